	.target	sm_90a

	.elftype	@"ET_EXEC"


//--------------------- .note.nv.tkinfo           --------------------------
	.section	.note.nv.tkinfo,"",@"SHT_NOTE"
	.sectionflags	@"SHF_NOTE_NV_TKINFO"
	.tkinfo
        /*0018*/ 	.word	0x00000002
        /*0030*/ 	.string	""
        /*0030*/ 	.string	"ptxas"
        /*0030*/ 	.string	"Cuda compilation tools, release 13.0, V13.0.88"
        /*0030*/ 	.string	"Build cuda_13.0.r13.0/compiler.36424714_0"
        /*0030*/ 	.string	"-arch sm_90a -m 64 "



//--------------------- .note.nv.cuinfo           --------------------------
	.section	.note.nv.cuinfo,"",@"SHT_NOTE"
	.sectionflags	@"SHF_NOTE_NV_CUINFO"
        /*0018*/ 	.short	0x0002
        /*001a*/ 	.short	0x005a
        /*001c*/ 	.short	0x0082
	.zero		2


//--------------------- .nv.info                  --------------------------
	.section	.nv.info,"",@"SHT_CUDA_INFO"
	.align	4


	//----- nvinfo : EIATTR_REGCOUNT
	.align		4
        /*0000*/ 	.byte	0x04, 0x2f
        /*0002*/ 	.short	(.L_23 - .L_22)
	.align		4
.L_22:
        /*0004*/ 	.word	index@(_ZN7cutlass13device_kernelIN5flash11enable_sm90INS1_16FlashAttnFwdSm90INS1_25CollectiveMainloopFwdSm90ILi2EN4cute5tupleIJNS5_1CILi1EEES8_S8_EEENS6_IJNS7_ILi128EEENS7_ILi80EEENS7_ILi256EEEEEELi256ENS_10bfloat16_tEfNS_4arch4Sm90ELb1ELb0ELb0ELb1ELb1ELb1ELb0ELb1ELb1ELb1ELb1ELb0EEENS1_21CollectiveEpilogueFwdINS6_IJSA_SC_SB_EEES9_SE_SG_Li256ELb1ELb1ELb1ELb0EEENS1_36VarlenDynamicPersistentTileSchedulerILi128ELi80ELi256ELi128ELb1ELb1ELb1ELb1ELb1ELb1EEEEEEEEEvNT_6ParamsE)
        /*0008*/ 	.word	0x000000a8


	//----- nvinfo : EIATTR_FRAME_SIZE
	.align		4
.L_23:
        /*000c*/ 	.byte	0x04, 0x11
        /*000e*/ 	.short	(.L_25 - .L_24)
	.align		4
.L_24:
        /*0010*/ 	.word	index@(_ZN7cutlass13device_kernelIN5flash11enable_sm90INS1_16FlashAttnFwdSm90INS1_25CollectiveMainloopFwdSm90ILi2EN4cute5tupleIJNS5_1CILi1EEES8_S8_EEENS6_IJNS7_ILi128EEENS7_ILi80EEENS7_ILi256EEEEEELi256ENS_10bfloat16_tEfNS_4arch4Sm90ELb1ELb0ELb0ELb1ELb1ELb1ELb0ELb1ELb1ELb1ELb1ELb0EEENS1_21CollectiveEpilogueFwdINS6_IJSA_SC_SB_EEES9_SE_SG_Li256ELb1ELb1ELb1ELb0EEENS1_36VarlenDynamicPersistentTileSchedulerILi128ELi80ELi256ELi128ELb1ELb1ELb1ELb1ELb1ELb1EEEEEEEEEvNT_6ParamsE)
        /*0014*/ 	.word	0x000001c8


	//----- nvinfo : EIATTR_REGCOUNT
	.align		4
.L_25:
        /*0018*/ 	.byte	0x04, 0x2f
        /*001a*/ 	.short	(.L_27 - .L_26)
	.align		4
.L_26:
        /*001c*/ 	.word	index@(_ZN7cutlass13device_kernelIN5flash11enable_sm90INS1_16FlashAttnFwdSm90INS1_25CollectiveMainloopFwdSm90ILi2EN4cute5tupleIJNS5_1CILi1EEES8_S8_EEENS6_IJNS7_ILi128EEENS7_ILi80EEENS7_ILi256EEEEEELi256ENS_10bfloat16_tEfNS_4arch4Sm90ELb1ELb0ELb0ELb1ELb1ELb0ELb0ELb1ELb1ELb1ELb1ELb0EEENS1_21CollectiveEpilogueFwdINS6_IJSA_SC_SB_EEES9_SE_SG_Li256ELb1ELb1ELb1ELb0EEENS1_36VarlenDynamicPersistentTileSchedulerILi128ELi80ELi256ELi128ELb1ELb1ELb1ELb1ELb1ELb1EEEEEEEEEvNT_6ParamsE)
        /*0020*/ 	.word	0x000000a8


	//----- nvinfo : EIATTR_FRAME_SIZE
	.align		4
.L_27:
        /*0024*/ 	.byte	0x04, 0x11
        /*0026*/ 	.short	(.L_29 - .L_28)
	.align		4
.L_28:
        /*0028*/ 	.word	index@(_ZN7cutlass13device_kernelIN5flash11enable_sm90INS1_16FlashAttnFwdSm90INS1_25CollectiveMainloopFwdSm90ILi2EN4cute5tupleIJNS5_1CILi1EEES8_S8_EEENS6_IJNS7_ILi128EEENS7_ILi80EEENS7_ILi256EEEEEELi256ENS_10bfloat16_tEfNS_4arch4Sm90ELb1ELb0ELb0ELb1ELb1ELb0ELb0ELb1ELb1ELb1ELb1ELb0EEENS1_21CollectiveEpilogueFwdINS6_IJSA_SC_SB_EEES9_SE_SG_Li256ELb1ELb1ELb1ELb0EEENS1_36VarlenDynamicPersistentTileSchedulerILi128ELi80ELi256ELi128ELb1ELb1ELb1ELb1ELb1ELb1EEEEEEEEEvNT_6ParamsE)
        /*002c*/ 	.word	0x00000048


	//----- nvinfo : EIATTR_REGCOUNT
	.align		4
.L_29:
        /*0030*/ 	.byte	0x04, 0x2f
        /*0032*/ 	.short	(.L_31 - .L_30)
	.align		4
.L_30:
        /*0034*/ 	.word	index@(_ZN7cutlass13device_kernelIN5flash11enable_sm90INS1_16FlashAttnFwdSm90INS1_25CollectiveMainloopFwdSm90ILi2EN4cute5tupleIJNS5_1CILi1EEES8_S8_EEENS6_IJNS7_ILi128EEENS7_ILi80EEENS7_ILi256EEEEEELi256ENS_10bfloat16_tEfNS_4arch4Sm90ELb1ELb0ELb0ELb0ELb1ELb0ELb0ELb1ELb1ELb1ELb1ELb0EEENS1_21CollectiveEpilogueFwdINS6_IJSA_SC_SB_EEES9_SE_SG_Li256ELb0ELb1ELb1ELb0EEENS1_19SingleTileSchedulerILb0ELb1ELb1ELi128EEEEEEEEEvNT_6ParamsE)
        /*0038*/ 	.word	0x000000a8


	//----- nvinfo : EIATTR_FRAME_SIZE
	.align		4
.L_31:
        /*003c*/ 	.byte	0x04, 0x11
        /*003e*/ 	.short	(.L_33 - .L_32)
	.align		4
.L_32:
        /*0040*/ 	.word	index@(_ZN7cutlass13device_kernelIN5flash11enable_sm90INS1_16FlashAttnFwdSm90INS1_25CollectiveMainloopFwdSm90ILi2EN4cute5tupleIJNS5_1CILi1EEES8_S8_EEENS6_IJNS7_ILi128EEENS7_ILi80EEENS7_ILi256EEEEEELi256ENS_10bfloat16_tEfNS_4arch4Sm90ELb1ELb0ELb0ELb0ELb1ELb0ELb0ELb1ELb1ELb1ELb1ELb0EEENS1_21CollectiveEpilogueFwdINS6_IJSA_SC_SB_EEES9_SE_SG_Li256ELb0ELb1ELb1ELb0EEENS1_19SingleTileSchedulerILb0ELb1ELb1ELi128EEEEEEEEEvNT_6ParamsE)
        /*0044*/ 	.word	0x00000008


	//----- nvinfo : EIATTR_REGCOUNT
	.align		4
.L_33:
        /*0048*/ 	.byte	0x04, 0x2f
        /*004a*/ 	.short	(.L_35 - .L_34)
	.align		4
.L_34:
        /*004c*/ 	.word	index@(_ZN7cutlass13device_kernelIN5flash11enable_sm90INS1_16FlashAttnFwdSm90INS1_25CollectiveMainloopFwdSm90ILi2EN4cute5tupleIJNS5_1CILi1EEES8_S8_EEENS6_IJNS7_ILi128EEENS7_ILi64EEENS7_ILi256EEEEEELi256ENS_10bfloat16_tEfNS_4arch4Sm90ELb0ELb1ELb0ELb1ELb1ELb1ELb0ELb1ELb1ELb1ELb1ELb0EEENS1_21CollectiveEpilogueFwdINS6_IJSA_SC_SB_EEES9_SE_SG_Li256ELb1ELb1ELb1ELb0EEENS1_36VarlenDynamicPersistentTileSchedulerILi128ELi64ELi256ELi128ELb1ELb1ELb1ELb1ELb0ELb1EEEEEEEEEvNT_6ParamsE)
        /*0050*/ 	.word	0x000000a8


	//----- nvinfo : EIATTR_FRAME_SIZE
	.align		4
.L_35:
        /*0054*/ 	.byte	0x04, 0x11
        /*0056*/ 	.short	(.L_37 - .L_36)
	.align		4
.L_36:
        /*0058*/ 	.word	index@(_ZN7cutlass13device_kernelIN5flash11enable_sm90INS1_16FlashAttnFwdSm90INS1_25CollectiveMainloopFwdSm90ILi2EN4cute5tupleIJNS5_1CILi1EEES8_S8_EEENS6_IJNS7_ILi128EEENS7_ILi64EEENS7_ILi256EEEEEELi256ENS_10bfloat16_tEfNS_4arch4Sm90ELb0ELb1ELb0ELb1ELb1ELb1ELb0ELb1ELb1ELb1ELb1ELb0EEENS1_21CollectiveEpilogueFwdINS6_IJSA_SC_SB_EEES9_SE_SG_Li256ELb1ELb1ELb1ELb0EEENS1_36VarlenDynamicPersistentTileSchedulerILi128ELi64ELi256ELi128ELb1ELb1ELb1ELb1ELb0ELb1EEEEEEEEEvNT_6ParamsE)
        /*005c*/ 	.word	0x00000100


	//----- nvinfo : EIATTR_REGCOUNT
	.align		4
.L_37:
        /*0060*/ 	.byte	0x04, 0x2f
        /*0062*/ 	.short	(.L_39 - .L_38)
	.align		4
.L_38:
        /*0064*/ 	.word	index@(_ZN7cutlass13device_kernelIN5flash11enable_sm90INS1_16FlashAttnFwdSm90INS1_25CollectiveMainloopFwdSm90ILi2EN4cute5tupleIJNS5_1CILi1EEES8_S8_EEENS6_IJNS7_ILi128EEENS7_ILi64EEENS7_ILi256EEEEEELi256ENS_10bfloat16_tEfNS_4arch4Sm90ELb0ELb1ELb0ELb1ELb1ELb0ELb0ELb1ELb1ELb1ELb1ELb0EEENS1_21CollectiveEpilogueFwdINS6_IJSA_SC_SB_EEES9_SE_SG_Li256ELb1ELb1ELb1ELb0EEENS1_36VarlenDynamicPersistentTileSchedulerILi128ELi64ELi256ELi128ELb1ELb1ELb1ELb1ELb0ELb1EEEEEEEEEvNT_6ParamsE)
        /*0068*/ 	.word	0x000000a8


	//----- nvinfo : EIATTR_FRAME_SIZE
	.align		4
.L_39:
        /*006c*/ 	.byte	0x04, 0x11
        /*006e*/ 	.short	(.L_41 - .L_40)
	.align		4
.L_40:
        /*0070*/ 	.word	index@(_ZN7cutlass13device_kernelIN5flash11enable_sm90INS1_16FlashAttnFwdSm90INS1_25CollectiveMainloopFwdSm90ILi2EN4cute5tupleIJNS5_1CILi1EEES8_S8_EEENS6_IJNS7_ILi128EEENS7_ILi64EEENS7_ILi256EEEEEELi256ENS_10bfloat16_tEfNS_4arch4Sm90ELb0ELb1ELb0ELb1ELb1ELb0ELb0ELb1ELb1ELb1ELb1ELb0EEENS1_21CollectiveEpilogueFwdINS6_IJSA_SC_SB_EEES9_SE_SG_Li256ELb1ELb1ELb1ELb0EEENS1_36VarlenDynamicPersistentTileSchedulerILi128ELi64ELi256ELi128ELb1ELb1ELb1ELb1ELb0ELb1EEEEEEEEEvNT_6ParamsE)
        /*0074*/ 	.word	0x00000038


	//----- nvinfo : EIATTR_REGCOUNT
	.align		4
.L_41:
        /*0078*/ 	.byte	0x04, 0x2f
        /*007a*/ 	.short	(.L_43 - .L_42)
	.align		4
.L_42:
        /*007c*/ 	.word	index@(_ZN7cutlass13device_kernelIN5flash11enable_sm90INS1_16FlashAttnFwdSm90INS1_25CollectiveMainloopFwdSm90ILi2EN4cute5tupleIJNS5_1CILi1EEES8_S8_EEENS6_IJNS7_ILi128EEENS7_ILi64EEENS7_ILi256EEEEEELi256ENS_10bfloat16_tEfNS_4arch4Sm90ELb0ELb1ELb0ELb0ELb1ELb0ELb0ELb1ELb1ELb1ELb1ELb0EEENS1_21CollectiveEpilogueFwdINS6_IJSA_SC_SB_EEES9_SE_SG_Li256ELb0ELb1ELb1ELb0EEENS1_19SingleTileSchedulerILb0ELb1ELb1ELi128EEEEEEEEEvNT_6ParamsE)
        /*0080*/ 	.word	0x000000a8


	//----- nvinfo : EIATTR_FRAME_SIZE
	.align		4
.L_43:
        /*0084*/ 	.byte	0x04, 0x11
        /*0086*/ 	.short	(.L_45 - .L_44)
	.align		4
.L_44:
        /*0088*/ 	.word	index@(_ZN7cutlass13device_kernelIN5flash11enable_sm90INS1_16FlashAttnFwdSm90INS1_25CollectiveMainloopFwdSm90ILi2EN4cute5tupleIJNS5_1CILi1EEES8_S8_EEENS6_IJNS7_ILi128EEENS7_ILi64EEENS7_ILi256EEEEEELi256ENS_10bfloat16_tEfNS_4arch4Sm90ELb0ELb1ELb0ELb0ELb1ELb0ELb0ELb1ELb1ELb1ELb1ELb0EEENS1_21CollectiveEpilogueFwdINS6_IJSA_SC_SB_EEES9_SE_SG_Li256ELb0ELb1ELb1ELb0EEENS1_19SingleTileSchedulerILb0ELb1ELb1ELi128EEEEEEEEEvNT_6ParamsE)
        /*008c*/ 	.word	0x00000008


	//----- nvinfo : EIATTR_REGCOUNT
	.align		4
.L_45:
        /*0090*/ 	.byte	0x04, 0x2f
        /*0092*/ 	.short	(.L_47 - .L_46)
	.align		4
.L_46:
        /*0094*/ 	.word	index@(_ZN7cutlass13device_kernelIN5flash11enable_sm90INS1_16FlashAttnFwdSm90INS1_25CollectiveMainloopFwdSm90ILi2EN4cute5tupleIJNS5_1CILi1EEES8_S8_EEENS6_IJNS7_ILi128EEENS7_ILi80EEENS7_ILi256EEEEEELi256ENS_10bfloat16_tEfNS_4arch4Sm90ELb0ELb0ELb0ELb1ELb1ELb1ELb0ELb1ELb1ELb1ELb1ELb0EEENS1_21CollectiveEpilogueFwdINS6_IJSA_SC_SB_EEES9_SE_SG_Li256ELb1ELb1ELb1ELb0EEENS1_36VarlenDynamicPersistentTileSchedulerILi128ELi80ELi256ELi128ELb1ELb1ELb1ELb0ELb1ELb1EEEEEEEEEvNT_6ParamsE)
        /*0098*/ 	.word	0x000000a8


	//----- nvinfo : EIATTR_FRAME_SIZE
	.align		4
.L_47:
        /*009c*/ 	.byte	0x04, 0x11
        /*009e*/ 	.short	(.L_49 - .L_48)
	.align		4
.L_48:
        /*00a0*/ 	.word	index@(_ZN7cutlass13device_kernelIN5flash11enable_sm90INS1_16FlashAttnFwdSm90INS1_25CollectiveMainloopFwdSm90ILi2EN4cute5tupleIJNS5_1CILi1EEES8_S8_EEENS6_IJNS7_ILi128EEENS7_ILi80EEENS7_ILi256EEEEEELi256ENS_10bfloat16_tEfNS_4arch4Sm90ELb0ELb0ELb0ELb1ELb1ELb1ELb0ELb1ELb1ELb1ELb1ELb0EEENS1_21CollectiveEpilogueFwdINS6_IJSA_SC_SB_EEES9_SE_SG_Li256ELb1ELb1ELb1ELb0EEENS1_36VarlenDynamicPersistentTileSchedulerILi128ELi80ELi256ELi128ELb1ELb1ELb1ELb0ELb1ELb1EEEEEEEEEvNT_6ParamsE)
        /*00a4*/ 	.word	0x000001a0


	//----- nvinfo : EIATTR_REGCOUNT
	.align		4
.L_49:
        /*00a8*/ 	.byte	0x04, 0x2f
        /*00aa*/ 	.short	(.L_51 - .L_50)
	.align		4
.L_50:
        /*00ac*/ 	.word	index@(_ZN7cutlass13device_kernelIN5flash11enable_sm90INS1_16FlashAttnFwdSm90INS1_25CollectiveMainloopFwdSm90ILi2EN4cute5tupleIJNS5_1CILi1EEES8_S8_EEENS6_IJNS7_ILi128EEENS7_ILi80EEENS7_ILi256EEEEEELi256ENS_10bfloat16_tEfNS_4arch4Sm90ELb0ELb0ELb0ELb1ELb1ELb0ELb0ELb1ELb1ELb1ELb1ELb0EEENS1_21CollectiveEpilogueFwdINS6_IJSA_SC_SB_EEES9_SE_SG_Li256ELb1ELb1ELb1ELb0EEENS1_36VarlenDynamicPersistentTileSchedulerILi128ELi80ELi256ELi128ELb1ELb1ELb1ELb0ELb1ELb1EEEEEEEEEvNT_6ParamsE)
        /*00b0*/ 	.word	0x000000a8


	//----- nvinfo : EIATTR_FRAME_SIZE
	.align		4
.L_51:
        /*00b4*/ 	.byte	0x04, 0x11
        /*00b6*/ 	.short	(.L_53 - .L_52)
	.align		4
.L_52:
        /*00b8*/ 	.word	index@(_ZN7cutlass13device_kernelIN5flash11enable_sm90INS1_16FlashAttnFwdSm90INS1_25CollectiveMainloopFwdSm90ILi2EN4cute5tupleIJNS5_1CILi1EEES8_S8_EEENS6_IJNS7_ILi128EEENS7_ILi80EEENS7_ILi256EEEEEELi256ENS_10bfloat16_tEfNS_4arch4Sm90ELb0ELb0ELb0ELb1ELb1ELb0ELb0ELb1ELb1ELb1ELb1ELb0EEENS1_21CollectiveEpilogueFwdINS6_IJSA_SC_SB_EEES9_SE_SG_Li256ELb1ELb1ELb1ELb0EEENS1_36VarlenDynamicPersistentTileSchedulerILi128ELi80ELi256ELi128ELb1ELb1ELb1ELb0ELb1ELb1EEEEEEEEEvNT_6ParamsE)
        /*00bc*/ 	.word	0x00000058


	//----- nvinfo : EIATTR_REGCOUNT
	.align		4
.L_53:
        /*00c0*/ 	.byte	0x04, 0x2f
        /*00c2*/ 	.short	(.L_55 - .L_54)
	.align		4
.L_54:
        /*00c4*/ 	.word	index@(_ZN7cutlass13device_kernelIN5flash11enable_sm90INS1_16FlashAttnFwdSm90INS1_25CollectiveMainloopFwdSm90ILi2EN4cute5tupleIJNS5_1CILi1EEES8_S8_EEENS6_IJNS7_ILi128EEENS7_ILi80EEENS7_ILi256EEEEEELi256ENS_10bfloat16_tEfNS_4arch4Sm90ELb0ELb0ELb0ELb0ELb1ELb0ELb0ELb1ELb1ELb1ELb1ELb0EEENS1_21CollectiveEpilogueFwdINS6_IJSA_SC_SB_EEES9_SE_SG_Li256ELb0ELb1ELb1ELb0EEENS1_19SingleTileSchedulerILb0ELb1ELb1ELi128EEEEEEEEEvNT_6ParamsE)
        /*00c8*/ 	.word	0x000000a8


	//----- nvinfo : EIATTR_FRAME_SIZE
	.align		4
.L_55:
        /*00cc*/ 	.byte	0x04, 0x11
        /*00ce*/ 	.short	(.L_57 - .L_56)
	.align		4
.L_56:
        /*00d0*/ 	.word	index@(_ZN7cutlass13device_kernelIN5flash11enable_sm90INS1_16FlashAttnFwdSm90INS1_25CollectiveMainloopFwdSm90ILi2EN4cute5tupleIJNS5_1CILi1EEES8_S8_EEENS6_IJNS7_ILi128EEENS7_ILi80EEENS7_ILi256EEEEEELi256ENS_10bfloat16_tEfNS_4arch4Sm90ELb0ELb0ELb0ELb0ELb1ELb0ELb0ELb1ELb1ELb1ELb1ELb0EEENS1_21CollectiveEpilogueFwdINS6_IJSA_SC_SB_EEES9_SE_SG_Li256ELb0ELb1ELb1ELb0EEENS1_19SingleTileSchedulerILb0ELb1ELb1ELi128EEEEEEEEEvNT_6ParamsE)
        /*00d4*/ 	.word	0x00000008


	//----- nvinfo : EIATTR_MIN_STACK_SIZE
	.align		4
.L_57:
        /*00d8*/ 	.byte	0x04, 0x12
        /*00da*/ 	.short	(.L_59 - .L_58)
	.align		4
.L_58:
        /*00dc*/ 	.word	index@(_ZN7cutlass13device_kernelIN5flash11enable_sm90INS1_16FlashAttnFwdSm90INS1_25CollectiveMainloopFwdSm90ILi2EN4cute5tupleIJNS5_1CILi1EEES8_S8_EEENS6_IJNS7_ILi128EEENS7_ILi80EEENS7_ILi256EEEEEELi256ENS_10bfloat16_tEfNS_4arch4Sm90ELb0ELb0ELb0ELb0ELb1ELb0ELb0ELb1ELb1ELb1ELb1ELb0EEENS1_21CollectiveEpilogueFwdINS6_IJSA_SC_SB_EEES9_SE_SG_Li256ELb0ELb1ELb1ELb0EEENS1_19SingleTileSchedulerILb0ELb1ELb1ELi128EEEEEEEEEvNT_6ParamsE)
        /*00e0*/ 	.word	0x00000008


	//----- nvinfo : EIATTR_MIN_STACK_SIZE
	.align		4
.L_59:
        /*00e4*/ 	.byte	0x04, 0x12
        /*00e6*/ 	.short	(.L_61 - .L_60)
	.align		4
.L_60:
        /*00e8*/ 	.word	index@(_ZN7cutlass13device_kernelIN5flash11enable_sm90INS1_16FlashAttnFwdSm90INS1_25CollectiveMainloopFwdSm90ILi2EN4cute5tupleIJNS5_1CILi1EEES8_S8_EEENS6_IJNS7_ILi128EEENS7_ILi80EEENS7_ILi256EEEEEELi256ENS_10bfloat16_tEfNS_4arch4Sm90ELb0ELb0ELb0ELb1ELb1ELb0ELb0ELb1ELb1ELb1ELb1ELb0EEENS1_21CollectiveEpilogueFwdINS6_IJSA_SC_SB_EEES9_SE_SG_Li256ELb1ELb1ELb1ELb0EEENS1_36VarlenDynamicPersistentTileSchedulerILi128ELi80ELi256ELi128ELb1ELb1ELb1ELb0ELb1ELb1EEEEEEEEEvNT_6ParamsE)
        /*00ec*/ 	.word	0x00000058


	//----- nvinfo : EIATTR_MIN_STACK_SIZE
	.align		4
.L_61:
        /*00f0*/ 	.byte	0x04, 0x12
        /*00f2*/ 	.short	(.L_63 - .L_62)
	.align		4
.L_62:
        /*00f4*/ 	.word	index@(_ZN7cutlass13device_kernelIN5flash11enable_sm90INS1_16FlashAttnFwdSm90INS1_25CollectiveMainloopFwdSm90ILi2EN4cute5tupleIJNS5_1CILi1EEES8_S8_EEENS6_IJNS7_ILi128EEENS7_ILi80EEENS7_ILi256EEEEEELi256ENS_10bfloat16_tEfNS_4arch4Sm90ELb0ELb0ELb0ELb1ELb1ELb1ELb0ELb1ELb1ELb1ELb1ELb0EEENS1_21CollectiveEpilogueFwdINS6_IJSA_SC_SB_EEES9_SE_SG_Li256ELb1ELb1ELb1ELb0EEENS1_36VarlenDynamicPersistentTileSchedulerILi128ELi80ELi256ELi128ELb1ELb1ELb1ELb0ELb1ELb1EEEEEEEEEvNT_6ParamsE)
        /*00f8*/ 	.word	0x000001a0


	//----- nvinfo : EIATTR_MIN_STACK_SIZE
	.align		4
.L_63:
        /*00fc*/ 	.byte	0x04, 0x12
        /*00fe*/ 	.short	(.L_65 - .L_64)
	.align		4
.L_64:
        /*0100*/ 	.word	index@(_ZN7cutlass13device_kernelIN5flash11enable_sm90INS1_16FlashAttnFwdSm90INS1_25CollectiveMainloopFwdSm90ILi2EN4cute5tupleIJNS5_1CILi1EEES8_S8_EEENS6_IJNS7_ILi128EEENS7_ILi64EEENS7_ILi256EEEEEELi256ENS_10bfloat16_tEfNS_4arch4Sm90ELb0ELb1ELb0ELb0ELb1ELb0ELb0ELb1ELb1ELb1ELb1ELb0EEENS1_21CollectiveEpilogueFwdINS6_IJSA_SC_SB_EEES9_SE_SG_Li256ELb0ELb1ELb1ELb0EEENS1_19SingleTileSchedulerILb0ELb1ELb1ELi128EEEEEEEEEvNT_6ParamsE)
        /*0104*/ 	.word	0x00000008


	//----- nvinfo : EIATTR_MIN_STACK_SIZE
	.align		4
.L_65:
        /*0108*/ 	.byte	0x04, 0x12
        /*010a*/ 	.short	(.L_67 - .L_66)
	.align		4
.L_66:
        /*010c*/ 	.word	index@(_ZN7cutlass13device_kernelIN5flash11enable_sm90INS1_16FlashAttnFwdSm90INS1_25CollectiveMainloopFwdSm90ILi2EN4cute5tupleIJNS5_1CILi1EEES8_S8_EEENS6_IJNS7_ILi128EEENS7_ILi64EEENS7_ILi256EEEEEELi256ENS_10bfloat16_tEfNS_4arch4Sm90ELb0ELb1ELb0ELb1ELb1ELb0ELb0ELb1ELb1ELb1ELb1ELb0EEENS1_21CollectiveEpilogueFwdINS6_IJSA_SC_SB_EEES9_SE_SG_Li256ELb1ELb1ELb1ELb0EEENS1_36VarlenDynamicPersistentTileSchedulerILi128ELi64ELi256ELi128ELb1ELb1ELb1ELb1ELb0ELb1EEEEEEEEEvNT_6ParamsE)
        /*0110*/ 	.word	0x00000038


	//----- nvinfo : EIATTR_MIN_STACK_SIZE
	.align		4
.L_67:
        /*0114*/ 	.byte	0x04, 0x12
        /*0116*/ 	.short	(.L_69 - .L_68)
	.align		4
.L_68:
        /*0118*/ 	.word	index@(_ZN7cutlass13device_kernelIN5flash11enable_sm90INS1_16FlashAttnFwdSm90INS1_25CollectiveMainloopFwdSm90ILi2EN4cute5tupleIJNS5_1CILi1EEES8_S8_EEENS6_IJNS7_ILi128EEENS7_ILi64EEENS7_ILi256EEEEEELi256ENS_10bfloat16_tEfNS_4arch4Sm90ELb0ELb1ELb0ELb1ELb1ELb1ELb0ELb1ELb1ELb1ELb1ELb0EEENS1_21CollectiveEpilogueFwdINS6_IJSA_SC_SB_EEES9_SE_SG_Li256ELb1ELb1ELb1ELb0EEENS1_36VarlenDynamicPersistentTileSchedulerILi128ELi64ELi256ELi128ELb1ELb1ELb1ELb1ELb0ELb1EEEEEEEEEvNT_6ParamsE)
        /*011c*/ 	.word	0x00000100


	//----- nvinfo : EIATTR_MIN_STACK_SIZE
	.align		4
.L_69:
        /*0120*/ 	.byte	0x04, 0x12
        /*0122*/ 	.short	(.L_71 - .L_70)
	.align		4
.L_70:
        /*0124*/ 	.word	index@(_ZN7cutlass13device_kernelIN5flash11enable_sm90INS1_16FlashAttnFwdSm90INS1_25CollectiveMainloopFwdSm90ILi2EN4cute5tupleIJNS5_1CILi1EEES8_S8_EEENS6_IJNS7_ILi128EEENS7_ILi80EEENS7_ILi256EEEEEELi256ENS_10bfloat16_tEfNS_4arch4Sm90ELb1ELb0ELb0ELb0ELb1ELb0ELb0ELb1ELb1ELb1ELb1ELb0EEENS1_21CollectiveEpilogueFwdINS6_IJSA_SC_SB_EEES9_SE_SG_Li256ELb0ELb1ELb1ELb0EEENS1_19SingleTileSchedulerILb0ELb1ELb1ELi128EEEEEEEEEvNT_6ParamsE)
        /*0128*/ 	.word	0x00000008


	//----- nvinfo : EIATTR_MIN_STACK_SIZE
	.align		4
.L_71:
        /*012c*/ 	.byte	0x04, 0x12
        /*012e*/ 	.short	(.L_73 - .L_72)
	.align		4
.L_72:
        /*0130*/ 	.word	index@(_ZN7cutlass13device_kernelIN5flash11enable_sm90INS1_16FlashAttnFwdSm90INS1_25CollectiveMainloopFwdSm90ILi2EN4cute5tupleIJNS5_1CILi1EEES8_S8_EEENS6_IJNS7_ILi128EEENS7_ILi80EEENS7_ILi256EEEEEELi256ENS_10bfloat16_tEfNS_4arch4Sm90ELb1ELb0ELb0ELb1ELb1ELb0ELb0ELb1ELb1ELb1ELb1ELb0EEENS1_21CollectiveEpilogueFwdINS6_IJSA_SC_SB_EEES9_SE_SG_Li256ELb1ELb1ELb1ELb0EEENS1_36VarlenDynamicPersistentTileSchedulerILi128ELi80ELi256ELi128ELb1ELb1ELb1ELb1ELb1ELb1EEEEEEEEEvNT_6ParamsE)
        /*0134*/ 	.word	0x00000048


	//----- nvinfo : EIATTR_MIN_STACK_SIZE
	.align		4
.L_73:
        /*0138*/ 	.byte	0x04, 0x12
        /*013a*/ 	.short	(.L_75 - .L_74)
	.align		4
.L_74:
        /*013c*/ 	.word	index@(_ZN7cutlass13device_kernelIN5flash11enable_sm90INS1_16FlashAttnFwdSm90INS1_25CollectiveMainloopFwdSm90ILi2EN4cute5tupleIJNS5_1CILi1EEES8_S8_EEENS6_IJNS7_ILi128EEENS7_ILi80EEENS7_ILi256EEEEEELi256ENS_10bfloat16_tEfNS_4arch4Sm90ELb1ELb0ELb0ELb1ELb1ELb1ELb0ELb1ELb1ELb1ELb1ELb0EEENS1_21CollectiveEpilogueFwdINS6_IJSA_SC_SB_EEES9_SE_SG_Li256ELb1ELb1ELb1ELb0EEENS1_36VarlenDynamicPersistentTileSchedulerILi128ELi80ELi256ELi128ELb1ELb1ELb1ELb1ELb1ELb1EEEEEEEEEvNT_6ParamsE)
        /*0140*/ 	.word	0x000001c8
.L_75:


//--------------------- .nv.compat                --------------------------
	.section	.nv.compat,"",@"SHT_CUDA_COMPAT_INFO"
	.align	4
        /*0000*/ 	.byte	0x02, 0x09, 0x01, 0x00, 0x02, 0x02, 0x04, 0x00, 0x02, 0x05, 0x05, 0x00, 0x03, 0x07, 0x01, 0x01
        /*0010*/ 	.byte	0x02, 0x03, 0x01, 0x00, 0x02, 0x06, 0x01, 0x00, 0x04, 0x0b, 0x08, 0x00, 0x00, 0x00, 0x00, 0x00
        /*0020*/ 	.byte	0x00, 0x00, 0x00, 0x00


//--------------------- .nv.info._ZN7cutlass13device_kernelIN5flash11enable_sm90INS1_16FlashAttnFwdSm90INS1_25CollectiveMainloopFwdSm90ILi2EN4cute5tupleIJNS5_1CILi1EEES8_S8_EEENS6_IJNS7_ILi128EEENS7_ILi80EEENS7_ILi256EEEEEELi256ENS_10bfloat16_tEfNS_4arch4Sm90ELb0ELb0ELb0ELb0ELb1ELb0ELb0ELb1ELb1ELb1ELb1ELb0EEENS1_21CollectiveEpilogueFwdINS6_IJSA_SC_SB_EEES9_SE_SG_Li256ELb0ELb1ELb1ELb0EEENS1_19SingleTileSchedulerILb0ELb1ELb1ELi128EEEEEEEEEvNT_6ParamsE --------------------------
	.section	.nv.info._ZN7cutlass13device_kernelIN5flash11enable_sm90INS1_16FlashAttnFwdSm90INS1_25CollectiveMainloopFwdSm90ILi2EN4cute5tupleIJNS5_1CILi1EEES8_S8_EEENS6_IJNS7_ILi128EEENS7_ILi80EEENS7_ILi256EEEEEELi256ENS_10bfloat16_tEfNS_4arch4Sm90ELb0ELb0ELb0ELb0ELb1ELb0ELb0ELb1ELb1ELb1ELb1ELb0EEENS1_21CollectiveEpilogueFwdINS6_IJSA_SC_SB_EEES9_SE_SG_Li256ELb0ELb1ELb1ELb0EEENS1_19SingleTileSchedulerILb0ELb1ELb1ELi128EEEEEEEEEvNT_6ParamsE,"",@"SHT_CUDA_INFO"
	.sectionflags	@""
	.align	4


	//----- nvinfo : EIATTR_CUDA_API_VERSION
	.align		4
        /*0000*/ 	.byte	0x04, 0x37
        /*0002*/ 	.short	(.L_77 - .L_76)
.L_76:
        /*0004*/ 	.word	0x00000082


	//----- nvinfo : EIATTR_KPARAM_INFO
	.align		4
.L_77:
        /*0008*/ 	.byte	0x04, 0x17
        /*000a*/ 	.short	(.L_79 - .L_78)
.L_78:
        /*000c*/ 	.word	0x00000000
        /*0010*/ 	.short	0x0000
        /*0012*/ 	.short	0x0070
        /*0014*/ 	.byte	0x00, 0xf0, 0x01, 0x28


	//----- nvinfo : EIATTR_SPARSE_MMA_MASK
	.align		4
.L_79:
        /*0018*/ 	.byte	0x03, 0x50
        /*001a*/ 	.short	0x0000


	//----- nvinfo : EIATTR_MAXREG_COUNT
	.align		4
        /*001c*/ 	.byte	0x03, 0x1b
        /*001e*/ 	.short	0x00a8


	//----- nvinfo : EIATTR_NUM_BARRIERS
	.align		4
        /*0020*/ 	.byte	0x02, 0x4c
        /*0022*/ 	.byte	0x09
	.zero		1


	//----- nvinfo : EIATTR_EXTERNS
	.align		4
        /*0024*/ 	.byte	0x04, 0x0f
        /*0026*/ 	.short	(.L_81 - .L_80)


	//   ....[0]....
	.align		4
.L_80:
        /*0028*/ 	.word	index@(__assertfail)


	//----- nvinfo : EIATTR_ANNOTATIONS
	.align		4
.L_81:
        /*002c*/ 	.byte	0x04, 0x55
        /*002e*/ 	.short	(.L_83 - .L_82)


	//   ....[0]....
.L_82:
        /*0030*/ 	.word	0x00000001
        /*0034*/ 	.byte	0xa0, 0x08, 0x00, 0x00, 0x01, 0x00, 0x00, 0x00, 0x80, 0x14, 0x00, 0x00, 0x01, 0x00, 0x00, 0x00
        /*0044*/ 	.byte	0xf0, 0xd8, 0x00, 0x00, 0x01, 0x00, 0x00, 0x00, 0x60, 0xd9, 0x00, 0x00, 0x01, 0x00, 0x00, 0x00
        /*0054*/ 	.byte	0xc0, 0xf0, 0x00, 0x00, 0x01, 0x00, 0x00, 0x00, 0x60, 0x09, 0x01, 0x00


	//----- nvinfo : EIATTR_MERCURY_ISA_VERSION
	.align		4
.L_83:
        /*0060*/ 	.byte	0x03, 0x5f
        /*0062*/ 	.short	0x0101


	//----- nvinfo : EIATTR_INT_WARP_WIDE_INSTR_OFFSETS
	.align		4
        /*0064*/ 	.byte	0x04, 0x31
        /*0066*/ 	.short	(.L_85 - .L_84)


	//   ....[0]....
.L_84:
        /*0068*/ 	.word	0x000000c0


	//   ....[1]....
        /*006c*/ 	.word	0x000000d0


	//   ....[2]....
        /*0070*/ 	.word	0x00000170


	//----- nvinfo : EIATTR_COOP_GROUP_MASK_REGIDS
	.align		4
.L_85:
        /*0074*/ 	.byte	0x04, 0x29
        /*0076*/ 	.short	(.L_87 - .L_86)


	//   ....[0]....
.L_86:
        /*0078*/ 	.word	0xffffffff


	//   ....[1]....
        /*007c*/ 	.word	0xffffffff


	//   ....[2]....
        /*0080*/ 	.word	0xffffffff


	//   ....[3]....
        /*0084*/ 	.word	0xffffffff


	//   ....[4]....
        /*0088*/ 	.word	0xffffffff


	//   ....[5]....
        /*008c*/ 	.word	0xffffffff


	//   ....[6]....
        /*0090*/ 	.word	0xffffffff


	//   ....[7]....
        /*0094*/ 	.word	0xffffffff


	//   ....[8]....
        /*0098*/ 	.word	0xffffffff


	//   ....[9]....
        /*009c*/ 	.word	0xffffffff


	//   ....[10]....
        /*00a0*/ 	.word	0xffffffff


	//   ....[11]....
        /*00a4*/ 	.word	0xffffffff


	//   ....[12]....
        /*00a8*/ 	.word	0xffffffff


	//   ....[13]....
        /*00ac*/ 	.word	0xffffffff


	//   ....[14]....
        /*00b0*/ 	.word	0xffffffff


	//   ....[15]....
        /*00b4*/ 	.word	0xffffffff


	//   ....[16]....
        /*00b8*/ 	.word	0xffffffff


	//   ....[17]....
        /*00bc*/ 	.word	0xffffffff


	//   ....[18]....
        /*00c0*/ 	.word	0xffffffff


	//   ....[19]....
        /*00c4*/ 	.word	0xffffffff


	//   ....[20]....
        /*00c8*/ 	.word	0xffffffff


	//   ....[21]....
        /*00cc*/ 	.word	0xffffffff


	//   ....[22]....
        /*00d0*/ 	.word	0xffffffff


	//   ....[23]....
        /*00d4*/ 	.word	0xffffffff


	//   ....[24]....
        /*00d8*/ 	.word	0xffffffff


	//   ....[25]....
        /*00dc*/ 	.word	0xffffffff


	//   ....[26]....
        /*00e0*/ 	.word	0xffffffff


	//   ....[27]....
        /*00e4*/ 	.word	0xffffffff


	//   ....[28]....
        /*00e8*/ 	.word	0xffffffff


	//   ....[29]....
        /*00ec*/ 	.word	0xffffffff


	//   ....[30]....
        /*00f0*/ 	.word	0xffffffff


	//   ....[31]....
        /*00f4*/ 	.word	0xffffffff


	//   ....[32]....
        /*00f8*/ 	.word	0xffffffff


	//   ....[33]....
        /*00fc*/ 	.word	0xffffffff


	//   ....[34]....
        /*0100*/ 	.word	0xffffffff


	//   ....[35]....
        /*0104*/ 	.word	0xffffffff


	//   ....[36]....
        /*0108*/ 	.word	0xffffffff


	//   ....[37]....
        /*010c*/ 	.word	0xffffffff


	//   ....[38]....
        /*0110*/ 	.word	0xffffffff


	//   ....[39]....
        /*0114*/ 	.word	0xffffffff


	//   ....[40]....
        /*0118*/ 	.word	0xffffffff


	//   ....[41]....
        /*011c*/ 	.word	0xffffffff


	//   ....[42]....
        /*0120*/ 	.word	0xffffffff


	//   ....[43]....
        /*0124*/ 	.word	0xffffffff


	//   ....[44]....
        /*0128*/ 	.word	0xffffffff


	//   ....[45]....
        /*012c*/ 	.word	0xffffffff


	//   ....[46]....
        /*0130*/ 	.word	0xffffffff


	//   ....[47]....
        /*0134*/ 	.word	0xffffffff


	//   ....[48]....
        /*0138*/ 	.word	0xffffffff


	//   ....[49]....
        /*013c*/ 	.word	0xffffffff


	//   ....[50]....
        /*0140*/ 	.word	0xffffffff


	//   ....[51]....
        /*0144*/ 	.word	0xffffffff


	//   ....[52]....
        /*0148*/ 	.word	0xffffffff


	//   ....[53]....
        /*014c*/ 	.word	0xffffffff


	//   ....[54]....
        /*0150*/ 	.word	0xffffffff


	//   ....[55]....
        /*0154*/ 	.word	0xffffffff


	//   ....[56]....
        /*0158*/ 	.word	0xffffffff


	//   ....[57]....
        /*015c*/ 	.word	0xffffffff


	//   ....[58]....
        /*0160*/ 	.word	0xffffffff


	//   ....[59]....
        /*0164*/ 	.word	0xffffffff


	//   ....[60]....
        /*0168*/ 	.word	0xffffffff


	//   ....[61]....
        /*016c*/ 	.word	0xffffffff


	//   ....[62]....
        /*0170*/ 	.word	0xffffffff


	//   ....[63]....
        /*0174*/ 	.word	0xffffffff


	//   ....[64]....
        /*0178*/ 	.word	0xffffffff


	//   ....[65]....
        /*017c*/ 	.word	0xffffffff


	//   ....[66]....
        /*0180*/ 	.word	0xffffffff


	//   ....[67]....
        /*0184*/ 	.word	0xffffffff


	//   ....[68]....
        /*0188*/ 	.word	0xffffffff


	//   ....[69]....
        /*018c*/ 	.word	0xffffffff


	//   ....[70]....
        /*0190*/ 	.word	0xffffffff


	//   ....[71]....
        /*0194*/ 	.word	0xffffffff


	//   ....[72]....
        /*0198*/ 	.word	0xffffffff


	//   ....[73]....
        /*019c*/ 	.word	0xffffffff


	//   ....[74]....
        /*01a0*/ 	.word	0xffffffff


	//   ....[75]....
        /*01a4*/ 	.word	0xffffffff


	//   ....[76]....
        /*01a8*/ 	.word	0xffffffff


	//   ....[77]....
        /*01ac*/ 	.word	0xffffffff


	//   ....[78]....
        /*01b0*/ 	.word	0xffffffff


	//   ....[79]....
        /*01b4*/ 	.word	0xffffffff


	//   ....[80]....
        /*01b8*/ 	.word	0xffffffff


	//   ....[81]....
        /*01bc*/ 	.word	0xffffffff


	//   ....[82]....
        /*01c0*/ 	.word	0xffffffff


	//   ....[83]....
        /*01c4*/ 	.word	0xffffffff


	//   ....[84]....
        /*01c8*/ 	.word	0xffffffff


	//   ....[85]....
        /*01cc*/ 	.word	0x0500000f


	//   ....[86]....
        /*01d0*/ 	.word	0x0500000f


	//   ....[87]....
        /*01d4*/ 	.word	0x0500000f


	//   ....[88]....
        /*01d8*/ 	.word	0x0500000f


	//   ....[89]....
        /*01dc*/ 	.word	0x0500000f


	//   ....[90]....
        /*01e0*/ 	.word	0x0500000f


	//   ....[91]....
        /*01e4*/ 	.word	0x0500000f


	//   ....[92]....
        /*01e8*/ 	.word	0x0500000f


	//   ....[93]....
        /*01ec*/ 	.word	0x0500000f


	//   ....[94]....
        /*01f0*/ 	.word	0x0500000f


	//   ....[95]....
        /*01f4*/ 	.word	0x0500000f


	//   ....[96]....
        /*01f8*/ 	.word	0x0500000f


	//   ....[97]....
        /*01fc*/ 	.word	0x0500000f


	//   ....[98]....
        /*0200*/ 	.word	0x0500000f


	//   ....[99]....
        /*0204*/ 	.word	0x0500000f


	//   ....[100]....
        /*0208*/ 	.word	0x0500000f


	//   ....[101]....
        /*020c*/ 	.word	0x0500000f


	//   ....[102]....
        /*0210*/ 	.word	0x0500000f


	//   ....[103]....
        /*0214*/ 	.word	0x0500000f


	//   ....[104]....
        /*0218*/ 	.word	0x0500000f


	//   ....[105]....
        /*021c*/ 	.word	0x0500000f


	//   ....[106]....
        /*0220*/ 	.word	0x0500000f


	//   ....[107]....
        /*0224*/ 	.word	0x0500000f


	//   ....[108]....
        /*0228*/ 	.word	0x0500000f


	//   ....[109]....
        /*022c*/ 	.word	0x0500000f


	//   ....[110]....
        /*0230*/ 	.word	0x0500000f


	//   ....[111]....
        /*0234*/ 	.word	0x0500000f


	//   ....[112]....
        /*0238*/ 	.word	0x0500000f


	//   ....[113]....
        /*023c*/ 	.word	0x0500000f


	//   ....[114]....
        /*0240*/ 	.word	0x0500000f


	//   ....[115]....
        /*0244*/ 	.word	0x0500000f


	//   ....[116]....
        /*0248*/ 	.word	0x0500000f


	//   ....[117]....
        /*024c*/ 	.word	0x0500000f


	//   ....[118]....
        /*0250*/ 	.word	0x0500000f


	//   ....[119]....
        /*0254*/ 	.word	0x0500000f


	//   ....[120]....
        /*0258*/ 	.word	0x0500000f


	//   ....[121]....
        /*025c*/ 	.word	0x0500000f


	//   ....[122]....
        /*0260*/ 	.word	0x0500000f


	//   ....[123]....
        /*0264*/ 	.word	0x0500000f


	//   ....[124]....
        /*0268*/ 	.word	0x0500000f


	//   ....[125]....
        /*026c*/ 	.word	0x0500000f


	//   ....[126]....
        /*0270*/ 	.word	0x0500000f


	//   ....[127]....
        /*0274*/ 	.word	0x0500000f


	//   ....[128]....
        /*0278*/ 	.word	0x0500000f


	//   ....[129]....
        /*027c*/ 	.word	0x0500000f


	//   ....[130]....
        /*0280*/ 	.word	0x0500000f


	//   ....[131]....
        /*0284*/ 	.word	0x0500000f


	//   ....[132]....
        /*0288*/ 	.word	0x0500000f


	//   ....[133]....
        /*028c*/ 	.word	0x0500000f


	//   ....[134]....
        /*0290*/ 	.word	0x0500000f


	//   ....[135]....
        /*0294*/ 	.word	0x0500000f


	//   ....[136]....
        /*0298*/ 	.word	0x0500000f


	//   ....[137]....
        /*029c*/ 	.word	0x0500000f


	//   ....[138]....
        /*02a0*/ 	.word	0x0500000f


	//   ....[139]....
        /*02a4*/ 	.word	0x0500000f


	//   ....[140]....
        /*02a8*/ 	.word	0x0500000f


	//   ....[141]....
        /*02ac*/ 	.word	0x0500000f


	//   ....[142]....
        /*02b0*/ 	.word	0x0500000f


	//----- nvinfo : EIATTR_COOP_GROUP_INSTR_OFFSETS
	.align		4
.L_87:
        /*02b4*/ 	.byte	0x04, 0x28
        /*02b6*/ 	.short	(.L_89 - .L_88)


	//   ....[0]....
.L_88:
        /*02b8*/ 	.word	0x00000070


	//   ....[1]....
        /*02bc*/ 	.word	0x000000b0


	//   ....[2]....
        /*02c0*/ 	.word	0x000002d0


	//   ....[3]....
        /*02c4*/ 	.word	0x00000430


	//   ....[4]....
        /*02c8*/ 	.word	0x00000550


	//   ....[5]....
        /*02cc*/ 	.word	0x000006b0


	//   ....[6]....
        /*02d0*/ 	.word	0x00001260


	//   ....[7]....
        /*02d4*/ 	.word	0x000043d0


	//   ....[8]....
        /*02d8*/ 	.word	0x000044d0


	//   ....[9]....
        /*02dc*/ 	.word	0x000048e0


	//   ....[10]....
        /*02e0*/ 	.word	0x00004950


	//   ....[11]....
        /*02e4*/ 	.word	0x00008710


	//   ....[12]....
        /*02e8*/ 	.word	0x00008720


	//   ....[13]....
        /*02ec*/ 	.word	0x00008780


	//   ....[14]....
        /*02f0*/ 	.word	0x00008790


	//   ....[15]....
        /*02f4*/ 	.word	0x00009b60


	//   ....[16]....
        /*02f8*/ 	.word	0x00009b90


	//   ....[17]....
        /*02fc*/ 	.word	0x00009c30


	//   ....[18]....
        /*0300*/ 	.word	0x00009c90


	//   ....[19]....
        /*0304*/ 	.word	0x0000af60


	//   ....[20]....
        /*0308*/ 	.word	0x0000afc0


	//   ....[21]....
        /*030c*/ 	.word	0x0000b000


	//   ....[22]....
        /*0310*/ 	.word	0x0000b040


	//   ....[23]....
        /*0314*/ 	.word	0x0000b060


	//   ....[24]....
        /*0318*/ 	.word	0x0000b090


	//   ....[25]....
        /*031c*/ 	.word	0x0000bce0


	//   ....[26]....
        /*0320*/ 	.word	0x0000bcf0


	//   ....[27]....
        /*0324*/ 	.word	0x0000cd60


	//   ....[28]....
        /*0328*/ 	.word	0x0000df90


	//   ....[29]....
        /*032c*/ 	.word	0x0000dfd0


	//   ....[30]....
        /*0330*/ 	.word	0x0000e000


	//   ....[31]....
        /*0334*/ 	.word	0x0000e020


	//   ....[32]....
        /*0338*/ 	.word	0x0000e030


	//   ....[33]....
        /*033c*/ 	.word	0x0000e0a0


	//   ....[34]....
        /*0340*/ 	.word	0x0000e0d0


	//   ....[35]....
        /*0344*/ 	.word	0x0000e130


	//   ....[36]....
        /*0348*/ 	.word	0x0000e160


	//   ....[37]....
        /*034c*/ 	.word	0x0000e1c0


	//   ....[38]....
        /*0350*/ 	.word	0x0000e890


	//   ....[39]....
        /*0354*/ 	.word	0x0000e8d0


	//   ....[40]....
        /*0358*/ 	.word	0x0000e900


	//   ....[41]....
        /*035c*/ 	.word	0x0000e920


	//   ....[42]....
        /*0360*/ 	.word	0x0000e930


	//   ....[43]....
        /*0364*/ 	.word	0x0000e9c0


	//   ....[44]....
        /*0368*/ 	.word	0x0000ea00


	//   ....[45]....
        /*036c*/ 	.word	0x0000ea60


	//   ....[46]....
        /*0370*/ 	.word	0x0000ea90


	//   ....[47]....
        /*0374*/ 	.word	0x0000eb00


	//   ....[48]....
        /*0378*/ 	.word	0x0000eb40


	//   ....[49]....
        /*037c*/ 	.word	0x0000eba0


	//   ....[50]....
        /*0380*/ 	.word	0x0000ebd0


	//   ....[51]....
        /*0384*/ 	.word	0x0000ec30


	//   ....[52]....
        /*0388*/ 	.word	0x0000ec70


	//   ....[53]....
        /*038c*/ 	.word	0x0000ecd0


	//   ....[54]....
        /*0390*/ 	.word	0x0000f540


	//   ....[55]....
        /*0394*/ 	.word	0x0000f580


	//   ....[56]....
        /*0398*/ 	.word	0x0000f5b0


	//   ....[57]....
        /*039c*/ 	.word	0x0000f5d0


	//   ....[58]....
        /*03a0*/ 	.word	0x0000f5f0


	//   ....[59]....
        /*03a4*/ 	.word	0x0000f610


	//   ....[60]....
        /*03a8*/ 	.word	0x0000f640


	//   ....[61]....
        /*03ac*/ 	.word	0x0000f660


	//   ....[62]....
        /*03b0*/ 	.word	0x0000f670


	//   ....[63]....
        /*03b4*/ 	.word	0x0000f6f0


	//   ....[64]....
        /*03b8*/ 	.word	0x0000fa90


	//   ....[65]....
        /*03bc*/ 	.word	0x0000fac0


	//   ....[66]....
        /*03c0*/ 	.word	0x0000fae0


	//   ....[67]....
        /*03c4*/ 	.word	0x0000fb80


	//   ....[68]....
        /*03c8*/ 	.word	0x0000fba0


	//   ....[69]....
        /*03cc*/ 	.word	0x0000fc40


	//   ....[70]....
        /*03d0*/ 	.word	0x0000fc60


	//   ....[71]....
        /*03d4*/ 	.word	0x0000fd00


	//   ....[72]....
        /*03d8*/ 	.word	0x0000fd20


	//   ....[73]....
        /*03dc*/ 	.word	0x0000fd30


	//   ....[74]....
        /*03e0*/ 	.word	0x00010270


	//   ....[75]....
        /*03e4*/ 	.word	0x000102b0


	//   ....[76]....
        /*03e8*/ 	.word	0x000102e0


	//   ....[77]....
        /*03ec*/ 	.word	0x00010310


	//   ....[78]....
        /*03f0*/ 	.word	0x000103f0


	//   ....[79]....
        /*03f4*/ 	.word	0x00010410


	//   ....[80]....
        /*03f8*/ 	.word	0x000104c0


	//   ....[81]....
        /*03fc*/ 	.word	0x000104e0


	//   ....[82]....
        /*0400*/ 	.word	0x00010530


	//   ....[83]....
        /*0404*/ 	.word	0x000105a0


	//   ....[84]....
        /*0408*/ 	.word	0x000108f0


	//   ....[85]....
        /*040c*/ 	.word	0x00010de0


	//   ....[86]....
        /*0410*/ 	.word	0x00010ed0


	//   ....[87]....
        /*0414*/ 	.word	0x00010f90


	//   ....[88]....
        /*0418*/ 	.word	0x000110b0


	//   ....[89]....
        /*041c*/ 	.word	0x00011110


	//   ....[90]....
        /*0420*/ 	.word	0x00011210


	//   ....[91]....
        /*0424*/ 	.word	0x00011270


	//   ....[92]....
        /*0428*/ 	.word	0x00011370


	//   ....[93]....
        /*042c*/ 	.word	0x000113d0


	//   ....[94]....
        /*0430*/ 	.word	0x000114c0


	//   ....[95]....
        /*0434*/ 	.word	0x00011510


	//   ....[96]....
        /*0438*/ 	.word	0x000115a0


	//   ....[97]....
        /*043c*/ 	.word	0x00011600


	//   ....[98]....
        /*0440*/ 	.word	0x00011740


	//   ....[99]....
        /*0444*/ 	.word	0x000117b0


	//   ....[100]....
        /*0448*/ 	.word	0x000118b0


	//   ....[101]....
        /*044c*/ 	.word	0x00011920


	//   ....[102]....
        /*0450*/ 	.word	0x00011a20


	//   ....[103]....
        /*0454*/ 	.word	0x00011a90


	//   ....[104]....
        /*0458*/ 	.word	0x00011b90


	//   ....[105]....
        /*045c*/ 	.word	0x00011c00


	//   ....[106]....
        /*0460*/ 	.word	0x00011d00


	//   ....[107]....
        /*0464*/ 	.word	0x00011d70


	//   ....[108]....
        /*0468*/ 	.word	0x00011e70


	//   ....[109]....
        /*046c*/ 	.word	0x00011ed0


	//   ....[110]....
        /*0470*/ 	.word	0x00011fc0


	//   ....[111]....
        /*0474*/ 	.word	0x00012010


	//   ....[112]....
        /*0478*/ 	.word	0x00012150


	//   ....[113]....
        /*047c*/ 	.word	0x00012210


	//   ....[114]....
        /*0480*/ 	.word	0x00012350


	//   ....[115]....
        /*0484*/ 	.word	0x000123a0


	//   ....[116]....
        /*0488*/ 	.word	0x000124b0


	//   ....[117]....
        /*048c*/ 	.word	0x00012500


	//   ....[118]....
        /*0490*/ 	.word	0x00012620


	//   ....[119]....
        /*0494*/ 	.word	0x00012670


	//   ....[120]....
        /*0498*/ 	.word	0x000127a0


	//   ....[121]....
        /*049c*/ 	.word	0x000127f0


	//   ....[122]....
        /*04a0*/ 	.word	0x000128d0


	//   ....[123]....
        /*04a4*/ 	.word	0x00012970


	//   ....[124]....
        /*04a8*/ 	.word	0x00012aa0


	//   ....[125]....
        /*04ac*/ 	.word	0x00012af0


	//   ....[126]....
        /*04b0*/ 	.word	0x00012c20


	//   ....[127]....
        /*04b4*/ 	.word	0x00012c70


	//   ....[128]....
        /*04b8*/ 	.word	0x00012da0


	//   ....[129]....
        /*04bc*/ 	.word	0x00012df0


	//   ....[130]....
        /*04c0*/ 	.word	0x00012f20


	//   ....[131]....
        /*04c4*/ 	.word	0x00012f70


	//   ....[132]....
        /*04c8*/ 	.word	0x00013050


	//   ....[133]....
        /*04cc*/ 	.word	0x000130f0


	//   ....[134]....
        /*04d0*/ 	.word	0x00013290


	//   ....[135]....
        /*04d4*/ 	.word	0x000132e0


	//   ....[136]....
        /*04d8*/ 	.word	0x00013420


	//   ....[137]....
        /*04dc*/ 	.word	0x00013470


	//   ....[138]....
        /*04e0*/ 	.word	0x000135b0


	//   ....[139]....
        /*04e4*/ 	.word	0x00013600


	//   ....[140]....
        /*04e8*/ 	.word	0x00013730


	//   ....[141]....
        /*04ec*/ 	.word	0x00013780


	//   ....[142]....
        /*04f0*/ 	.word	0x00013890


	//----- nvinfo : EIATTR_REG_RECONFIG
	.align		4
.L_89:
        /*04f4*/ 	.byte	0x01, 0x54
	.zero		2


	//----- nvinfo : EIATTR_SYSCALL_OFFSETS
	.align		4
        /*04f8*/ 	.byte	0x04, 0x46
        /*04fa*/ 	.short	(.L_91 - .L_90)


	//   ....[0]....
.L_90:
        /*04fc*/ 	.word	0x00001430


	//   ....[1]....
        /*0500*/ 	.word	0x0000d4b0


	//   ....[2]....
        /*0504*/ 	.word	0x0000d5f0


	//   ....[3]....
        /*0508*/ 	.word	0x0000d6e0


	//   ....[4]....
        /*050c*/ 	.word	0x0000e5b0


	//----- nvinfo : EIATTR_MBARRIER_INSTR_OFFSETS
	.align		4
.L_91:
        /*0510*/ 	.byte	0x04, 0x39
        /*0512*/ 	.short	(.L_93 - .L_92)


	//   ....[0]....
.L_92:
        /*0514*/ 	.word	0x00000180
        /*0518*/ 	.word	0x000000ff
        /*051c*/ 	.word	0x00038800
        /*0520*/ 	.short	0x0100
        /*0522*/ 	.byte	0x08
	.zero		1


	//   ....[1]....
        /*0524*/ 	.word	0x00000190
        /*0528*/ 	.word	0x000000ff
        /*052c*/ 	.word	0x00038820
        /*0530*/ 	.short	0x0100
        /*0532*/ 	.byte	0x08
	.zero		1


	//   ....[2]....
        /*0534*/ 	.word	0x00000280
        /*0538*/ 	.word	0x000000ff
        /*053c*/ 	.word	0x00038830
        /*0540*/ 	.short	0x0100
        /*0542*/ 	.byte	0x08
	.zero		1


	//   ....[3]....
        /*0544*/ 	.word	0x00000290
        /*0548*/ 	.word	0x000000ff
        /*054c*/ 	.word	0x00038840
        /*0550*/ 	.short	0x0100
        /*0552*/ 	.byte	0x08
	.zero		1


	//   ....[4]....
        /*0554*/ 	.word	0x000002a0
        /*0558*/ 	.word	0x000000ff
        /*055c*/ 	.word	0x00038838
        /*0560*/ 	.short	0x0100
        /*0562*/ 	.byte	0x08
	.zero		1


	//   ....[5]....
        /*0564*/ 	.word	0x000002b0
        /*0568*/ 	.word	0x000000ff
        /*056c*/ 	.word	0x00038848
        /*0570*/ 	.short	0x0100
        /*0572*/ 	.byte	0x08
	.zero		1


	//   ....[6]....
        /*0574*/ 	.word	0x000003e0
        /*0578*/ 	.word	0x000000ff
        /*057c*/ 	.word	0x00038850
        /*0580*/ 	.short	0x0100
        /*0582*/ 	.byte	0x08
	.zero		1


	//   ....[7]....
        /*0584*/ 	.word	0x000003f0
        /*0588*/ 	.word	0x000000ff
        /*058c*/ 	.word	0x00038860
        /*0590*/ 	.short	0x0100
        /*0592*/ 	.byte	0x08
	.zero		1


	//   ....[8]....
        /*0594*/ 	.word	0x00000400
        /*0598*/ 	.word	0x000000ff
        /*059c*/ 	.word	0x00038858
        /*05a0*/ 	.short	0x0100
        /*05a2*/ 	.byte	0x08
	.zero		1


	//   ....[9]....
        /*05a4*/ 	.word	0x00000410
        /*05a8*/ 	.word	0x000000ff
        /*05ac*/ 	.word	0x00038868
        /*05b0*/ 	.short	0x0100
        /*05b2*/ 	.byte	0x08
	.zero		1


	//   ....[10]....
        /*05b4*/ 	.word	0x00000500
        /*05b8*/ 	.word	0x000000ff
        /*05bc*/ 	.word	0x00038870
        /*05c0*/ 	.short	0x0100
        /*05c2*/ 	.byte	0x06
	.zero		1


	//   ....[11]....
        /*05c4*/ 	.word	0x00000510
        /*05c8*/ 	.word	0x000000ff
        /*05cc*/ 	.word	0x00038880
        /*05d0*/ 	.short	0x0100
        /*05d2*/ 	.byte	0x06
	.zero		1


	//   ....[12]....
        /*05d4*/ 	.word	0x00000520
        /*05d8*/ 	.word	0x000000ff
        /*05dc*/ 	.word	0x00038878
        /*05e0*/ 	.short	0x0100
        /*05e2*/ 	.byte	0x06
	.zero		1


	//   ....[13]....
        /*05e4*/ 	.word	0x00000530
        /*05e8*/ 	.word	0x000000ff
        /*05ec*/ 	.word	0x00038888
        /*05f0*/ 	.short	0x0100
        /*05f2*/ 	.byte	0x06
	.zero		1


	//   ....[14]....
        /*05f4*/ 	.word	0x00000660
        /*05f8*/ 	.word	0x000000ff
        /*05fc*/ 	.word	0x00038890
        /*0600*/ 	.short	0x0100
        /*0602*/ 	.byte	0x08
	.zero		1


	//   ....[15]....
        /*0604*/ 	.word	0x00000670
        /*0608*/ 	.word	0x000000ff
        /*060c*/ 	.word	0x000388a0
        /*0610*/ 	.short	0x0100
        /*0612*/ 	.byte	0x08
	.zero		1


	//   ....[16]....
        /*0614*/ 	.word	0x00000680
        /*0618*/ 	.word	0x000000ff
        /*061c*/ 	.word	0x00038898
        /*0620*/ 	.short	0x0100
        /*0622*/ 	.byte	0x08
	.zero		1


	//   ....[17]....
        /*0624*/ 	.word	0x00000690
        /*0628*/ 	.word	0x000000ff
        /*062c*/ 	.word	0x000388a8
        /*0630*/ 	.short	0x0100
        /*0632*/ 	.byte	0x08
	.zero		1


	//   ....[18]....
        /*0634*/ 	.word	0x000007d0
        /*0638*/ 	.word	0x000000ff
        /*063c*/ 	.word	0x000388b0
        /*0640*/ 	.short	0x0100
        /*0642*/ 	.byte	0x08
	.zero		1


	//   ....[19]....
        /*0644*/ 	.word	0x000007e0
        /*0648*/ 	.word	0x000000ff
        /*064c*/ 	.word	0x000388c0
        /*0650*/ 	.short	0x0100
        /*0652*/ 	.byte	0x08
	.zero		1


	//   ....[20]....
        /*0654*/ 	.word	0x000007f0
        /*0658*/ 	.word	0x000000ff
        /*065c*/ 	.word	0x000388b8
        /*0660*/ 	.short	0x0100
        /*0662*/ 	.byte	0x08
	.zero		1


	//   ....[21]....
        /*0664*/ 	.word	0x00000800
        /*0668*/ 	.word	0x000000ff
        /*066c*/ 	.word	0x000388c8
        /*0670*/ 	.short	0x0100
        /*0672*/ 	.byte	0x08
	.zero		1


	//   ....[22]....
        /*0674*/ 	.word	0x00001460
        /*0678*/ 	.word	0x000000ff
        /*067c*/ 	.word	0x00038800
        /*0680*/ 	.short	0x010a
        /*0682*/ 	.byte	0x04
	.zero		1


	//   ....[23]....
        /*0684*/ 	.word	0x00001500
        /*0688*/ 	.word	0x000000ff
        /*068c*/ 	.word	0x00038830
        /*0690*/ 	.short	0x010a
        /*0692*/ 	.byte	0x04
	.zero		1


	//   ....[24]....
        /*0694*/ 	.word	0x00001570
        /*0698*/ 	.word	0x000000ff
        /*069c*/ 	.word	0x00038830
        /*06a0*/ 	.short	0x010a
        /*06a2*/ 	.byte	0x04
	.zero		1


	//   ....[25]....
        /*06a4*/ 	.word	0x00003b90
        /*06a8*/ 	.word	0x000000ff
        /*06ac*/ 	.word	0x00000000
        /*06b0*/ 	.short	0x0101
        /*06b2*/ 	.byte	0x07
	.zero		1


	//   ....[26]....
        /*06b4*/ 	.word	0x00005830
        /*06b8*/ 	.word	0x000000ff
        /*06bc*/ 	.word	0x00038830
        /*06c0*/ 	.short	0x010a
        /*06c2*/ 	.byte	0x07
	.zero		1


	//   ....[27]....
        /*06c4*/ 	.word	0x00005880
        /*06c8*/ 	.word	0x000000ff
        /*06cc*/ 	.word	0x00038830
        /*06d0*/ 	.short	0x010a
        /*06d2*/ 	.byte	0x06
	.zero		1


	//   ....[28]....
        /*06d4*/ 	.word	0x00008190
        /*06d8*/ 	.word	0x000000ff
        /*06dc*/ 	.word	0x00038850
        /*06e0*/ 	.short	0x010a
        /*06e2*/ 	.byte	0x07
	.zero		1


	//   ....[29]....
        /*06e4*/ 	.word	0x000081d0
        /*06e8*/ 	.word	0x000000ff
        /*06ec*/ 	.word	0x00038850
        /*06f0*/ 	.short	0x010a
        /*06f2*/ 	.byte	0x07
	.zero		1


	//   ....[30]....
        /*06f4*/ 	.word	0x00008760
        /*06f8*/ 	.word	0x000000ff
        /*06fc*/ 	.word	0x00000000
        /*0700*/ 	.short	0x0101
        /*0702*/ 	.byte	0x0a
	.zero		1


	//   ....[31]....
        /*0704*/ 	.word	0x00009130
        /*0708*/ 	.word	0x000000ff
        /*070c*/ 	.word	0x00000000
        /*0710*/ 	.short	0x0101
        /*0712*/ 	.byte	0x07
	.zero		1


	//   ....[32]....
        /*0714*/ 	.word	0x00009ac0
        /*0718*/ 	.word	0x000000ff
        /*071c*/ 	.word	0x00038850
        /*0720*/ 	.short	0x010a
        /*0722*/ 	.byte	0x05
	.zero		1


	//   ....[33]....
        /*0724*/ 	.word	0x00009b00
        /*0728*/ 	.word	0x000000ff
        /*072c*/ 	.word	0x00038850
        /*0730*/ 	.short	0x010a
        /*0732*/ 	.byte	0x05
	.zero		1


	//   ....[34]....
        /*0734*/ 	.word	0x0000a160
        /*0738*/ 	.word	0x000000ff
        /*073c*/ 	.word	0x00000000
        /*0740*/ 	.short	0x0101
        /*0742*/ 	.byte	0x04
	.zero		1


	//   ....[35]....
        /*0744*/ 	.word	0x0000b080
        /*0748*/ 	.word	0x000000ff
        /*074c*/ 	.word	0x00000000
        /*0750*/ 	.short	0x0101
        /*0752*/ 	.byte	0x04
	.zero		1


	//   ....[36]....
        /*0754*/ 	.word	0x0000dd70
        /*0758*/ 	.word	0x000000ff
        /*075c*/ 	.word	0x00038840
        /*0760*/ 	.short	0x010a
        /*0762*/ 	.byte	0x2a
	.zero		1


	//   ....[37]....
        /*0764*/ 	.word	0x0000e370
        /*0768*/ 	.word	0x000000ff
        /*076c*/ 	.word	0x00038830
        /*0770*/ 	.short	0x0107
        /*0772*/ 	.byte	0x2a
	.zero		1


	//   ....[38]....
        /*0774*/ 	.word	0x0000e3e0
        /*0778*/ 	.word	0x000000ff
        /*077c*/ 	.word	0x00038830
        /*0780*/ 	.short	0x0101
        /*0782*/ 	.byte	0x2a
	.zero		1


	//   ....[39]....
        /*0784*/ 	.word	0x0000ee50
        /*0788*/ 	.word	0x000000ff
        /*078c*/ 	.word	0x00038800
        /*0790*/ 	.short	0x0107
        /*0792*/ 	.byte	0x2a
	.zero		1


	//   ....[40]....
        /*0794*/ 	.word	0x0000eeb0
        /*0798*/ 	.word	0x000000ff
        /*079c*/ 	.word	0x00038800
        /*07a0*/ 	.short	0x0101
        /*07a2*/ 	.byte	0x2a
	.zero		1


	//   ....[41]....
        /*07a4*/ 	.word	0x0000eec0
        /*07a8*/ 	.word	0x000000ff
        /*07ac*/ 	.word	0x00038820
        /*07b0*/ 	.short	0x010a
        /*07b2*/ 	.byte	0x2a
	.zero		1


	//   ....[42]....
        /*07b4*/ 	.word	0x0000f340
        /*07b8*/ 	.word	0x00000013
        /*07bc*/ 	.word	0x00038840
        /*07c0*/ 	.short	0x010a
        /*07c2*/ 	.byte	0x3f
	.zero		1


	//   ....[43]....
        /*07c4*/ 	.word	0x0000f910
        /*07c8*/ 	.word	0x00000013
        /*07cc*/ 	.word	0x00038830
        /*07d0*/ 	.short	0x0107
        /*07d2*/ 	.byte	0x3f
	.zero		1


	//   ....[44]....
        /*07d4*/ 	.word	0x0000f9c0
        /*07d8*/ 	.word	0x00000013
        /*07dc*/ 	.word	0x00038830
        /*07e0*/ 	.short	0x0101
        /*07e2*/ 	.byte	0x3f
	.zero		1


	//   ....[45]....
        /*07e4*/ 	.word	0x0000fa20
        /*07e8*/ 	.word	0x00000004
        /*07ec*/ 	.word	0x00038860
        /*07f0*/ 	.short	0x010a
        /*07f2*/ 	.byte	0x3f
	.zero		1


	//   ....[46]....
        /*07f4*/ 	.word	0x0000fee0
        /*07f8*/ 	.word	0x00000004
        /*07fc*/ 	.word	0x00038850
        /*0800*/ 	.short	0x0107
        /*0802*/ 	.byte	0x3f
	.zero		1


	//   ....[47]....
        /*0804*/ 	.word	0x00010060
        /*0808*/ 	.word	0x00000004
        /*080c*/ 	.word	0x00038850
        /*0810*/ 	.short	0x0101
        /*0812*/ 	.byte	0x3f
	.zero		1


	//   ....[48]....
        /*0814*/ 	.word	0x000101e0
        /*0818*/ 	.word	0x00000000
        /*081c*/ 	.word	0x00038860
        /*0820*/ 	.short	0x010a
        /*0822*/ 	.byte	0x3f
	.zero		1


	//   ....[49]....
        /*0824*/ 	.word	0x00010730
        /*0828*/ 	.word	0x00000000
        /*082c*/ 	.word	0x00038850
        /*0830*/ 	.short	0x0107
        /*0832*/ 	.byte	0x3f
	.zero		1


	//   ....[50]....
        /*0834*/ 	.word	0x000107f0
        /*0838*/ 	.word	0x00000000
        /*083c*/ 	.word	0x00038850
        /*0840*/ 	.short	0x0101
        /*0842*/ 	.byte	0x3f
	.zero		1


	//   ....[51]....
        /*0844*/ 	.word	0x00010880
        /*0848*/ 	.word	0x00000007
        /*084c*/ 	.word	0x00038820
        /*0850*/ 	.short	0x010a
        /*0852*/ 	.byte	0x3f
	.zero		1


	//   ....[52]....
        /*0854*/ 	.word	0x00010a00
        /*0858*/ 	.word	0x00000005
        /*085c*/ 	.word	0x00038840
        /*0860*/ 	.short	0x010a
        /*0862*/ 	.byte	0x3f
	.zero		1


	//   ....[53]....
        /*0864*/ 	.word	0x00010aa0
        /*0868*/ 	.word	0x00000003
        /*086c*/ 	.word	0x00038840
        /*0870*/ 	.short	0x010a
        /*0872*/ 	.byte	0x3f
	.zero		1


	//   ....[54]....
        /*0874*/ 	.word	0x00010ae0
        /*0878*/ 	.word	0x00000005
        /*087c*/ 	.word	0x00038860
        /*0880*/ 	.short	0x010a
        /*0882*/ 	.byte	0x3f
	.zero		1


	//   ....[55]....
        /*0884*/ 	.word	0x00010b20
        /*0888*/ 	.word	0x00000003
        /*088c*/ 	.word	0x00038860
        /*0890*/ 	.short	0x010a
        /*0892*/ 	.byte	0x3f
	.zero		1


	//   ....[56]....
        /*0894*/ 	.word	0x00010ba0
        /*0898*/ 	.word	0x00000003
        /*089c*/ 	.word	0x00038800
        /*08a0*/ 	.short	0x010a
        /*08a2*/ 	.byte	0x3f
	.zero		1


	//   ....[57]....
        /*08a4*/ 	.word	0x00010c10
        /*08a8*/ 	.word	0x00000003
        /*08ac*/ 	.word	0x00038830
        /*08b0*/ 	.short	0x010a
        /*08b2*/ 	.byte	0x3f
	.zero		1


	//   ....[58]....
        /*08b4*/ 	.word	0x00010c80
        /*08b8*/ 	.word	0x00000006
        /*08bc*/ 	.word	0x00038830
        /*08c0*/ 	.short	0x010a
        /*08c2*/ 	.byte	0x3f
	.zero		1


	//   ....[59]....
        /*08c4*/ 	.word	0x00010ce0
        /*08c8*/ 	.word	0x00000003
        /*08cc*/ 	.word	0x00038850
        /*08d0*/ 	.short	0x010a
        /*08d2*/ 	.byte	0x3f
	.zero		1


	//   ....[60]....
        /*08d4*/ 	.word	0x00010d40
        /*08d8*/ 	.word	0x00000005
        /*08dc*/ 	.word	0x00038850
        /*08e0*/ 	.short	0x010a
        /*08e2*/ 	.byte	0x3f
	.zero		1


	//   ....[61]....
        /*08e4*/ 	.word	0x00010e20
        /*08e8*/ 	.word	0x00000003
        /*08ec*/ 	.word	0x00038840
        /*08f0*/ 	.short	0x010a
        /*08f2*/ 	.byte	0x3f
	.zero		1


	//   ....[62]....
        /*08f4*/ 	.word	0x00012050
        /*08f8*/ 	.word	0x00000003
        /*08fc*/ 	.word	0x00038820
        /*0900*/ 	.short	0x010a
        /*0902*/ 	.byte	0x3f
	.zero		1


	//   ....[63]....
        /*0904*/ 	.word	0x000120a0
        /*0908*/ 	.word	0x00000013
        /*090c*/ 	.word	0x00038840
        /*0910*/ 	.short	0x010a
        /*0912*/ 	.byte	0x3f
	.zero		1


	//   ....[64]....
        /*0914*/ 	.word	0x00012820
        /*0918*/ 	.word	0x00000004
        /*091c*/ 	.word	0x00038860
        /*0920*/ 	.short	0x010a
        /*0922*/ 	.byte	0x3f
	.zero		1


	//   ....[65]....
        /*0924*/ 	.word	0x00012fa0
        /*0928*/ 	.word	0x00000000
        /*092c*/ 	.word	0x00038860
        /*0930*/ 	.short	0x010a
        /*0932*/ 	.byte	0x3f
	.zero		1


	//   ....[66]....
        /*0934*/ 	.word	0x000137b0
        /*0938*/ 	.word	0x00000007
        /*093c*/ 	.word	0x00038820
        /*0940*/ 	.short	0x010a
        /*0942*/ 	.byte	0x3f
	.zero		1


	//   ....[67]....
        /*0944*/ 	.word	0x00013950
        /*0948*/ 	.word	0x00000005
        /*094c*/ 	.word	0x00038840
        /*0950*/ 	.short	0x010a
        /*0952*/ 	.byte	0x3f
	.zero		1


	//   ....[68]....
        /*0954*/ 	.word	0x000139a0
        /*0958*/ 	.word	0x00000003
        /*095c*/ 	.word	0x00038840
        /*0960*/ 	.short	0x010a
        /*0962*/ 	.byte	0x3f
	.zero		1


	//   ....[69]....
        /*0964*/ 	.word	0x000139f0
        /*0968*/ 	.word	0x00000005
        /*096c*/ 	.word	0x00038860
        /*0970*/ 	.short	0x010a
        /*0972*/ 	.byte	0x3f
	.zero		1


	//----- nvinfo : EIATTR_NUM_MBARRIERS
	.align		4
.L_93:
        /*0974*/ 	.byte	0x03, 0x38
        /*0976*/ 	.short	0x0016


	//----- nvinfo : EIATTR_EXIT_INSTR_OFFSETS
	.align		4
        /*0978*/ 	.byte	0x04, 0x1c
        /*097a*/ 	.short	(.L_95 - .L_94)


	//   ....[0]....
.L_94:
        /*097c*/ 	.word	0x00010b70


	//----- nvinfo : EIATTR_MAX_THREADS
	.align		4
.L_95:
        /*0980*/ 	.byte	0x04, 0x05
        /*0982*/ 	.short	(.L_97 - .L_96)
.L_96:
        /*0984*/ 	.word	0x00000180
        /*0988*/ 	.word	0x00000001
        /*098c*/ 	.word	0x00000001


	//----- nvinfo : EIATTR_CRS_STACK_SIZE
	.align		4
.L_97:
        /*0990*/ 	.byte	0x04, 0x1e
        /*0992*/ 	.short	(.L_99 - .L_98)
.L_98:
        /*0994*/ 	.word	0x00000000


	//----- nvinfo : EIATTR_CBANK_PARAM_SIZE
	.align		4
.L_99:
        /*0998*/ 	.byte	0x03, 0x19
        /*099a*/ 	.short	0x0a70


	//----- nvinfo : EIATTR_PARAM_CBANK
	.align		4
        /*099c*/ 	.byte	0x04, 0x0a
        /*099e*/ 	.short	(.L_101 - .L_100)
	.align		4
.L_100:
        /*09a0*/ 	.word	index@(.nv.constant0._ZN7cutlass13device_kernelIN5flash11enable_sm90INS1_16FlashAttnFwdSm90INS1_25CollectiveMainloopFwdSm90ILi2EN4cute5tupleIJNS5_1CILi1EEES8_S8_EEENS6_IJNS7_ILi128EEENS7_ILi80EEENS7_ILi256EEEEEELi256ENS_10bfloat16_tEfNS_4arch4Sm90ELb0ELb0ELb0ELb0ELb1ELb0ELb0ELb1ELb1ELb1ELb1ELb0EEENS1_21CollectiveEpilogueFwdINS6_IJSA_SC_SB_EEES9_SE_SG_Li256ELb0ELb1ELb1ELb0EEENS1_19SingleTileSchedulerILb0ELb1ELb1ELi128EEEEEEEEEvNT_6ParamsE)
        /*09a4*/ 	.short	0x0210
        /*09a6*/ 	.short	0x0a70


	//----- nvinfo : EIATTR_SW_WAR
	.align		4
.L_101:
        /*09a8*/ 	.byte	0x04, 0x36
        /*09aa*/ 	.short	(.L_103 - .L_102)
.L_102:
        /*09ac*/ 	.word	0x00000008
.L_103:


//--------------------- .nv.info._ZN7cutlass13device_kernelIN5flash11enable_sm90INS1_16FlashAttnFwdSm90INS1_25CollectiveMainloopFwdSm90ILi2EN4cute5tupleIJNS5_1CILi1EEES8_S8_EEENS6_IJNS7_ILi128EEENS7_ILi80EEENS7_ILi256EEEEEELi256ENS_10bfloat16_tEfNS_4arch4Sm90ELb0ELb0ELb0ELb1ELb1ELb0ELb0ELb1ELb1ELb1ELb1ELb0EEENS1_21CollectiveEpilogueFwdINS6_IJSA_SC_SB_EEES9_SE_SG_Li256ELb1ELb1ELb1ELb0EEENS1_36VarlenDynamicPersistentTileSchedulerILi128ELi80ELi256ELi128ELb1ELb1ELb1ELb0ELb1ELb1EEEEEEEEEvNT_6ParamsE --------------------------
	.section	.nv.info._ZN7cutlass13device_kernelIN5flash11enable_sm90INS1_16FlashAttnFwdSm90INS1_25CollectiveMainloopFwdSm90ILi2EN4cute5tupleIJNS5_1CILi1EEES8_S8_EEENS6_IJNS7_ILi128EEENS7_ILi80EEENS7_ILi256EEEEEELi256ENS_10bfloat16_tEfNS_4arch4Sm90ELb0ELb0ELb0ELb1ELb1ELb0ELb0ELb1ELb1ELb1ELb1ELb0EEENS1_21CollectiveEpilogueFwdINS6_IJSA_SC_SB_EEES9_SE_SG_Li256ELb1ELb1ELb1ELb0EEENS1_36VarlenDynamicPersistentTileSchedulerILi128ELi80ELi256ELi128ELb1ELb1ELb1ELb0ELb1ELb1EEEEEEEEEvNT_6ParamsE,"",@"SHT_CUDA_INFO"
	.sectionflags	@""
	.align	4


	//----- nvinfo : EIATTR_CUDA_API_VERSION
	.align		4
        /*0000*/ 	.byte	0x04, 0x37
        /*0002*/ 	.short	(.L_105 - .L_104)
.L_104:
        /*0004*/ 	.word	0x00000082


	//----- nvinfo : EIATTR_KPARAM_INFO
	.align		4
.L_105:
        /*0008*/ 	.byte	0x04, 0x17
        /*000a*/ 	.short	(.L_107 - .L_106)
.L_106:
        /*000c*/ 	.word	0x00000000
        /*0010*/ 	.short	0x0000
        /*0012*/ 	.short	0x0070
        /*0014*/ 	.byte	0x00, 0xf0, 0x01, 0x2a


	//----- nvinfo : EIATTR_SPARSE_MMA_MASK
	.align		4
.L_107:
        /*0018*/ 	.byte	0x03, 0x50
        /*001a*/ 	.short	0x0000


	//----- nvinfo : EIATTR_MAXREG_COUNT
	.align		4
        /*001c*/ 	.byte	0x03, 0x1b
        /*001e*/ 	.short	0x00a8


	//----- nvinfo : EIATTR_NUM_BARRIERS
	.align		4
        /*0020*/ 	.byte	0x02, 0x4c
        /*0022*/ 	.byte	0x09
	.zero		1


	//----- nvinfo : EIATTR_EXTERNS
	.align		4
        /*0024*/ 	.byte	0x04, 0x0f
        /*0026*/ 	.short	(.L_109 - .L_108)


	//   ....[0]....
	.align		4
.L_108:
        /*0028*/ 	.word	index@(__assertfail)


	//----- nvinfo : EIATTR_ANNOTATIONS
	.align		4
.L_109:
        /*002c*/ 	.byte	0x04, 0x55
        /*002e*/ 	.short	(.L_111 - .L_110)


	//   ....[0]....
.L_110:
        /*0030*/ 	.word	0x00000001
        /*0034*/ 	.byte	0xa0, 0x08, 0x00, 0x00, 0x01, 0x00, 0x00, 0x00, 0xa0, 0x09, 0x00, 0x00, 0x01, 0x00, 0x00, 0x00
        /* <DEDUP_REMOVED lines=28> */
        /*0204*/ 	.byte	0x60, 0x59, 0x01, 0x00


	//----- nvinfo : EIATTR_MERCURY_ISA_VERSION
	.align		4
.L_111:
        /*0208*/ 	.byte	0x03, 0x5f
        /*020a*/ 	.short	0x0101


	//----- nvinfo : EIATTR_UNUSED_LOAD_BYTE_OFFSET
	.align		4
        /*020c*/ 	.byte	0x04, 0x44
        /*020e*/ 	.short	(.L_113 - .L_112)


	//   ....[0]....
.L_112:
        /*0210*/ 	.word	0x00000950
        /*0214*/ 	.word	0x0000fff0


	//   ....[1]....
        /*0218*/ 	.word	0x0000b370
        /*021c*/ 	.word	0x0000fff0


	//----- nvinfo : EIATTR_INT_WARP_WIDE_INSTR_OFFSETS
	.align		4
.L_113:
        /*0220*/ 	.byte	0x04, 0x31
        /*0222*/ 	.short	(.L_115 - .L_114)


	//   ....[0]....
.L_114:
        /*0224*/ 	.word	0x000000c0


	//   ....[1]....
        /*0228*/ 	.word	0x000000d0


	//   ....[2]....
        /*022c*/ 	.word	0x00000170


	//   ....[3]....
        /*0230*/ 	.word	0x000114b0


	//   ....[4]....
        /*0234*/ 	.word	0x00011540


	//   ....[5]....
        /*0238*/ 	.word	0x00014420


	//   ....[6]....
        /*023c*/ 	.word	0x000144b0


	//----- nvinfo : EIATTR_COOP_GROUP_MASK_REGIDS
	.align		4
.L_115:
        /*0240*/ 	.byte	0x04, 0x29
        /*0242*/ 	.short	(.L_117 - .L_116)


	//   ....[0]....
.L_116:
        /*0244*/ 	.word	0xffffffff


	//   ....[1]....
        /*0248*/ 	.word	0xffffffff


	//   ....[2]....
        /*024c*/ 	.word	0xffffffff


	//   ....[3]....
        /*0250*/ 	.word	0xffffffff


	//   ....[4]....
        /*0254*/ 	.word	0xffffffff


	//   ....[5]....
        /*0258*/ 	.word	0xffffffff


	//   ....[6]....
        /*025c*/ 	.word	0xffffffff


	//   ....[7]....
        /*0260*/ 	.word	0xffffffff


	//   ....[8]....
        /*0264*/ 	.word	0xffffffff


	//   ....[9]....
        /*0268*/ 	.word	0xffffffff


	//   ....[10]....
        /*026c*/ 	.word	0xffffffff


	//   ....[11]....
        /*0270*/ 	.word	0xffffffff


	//   ....[12]....
        /*0274*/ 	.word	0xffffffff


	//   ....[13]....
        /*0278*/ 	.word	0xffffffff


	//   ....[14]....
        /*027c*/ 	.word	0xffffffff


	//   ....[15]....
        /*0280*/ 	.word	0xffffffff


	//   ....[16]....
        /*0284*/ 	.word	0xffffffff


	//   ....[17]....
        /*0288*/ 	.word	0xffffffff


	//   ....[18]....
        /*028c*/ 	.word	0xffffffff


	//   ....[19]....
        /*0290*/ 	.word	0xffffffff


	//   ....[20]....
        /*0294*/ 	.word	0xffffffff


	//   ....[21]....
        /*0298*/ 	.word	0xffffffff


	//   ....[22]....
        /*029c*/ 	.word	0xffffffff


	//   ....[23]....
        /*02a0*/ 	.word	0xffffffff


	//   ....[24]....
        /*02a4*/ 	.word	0xffffffff


	//   ....[25]....
        /*02a8*/ 	.word	0xffffffff


	//   ....[26]....
        /*02ac*/ 	.word	0xffffffff


	//   ....[27]....
        /*02b0*/ 	.word	0xffffffff


	//   ....[28]....
        /*02b4*/ 	.word	0xffffffff


	//   ....[29]....
        /*02b8*/ 	.word	0xffffffff


	//   ....[30]....
        /*02bc*/ 	.word	0xffffffff


	//   ....[31]....
        /*02c0*/ 	.word	0xffffffff


	//   ....[32]....
        /*02c4*/ 	.word	0xffffffff


	//   ....[33]....
        /*02c8*/ 	.word	0xffffffff


	//   ....[34]....
        /*02cc*/ 	.word	0xffffffff


	//   ....[35]....
        /*02d0*/ 	.word	0xffffffff


	//   ....[36]....
        /*02d4*/ 	.word	0xffffffff


	//   ....[37]....
        /*02d8*/ 	.word	0xffffffff


	//   ....[38]....
        /*02dc*/ 	.word	0xffffffff


	//   ....[39]....
        /*02e0*/ 	.word	0xffffffff


	//   ....[40]....
        /*02e4*/ 	.word	0xffffffff


	//   ....[41]....
        /*02e8*/ 	.word	0xffffffff


	//   ....[42]....
        /*02ec*/ 	.word	0xffffffff


	//   ....[43]....
        /*02f0*/ 	.word	0xffffffff


	//   ....[44]....
        /*02f4*/ 	.word	0xffffffff


	//   ....[45]....
        /*02f8*/ 	.word	0xffffffff


	//   ....[46]....
        /*02fc*/ 	.word	0xffffffff


	//   ....[47]....
        /*0300*/ 	.word	0xffffffff


	//   ....[48]....
        /*0304*/ 	.word	0xffffffff


	//   ....[49]....
        /*0308*/ 	.word	0xffffffff


	//   ....[50]....
        /*030c*/ 	.word	0xffffffff


	//   ....[51]....
        /*0310*/ 	.word	0xffffffff


	//   ....[52]....
        /*0314*/ 	.word	0xffffffff


	//   ....[53]....
        /*0318*/ 	.word	0xffffffff


	//   ....[54]....
        /*031c*/ 	.word	0xffffffff


	//   ....[55]....
        /*0320*/ 	.word	0xffffffff


	//   ....[56]....
        /*0324*/ 	.word	0xffffffff


	//   ....[57]....
        /*0328*/ 	.word	0xffffffff


	//   ....[58]....
        /*032c*/ 	.word	0xffffffff


	//   ....[59]....
        /*0330*/ 	.word	0xffffffff


	//   ....[60]....
        /*0334*/ 	.word	0xffffffff


	//   ....[61]....
        /*0338*/ 	.word	0xffffffff


	//   ....[62]....
        /*033c*/ 	.word	0xffffffff


	//   ....[63]....
        /*0340*/ 	.word	0xffffffff


	//   ....[64]....
        /*0344*/ 	.word	0xffffffff


	//   ....[65]....
        /*0348*/ 	.word	0xffffffff


	//   ....[66]....
        /*034c*/ 	.word	0xffffffff


	//   ....[67]....
        /*0350*/ 	.word	0xffffffff


	//   ....[68]....
        /*0354*/ 	.word	0xffffffff


	//   ....[69]....
        /*0358*/ 	.word	0xffffffff


	//   ....[70]....
        /*035c*/ 	.word	0xffffffff


	//   ....[71]....
        /*0360*/ 	.word	0xffffffff


	//   ....[72]....
        /*0364*/ 	.word	0xffffffff


	//   ....[73]....
        /*0368*/ 	.word	0xffffffff


	//   ....[74]....
        /*036c*/ 	.word	0xffffffff


	//   ....[75]....
        /*0370*/ 	.word	0xffffffff


	//   ....[76]....
        /*0374*/ 	.word	0xffffffff


	//   ....[77]....
        /*0378*/ 	.word	0xffffffff


	//   ....[78]....
        /*037c*/ 	.word	0xffffffff


	//   ....[79]....
        /*0380*/ 	.word	0xffffffff


	//   ....[80]....
        /*0384*/ 	.word	0xffffffff


	//   ....[81]....
        /*0388*/ 	.word	0xffffffff


	//   ....[82]....
        /*038c*/ 	.word	0xffffffff


	//   ....[83]....
        /*0390*/ 	.word	0xffffffff


	//   ....[84]....
        /*0394*/ 	.word	0xffffffff


	//   ....[85]....
        /*0398*/ 	.word	0xffffffff


	//   ....[86]....
        /*039c*/ 	.word	0xffffffff


	//   ....[87]....
        /*03a0*/ 	.word	0xffffffff


	//   ....[88]....
        /*03a4*/ 	.word	0xffffffff


	//   ....[89]....
        /*03a8*/ 	.word	0xffffffff


	//   ....[90]....
        /*03ac*/ 	.word	0xffffffff


	//   ....[91]....
        /*03b0*/ 	.word	0xffffffff


	//   ....[92]....
        /*03b4*/ 	.word	0xffffffff


	//   ....[93]....
        /*03b8*/ 	.word	0xffffffff


	//   ....[94]....
        /*03bc*/ 	.word	0xffffffff


	//   ....[95]....
        /*03c0*/ 	.word	0xffffffff


	//   ....[96]....
        /*03c4*/ 	.word	0xffffffff


	//   ....[97]....
        /*03c8*/ 	.word	0xffffffff


	//   ....[98]....
        /*03cc*/ 	.word	0xffffffff


	//   ....[99]....
        /*03d0*/ 	.word	0xffffffff


	//   ....[100]....
        /*03d4*/ 	.word	0xffffffff


	//   ....[101]....
        /*03d8*/ 	.word	0xffffffff


	//   ....[102]....
        /*03dc*/ 	.word	0xffffffff


	//   ....[103]....
        /*03e0*/ 	.word	0xffffffff


	//   ....[104]....
        /*03e4*/ 	.word	0xffffffff


	//   ....[105]....
        /*03e8*/ 	.word	0xffffffff


	//   ....[106]....
        /*03ec*/ 	.word	0xffffffff


	//   ....[107]....
        /*03f0*/ 	.word	0xffffffff


	//   ....[108]....
        /*03f4*/ 	.word	0xffffffff


	//   ....[109]....
        /*03f8*/ 	.word	0xffffffff


	//   ....[110]....
        /*03fc*/ 	.word	0xffffffff


	//   ....[111]....
        /*0400*/ 	.word	0xffffffff


	//   ....[112]....
        /*0404*/ 	.word	0xffffffff


	//   ....[113]....
        /*0408*/ 	.word	0xffffffff


	//   ....[114]....
        /*040c*/ 	.word	0xffffffff


	//   ....[115]....
        /*0410*/ 	.word	0xffffffff


	//   ....[116]....
        /*0414*/ 	.word	0xffffffff


	//   ....[117]....
        /*0418*/ 	.word	0xffffffff


	//   ....[118]....
        /*041c*/ 	.word	0xffffffff


	//   ....[119]....
        /*0420*/ 	.word	0xffffffff


	//   ....[120]....
        /*0424*/ 	.word	0xffffffff


	//   ....[121]....
        /*0428*/ 	.word	0xffffffff


	//   ....[122]....
        /*042c*/ 	.word	0xffffffff


	//   ....[123]....
        /*0430*/ 	.word	0xffffffff


	//   ....[124]....
        /*0434*/ 	.word	0xffffffff


	//   ....[125]....
        /*0438*/ 	.word	0xffffffff


	//   ....[126]....
        /*043c*/ 	.word	0xffffffff


	//   ....[127]....
        /*0440*/ 	.word	0xffffffff


	//   ....[128]....
        /*0444*/ 	.word	0xffffffff


	//   ....[129]....
        /*0448*/ 	.word	0xffffffff


	//   ....[130]....
        /*044c*/ 	.word	0xffffffff


	//   ....[131]....
        /*0450*/ 	.word	0xffffffff


	//   ....[132]....
        /*0454*/ 	.word	0xffffffff


	//   ....[133]....
        /*0458*/ 	.word	0xffffffff


	//   ....[134]....
        /*045c*/ 	.word	0xffffffff


	//   ....[135]....
        /*0460*/ 	.word	0x0500000f


	//   ....[136]....
        /*0464*/ 	.word	0x0500000f


	//   ....[137]....
        /*0468*/ 	.word	0x0500000f


	//   ....[138]....
        /*046c*/ 	.word	0x0500000f


	//   ....[139]....
        /*0470*/ 	.word	0x0500000f


	//   ....[140]....
        /*0474*/ 	.word	0x0500000f


	//   ....[141]....
        /*0478*/ 	.word	0x0500000f


	//   ....[142]....
        /*047c*/ 	.word	0x0500000f


	//   ....[143]....
        /*0480*/ 	.word	0x0500000f


	//   ....[144]....
        /*0484*/ 	.word	0x0500000f


	//   ....[145]....
        /*0488*/ 	.word	0x0500000f


	//   ....[146]....
        /*048c*/ 	.word	0x0500000f


	//   ....[147]....
        /*0490*/ 	.word	0x0500000f


	//   ....[148]....
        /*0494*/ 	.word	0x0500000f


	//   ....[149]....
        /*0498*/ 	.word	0x0500000f


	//   ....[150]....
        /*049c*/ 	.word	0x0500000f


	//   ....[151]....
        /*04a0*/ 	.word	0x0500000f


	//   ....[152]....
        /*04a4*/ 	.word	0x0500000f


	//   ....[153]....
        /*04a8*/ 	.word	0x0500000f


	//   ....[154]....
        /*04ac*/ 	.word	0x0500000f


	//   ....[155]....
        /*04b0*/ 	.word	0x0500000f


	//   ....[156]....
        /*04b4*/ 	.word	0x0500000f


	//   ....[157]....
        /*04b8*/ 	.word	0x0500000f


	//   ....[158]....
        /*04bc*/ 	.word	0x0500000f


	//   ....[159]....
        /*04c0*/ 	.word	0x0500000f


	//   ....[160]....
        /*04c4*/ 	.word	0x0500000f


	//   ....[161]....
        /*04c8*/ 	.word	0x0500000f


	//   ....[162]....
        /*04cc*/ 	.word	0x0500000f


	//   ....[163]....
        /*04d0*/ 	.word	0x0500000f


	//   ....[164]....
        /*04d4*/ 	.word	0x0500000f


	//   ....[165]....
        /*04d8*/ 	.word	0x0500000f


	//   ....[166]....
        /*04dc*/ 	.word	0x0500000f


	//   ....[167]....
        /*04e0*/ 	.word	0x0500000f


	//   ....[168]....
        /*04e4*/ 	.word	0x0500000f


	//   ....[169]....
        /*04e8*/ 	.word	0x0500000f


	//   ....[170]....
        /*04ec*/ 	.word	0x0500000f


	//   ....[171]....
        /*04f0*/ 	.word	0x0500000f


	//   ....[172]....
        /*04f4*/ 	.word	0x0500000f


	//   ....[173]....
        /*04f8*/ 	.word	0x0500000f


	//   ....[174]....
        /*04fc*/ 	.word	0x0500000f


	//   ....[175]....
        /*0500*/ 	.word	0x0500000f


	//   ....[176]....
        /*0504*/ 	.word	0x0500000f


	//   ....[177]....
        /*0508*/ 	.word	0x0500000f


	//   ....[178]....
        /*050c*/ 	.word	0x0500000f


	//   ....[179]....
        /*0510*/ 	.word	0x0500000f


	//   ....[180]....
        /*0514*/ 	.word	0x0500000f


	//   ....[181]....
        /*0518*/ 	.word	0x0500000f


	//   ....[182]....
        /*051c*/ 	.word	0x0500000f


	//   ....[183]....
        /*0520*/ 	.word	0x0500000f


	//   ....[184]....
        /*0524*/ 	.word	0x0500000f


	//   ....[185]....
        /*0528*/ 	.word	0x0500000f


	//   ....[186]....
        /*052c*/ 	.word	0x0500000f


	//   ....[187]....
        /*0530*/ 	.word	0x0500000f


	//   ....[188]....
        /*0534*/ 	.word	0x0500000f


	//   ....[189]....
        /*0538*/ 	.word	0x0500000f


	//   ....[190]....
        /*053c*/ 	.word	0x0500000f


	//   ....[191]....
        /*0540*/ 	.word	0x0500000f


	//   ....[192]....
        /*0544*/ 	.word	0x0500000f


	//   ....[193]....
        /*0548*/ 	.word	0x0500000f


	//   ....[194]....
        /*054c*/ 	.word	0x0500000f


	//   ....[195]....
        /*0550*/ 	.word	0x0500000f


	//   ....[196]....
        /*0554*/ 	.word	0x0500000f


	//   ....[197]....
        /*0558*/ 	.word	0x0500000f


	//   ....[198]....
        /*055c*/ 	.word	0x0500000f


	//   ....[199]....
        /*0560*/ 	.word	0x0500000f


	//   ....[200]....
        /*0564*/ 	.word	0x0500000f


	//   ....[201]....
        /*0568*/ 	.word	0x0500000f


	//   ....[202]....
        /*056c*/ 	.word	0x0500000f


	//   ....[203]....
        /*0570*/ 	.word	0x0500000f


	//   ....[204]....
        /*0574*/ 	.word	0x0500000f


	//   ....[205]....
        /*0578*/ 	.word	0x0500000f


	//   ....[206]....
        /*057c*/ 	.word	0x0500000f


	//   ....[207]....
        /*0580*/ 	.word	0x0500000f


	//   ....[208]....
        /*0584*/ 	.word	0x0500000f


	//   ....[209]....
        /*0588*/ 	.word	0x0500000f


	//   ....[210]....
        /*058c*/ 	.word	0x0500000f


	//----- nvinfo : EIATTR_COOP_GROUP_INSTR_OFFSETS
	.align		4
.L_117:
        /*0590*/ 	.byte	0x04, 0x28
        /*0592*/ 	.short	(.L_119 - .L_118)


	//   ....[0]....
.L_118:
        /*0594*/ 	.word	0x00000070


	//   ....[1]....
        /*0598*/ 	.word	0x000000b0


	//   ....[2]....
        /*059c*/ 	.word	0x000002d0


	//   ....[3]....
        /*05a0*/ 	.word	0x00000430


	//   ....[4]....
        /*05a4*/ 	.word	0x00000550


	//   ....[5]....
        /*05a8*/ 	.word	0x000006b0


	//   ....[6]....
        /*05ac*/ 	.word	0x00001d10


	//   ....[7]....
        /*05b0*/ 	.word	0x00004f10


	//   ....[8]....
        /*05b4*/ 	.word	0x00004fe0


	//   ....[9]....
        /*05b8*/ 	.word	0x00005370


	//   ....[10]....
        /*05bc*/ 	.word	0x000053d0


	//   ....[11]....
        /*05c0*/ 	.word	0x000090d0


	//   ....[12]....
        /*05c4*/ 	.word	0x00009100


	//   ....[13]....
        /*05c8*/ 	.word	0x000093f0


	//   ....[14]....
        /*05cc*/ 	.word	0x00009460


	//   ....[15]....
        /*05d0*/ 	.word	0x0000a650


	//   ....[16]....
        /*05d4*/ 	.word	0x0000a6b0


	//   ....[17]....
        /*05d8*/ 	.word	0x0000a730


	//   ....[18]....
        /*05dc*/ 	.word	0x0000a8f0


	//   ....[19]....
        /*05e0*/ 	.word	0x0000c580


	//   ....[20]....
        /*05e4*/ 	.word	0x0000c590


	//   ....[21]....
        /*05e8*/ 	.word	0x0000c5a0


	//   ....[22]....
        /*05ec*/ 	.word	0x0000c5c0


	//   ....[23]....
        /*05f0*/ 	.word	0x0000d0d0


	//   ....[24]....
        /*05f4*/ 	.word	0x0000d0f0


	//   ....[25]....
        /*05f8*/ 	.word	0x0000d290


	//   ....[26]....
        /*05fc*/ 	.word	0x0000d2b0


	//   ....[27]....
        /*0600*/ 	.word	0x0000d3f0


	//   ....[28]....
        /*0604*/ 	.word	0x0000d410


	//   ....[29]....
        /*0608*/ 	.word	0x0000d560


	//   ....[30]....
        /*060c*/ 	.word	0x0000d580


	//   ....[31]....
        /*0610*/ 	.word	0x0000db50


	//   ....[32]....
        /*0614*/ 	.word	0x0000db90


	//   ....[33]....
        /*0618*/ 	.word	0x0000e600


	//   ....[34]....
        /*061c*/ 	.word	0x0000e610


	//   ....[35]....
        /*0620*/ 	.word	0x0000f9a0


	//   ....[36]....
        /*0624*/ 	.word	0x0000f9d0


	//   ....[37]....
        /*0628*/ 	.word	0x0000fb40


	//   ....[38]....
        /*062c*/ 	.word	0x0000fb60


	//   ....[39]....
        /*0630*/ 	.word	0x0000fca0


	//   ....[40]....
        /*0634*/ 	.word	0x0000fcc0


	//   ....[41]....
        /*0638*/ 	.word	0x0000fe10


	//   ....[42]....
        /*063c*/ 	.word	0x0000fe30


	//   ....[43]....
        /*0640*/ 	.word	0x00010010


	//   ....[44]....
        /*0644*/ 	.word	0x00010200


	//   ....[45]....
        /*0648*/ 	.word	0x00010230


	//   ....[46]....
        /*064c*/ 	.word	0x00010260


	//   ....[47]....
        /*0650*/ 	.word	0x00010290


	//   ....[48]....
        /*0654*/ 	.word	0x000102c0


	//   ....[49]....
        /*0658*/ 	.word	0x000102f0


	//   ....[50]....
        /*065c*/ 	.word	0x00010460


	//   ....[51]....
        /*0660*/ 	.word	0x00010490


	//   ....[52]....
        /*0664*/ 	.word	0x000104c0


	//   ....[53]....
        /*0668*/ 	.word	0x000104f0


	//   ....[54]....
        /*066c*/ 	.word	0x00010520


	//   ....[55]....
        /*0670*/ 	.word	0x00010550


	//   ....[56]....
        /*0674*/ 	.word	0x000105e0


	//   ....[57]....
        /*0678*/ 	.word	0x00010610


	//   ....[58]....
        /*067c*/ 	.word	0x00010620


	//   ....[59]....
        /*0680*/ 	.word	0x000106b0


	//   ....[60]....
        /*0684*/ 	.word	0x00012070


	//   ....[61]....
        /*0688*/ 	.word	0x000120b0


	//   ....[62]....
        /*068c*/ 	.word	0x000120e0


	//   ....[63]....
        /*0690*/ 	.word	0x00012190


	//   ....[64]....
        /*0694*/ 	.word	0x000121d0


	//   ....[65]....
        /*0698*/ 	.word	0x00012230


	//   ....[66]....
        /*069c*/ 	.word	0x00012270


	//   ....[67]....
        /*06a0*/ 	.word	0x000122d0


	//   ....[68]....
        /*06a4*/ 	.word	0x000122f0


	//   ....[69]....
        /*06a8*/ 	.word	0x00012320


	//   ....[70]....
        /*06ac*/ 	.word	0x00012af0


	//   ....[71]....
        /*06b0*/ 	.word	0x00012b20


	//   ....[72]....
        /*06b4*/ 	.word	0x00012b80


	//   ....[73]....
        /*06b8*/ 	.word	0x00012be0


	//   ....[74]....
        /*06bc*/ 	.word	0x00012c30


	//   ....[75]....
        /*06c0*/ 	.word	0x00012ca0


	//   ....[76]....
        /*06c4*/ 	.word	0x00012cf0


	//   ....[77]....
        /*06c8*/ 	.word	0x00012d60


	//   ....[78]....
        /*06cc*/ 	.word	0x00012db0


	//   ....[79]....
        /*06d0*/ 	.word	0x00012e20


	//   ....[80]....
        /*06d4*/ 	.word	0x00012e70


	//   ....[81]....
        /*06d8*/ 	.word	0x00012ee0


	//   ....[82]....
        /*06dc*/ 	.word	0x00012f30


	//   ....[83]....
        /*06e0*/ 	.word	0x00012fa0


	//   ....[84]....
        /*06e4*/ 	.word	0x00012ff0


	//   ....[85]....
        /*06e8*/ 	.word	0x00013040


	//   ....[86]....
        /*06ec*/ 	.word	0x000137d0


	//   ....[87]....
        /*06f0*/ 	.word	0x00013800


	//   ....[88]....
        /*06f4*/ 	.word	0x00013830


	//   ....[89]....
        /*06f8*/ 	.word	0x000138f0


	//   ....[90]....
        /*06fc*/ 	.word	0x00013920


	//   ....[91]....
        /*0700*/ 	.word	0x00013970


	//   ....[92]....
        /*0704*/ 	.word	0x000139a0


	//   ....[93]....
        /*0708*/ 	.word	0x000139f0


	//   ....[94]....
        /*070c*/ 	.word	0x00013a20


	//   ....[95]....
        /*0710*/ 	.word	0x00013a90


	//   ....[96]....
        /*0714*/ 	.word	0x00013d70


	//   ....[97]....
        /*0718*/ 	.word	0x00013d90


	//   ....[98]....
        /*071c*/ 	.word	0x00013da0


	//   ....[99]....
        /*0720*/ 	.word	0x00013e50


	//   ....[100]....
        /*0724*/ 	.word	0x00013e60


	//   ....[101]....
        /*0728*/ 	.word	0x00013f10


	//   ....[102]....
        /*072c*/ 	.word	0x00013f20


	//   ....[103]....
        /*0730*/ 	.word	0x00013fd0


	//   ....[104]....
        /*0734*/ 	.word	0x00013fe0


	//   ....[105]....
        /*0738*/ 	.word	0x00013ff0


	//   ....[106]....
        /*073c*/ 	.word	0x00014600


	//   ....[107]....
        /*0740*/ 	.word	0x00014640


	//   ....[108]....
        /*0744*/ 	.word	0x00014680


	//   ....[109]....
        /*0748*/ 	.word	0x000146a0


	//   ....[110]....
        /*074c*/ 	.word	0x000146c0


	//   ....[111]....
        /*0750*/ 	.word	0x00014770


	//   ....[112]....
        /*0754*/ 	.word	0x00014820


	//   ....[113]....
        /*0758*/ 	.word	0x00014850


	//   ....[114]....
        /*075c*/ 	.word	0x00014860


	//   ....[115]....
        /*0760*/ 	.word	0x000148f0


	//   ....[116]....
        /*0764*/ 	.word	0x00014d60


	//   ....[117]....
        /*0768*/ 	.word	0x00014d90


	//   ....[118]....
        /*076c*/ 	.word	0x00014df0


	//   ....[119]....
        /*0770*/ 	.word	0x00014e20


	//   ....[120]....
        /*0774*/ 	.word	0x00014e50


	//   ....[121]....
        /*0778*/ 	.word	0x00014e80


	//   ....[122]....
        /*077c*/ 	.word	0x00014eb0


	//   ....[123]....
        /*0780*/ 	.word	0x00014ee0


	//   ....[124]....
        /*0784*/ 	.word	0x00015080


	//   ....[125]....
        /*0788*/ 	.word	0x000150b0


	//   ....[126]....
        /*078c*/ 	.word	0x000150e0


	//   ....[127]....
        /*0790*/ 	.word	0x00015110


	//   ....[128]....
        /*0794*/ 	.word	0x00015140


	//   ....[129]....
        /*0798*/ 	.word	0x00015170


	//   ....[130]....
        /*079c*/ 	.word	0x00015230


	//   ....[131]....
        /*07a0*/ 	.word	0x00015250


	//   ....[132]....
        /*07a4*/ 	.word	0x00015260


	//   ....[133]....
        /*07a8*/ 	.word	0x000152c0


	//   ....[134]....
        /*07ac*/ 	.word	0x000158e0


	//   ....[135]....
        /*07b0*/ 	.word	0x00015db0


	//   ....[136]....
        /*07b4*/ 	.word	0x00015ea0


	//   ....[137]....
        /*07b8*/ 	.word	0x00015f70


	//   ....[138]....
        /*07bc*/ 	.word	0x00015fe0


	//   ....[139]....
        /*07c0*/ 	.word	0x00016080


	//   ....[140]....
        /*07c4*/ 	.word	0x00016160


	//   ....[141]....
        /*07c8*/ 	.word	0x00016260


	//   ....[142]....
        /*07cc*/ 	.word	0x000162d0


	//   ....[143]....
        /*07d0*/ 	.word	0x000163c0


	//   ....[144]....
        /*07d4*/ 	.word	0x00016430


	//   ....[145]....
        /*07d8*/ 	.word	0x00016510


	//   ....[146]....
        /*07dc*/ 	.word	0x000165c0


	//   ....[147]....
        /*07e0*/ 	.word	0x00016630


	//   ....[148]....
        /*07e4*/ 	.word	0x000166b0


	//   ....[149]....
        /*07e8*/ 	.word	0x00016780


	//   ....[150]....
        /*07ec*/ 	.word	0x00016800


	//   ....[151]....
        /*07f0*/ 	.word	0x000168f0


	//   ....[152]....
        /*07f4*/ 	.word	0x00016970


	//   ....[153]....
        /*07f8*/ 	.word	0x00016a60


	//   ....[154]....
        /*07fc*/ 	.word	0x00016ae0


	//   ....[155]....
        /*0800*/ 	.word	0x00016bd0


	//   ....[156]....
        /*0804*/ 	.word	0x00016c50


	//   ....[157]....
        /*0808*/ 	.word	0x00016d40


	//   ....[158]....
        /*080c*/ 	.word	0x00016dc0


	//   ....[159]....
        /*0810*/ 	.word	0x00016eb0


	//   ....[160]....
        /*0814*/ 	.word	0x00016f30


	//   ....[161]....
        /*0818*/ 	.word	0x00017000


	//   ....[162]....
        /*081c*/ 	.word	0x00017130


	//   ....[163]....
        /*0820*/ 	.word	0x00017200


	//   ....[164]....
        /*0824*/ 	.word	0x000172d0


	//   ....[165]....
        /*0828*/ 	.word	0x000173b0


	//   ....[166]....
        /*082c*/ 	.word	0x00017410


	//   ....[167]....
        /*0830*/ 	.word	0x000174f0


	//   ....[168]....
        /*0834*/ 	.word	0x00017550


	//   ....[169]....
        /*0838*/ 	.word	0x00017630


	//   ....[170]....
        /*083c*/ 	.word	0x00017690


	//   ....[171]....
        /*0840*/ 	.word	0x000177a0


	//   ....[172]....
        /*0844*/ 	.word	0x00017890


	//   ....[173]....
        /*0848*/ 	.word	0x00017930


	//   ....[174]....
        /*084c*/ 	.word	0x00017990


	//   ....[175]....
        /*0850*/ 	.word	0x00017ab0


	//   ....[176]....
        /*0854*/ 	.word	0x00017b10


	//   ....[177]....
        /*0858*/ 	.word	0x00017c30


	//   ....[178]....
        /*085c*/ 	.word	0x00017c90


	//   ....[179]....
        /*0860*/ 	.word	0x00017db0


	//   ....[180]....
        /*0864*/ 	.word	0x00017e10


	//   ....[181]....
        /*0868*/ 	.word	0x00017ee0


	//   ....[182]....
        /*086c*/ 	.word	0x00018040


	//   ....[183]....
        /*0870*/ 	.word	0x000180e0


	//   ....[184]....
        /*0874*/ 	.word	0x00018230


	//   ....[185]....
        /*0878*/ 	.word	0x000182e0


	//   ....[186]....
        /*087c*/ 	.word	0x00018340


	//   ....[187]....
        /*0880*/ 	.word	0x00018400


	//   ....[188]....
        /*0884*/ 	.word	0x000184e0


	//   ....[189]....
        /*0888*/ 	.word	0x000185a0


	//   ....[190]....
        /*088c*/ 	.word	0x00018680


	//   ....[191]....
        /*0890*/ 	.word	0x00018740


	//   ....[192]....
        /*0894*/ 	.word	0x00018850


	//   ....[193]....
        /*0898*/ 	.word	0x000188f0


	//   ....[194]....
        /*089c*/ 	.word	0x00018a70


	//   ....[195]....
        /*08a0*/ 	.word	0x00018ae0


	//   ....[196]....
        /*08a4*/ 	.word	0x00018b50


	//   ....[197]....
        /*08a8*/ 	.word	0x00018bc0


	//   ....[198]....
        /*08ac*/ 	.word	0x00018c30


	//   ....[199]....
        /*08b0*/ 	.word	0x00018cb0


	//   ....[200]....
        /*08b4*/ 	.word	0x00018d30


	//   ....[201]....
        /*08b8*/ 	.word	0x00018dc0


	//   ....[202]....
        /*08bc*/ 	.word	0x00018e30


	//   ....[203]....
        /*08c0*/ 	.word	0x00018ea0


	//   ....[204]....
        /*08c4*/ 	.word	0x00018f10


	//   ....[205]....
        /*08c8*/ 	.word	0x00018f90


	//   ....[206]....
        /*08cc*/ 	.word	0x00019000


	//   ....[207]....
        /*08d0*/ 	.word	0x000190a0


	//   ....[208]....
        /*08d4*/ 	.word	0x000190f0


	//   ....[209]....
        /*08d8*/ 	.word	0x00019180


	//   ....[210]....
        /*08dc*/ 	.word	0x000192b0


	//----- nvinfo : EIATTR_REG_RECONFIG
	.align		4
.L_119:
        /*08e0*/ 	.byte	0x01, 0x54
	.zero		2


	//----- nvinfo : EIATTR_SYSCALL_OFFSETS
	.align		4
        /*08e4*/ 	.byte	0x04, 0x46
        /*08e6*/ 	.short	(.L_121 - .L_120)


	//   ....[0]....
.L_120:
        /*08e8*/ 	.word	0x00001e90


	//   ....[1]....
        /*08ec*/ 	.word	0x000116a0


	//   ....[2]....
        /*08f0*/ 	.word	0x000117f0


	//   ....[3]....
        /*08f4*/ 	.word	0x000118e0


	//   ....[4]....
        /*08f8*/ 	.word	0x00012770


	//----- nvinfo : EIATTR_MBARRIER_INSTR_OFFSETS
	.align		4
.L_121:
        /*08fc*/ 	.byte	0x04, 0x39
        /*08fe*/ 	.short	(.L_123 - .L_122)


	//   ....[0]....
.L_122:
        /*0900*/ 	.word	0x00000180
        /*0904*/ 	.word	0x000000ff
        /*0908*/ 	.word	0x00038800
        /*090c*/ 	.short	0x0100
        /*090e*/ 	.byte	0x08
	.zero		1


	//   ....[1]....
        /*0910*/ 	.word	0x00000190
        /*0914*/ 	.word	0x000000ff
        /*0918*/ 	.word	0x00038820
        /*091c*/ 	.short	0x0100
        /*091e*/ 	.byte	0x08
	.zero		1


	//   ....[2]....
        /*0920*/ 	.word	0x00000280
        /*0924*/ 	.word	0x000000ff
        /*0928*/ 	.word	0x00038830
        /*092c*/ 	.short	0x0100
        /*092e*/ 	.byte	0x08
	.zero		1


	//   ....[3]....
        /*0930*/ 	.word	0x00000290
        /*0934*/ 	.word	0x000000ff
        /*0938*/ 	.word	0x00038840
        /*093c*/ 	.short	0x0100
        /*093e*/ 	.byte	0x08
	.zero		1


	//   ....[4]....
        /*0940*/ 	.word	0x000002a0
        /*0944*/ 	.word	0x000000ff
        /*0948*/ 	.word	0x00038838
        /*094c*/ 	.short	0x0100
        /*094e*/ 	.byte	0x08
	.zero		1


	//   ....[5]....
        /*0950*/ 	.word	0x000002b0
        /*0954*/ 	.word	0x000000ff
        /*0958*/ 	.word	0x00038848
        /*095c*/ 	.short	0x0100
        /*095e*/ 	.byte	0x08
	.zero		1


	//   ....[6]....
        /*0960*/ 	.word	0x000003e0
        /*0964*/ 	.word	0x000000ff
        /*0968*/ 	.word	0x00038850
        /*096c*/ 	.short	0x0100
        /*096e*/ 	.byte	0x08
	.zero		1


	//   ....[7]....
        /*0970*/ 	.word	0x000003f0
        /*0974*/ 	.word	0x000000ff
        /*0978*/ 	.word	0x00038860
        /*097c*/ 	.short	0x0100
        /*097e*/ 	.byte	0x08
	.zero		1


	//   ....[8]....
        /*0980*/ 	.word	0x00000400
        /*0984*/ 	.word	0x000000ff
        /*0988*/ 	.word	0x00038858
        /*098c*/ 	.short	0x0100
        /*098e*/ 	.byte	0x08
	.zero		1


	//   ....[9]....
        /*0990*/ 	.word	0x00000410
        /*0994*/ 	.word	0x000000ff
        /*0998*/ 	.word	0x00038868
        /*099c*/ 	.short	0x0100
        /*099e*/ 	.byte	0x08
	.zero		1


	//   ....[10]....
        /*09a0*/ 	.word	0x00000500
        /*09a4*/ 	.word	0x000000ff
        /*09a8*/ 	.word	0x00038870
        /*09ac*/ 	.short	0x0100
        /*09ae*/ 	.byte	0x06
	.zero		1


	//   ....[11]....
        /*09b0*/ 	.word	0x00000510
        /*09b4*/ 	.word	0x000000ff
        /*09b8*/ 	.word	0x00038880
        /*09bc*/ 	.short	0x0100
        /*09be*/ 	.byte	0x06
	.zero		1


	//   ....[12]....
        /*09c0*/ 	.word	0x00000520
        /*09c4*/ 	.word	0x000000ff
        /*09c8*/ 	.word	0x00038878
        /*09cc*/ 	.short	0x0100
        /*09ce*/ 	.byte	0x06
	.zero		1


	//   ....[13]....
        /*09d0*/ 	.word	0x00000530
        /*09d4*/ 	.word	0x000000ff
        /*09d8*/ 	.word	0x00038888
        /*09dc*/ 	.short	0x0100
        /*09de*/ 	.byte	0x06
	.zero		1


	//   ....[14]....
        /*09e0*/ 	.word	0x00000660
        /*09e4*/ 	.word	0x000000ff
        /*09e8*/ 	.word	0x00038890
        /*09ec*/ 	.short	0x0100
        /*09ee*/ 	.byte	0x08
	.zero		1


	//   ....[15]....
        /*09f0*/ 	.word	0x00000670
        /*09f4*/ 	.word	0x000000ff
        /*09f8*/ 	.word	0x000388a0
        /*09fc*/ 	.short	0x0100
        /*09fe*/ 	.byte	0x08
	.zero		1


	//   ....[16]....
        /*0a00*/ 	.word	0x00000680
        /*0a04*/ 	.word	0x000000ff
        /*0a08*/ 	.word	0x00038898
        /*0a0c*/ 	.short	0x0100
        /*0a0e*/ 	.byte	0x08
	.zero		1


	//   ....[17]....
        /*0a10*/ 	.word	0x00000690
        /*0a14*/ 	.word	0x000000ff
        /*0a18*/ 	.word	0x000388a8
        /*0a1c*/ 	.short	0x0100
        /*0a1e*/ 	.byte	0x08
	.zero		1


	//   ....[18]....
        /*0a20*/ 	.word	0x000007d0
        /*0a24*/ 	.word	0x000000ff
        /*0a28*/ 	.word	0x000388b0
        /*0a2c*/ 	.short	0x0100
        /*0a2e*/ 	.byte	0x08
	.zero		1


	//   ....[19]....
        /*0a30*/ 	.word	0x000007e0
        /*0a34*/ 	.word	0x000000ff
        /*0a38*/ 	.word	0x000388c0
        /*0a3c*/ 	.short	0x0100
        /*0a3e*/ 	.byte	0x08
	.zero		1


	//   ....[20]....
        /*0a40*/ 	.word	0x000007f0
        /*0a44*/ 	.word	0x000000ff
        /*0a48*/ 	.word	0x000388b8
        /*0a4c*/ 	.short	0x0100
        /*0a4e*/ 	.byte	0x08
	.zero		1


	//   ....[21]....
        /*0a50*/ 	.word	0x00000800
        /*0a54*/ 	.word	0x000000ff
        /*0a58*/ 	.word	0x000388c8
        /*0a5c*/ 	.short	0x0100
        /*0a5e*/ 	.byte	0x08
	.zero		1


	//   ....[22]....
        /*0a60*/ 	.word	0x00001f90
        /*0a64*/ 	.word	0x00000005
        /*0a68*/ 	.word	0x00038800
        /*0a6c*/ 	.short	0x010a
        /*0a6e*/ 	.byte	0x3f
	.zero		1


	//   ....[23]....
        /*0a70*/ 	.word	0x00002020
        /*0a74*/ 	.word	0x00000000
        /*0a78*/ 	.word	0x00038830
        /*0a7c*/ 	.short	0x010a
        /*0a7e*/ 	.byte	0x3f
	.zero		1


	//   ....[24]....
        /*0a80*/ 	.word	0x00002070
        /*0a84*/ 	.word	0x00000000
        /*0a88*/ 	.word	0x00038830
        /*0a8c*/ 	.short	0x010a
        /*0a8e*/ 	.byte	0x3f
	.zero		1


	//   ....[25]....
        /*0a90*/ 	.word	0x00005840
        /*0a94*/ 	.word	0x00000015
        /*0a98*/ 	.word	0x00000000
        /*0a9c*/ 	.short	0x0101
        /*0a9e*/ 	.byte	0x3f
	.zero		1


	//   ....[26]....
        /*0aa0*/ 	.word	0x00006300
        /*0aa4*/ 	.word	0x000000ff
        /*0aa8*/ 	.word	0x00038830
        /*0aac*/ 	.short	0x010a
        /*0aae*/ 	.byte	0x3d
	.zero		1


	//   ....[27]....
        /*0ab0*/ 	.word	0x00006340
        /*0ab4*/ 	.word	0x000000ff
        /*0ab8*/ 	.word	0x00038830
        /*0abc*/ 	.short	0x010a
        /*0abe*/ 	.byte	0x3d
	.zero		1


	//   ....[28]....
        /*0ac0*/ 	.word	0x00008c90
        /*0ac4*/ 	.word	0x000000e5
        /*0ac8*/ 	.word	0x00038850
        /*0acc*/ 	.short	0x010a
        /*0ace*/ 	.byte	0x3f
	.zero		1


	//   ....[29]....
        /*0ad0*/ 	.word	0x00008cd0
        /*0ad4*/ 	.word	0x000000e5
        /*0ad8*/ 	.word	0x00038850
        /*0adc*/ 	.short	0x010a
        /*0ade*/ 	.byte	0x3f
	.zero		1


	//   ....[30]....
        /*0ae0*/ 	.word	0x00008ff0
        /*0ae4*/ 	.word	0x000000ff
        /*0ae8*/ 	.word	0x00000000
        /*0aec*/ 	.short	0x0101
        /*0aee*/ 	.byte	0x3d
	.zero		1


	//   ....[31]....
        /*0af0*/ 	.word	0x00009b40
        /*0af4*/ 	.word	0x000000e5
        /*0af8*/ 	.word	0x00000000
        /*0afc*/ 	.short	0x0101
        /*0afe*/ 	.byte	0x3f
	.zero		1


	//   ....[32]....
        /*0b00*/ 	.word	0x0000a560
        /*0b04*/ 	.word	0x0000000c
        /*0b08*/ 	.word	0x00038850
        /*0b0c*/ 	.short	0x010a
        /*0b0e*/ 	.byte	0x3f
	.zero		1


	//   ....[33]....
        /*0b10*/ 	.word	0x0000a5d0
        /*0b14*/ 	.word	0x0000000c
        /*0b18*/ 	.word	0x00038850
        /*0b1c*/ 	.short	0x010a
        /*0b1e*/ 	.byte	0x3f
	.zero		1


	//   ....[34]....
        /*0b20*/ 	.word	0x0000b2b0
        /*0b24*/ 	.word	0x00000003
        /*0b28*/ 	.word	0x00000000
        /*0b2c*/ 	.short	0x0101
        /*0b2e*/ 	.byte	0x3f
	.zero		1


	//   ....[35]....
        /*0b30*/ 	.word	0x0000d0c0
        /*0b34*/ 	.word	0x000000ff
        /*0b38*/ 	.word	0x00000000
        /*0b3c*/ 	.short	0x0101
        /*0b3e*/ 	.byte	0x08
	.zero		1


	//   ....[36]....
        /*0b40*/ 	.word	0x0000d970
        /*0b44*/ 	.word	0x000000ff
        /*0b48*/ 	.word	0x00000000
        /*0b4c*/ 	.short	0x0101
        /*0b4e*/ 	.byte	0x08
	.zero		1


	//   ....[37]....
        /*0b50*/ 	.word	0x00011ea0
        /*0b54*/ 	.word	0x00000005
        /*0b58*/ 	.word	0x00038840
        /*0b5c*/ 	.short	0x010a
        /*0b5e*/ 	.byte	0x3f
	.zero		1


	//   ....[38]....
        /*0b60*/ 	.word	0x00012490
        /*0b64*/ 	.word	0x00000005
        /*0b68*/ 	.word	0x00038830
        /*0b6c*/ 	.short	0x0107
        /*0b6e*/ 	.byte	0x3f
	.zero		1


	//   ....[39]....
        /*0b70*/ 	.word	0x00012570
        /*0b74*/ 	.word	0x00000005
        /*0b78*/ 	.word	0x00038830
        /*0b7c*/ 	.short	0x0101
        /*0b7e*/ 	.byte	0x3f
	.zero		1


	//   ....[40]....
        /*0b80*/ 	.word	0x00013130
        /*0b84*/ 	.word	0x00000016
        /*0b88*/ 	.word	0x00038800
        /*0b8c*/ 	.short	0x0107
        /*0b8e*/ 	.byte	0x3f
	.zero		1


	//   ....[41]....
        /*0b90*/ 	.word	0x00013250
        /*0b94*/ 	.word	0x00000016
        /*0b98*/ 	.word	0x00038800
        /*0b9c*/ 	.short	0x0101
        /*0b9e*/ 	.byte	0x3f
	.zero		1


	//   ....[42]....
        /*0ba0*/ 	.word	0x00013270
        /*0ba4*/ 	.word	0x00000016
        /*0ba8*/ 	.word	0x00038820
        /*0bac*/ 	.short	0x010a
        /*0bae*/ 	.byte	0x3f
	.zero		1


	//   ....[43]....
        /*0bb0*/ 	.word	0x00013640
        /*0bb4*/ 	.word	0x00000006
        /*0bb8*/ 	.word	0x00038840
        /*0bbc*/ 	.short	0x010a
        /*0bbe*/ 	.byte	0x3f
	.zero		1


	//   ....[44]....
        /*0bc0*/ 	.word	0x00013ba0
        /*0bc4*/ 	.word	0x00000006
        /*0bc8*/ 	.word	0x00038830
        /*0bcc*/ 	.short	0x0107
        /*0bce*/ 	.byte	0x3f
	.zero		1


	//   ....[45]....
        /*0bd0*/ 	.word	0x00013c50
        /*0bd4*/ 	.word	0x00000006
        /*0bd8*/ 	.word	0x00038830
        /*0bdc*/ 	.short	0x0101
        /*0bde*/ 	.byte	0x3f
	.zero		1


	//   ....[46]....
        /*0be0*/ 	.word	0x00013cb0
        /*0be4*/ 	.word	0x00000006
        /*0be8*/ 	.word	0x00038860
        /*0bec*/ 	.short	0x010a
        /*0bee*/ 	.byte	0x3f
	.zero		1


	//   ....[47]....
        /*0bf0*/ 	.word	0x000141b0
        /*0bf4*/ 	.word	0x00000006
        /*0bf8*/ 	.word	0x00038850
        /*0bfc*/ 	.short	0x0107
        /*0bfe*/ 	.byte	0x3f
	.zero		1


	//   ....[48]....
        /*0c00*/ 	.word	0x00014340
        /*0c04*/ 	.word	0x00000006
        /*0c08*/ 	.word	0x00038850
        /*0c0c*/ 	.short	0x0101
        /*0c0e*/ 	.byte	0x3f
	.zero		1


	//   ....[49]....
        /*0c10*/ 	.word	0x00014550
        /*0c14*/ 	.word	0x00000004
        /*0c18*/ 	.word	0x00038860
        /*0c1c*/ 	.short	0x010a
        /*0c1e*/ 	.byte	0x3f
	.zero		1


	//   ....[50]....
        /*0c20*/ 	.word	0x00014a70
        /*0c24*/ 	.word	0x00000004
        /*0c28*/ 	.word	0x00038850
        /*0c2c*/ 	.short	0x0107
        /*0c2e*/ 	.byte	0x3f
	.zero		1


	//   ....[51]....
        /*0c30*/ 	.word	0x00014b20
        /*0c34*/ 	.word	0x00000004
        /*0c38*/ 	.word	0x00038850
        /*0c3c*/ 	.short	0x0101
        /*0c3e*/ 	.byte	0x3f
	.zero		1


	//   ....[52]....
        /*0c40*/ 	.word	0x00015860
        /*0c44*/ 	.word	0x00000004
        /*0c48*/ 	.word	0x00038820
        /*0c4c*/ 	.short	0x010a
        /*0c4e*/ 	.byte	0x3f
	.zero		1


	//   ....[53]....
        /*0c50*/ 	.word	0x00015a00
        /*0c54*/ 	.word	0x00000005
        /*0c58*/ 	.word	0x00038840
        /*0c5c*/ 	.short	0x010a
        /*0c5e*/ 	.byte	0x3f
	.zero		1


	//   ....[54]....
        /*0c60*/ 	.word	0x00015aa0
        /*0c64*/ 	.word	0x0000001b
        /*0c68*/ 	.word	0x00038840
        /*0c6c*/ 	.short	0x010a
        /*0c6e*/ 	.byte	0x3f
	.zero		1


	//   ....[55]....
        /*0c70*/ 	.word	0x00015ae0
        /*0c74*/ 	.word	0x00000005
        /*0c78*/ 	.word	0x00038860
        /*0c7c*/ 	.short	0x010a
        /*0c7e*/ 	.byte	0x3f
	.zero		1


	//   ....[56]....
        /*0c80*/ 	.word	0x00015b20
        /*0c84*/ 	.word	0x0000001b
        /*0c88*/ 	.word	0x00038860
        /*0c8c*/ 	.short	0x010a
        /*0c8e*/ 	.byte	0x3f
	.zero		1


	//   ....[57]....
        /*0c90*/ 	.word	0x00015b80
        /*0c94*/ 	.word	0x00000005
        /*0c98*/ 	.word	0x00038800
        /*0c9c*/ 	.short	0x010a
        /*0c9e*/ 	.byte	0x3f
	.zero		1


	//   ....[58]....
        /*0ca0*/ 	.word	0x00015bd0
        /*0ca4*/ 	.word	0x00000000
        /*0ca8*/ 	.word	0x00038830
        /*0cac*/ 	.short	0x010a
        /*0cae*/ 	.byte	0x3f
	.zero		1


	//   ....[59]....
        /*0cb0*/ 	.word	0x00015c30
        /*0cb4*/ 	.word	0x00000004
        /*0cb8*/ 	.word	0x00038830
        /*0cbc*/ 	.short	0x010a
        /*0cbe*/ 	.byte	0x3f
	.zero		1


	//   ....[60]....
        /*0cc0*/ 	.word	0x00015c80
        /*0cc4*/ 	.word	0x000000e5
        /*0cc8*/ 	.word	0x00038850
        /*0ccc*/ 	.short	0x010a
        /*0cce*/ 	.byte	0x3f
	.zero		1


	//   ....[61]....
        /*0cd0*/ 	.word	0x00015cd0
        /*0cd4*/ 	.word	0x0000000c
        /*0cd8*/ 	.word	0x00038850
        /*0cdc*/ 	.short	0x010a
        /*0cde*/ 	.byte	0x3f
	.zero		1


	//   ....[62]....
        /*0ce0*/ 	.word	0x00015df0
        /*0ce4*/ 	.word	0x00000005
        /*0ce8*/ 	.word	0x00038840
        /*0cec*/ 	.short	0x010a
        /*0cee*/ 	.byte	0x3f
	.zero		1


	//   ....[63]....
        /*0cf0*/ 	.word	0x00017030
        /*0cf4*/ 	.word	0x00000016
        /*0cf8*/ 	.word	0x00038820
        /*0cfc*/ 	.short	0x010a
        /*0cfe*/ 	.byte	0x3f
	.zero		1


	//   ....[64]....
        /*0d00*/ 	.word	0x00017080
        /*0d04*/ 	.word	0x00000006
        /*0d08*/ 	.word	0x00038840
        /*0d0c*/ 	.short	0x010a
        /*0d0e*/ 	.byte	0x3f
	.zero		1


	//   ....[65]....
        /*0d10*/ 	.word	0x000177e0
        /*0d14*/ 	.word	0x00000006
        /*0d18*/ 	.word	0x00038860
        /*0d1c*/ 	.short	0x010a
        /*0d1e*/ 	.byte	0x3f
	.zero		1


	//   ....[66]....
        /*0d20*/ 	.word	0x00017f90
        /*0d24*/ 	.word	0x00000004
        /*0d28*/ 	.word	0x00038860
        /*0d2c*/ 	.short	0x010a
        /*0d2e*/ 	.byte	0x3f
	.zero		1


	//   ....[67]....
        /*0d30*/ 	.word	0x000191d0
        /*0d34*/ 	.word	0x00000004
        /*0d38*/ 	.word	0x00038820
        /*0d3c*/ 	.short	0x010a
        /*0d3e*/ 	.byte	0x3f
	.zero		1


	//   ....[68]....
        /*0d40*/ 	.word	0x00019370
        /*0d44*/ 	.word	0x00000005
        /*0d48*/ 	.word	0x00038840
        /*0d4c*/ 	.short	0x010a
        /*0d4e*/ 	.byte	0x3f
	.zero		1


	//   ....[69]....
        /*0d50*/ 	.word	0x000193c0
        /*0d54*/ 	.word	0x0000001b
        /*0d58*/ 	.word	0x00038840
        /*0d5c*/ 	.short	0x010a
        /*0d5e*/ 	.byte	0x3f
	.zero		1


	//   ....[70]....
        /*0d60*/ 	.word	0x00019410
        /*0d64*/ 	.word	0x00000005
        /*0d68*/ 	.word	0x00038860
        /*0d6c*/ 	.short	0x010a
        /*0d6e*/ 	.byte	0x3f
	.zero		1


	//----- nvinfo : EIATTR_NUM_MBARRIERS
	.align		4
.L_123:
        /*0d70*/ 	.byte	0x03, 0x38
        /*0d72*/ 	.short	0x0016


	//----- nvinfo : EIATTR_EXIT_INSTR_OFFSETS
	.align		4
        /*0d74*/ 	.byte	0x04, 0x1c
        /*0d76*/ 	.short	(.L_125 - .L_124)


	//   ....[0]....
.L_124:
        /*0d78*/ 	.word	0x00000990


	//   ....[1]....
        /*0d7c*/ 	.word	0x0000ffb0


	//   ....[2]....
        /*0d80*/ 	.word	0x00015b70


	//----- nvinfo : EIATTR_MAX_THREADS
	.align		4
.L_125:
        /*0d84*/ 	.byte	0x04, 0x05
        /*0d86*/ 	.short	(.L_127 - .L_126)
.L_126:
        /*0d88*/ 	.word	0x00000180
        /*0d8c*/ 	.word	0x00000001
        /*0d90*/ 	.word	0x00000001


	//----- nvinfo : EIATTR_CRS_STACK_SIZE
	.align		4
.L_127:
        /*0d94*/ 	.byte	0x04, 0x1e
        /*0d96*/ 	.short	(.L_129 - .L_128)
.L_128:
        /*0d98*/ 	.word	0x00000000


	//----- nvinfo : EIATTR_CBANK_PARAM_SIZE
	.align		4
.L_129:
        /*0d9c*/ 	.byte	0x03, 0x19
        /*0d9e*/ 	.short	0x0af0


	//----- nvinfo : EIATTR_PARAM_CBANK
	.align		4
        /*0da0*/ 	.byte	0x04, 0x0a
        /*0da2*/ 	.short	(.L_131 - .L_130)
	.align		4
.L_130:
        /*0da4*/ 	.word	index@(.nv.constant0._ZN7cutlass13device_kernelIN5flash11enable_sm90INS1_16FlashAttnFwdSm90INS1_25CollectiveMainloopFwdSm90ILi2EN4cute5tupleIJNS5_1CILi1EEES8_S8_EEENS6_IJNS7_ILi128EEENS7_ILi80EEENS7_ILi256EEEEEELi256ENS_10bfloat16_tEfNS_4arch4Sm90ELb0ELb0ELb0ELb1ELb1ELb0ELb0ELb1ELb1ELb1ELb1ELb0EEENS1_21CollectiveEpilogueFwdINS6_IJSA_SC_SB_EEES9_SE_SG_Li256ELb1ELb1ELb1ELb0EEENS1_36VarlenDynamicPersistentTileSchedulerILi128ELi80ELi256ELi128ELb1ELb1ELb1ELb0ELb1ELb1EEEEEEEEEvNT_6ParamsE)
        /*0da8*/ 	.short	0x0210
        /*0daa*/ 	.short	0x0af0


	//----- nvinfo : EIATTR_SW_WAR
	.align		4
.L_131:
        /*0dac*/ 	.byte	0x04, 0x36
        /*0dae*/ 	.short	(.L_133 - .L_132)
.L_132:
        /*0db0*/ 	.word	0x00000008
.L_133:


//--------------------- .nv.info._ZN7cutlass13device_kernelIN5flash11enable_sm90INS1_16FlashAttnFwdSm90INS1_25CollectiveMainloopFwdSm90ILi2EN4cute5tupleIJNS5_1CILi1EEES8_S8_EEENS6_IJNS7_ILi128EEENS7_ILi80EEENS7_ILi256EEEEEELi256ENS_10bfloat16_tEfNS_4arch4Sm90ELb0ELb0ELb0ELb1ELb1ELb1ELb0ELb1ELb1ELb1ELb1ELb0EEENS1_21CollectiveEpilogueFwdINS6_IJSA_SC_SB_EEES9_SE_SG_Li256ELb1ELb1ELb1ELb0EEENS1_36VarlenDynamicPersistentTileSchedulerILi128ELi80ELi256ELi128ELb1ELb1ELb1ELb0ELb1ELb1EEEEEEEEEvNT_6ParamsE --------------------------
	.section	.nv.info._ZN7cutlass13device_kernelIN5flash11enable_sm90INS1_16FlashAttnFwdSm90INS1_25CollectiveMainloopFwdSm90ILi2EN4cute5tupleIJNS5_1CILi1EEES8_S8_EEENS6_IJNS7_ILi128EEENS7_ILi80EEENS7_ILi256EEEEEELi256ENS_10bfloat16_tEfNS_4arch4Sm90ELb0ELb0ELb0ELb1ELb1ELb1ELb0ELb1ELb1ELb1ELb1ELb0EEENS1_21CollectiveEpilogueFwdINS6_IJSA_SC_SB_EEES9_SE_SG_Li256ELb1ELb1ELb1ELb0EEENS1_36VarlenDynamicPersistentTileSchedulerILi128ELi80ELi256ELi128ELb1ELb1ELb1ELb0ELb1ELb1EEEEEEEEEvNT_6ParamsE,"",@"SHT_CUDA_INFO"
	.sectionflags	@""
	.align	4


	//----- nvinfo : EIATTR_CUDA_API_VERSION
	.align		4
        /*0000*/ 	.byte	0x04, 0x37
        /*0002*/ 	.short	(.L_135 - .L_134)
.L_134:
        /*0004*/ 	.word	0x00000082


	//----- nvinfo : EIATTR_KPARAM_INFO
	.align		4
.L_135:
        /*0008*/ 	.byte	0x04, 0x17
        /*000a*/ 	.short	(.L_137 - .L_136)
.L_136:
        /*000c*/ 	.word	0x00000000
        /*0010*/ 	.short	0x0000
        /*0012*/ 	.short	0x0070
        /*0014*/ 	.byte	0x00, 0xf0, 0x01, 0x2a


	//----- nvinfo : EIATTR_SPARSE_MMA_MASK
	.align		4
.L_137:
        /*0018*/ 	.byte	0x03, 0x50
        /*001a*/ 	.short	0x0000


	//----- nvinfo : EIATTR_MAXREG_COUNT
	.align		4
        /*001c*/ 	.byte	0x03, 0x1b
        /*001e*/ 	.short	0x00a8


	//----- nvinfo : EIATTR_NUM_BARRIERS
	.align		4
        /*0020*/ 	.byte	0x02, 0x4c
        /*0022*/ 	.byte	0x10
	.zero		1


	//----- nvinfo : EIATTR_EXTERNS
	.align		4
        /*0024*/ 	.byte	0x04, 0x0f
        /*0026*/ 	.short	(.L_139 - .L_138)


	//   ....[0]....
	.align		4
.L_138:
        /*0028*/ 	.word	index@(__assertfail)


	//----- nvinfo : EIATTR_ANNOTATIONS
	.align		4
.L_139:
        /*002c*/ 	.byte	0x04, 0x55
        /*002e*/ 	.short	(.L_141 - .L_140)


	//   ....[0]....
.L_140:
        /* <DEDUP_REMOVED lines=130> */
        /*0844*/ 	.byte	0x60, 0x93, 0x02, 0x00, 0x01, 0x00, 0x00, 0x00, 0x80, 0xa6, 0x02, 0x00


	//----- nvinfo : EIATTR_MERCURY_ISA_VERSION
	.align		4
.L_141:
        /*0850*/ 	.byte	0x03, 0x5f
        /*0852*/ 	.short	0x0101


	//----- nvinfo : EIATTR_UNUSED_LOAD_BYTE_OFFSET
	.align		4
        /*0854*/ 	.byte	0x04, 0x44
        /*0856*/ 	.short	(.L_143 - .L_142)


	//   ....[0]....
.L_142:
        /*0858*/ 	.word	0x00000a30
        /*085c*/ 	.word	0x0000fff0


	//   ....[1]....
        /*0860*/ 	.word	0x0001e7d0
        /*0864*/ 	.word	0x0000fff0


	//----- nvinfo : EIATTR_INT_WARP_WIDE_INSTR_OFFSETS
	.align		4
.L_143:
        /*0868*/ 	.byte	0x04, 0x31
        /*086a*/ 	.short	(.L_145 - .L_144)


	//   ....[0]....
.L_144:
        /*086c*/ 	.word	0x00000130


	//   ....[1]....
        /*0870*/ 	.word	0x00000170


	//   ....[2]....
        /*0874*/ 	.word	0x000001e0


	//   ....[3]....
        /*0878*/ 	.word	0x000261a0


	//   ....[4]....
        /*087c*/ 	.word	0x00026240


	//   ....[5]....
        /*0880*/ 	.word	0x00029250


	//   ....[6]....
        /*0884*/ 	.word	0x000292f0


	//----- nvinfo : EIATTR_COOP_GROUP_MASK_REGIDS
	.align		4
.L_145:
        /*0888*/ 	.byte	0x04, 0x29
        /*088a*/ 	.short	(.L_147 - .L_146)


	//   ....[0]....
.L_146:
        /*088c*/ 	.word	0xffffffff


	//   ....[1]....
        /*0890*/ 	.word	0xffffffff


	//   ....[2]....
        /*0894*/ 	.word	0xffffffff


	//   ....[3]....
        /*0898*/ 	.word	0xffffffff


	//   ....[4]....
        /*089c*/ 	.word	0xffffffff


	//   ....[5]....
        /*08a0*/ 	.word	0xffffffff


	//   ....[6]....
        /*08a4*/ 	.word	0xffffffff


	//   ....[7]....
        /*08a8*/ 	.word	0xffffffff


	//   ....[8]....
        /*08ac*/ 	.word	0xffffffff


	//   ....[9]....
        /*08b0*/ 	.word	0xffffffff


	//   ....[10]....
        /*08b4*/ 	.word	0xffffffff


	//   ....[11]....
        /*08b8*/ 	.word	0xffffffff


	//   ....[12]....
        /*08bc*/ 	.word	0xffffffff


	//   ....[13]....
        /*08c0*/ 	.word	0xffffffff


	//   ....[14]....
        /*08c4*/ 	.word	0xffffffff


	//   ....[15]....
        /*08c8*/ 	.word	0xffffffff


	//   ....[16]....
        /*08cc*/ 	.word	0xffffffff


	//   ....[17]....
        /*08d0*/ 	.word	0xffffffff


	//   ....[18]....
        /*08d4*/ 	.word	0xffffffff


	//   ....[19]....
        /*08d8*/ 	.word	0xffffffff


	//   ....[20]....
        /*08dc*/ 	.word	0xffffffff


	//   ....[21]....
        /*08e0*/ 	.word	0xffffffff


	//   ....[22]....
        /*08e4*/ 	.word	0xffffffff


	//   ....[23]....
        /*08e8*/ 	.word	0xffffffff


	//   ....[24]....
        /*08ec*/ 	.word	0xffffffff


	//   ....[25]....
        /*08f0*/ 	.word	0xffffffff


	//   ....[26]....
        /*08f4*/ 	.word	0xffffffff


	//   ....[27]....
        /*08f8*/ 	.word	0xffffffff


	//   ....[28]....
        /*08fc*/ 	.word	0xffffffff


	//   ....[29]....
        /*0900*/ 	.word	0xffffffff


	//   ....[30]....
        /*0904*/ 	.word	0xffffffff


	//   ....[31]....
        /*0908*/ 	.word	0xffffffff


	//   ....[32]....
        /*090c*/ 	.word	0xffffffff


	//   ....[33]....
        /*0910*/ 	.word	0xffffffff


	//   ....[34]....
        /*0914*/ 	.word	0xffffffff


	//   ....[35]....
        /*0918*/ 	.word	0xffffffff


	//   ....[36]....
        /*091c*/ 	.word	0xffffffff


	//   ....[37]....
        /*0920*/ 	.word	0xffffffff


	//   ....[38]....
        /*0924*/ 	.word	0xffffffff


	//   ....[39]....
        /*0928*/ 	.word	0xffffffff


	//   ....[40]....
        /*092c*/ 	.word	0xffffffff


	//   ....[41]....
        /*0930*/ 	.word	0xffffffff


	//   ....[42]....
        /*0934*/ 	.word	0xffffffff


	//   ....[43]....
        /*0938*/ 	.word	0xffffffff


	//   ....[44]....
        /*093c*/ 	.word	0xffffffff


	//   ....[45]....
        /*0940*/ 	.word	0xffffffff


	//   ....[46]....
        /*0944*/ 	.word	0xffffffff


	//   ....[47]....
        /*0948*/ 	.word	0xffffffff


	//   ....[48]....
        /*094c*/ 	.word	0xffffffff


	//   ....[49]....
        /*0950*/ 	.word	0xffffffff


	//   ....[50]....
        /*0954*/ 	.word	0xffffffff


	//   ....[51]....
        /*0958*/ 	.word	0xffffffff


	//   ....[52]....
        /*095c*/ 	.word	0xffffffff


	//   ....[53]....
        /*0960*/ 	.word	0xffffffff


	//   ....[54]....
        /*0964*/ 	.word	0xffffffff


	//   ....[55]....
        /*0968*/ 	.word	0xffffffff


	//   ....[56]....
        /*096c*/ 	.word	0xffffffff


	//   ....[57]....
        /*0970*/ 	.word	0xffffffff


	//   ....[58]....
        /*0974*/ 	.word	0xffffffff


	//   ....[59]....
        /*0978*/ 	.word	0xffffffff


	//   ....[60]....
        /*097c*/ 	.word	0xffffffff


	//   ....[61]....
        /*0980*/ 	.word	0xffffffff


	//   ....[62]....
        /*0984*/ 	.word	0xffffffff


	//   ....[63]....
        /*0988*/ 	.word	0xffffffff


	//   ....[64]....
        /*098c*/ 	.word	0xffffffff


	//   ....[65]....
        /*0990*/ 	.word	0xffffffff


	//   ....[66]....
        /*0994*/ 	.word	0xffffffff


	//   ....[67]....
        /*0998*/ 	.word	0xffffffff


	//   ....[68]....
        /*099c*/ 	.word	0xffffffff


	//   ....[69]....
        /*09a0*/ 	.word	0xffffffff


	//   ....[70]....
        /*09a4*/ 	.word	0xffffffff


	//   ....[71]....
        /*09a8*/ 	.word	0xffffffff


	//   ....[72]....
        /*09ac*/ 	.word	0xffffffff


	//   ....[73]....
        /*09b0*/ 	.word	0xffffffff


	//   ....[74]....
        /*09b4*/ 	.word	0xffffffff


	//   ....[75]....
        /*09b8*/ 	.word	0xffffffff


	//   ....[76]....
        /*09bc*/ 	.word	0xffffffff


	//   ....[77]....
        /*09c0*/ 	.word	0xffffffff


	//   ....[78]....
        /*09c4*/ 	.word	0xffffffff


	//   ....[79]....
        /*09c8*/ 	.word	0xffffffff


	//   ....[80]....
        /*09cc*/ 	.word	0xffffffff


	//   ....[81]....
        /*09d0*/ 	.word	0xffffffff


	//   ....[82]....
        /*09d4*/ 	.word	0xffffffff


	//   ....[83]....
        /*09d8*/ 	.word	0xffffffff


	//   ....[84]....
        /*09dc*/ 	.word	0xffffffff


	//   ....[85]....
        /*09e0*/ 	.word	0xffffffff


	//   ....[86]....
        /*09e4*/ 	.word	0xffffffff


	//   ....[87]....
        /*09e8*/ 	.word	0xffffffff


	//   ....[88]....
        /*09ec*/ 	.word	0xffffffff


	//   ....[89]....
        /*09f0*/ 	.word	0xffffffff


	//   ....[90]....
        /*09f4*/ 	.word	0xffffffff


	//   ....[91]....
        /*09f8*/ 	.word	0xffffffff


	//   ....[92]....
        /*09fc*/ 	.word	0xffffffff


	//   ....[93]....
        /*0a00*/ 	.word	0xffffffff


	//   ....[94]....
        /*0a04*/ 	.word	0xffffffff


	//   ....[95]....
        /*0a08*/ 	.word	0xffffffff


	//   ....[96]....
        /*0a0c*/ 	.word	0xffffffff


	//   ....[97]....
        /*0a10*/ 	.word	0xffffffff


	//   ....[98]....
        /*0a14*/ 	.word	0xffffffff


	//   ....[99]....
        /*0a18*/ 	.word	0xffffffff


	//   ....[100]....
        /*0a1c*/ 	.word	0xffffffff


	//   ....[101]....
        /*0a20*/ 	.word	0xffffffff


	//   ....[102]....
        /*0a24*/ 	.word	0xffffffff


	//   ....[103]....
        /*0a28*/ 	.word	0xffffffff


	//   ....[104]....
        /*0a2c*/ 	.word	0xffffffff


	//   ....[105]....
        /*0a30*/ 	.word	0xffffffff


	//   ....[106]....
        /*0a34*/ 	.word	0xffffffff


	//   ....[107]....
        /*0a38*/ 	.word	0xffffffff


	//   ....[108]....
        /*0a3c*/ 	.word	0xffffffff


	//   ....[109]....
        /*0a40*/ 	.word	0xffffffff


	//   ....[110]....
        /*0a44*/ 	.word	0xffffffff


	//   ....[111]....
        /*0a48*/ 	.word	0xffffffff


	//   ....[112]....
        /*0a4c*/ 	.word	0xffffffff


	//   ....[113]....
        /*0a50*/ 	.word	0xffffffff


	//   ....[114]....
        /*0a54*/ 	.word	0xffffffff


	//   ....[115]....
        /*0a58*/ 	.word	0xffffffff


	//   ....[116]....
        /*0a5c*/ 	.word	0xffffffff


	//   ....[117]....
        /*0a60*/ 	.word	0xffffffff


	//   ....[118]....
        /*0a64*/ 	.word	0xffffffff


	//   ....[119]....
        /*0a68*/ 	.word	0xffffffff


	//   ....[120]....
        /*0a6c*/ 	.word	0xffffffff


	//   ....[121]....
        /*0a70*/ 	.word	0xffffffff


	//   ....[122]....
        /*0a74*/ 	.word	0xffffffff


	//   ....[123]....
        /*0a78*/ 	.word	0xffffffff


	//   ....[124]....
        /*0a7c*/ 	.word	0xffffffff


	//   ....[125]....
        /*0a80*/ 	.word	0xffffffff


	//   ....[126]....
        /*0a84*/ 	.word	0xffffffff


	//   ....[127]....
        /*0a88*/ 	.word	0xffffffff


	//   ....[128]....
        /*0a8c*/ 	.word	0xffffffff


	//   ....[129]....
        /*0a90*/ 	.word	0xffffffff


	//   ....[130]....
        /*0a94*/ 	.word	0xffffffff


	//   ....[131]....
        /*0a98*/ 	.word	0xffffffff


	//   ....[132]....
        /*0a9c*/ 	.word	0xffffffff


	//   ....[133]....
        /*0aa0*/ 	.word	0xffffffff


	//   ....[134]....
        /*0aa4*/ 	.word	0xffffffff


	//   ....[135]....
        /*0aa8*/ 	.word	0xffffffff


	//   ....[136]....
        /*0aac*/ 	.word	0xffffffff


	//   ....[137]....
        /*0ab0*/ 	.word	0xffffffff


	//   ....[138]....
        /*0ab4*/ 	.word	0xffffffff


	//   ....[139]....
        /*0ab8*/ 	.word	0xffffffff


	//   ....[140]....
        /*0abc*/ 	.word	0xffffffff


	//   ....[141]....
        /*0ac0*/ 	.word	0xffffffff


	//   ....[142]....
        /*0ac4*/ 	.word	0xffffffff


	//   ....[143]....
        /*0ac8*/ 	.word	0xffffffff


	//   ....[144]....
        /*0acc*/ 	.word	0xffffffff


	//   ....[145]....
        /*0ad0*/ 	.word	0xffffffff


	//   ....[146]....
        /*0ad4*/ 	.word	0xffffffff


	//   ....[147]....
        /*0ad8*/ 	.word	0xffffffff


	//   ....[148]....
        /*0adc*/ 	.word	0xffffffff


	//   ....[149]....
        /*0ae0*/ 	.word	0xffffffff


	//   ....[150]....
        /*0ae4*/ 	.word	0xffffffff


	//   ....[151]....
        /*0ae8*/ 	.word	0xffffffff


	//   ....[152]....
        /*0aec*/ 	.word	0xffffffff


	//   ....[153]....
        /*0af0*/ 	.word	0xffffffff


	//   ....[154]....
        /*0af4*/ 	.word	0xffffffff


	//   ....[155]....
        /*0af8*/ 	.word	0xffffffff


	//   ....[156]....
        /*0afc*/ 	.word	0xffffffff


	//   ....[157]....
        /*0b00*/ 	.word	0xffffffff


	//   ....[158]....
        /*0b04*/ 	.word	0xffffffff


	//   ....[159]....
        /*0b08*/ 	.word	0xffffffff


	//   ....[160]....
        /*0b0c*/ 	.word	0xffffffff


	//   ....[161]....
        /*0b10*/ 	.word	0xffffffff


	//   ....[162]....
        /*0b14*/ 	.word	0xffffffff


	//   ....[163]....
        /*0b18*/ 	.word	0xffffffff


	//   ....[164]....
        /*0b1c*/ 	.word	0xffffffff


	//   ....[165]....
        /*0b20*/ 	.word	0xffffffff


	//   ....[166]....
        /*0b24*/ 	.word	0xffffffff


	//   ....[167]....
        /*0b28*/ 	.word	0xffffffff


	//   ....[168]....
        /*0b2c*/ 	.word	0xffffffff


	//   ....[169]....
        /*0b30*/ 	.word	0x0500000f


	//   ....[170]....
        /*0b34*/ 	.word	0x0500000f


	//   ....[171]....
        /*0b38*/ 	.word	0x0500000f


	//   ....[172]....
        /*0b3c*/ 	.word	0x0500000f


	//   ....[173]....
        /*0b40*/ 	.word	0x0500000f


	//   ....[174]....
        /*0b44*/ 	.word	0x0500000f


	//   ....[175]....
        /*0b48*/ 	.word	0x0500000f


	//   ....[176]....
        /*0b4c*/ 	.word	0x0500000f


	//   ....[177]....
        /*0b50*/ 	.word	0x0500000f


	//   ....[178]....
        /*0b54*/ 	.word	0x0500000f


	//   ....[179]....
        /*0b58*/ 	.word	0x0500000f


	//   ....[180]....
        /*0b5c*/ 	.word	0x0500000f


	//   ....[181]....
        /*0b60*/ 	.word	0x0500000f


	//   ....[182]....
        /*0b64*/ 	.word	0x0500000f


	//   ....[183]....
        /*0b68*/ 	.word	0x0500000f


	//   ....[184]....
        /*0b6c*/ 	.word	0x0500000f


	//   ....[185]....
        /*0b70*/ 	.word	0x0500000f


	//   ....[186]....
        /*0b74*/ 	.word	0x0500000f


	//   ....[187]....
        /*0b78*/ 	.word	0x0500000f


	//   ....[188]....
        /*0b7c*/ 	.word	0x0500000f


	//   ....[189]....
        /*0b80*/ 	.word	0x0500000f


	//   ....[190]....
        /*0b84*/ 	.word	0x0500000f


	//   ....[191]....
        /*0b88*/ 	.word	0x0500000f


	//   ....[192]....
        /*0b8c*/ 	.word	0x0500000f


	//   ....[193]....
        /*0b90*/ 	.word	0x0500000f


	//   ....[194]....
        /*0b94*/ 	.word	0x0500000f


	//   ....[195]....
        /*0b98*/ 	.word	0x0500000f


	//   ....[196]....
        /*0b9c*/ 	.word	0x0500000f


	//   ....[197]....
        /*0ba0*/ 	.word	0x0500000f


	//   ....[198]....
        /*0ba4*/ 	.word	0x0500000f


	//   ....[199]....
        /*0ba8*/ 	.word	0x0500000f


	//   ....[200]....
        /*0bac*/ 	.word	0x0500000f


	//   ....[201]....
        /*0bb0*/ 	.word	0x0500000f


	//   ....[202]....
        /*0bb4*/ 	.word	0x0500000f


	//   ....[203]....
        /*0bb8*/ 	.word	0x0500000f


	//   ....[204]....
        /*0bbc*/ 	.word	0x0500000f


	//   ....[205]....
        /*0bc0*/ 	.word	0x0500000f


	//   ....[206]....
        /*0bc4*/ 	.word	0x0500000f


	//   ....[207]....
        /*0bc8*/ 	.word	0x0500000f


	//   ....[208]....
        /*0bcc*/ 	.word	0x0500000f


	//   ....[209]....
        /*0bd0*/ 	.word	0x0500000f


	//   ....[210]....
        /*0bd4*/ 	.word	0x0500000f


	//   ....[211]....
        /*0bd8*/ 	.word	0x0500000f


	//   ....[212]....
        /*0bdc*/ 	.word	0x0500000f


	//   ....[213]....
        /*0be0*/ 	.word	0x0500000f


	//   ....[214]....
        /*0be4*/ 	.word	0x0500000f


	//   ....[215]....
        /*0be8*/ 	.word	0x0500000f


	//   ....[216]....
        /*0bec*/ 	.word	0x0500000f


	//   ....[217]....
        /*0bf0*/ 	.word	0x0500000f


	//   ....[218]....
        /*0bf4*/ 	.word	0x0500000f


	//   ....[219]....
        /*0bf8*/ 	.word	0x0500000f


	//   ....[220]....
        /*0bfc*/ 	.word	0x0500000f


	//   ....[221]....
        /*0c00*/ 	.word	0x0500000f


	//   ....[222]....
        /*0c04*/ 	.word	0x0500000f


	//   ....[223]....
        /*0c08*/ 	.word	0x0500000f


	//   ....[224]....
        /*0c0c*/ 	.word	0x0500000f


	//   ....[225]....
        /*0c10*/ 	.word	0x0500000f


	//   ....[226]....
        /*0c14*/ 	.word	0x0500000f


	//   ....[227]....
        /*0c18*/ 	.word	0x0500000f


	//   ....[228]....
        /*0c1c*/ 	.word	0x0500000f


	//   ....[229]....
        /*0c20*/ 	.word	0x0500000f


	//   ....[230]....
        /*0c24*/ 	.word	0x0500000f


	//   ....[231]....
        /*0c28*/ 	.word	0x0500000f


	//   ....[232]....
        /*0c2c*/ 	.word	0x0500000f


	//   ....[233]....
        /*0c30*/ 	.word	0x0500000f


	//   ....[234]....
        /*0c34*/ 	.word	0x0500000f


	//   ....[235]....
        /*0c38*/ 	.word	0x0500000f


	//   ....[236]....
        /*0c3c*/ 	.word	0x0500000f


	//   ....[237]....
        /*0c40*/ 	.word	0x0500000f


	//   ....[238]....
        /*0c44*/ 	.word	0x0500000f


	//   ....[239]....
        /*0c48*/ 	.word	0x0500000f


	//   ....[240]....
        /*0c4c*/ 	.word	0x0500000f


	//   ....[241]....
        /*0c50*/ 	.word	0x0500000f


	//   ....[242]....
        /*0c54*/ 	.word	0x0500000f


	//   ....[243]....
        /*0c58*/ 	.word	0x0500000f


	//   ....[244]....
        /*0c5c*/ 	.word	0x0500000f


	//   ....[245]....
        /*0c60*/ 	.word	0x0500000f


	//   ....[246]....
        /*0c64*/ 	.word	0x0500000f


	//   ....[247]....
        /*0c68*/ 	.word	0x0500000f


	//   ....[248]....
        /*0c6c*/ 	.word	0x0500000f


	//   ....[249]....
        /*0c70*/ 	.word	0x0500000f


	//   ....[250]....
        /*0c74*/ 	.word	0x0500000f


	//   ....[251]....
        /*0c78*/ 	.word	0x0500000f


	//   ....[252]....
        /*0c7c*/ 	.word	0x0500000f


	//   ....[253]....
        /*0c80*/ 	.word	0x0500000f


	//   ....[254]....
        /*0c84*/ 	.word	0x0500000f


	//   ....[255]....
        /*0c88*/ 	.word	0x0500000f


	//   ....[0]....
        /*0c8c*/ 	.word	0x0500000f


	//   ....[1]....
        /*0c90*/ 	.word	0x0500000f


	//   ....[2]....
        /*0c94*/ 	.word	0x0500000f


	//   ....[3]....
        /*0c98*/ 	.word	0x0500000f


	//   ....[4]....
        /*0c9c*/ 	.word	0x0500000f


	//   ....[5]....
        /*0ca0*/ 	.word	0x0500000f


	//   ....[6]....
        /*0ca4*/ 	.word	0x0500000f


	//   ....[7]....
        /*0ca8*/ 	.word	0x0500000f


	//   ....[8]....
        /*0cac*/ 	.word	0x0500000f


	//   ....[9]....
        /*0cb0*/ 	.word	0x0500000f


	//   ....[10]....
        /*0cb4*/ 	.word	0x0500000f


	//   ....[11]....
        /*0cb8*/ 	.word	0x0500000f


	//   ....[12]....
        /*0cbc*/ 	.word	0x0500000f


	//   ....[13]....
        /*0cc0*/ 	.word	0x0500000f


	//   ....[14]....
        /*0cc4*/ 	.word	0x0500000f


	//   ....[15]....
        /*0cc8*/ 	.word	0x0500000f


	//----- nvinfo : EIATTR_COOP_GROUP_INSTR_OFFSETS
	.align		4
.L_147:
        /*0ccc*/ 	.byte	0x04, 0x28
        /*0cce*/ 	.short	(.L_149 - .L_148)


	//   ....[0]....
.L_148:
        /*0cd0*/ 	.word	0x00000060


	//   ....[1]....
        /*0cd4*/ 	.word	0x00000140


	//   ....[2]....
        /*0cd8*/ 	.word	0x00000190


	//   ....[3]....
        /*0cdc*/ 	.word	0x000003c0


	//   ....[4]....
        /*0ce0*/ 	.word	0x00000520


	//   ....[5]....
        /*0ce4*/ 	.word	0x00000640


	//   ....[6]....
        /*0ce8*/ 	.word	0x000007a0


	//   ....[7]....
        /*0cec*/ 	.word	0x00004050


	//   ....[8]....
        /*0cf0*/ 	.word	0x00004060


	//   ....[9]....
        /*0cf4*/ 	.word	0x00004f80


	//   ....[10]....
        /*0cf8*/ 	.word	0x00004f90


	//   ....[11]....
        /*0cfc*/ 	.word	0x00005ed0


	//   ....[12]....
        /*0d00*/ 	.word	0x00005ee0


	//   ....[13]....
        /*0d04*/ 	.word	0x000079e0


	//   ....[14]....
        /*0d08*/ 	.word	0x000079f0


	//   ....[15]....
        /*0d0c*/ 	.word	0x00008ad0


	//   ....[16]....
        /*0d10*/ 	.word	0x00008ae0


	//   ....[17]....
        /*0d14*/ 	.word	0x00009bd0


	//   ....[18]....
        /*0d18*/ 	.word	0x00009be0


	//   ....[19]....
        /*0d1c*/ 	.word	0x0000af30


	//   ....[20]....
        /*0d20*/ 	.word	0x0000af40


	//   ....[21]....
        /*0d24*/ 	.word	0x0000b100


	//   ....[22]....
        /*0d28*/ 	.word	0x0000b110


	//   ....[23]....
        /*0d2c*/ 	.word	0x0000b2e0


	//   ....[24]....
        /*0d30*/ 	.word	0x0000b2f0


	//   ....[25]....
        /*0d34*/ 	.word	0x0000b730


	//   ....[26]....
        /*0d38*/ 	.word	0x0000b740


	//   ....[27]....
        /*0d3c*/ 	.word	0x0000b8d0


	//   ....[28]....
        /*0d40*/ 	.word	0x0000b8f0


	//   ....[29]....
        /*0d44*/ 	.word	0x0000ba80


	//   ....[30]....
        /*0d48*/ 	.word	0x0000baa0


	//   ....[31]....
        /*0d4c*/ 	.word	0x0000c4b0


	//   ....[32]....
        /*0d50*/ 	.word	0x0000ca50


	//   ....[33]....
        /*0d54*/ 	.word	0x0000ca60


	//   ....[34]....
        /*0d58*/ 	.word	0x0000ca70


	//   ....[35]....
        /*0d5c*/ 	.word	0x0000ca80


	//   ....[36]....
        /*0d60*/ 	.word	0x0000ff50


	//   ....[37]....
        /*0d64*/ 	.word	0x0000ff60


	//   ....[38]....
        /*0d68*/ 	.word	0x0000ff70


	//   ....[39]....
        /*0d6c*/ 	.word	0x0000ff80


	//   ....[40]....
        /*0d70*/ 	.word	0x000170a0


	//   ....[41]....
        /*0d74*/ 	.word	0x000170c0


	//   ....[42]....
        /*0d78*/ 	.word	0x00017310


	//   ....[43]....
        /*0d7c*/ 	.word	0x00017330


	//   ....[44]....
        /*0d80*/ 	.word	0x0001c590


	//   ....[45]....
        /*0d84*/ 	.word	0x0001c5c0


	//   ....[46]....
        /*0d88*/ 	.word	0x0001c8b0


	//   ....[47]....
        /*0d8c*/ 	.word	0x0001c920


	//   ....[48]....
        /*0d90*/ 	.word	0x0001daa0


	//   ....[49]....
        /*0d94*/ 	.word	0x0001dcb0


	//   ....[50]....
        /*0d98*/ 	.word	0x0001dd50


	//   ....[51]....
        /*0d9c*/ 	.word	0x0001dd70


	//   ....[52]....
        /*0da0*/ 	.word	0x0001f8b0


	//   ....[53]....
        /*0da4*/ 	.word	0x0001f8d0


	//   ....[54]....
        /*0da8*/ 	.word	0x0001f8e0


	//   ....[55]....
        /*0dac*/ 	.word	0x0001f8f0


	//   ....[56]....
        /*0db0*/ 	.word	0x00020340


	//   ....[57]....
        /*0db4*/ 	.word	0x00020360


	//   ....[58]....
        /*0db8*/ 	.word	0x000204c0


	//   ....[59]....
        /*0dbc*/ 	.word	0x000204e0


	//   ....[60]....
        /*0dc0*/ 	.word	0x00020630


	//   ....[61]....
        /*0dc4*/ 	.word	0x00020650


	//   ....[62]....
        /*0dc8*/ 	.word	0x000207b0


	//   ....[63]....
        /*0dcc*/ 	.word	0x000207d0


	//   ....[64]....
        /*0dd0*/ 	.word	0x00020fd0


	//   ....[65]....
        /*0dd4*/ 	.word	0x00021000


	//   ....[66]....
        /*0dd8*/ 	.word	0x00021850


	//   ....[67]....
        /*0ddc*/ 	.word	0x00021860


	//   ....[68]....
        /*0de0*/ 	.word	0x000229e0


	//   ....[69]....
        /*0de4*/ 	.word	0x00022a00


	//   ....[70]....
        /*0de8*/ 	.word	0x00022b50


	//   ....[71]....
        /*0dec*/ 	.word	0x00022b70


	//   ....[72]....
        /*0df0*/ 	.word	0x00022cc0


	//   ....[73]....
        /*0df4*/ 	.word	0x00022ce0


	//   ....[74]....
        /*0df8*/ 	.word	0x00022e40


	//   ....[75]....
        /*0dfc*/ 	.word	0x00022e60


	//   ....[76]....
        /*0e00*/ 	.word	0x00023040


	//   ....[77]....
        /*0e04*/ 	.word	0x00023240


	//   ....[78]....
        /*0e08*/ 	.word	0x00023270


	//   ....[79]....
        /*0e0c*/ 	.word	0x000232a0


	//   ....[80]....
        /*0e10*/ 	.word	0x000232d0


	//   ....[81]....
        /*0e14*/ 	.word	0x00023300


	//   ....[82]....
        /*0e18*/ 	.word	0x00023330


	//   ....[83]....
        /*0e1c*/ 	.word	0x000234d0


	//   ....[84]....
        /*0e20*/ 	.word	0x00023500


	//   ....[85]....
        /*0e24*/ 	.word	0x00023530


	//   ....[86]....
        /*0e28*/ 	.word	0x00023560


	//   ....[87]....
        /*0e2c*/ 	.word	0x00023590


	//   ....[88]....
        /*0e30*/ 	.word	0x000235c0


	//   ....[89]....
        /*0e34*/ 	.word	0x00023650


	//   ....[90]....
        /*0e38*/ 	.word	0x00023680


	//   ....[91]....
        /*0e3c*/ 	.word	0x00023690


	//   ....[92]....
        /*0e40*/ 	.word	0x00023720


	//   ....[93]....
        /*0e44*/ 	.word	0x00024710


	//   ....[94]....
        /*0e48*/ 	.word	0x00026d70


	//   ....[95]....
        /*0e4c*/ 	.word	0x00026db0


	//   ....[96]....
        /*0e50*/ 	.word	0x00026df0


	//   ....[97]....
        /*0e54*/ 	.word	0x00026eb0


	//   ....[98]....
        /*0e58*/ 	.word	0x00026ee0


	//   ....[99]....
        /*0e5c*/ 	.word	0x00026f40


	//   ....[100]....
        /*0e60*/ 	.word	0x00026f80


	//   ....[101]....
        /*0e64*/ 	.word	0x00026fe0


	//   ....[102]....
        /*0e68*/ 	.word	0x00027000


	//   ....[103]....
        /*0e6c*/ 	.word	0x00027030


	//   ....[104]....
        /*0e70*/ 	.word	0x00027860


	//   ....[105]....
        /*0e74*/ 	.word	0x000278a0


	//   ....[106]....
        /*0e78*/ 	.word	0x000278c0


	//   ....[107]....
        /*0e7c*/ 	.word	0x00027960


	//   ....[108]....
        /*0e80*/ 	.word	0x00027970


	//   ....[109]....
        /*0e84*/ 	.word	0x00027a20


	//   ....[110]....
        /*0e88*/ 	.word	0x00027a30


	//   ....[111]....
        /*0e8c*/ 	.word	0x00027ae0


	//   ....[112]....
        /*0e90*/ 	.word	0x00027af0


	//   ....[113]....
        /*0e94*/ 	.word	0x00027ba0


	//   ....[114]....
        /*0e98*/ 	.word	0x00027bb0


	//   ....[115]....
        /*0e9c*/ 	.word	0x00027c60


	//   ....[116]....
        /*0ea0*/ 	.word	0x00027c70


	//   ....[117]....
        /*0ea4*/ 	.word	0x00027d20


	//   ....[118]....
        /*0ea8*/ 	.word	0x00027d30


	//   ....[119]....
        /*0eac*/ 	.word	0x00027d80


	//   ....[120]....
        /*0eb0*/ 	.word	0x00028590


	//   ....[121]....
        /*0eb4*/ 	.word	0x000285d0


	//   ....[122]....
        /*0eb8*/ 	.word	0x00028600


	//   ....[123]....
        /*0ebc*/ 	.word	0x000286c0


	//   ....[124]....
        /*0ec0*/ 	.word	0x000286f0


	//   ....[125]....
        /*0ec4*/ 	.word	0x00028740


	//   ....[126]....
        /*0ec8*/ 	.word	0x00028770


	//   ....[127]....
        /*0ecc*/ 	.word	0x000287c0


	//   ....[128]....
        /*0ed0*/ 	.word	0x000287f0


	//   ....[129]....
        /*0ed4*/ 	.word	0x00028860


	//   ....[130]....
        /*0ed8*/ 	.word	0x00028b60


	//   ....[131]....
        /*0edc*/ 	.word	0x00028b90


	//   ....[132]....
        /*0ee0*/ 	.word	0x00028c50


	//   ....[133]....
        /*0ee4*/ 	.word	0x00028c60


	//   ....[134]....
        /*0ee8*/ 	.word	0x00028d10


	//   ....[135]....
        /*0eec*/ 	.word	0x00028d20


	//   ....[136]....
        /*0ef0*/ 	.word	0x00028dd0


	//   ....[137]....
        /*0ef4*/ 	.word	0x00028de0


	//   ....[138]....
        /*0ef8*/ 	.word	0x00028df0


	//   ....[139]....
        /*0efc*/ 	.word	0x00028ea0


	//   ....[140]....
        /*0f00*/ 	.word	0x00029450


	//   ....[141]....
        /*0f04*/ 	.word	0x00029490


	//   ....[142]....
        /*0f08*/ 	.word	0x00029520


	//   ....[143]....
        /*0f0c*/ 	.word	0x00029550


	//   ....[144]....
        /*0f10*/ 	.word	0x000295e0


	//   ....[145]....
        /*0f14*/ 	.word	0x00029610


	//   ....[146]....
        /*0f18*/ 	.word	0x000296a0


	//   ....[147]....
        /*0f1c*/ 	.word	0x000296d0


	//   ....[148]....
        /*0f20*/ 	.word	0x000296e0


	//   ....[149]....
        /*0f24*/ 	.word	0x00029770


	//   ....[150]....
        /*0f28*/ 	.word	0x00029c00


	//   ....[151]....
        /*0f2c*/ 	.word	0x00029c30


	//   ....[152]....
        /*0f30*/ 	.word	0x00029ca0


	//   ....[153]....
        /*0f34*/ 	.word	0x00029cd0


	//   ....[154]....
        /*0f38*/ 	.word	0x00029d00


	//   ....[155]....
        /*0f3c*/ 	.word	0x00029d30


	//   ....[156]....
        /*0f40*/ 	.word	0x00029d60


	//   ....[157]....
        /*0f44*/ 	.word	0x00029d90


	//   ....[158]....
        /*0f48*/ 	.word	0x00029f40


	//   ....[159]....
        /*0f4c*/ 	.word	0x00029f70


	//   ....[160]....
        /*0f50*/ 	.word	0x00029fa0


	//   ....[161]....
        /*0f54*/ 	.word	0x00029fd0


	//   ....[162]....
        /*0f58*/ 	.word	0x0002a000


	//   ....[163]....
        /*0f5c*/ 	.word	0x0002a030


	//   ....[164]....
        /*0f60*/ 	.word	0x0002a0f0


	//   ....[165]....
        /*0f64*/ 	.word	0x0002a110


	//   ....[166]....
        /*0f68*/ 	.word	0x0002a120


	//   ....[167]....
        /*0f6c*/ 	.word	0x0002a180


	//   ....[168]....
        /*0f70*/ 	.word	0x0002a7a0


	//   ....[169]....
        /*0f74*/ 	.word	0x0002aac0


	//   ....[170]....
        /*0f78*/ 	.word	0x0002ab50


	//   ....[171]....
        /*0f7c*/ 	.word	0x0002abf0


	//   ....[172]....
        /*0f80*/ 	.word	0x0002ac80


	//   ....[173]....
        /*0f84*/ 	.word	0x0002ad20


	//   ....[174]....
        /*0f88*/ 	.word	0x0002adb0


	//   ....[175]....
        /*0f8c*/ 	.word	0x0002aea0


	//   ....[176]....
        /*0f90*/ 	.word	0x0002af30


	//   ....[177]....
        /*0f94*/ 	.word	0x0002afd0


	//   ....[178]....
        /*0f98*/ 	.word	0x0002b060


	//   ....[179]....
        /*0f9c*/ 	.word	0x0002b100


	//   ....[180]....
        /*0fa0*/ 	.word	0x0002b190


	//   ....[181]....
        /*0fa4*/ 	.word	0x0002b280


	//   ....[182]....
        /*0fa8*/ 	.word	0x0002b310


	//   ....[183]....
        /*0fac*/ 	.word	0x0002b3b0


	//   ....[184]....
        /*0fb0*/ 	.word	0x0002b440


	//   ....[185]....
        /*0fb4*/ 	.word	0x0002b4e0


	//   ....[186]....
        /*0fb8*/ 	.word	0x0002b570


	//   ....[187]....
        /*0fbc*/ 	.word	0x0002b660


	//   ....[188]....
        /*0fc0*/ 	.word	0x0002b6f0


	//   ....[189]....
        /*0fc4*/ 	.word	0x0002b740


	//   ....[190]....
        /*0fc8*/ 	.word	0x0002b790


	//   ....[191]....
        /*0fcc*/ 	.word	0x0002b880


	//   ....[192]....
        /*0fd0*/ 	.word	0x0002b910


	//   ....[193]....
        /*0fd4*/ 	.word	0x0002b960


	//   ....[194]....
        /*0fd8*/ 	.word	0x0002b9b0


	//   ....[195]....
        /*0fdc*/ 	.word	0x0002bc10


	//   ....[196]....
        /*0fe0*/ 	.word	0x0002bef0


	//   ....[197]....
        /*0fe4*/ 	.word	0x0002bfe0


	//   ....[198]....
        /*0fe8*/ 	.word	0x0002c0c0


	//   ....[199]....
        /*0fec*/ 	.word	0x0002c210


	//   ....[200]....
        /*0ff0*/ 	.word	0x0002c260


	//   ....[201]....
        /*0ff4*/ 	.word	0x0002c370


	//   ....[202]....
        /*0ff8*/ 	.word	0x0002c3d0


	//   ....[203]....
        /*0ffc*/ 	.word	0x0002c4e0


	//   ....[204]....
        /*1000*/ 	.word	0x0002c540


	//   ....[205]....
        /*1004*/ 	.word	0x0002c640


	//   ....[206]....
        /*1008*/ 	.word	0x0002c690


	//   ....[207]....
        /*100c*/ 	.word	0x0002c740


	//   ....[208]....
        /*1010*/ 	.word	0x0002c7a0


	//   ....[209]....
        /*1014*/ 	.word	0x0002c8d0


	//   ....[210]....
        /*1018*/ 	.word	0x0002c920


	//   ....[211]....
        /*101c*/ 	.word	0x0002ca60


	//   ....[212]....
        /*1020*/ 	.word	0x0002cab0


	//   ....[213]....
        /*1024*/ 	.word	0x0002cbf0


	//   ....[214]....
        /*1028*/ 	.word	0x0002cc40


	//   ....[215]....
        /*102c*/ 	.word	0x0002cd80


	//   ....[216]....
        /*1030*/ 	.word	0x0002cdd0


	//   ....[217]....
        /*1034*/ 	.word	0x0002cf10


	//   ....[218]....
        /*1038*/ 	.word	0x0002cf60


	//   ....[219]....
        /*103c*/ 	.word	0x0002d0a0


	//   ....[220]....
        /*1040*/ 	.word	0x0002d0f0


	//   ....[221]....
        /*1044*/ 	.word	0x0002d210


	//   ....[222]....
        /*1048*/ 	.word	0x0002d260


	//   ....[223]....
        /*104c*/ 	.word	0x0002d390


	//   ....[224]....
        /*1050*/ 	.word	0x0002d450


	//   ....[225]....
        /*1054*/ 	.word	0x0002d5d0


	//   ....[226]....
        /*1058*/ 	.word	0x0002d620


	//   ....[227]....
        /*105c*/ 	.word	0x0002d720


	//   ....[228]....
        /*1060*/ 	.word	0x0002d770


	//   ....[229]....
        /*1064*/ 	.word	0x0002d870


	//   ....[230]....
        /*1068*/ 	.word	0x0002d8c0


	//   ....[231]....
        /*106c*/ 	.word	0x0002d9f0


	//   ....[232]....
        /*1070*/ 	.word	0x0002da40


	//   ....[233]....
        /*1074*/ 	.word	0x0002db30


	//   ....[234]....
        /*1078*/ 	.word	0x0002dbd0


	//   ....[235]....
        /*107c*/ 	.word	0x0002dd10


	//   ....[236]....
        /*1080*/ 	.word	0x0002dd60


	//   ....[237]....
        /*1084*/ 	.word	0x0002dea0


	//   ....[238]....
        /*1088*/ 	.word	0x0002def0


	//   ....[239]....
        /*108c*/ 	.word	0x0002e030


	//   ....[240]....
        /*1090*/ 	.word	0x0002e080


	//   ....[241]....
        /*1094*/ 	.word	0x0002e1c0


	//   ....[242]....
        /*1098*/ 	.word	0x0002e210


	//   ....[243]....
        /*109c*/ 	.word	0x0002e300


	//   ....[244]....
        /*10a0*/ 	.word	0x0002e3c0


	//   ....[245]....
        /*10a4*/ 	.word	0x0002e550


	//   ....[246]....
        /*10a8*/ 	.word	0x0002e5a0


	//   ....[247]....
        /*10ac*/ 	.word	0x0002e6d0


	//   ....[248]....
        /*10b0*/ 	.word	0x0002e720


	//   ....[249]....
        /*10b4*/ 	.word	0x0002e850


	//   ....[250]....
        /*10b8*/ 	.word	0x0002e8a0


	//   ....[251]....
        /*10bc*/ 	.word	0x0002e9d0


	//   ....[252]....
        /*10c0*/ 	.word	0x0002ea20


	//   ....[253]....
        /*10c4*/ 	.word	0x0002eab0


	//   ....[254]....
        /*10c8*/ 	.word	0x0002eb50


	//   ....[255]....
        /*10cc*/ 	.word	0x0002ece0


	//   ....[0]....
        /*10d0*/ 	.word	0x0002ed50


	//   ....[1]....
        /*10d4*/ 	.word	0x0002edc0


	//   ....[2]....
        /*10d8*/ 	.word	0x0002ee30


	//   ....[3]....
        /*10dc*/ 	.word	0x0002eea0


	//   ....[4]....
        /*10e0*/ 	.word	0x0002ef20


	//   ....[5]....
        /*10e4*/ 	.word	0x0002efa0


	//   ....[6]....
        /*10e8*/ 	.word	0x0002f030


	//   ....[7]....
        /*10ec*/ 	.word	0x0002f0a0


	//   ....[8]....
        /*10f0*/ 	.word	0x0002f110


	//   ....[9]....
        /*10f4*/ 	.word	0x0002f180


	//   ....[10]....
        /*10f8*/ 	.word	0x0002f200


	//   ....[11]....
        /*10fc*/ 	.word	0x0002f270


	//   ....[12]....
        /*1100*/ 	.word	0x0002f310


	//   ....[13]....
        /*1104*/ 	.word	0x0002f360


	//   ....[14]....
        /*1108*/ 	.word	0x0002f3f0


	//   ....[15]....
        /*110c*/ 	.word	0x0002f520


	//----- nvinfo : EIATTR_REG_RECONFIG
	.align		4
.L_149:
        /*1110*/ 	.byte	0x01, 0x54
	.zero		2


	//----- nvinfo : EIATTR_SYSCALL_OFFSETS
	.align		4
        /*1114*/ 	.byte	0x04, 0x46
        /*1116*/ 	.short	(.L_151 - .L_150)


	//   ....[0]....
.L_150:
        /*1118*/ 	.word	0x00002380


	//   ....[1]....
        /*111c*/ 	.word	0x000024d0


	//   ....[2]....
        /*1120*/ 	.word	0x0000c640


	//   ....[3]....
        /*1124*/ 	.word	0x0000c9d0


	//   ....[4]....
        /*1128*/ 	.word	0x000263a0


	//   ....[5]....
        /*112c*/ 	.word	0x000264f0


	//   ....[6]....
        /*1130*/ 	.word	0x000265e0


	//   ....[7]....
        /*1134*/ 	.word	0x000274c0


	//----- nvinfo : EIATTR_MBARRIER_INSTR_OFFSETS
	.align		4
.L_151:
        /*1138*/ 	.byte	0x04, 0x39
        /*113a*/ 	.short	(.L_153 - .L_152)


	//   ....[0]....
.L_152:
        /*113c*/ 	.word	0x00000270
        /*1140*/ 	.word	0x000000ff
        /*1144*/ 	.word	0x00038800
        /*1148*/ 	.short	0x0100
        /*114a*/ 	.byte	0x08
	.zero		1


	//   ....[1]....
        /*114c*/ 	.word	0x00000280
        /*1150*/ 	.word	0x000000ff
        /*1154*/ 	.word	0x00038820
        /*1158*/ 	.short	0x0100
        /*115a*/ 	.byte	0x08
	.zero		1


	//   ....[2]....
        /*115c*/ 	.word	0x00000370
        /*1160*/ 	.word	0x000000ff
        /*1164*/ 	.word	0x00038830
        /*1168*/ 	.short	0x0100
        /*116a*/ 	.byte	0x08
	.zero		1


	//   ....[3]....
        /*116c*/ 	.word	0x00000380
        /*1170*/ 	.word	0x000000ff
        /*1174*/ 	.word	0x00038840
        /*1178*/ 	.short	0x0100
        /*117a*/ 	.byte	0x08
	.zero		1


	//   ....[4]....
        /*117c*/ 	.word	0x00000390
        /*1180*/ 	.word	0x000000ff
        /*1184*/ 	.word	0x00038838
        /*1188*/ 	.short	0x0100
        /*118a*/ 	.byte	0x08
	.zero		1


	//   ....[5]....
        /*118c*/ 	.word	0x000003a0
        /*1190*/ 	.word	0x000000ff
        /*1194*/ 	.word	0x00038848
        /*1198*/ 	.short	0x0100
        /*119a*/ 	.byte	0x08
	.zero		1


	//   ....[6]....
        /*119c*/ 	.word	0x000004d0
        /*11a0*/ 	.word	0x000000ff
        /*11a4*/ 	.word	0x00038850
        /*11a8*/ 	.short	0x0100
        /*11aa*/ 	.byte	0x08
	.zero		1


	//   ....[7]....
        /*11ac*/ 	.word	0x000004e0
        /*11b0*/ 	.word	0x000000ff
        /*11b4*/ 	.word	0x00038860
        /*11b8*/ 	.short	0x0100
        /*11ba*/ 	.byte	0x08
	.zero		1


	//   ....[8]....
        /*11bc*/ 	.word	0x000004f0
        /*11c0*/ 	.word	0x000000ff
        /*11c4*/ 	.word	0x00038858
        /*11c8*/ 	.short	0x0100
        /*11ca*/ 	.byte	0x08
	.zero		1


	//   ....[9]....
        /*11cc*/ 	.word	0x00000500
        /*11d0*/ 	.word	0x000000ff
        /*11d4*/ 	.word	0x00038868
        /*11d8*/ 	.short	0x0100
        /*11da*/ 	.byte	0x08
	.zero		1


	//   ....[10]....
        /*11dc*/ 	.word	0x000005f0
        /*11e0*/ 	.word	0x000000ff
        /*11e4*/ 	.word	0x00038870
        /*11e8*/ 	.short	0x0100
        /*11ea*/ 	.byte	0x06
	.zero		1


	//   ....[11]....
        /*11ec*/ 	.word	0x00000600
        /*11f0*/ 	.word	0x000000ff
        /*11f4*/ 	.word	0x00038880
        /*11f8*/ 	.short	0x0100
        /*11fa*/ 	.byte	0x06
	.zero		1


	//   ....[12]....
        /*11fc*/ 	.word	0x00000610
        /*1200*/ 	.word	0x000000ff
        /*1204*/ 	.word	0x00038878
        /*1208*/ 	.short	0x0100
        /*120a*/ 	.byte	0x06
	.zero		1


	//   ....[13]....
        /*120c*/ 	.word	0x00000620
        /*1210*/ 	.word	0x000000ff
        /*1214*/ 	.word	0x00038888
        /*1218*/ 	.short	0x0100
        /*121a*/ 	.byte	0x06
	.zero		1


	//   ....[14]....
        /*121c*/ 	.word	0x00000750
        /*1220*/ 	.word	0x000000ff
        /*1224*/ 	.word	0x00038890
        /*1228*/ 	.short	0x0100
        /*122a*/ 	.byte	0x08
	.zero		1


	//   ....[15]....
        /*122c*/ 	.word	0x00000760
        /*1230*/ 	.word	0x000000ff
        /*1234*/ 	.word	0x000388a0
        /*1238*/ 	.short	0x0100
        /*123a*/ 	.byte	0x08
	.zero		1


	//   ....[16]....
        /*123c*/ 	.word	0x00000770
        /*1240*/ 	.word	0x000000ff
        /*1244*/ 	.word	0x00038898
        /*1248*/ 	.short	0x0100
        /*124a*/ 	.byte	0x08
	.zero		1


	//   ....[17]....
        /*124c*/ 	.word	0x00000780
        /*1250*/ 	.word	0x000000ff
        /*1254*/ 	.word	0x000388a8
        /*1258*/ 	.short	0x0100
        /*125a*/ 	.byte	0x08
	.zero		1


	//   ....[18]....
        /*125c*/ 	.word	0x000008b0
        /*1260*/ 	.word	0x000000ff
        /*1264*/ 	.word	0x000388b0
        /*1268*/ 	.short	0x0100
        /*126a*/ 	.byte	0x08
	.zero		1


	//   ....[19]....
        /*126c*/ 	.word	0x000008c0
        /*1270*/ 	.word	0x000000ff
        /*1274*/ 	.word	0x000388c0
        /*1278*/ 	.short	0x0100
        /*127a*/ 	.byte	0x08
	.zero		1


	//   ....[20]....
        /*127c*/ 	.word	0x000008d0
        /*1280*/ 	.word	0x000000ff
        /*1284*/ 	.word	0x000388b8
        /*1288*/ 	.short	0x0100
        /*128a*/ 	.byte	0x08
	.zero		1


	//   ....[21]....
        /*128c*/ 	.word	0x000008e0
        /*1290*/ 	.word	0x000000ff
        /*1294*/ 	.word	0x000388c8
        /*1298*/ 	.short	0x0100
        /*129a*/ 	.byte	0x08
	.zero		1


	//   ....[22]....
        /*129c*/ 	.word	0x00004000
        /*12a0*/ 	.word	0x00000057
        /*12a4*/ 	.word	0x00038890
        /*12a8*/ 	.short	0x010a
        /*12aa*/ 	.byte	0x3f
	.zero		1


	//   ....[23]....
        /*12ac*/ 	.word	0x00007970
        /*12b0*/ 	.word	0x00000057
        /*12b4*/ 	.word	0x00038890
        /*12b8*/ 	.short	0x010a
        /*12ba*/ 	.byte	0x3f
	.zero		1


	//   ....[24]....
        /*12bc*/ 	.word	0x0000ad90
        /*12c0*/ 	.word	0x00000057
        /*12c4*/ 	.word	0x00038890
        /*12c8*/ 	.short	0x010a
        /*12ca*/ 	.byte	0x3f
	.zero		1


	//   ....[25]....
        /*12cc*/ 	.word	0x0000b570
        /*12d0*/ 	.word	0x0000000b
        /*12d4*/ 	.word	0x00000000
        /*12d8*/ 	.short	0x0101
        /*12da*/ 	.byte	0x3f
	.zero		1


	//   ....[26]....
        /*12dc*/ 	.word	0x0000b5b0
        /*12e0*/ 	.word	0x00000057
        /*12e4*/ 	.word	0x000388b0
        /*12e8*/ 	.short	0x010a
        /*12ea*/ 	.byte	0x3f
	.zero		1


	//   ....[27]....
        /*12ec*/ 	.word	0x0000bce0
        /*12f0*/ 	.word	0x00000057
        /*12f4*/ 	.word	0x00000000
        /*12f8*/ 	.short	0x0101
        /*12fa*/ 	.byte	0x3f
	.zero		1


	//   ....[28]....
        /*12fc*/ 	.word	0x0000c6d0
        /*1300*/ 	.word	0x00000017
        /*1304*/ 	.word	0x00038800
        /*1308*/ 	.short	0x010a
        /*130a*/ 	.byte	0x3f
	.zero		1


	//   ....[29]....
        /*130c*/ 	.word	0x0000c720
        /*1310*/ 	.word	0x00000017
        /*1314*/ 	.word	0x00038800
        /*1318*/ 	.short	0x010a
        /*131a*/ 	.byte	0x3f
	.zero		1


	//   ....[30]....
        /*131c*/ 	.word	0x0000cf10
        /*1320*/ 	.word	0x00000017
        /*1324*/ 	.word	0x00038800
        /*1328*/ 	.short	0x010a
        /*132a*/ 	.byte	0x3f
	.zero		1


	//   ....[31]....
        /*132c*/ 	.word	0x000102c0
        /*1330*/ 	.word	0x00000017
        /*1334*/ 	.word	0x00038800
        /*1338*/ 	.short	0x010a
        /*133a*/ 	.byte	0x3f
	.zero		1


	//   ....[32]....
        /*133c*/ 	.word	0x00013b30
        /*1340*/ 	.word	0x00000000
        /*1344*/ 	.word	0x00038830
        /*1348*/ 	.short	0x010a
        /*134a*/ 	.byte	0x3f
	.zero		1


	//   ....[33]....
        /*134c*/ 	.word	0x00013b80
        /*1350*/ 	.word	0x00000000
        /*1354*/ 	.word	0x00038830
        /*1358*/ 	.short	0x010a
        /*135a*/ 	.byte	0x3f
	.zero		1


	//   ....[34]....
        /*135c*/ 	.word	0x00017700
        /*1360*/ 	.word	0x00000000
        /*1364*/ 	.word	0x00000000
        /*1368*/ 	.short	0x0101
        /*136a*/ 	.byte	0x3f
	.zero		1


	//   ....[35]....
        /*136c*/ 	.word	0x00018940
        /*1370*/ 	.word	0x00000009
        /*1374*/ 	.word	0x00038830
        /*1378*/ 	.short	0x010a
        /*137a*/ 	.byte	0x3f
	.zero		1


	//   ....[36]....
        /*137c*/ 	.word	0x000189d0
        /*1380*/ 	.word	0x00000009
        /*1384*/ 	.word	0x00038830
        /*1388*/ 	.short	0x010a
        /*138a*/ 	.byte	0x3f
	.zero		1


	//   ....[37]....
        /*138c*/ 	.word	0x0001c0d0
        /*1390*/ 	.word	0x00000006
        /*1394*/ 	.word	0x00038850
        /*1398*/ 	.short	0x010a
        /*139a*/ 	.byte	0x3f
	.zero		1


	//   ....[38]....
        /*139c*/ 	.word	0x0001c120
        /*13a0*/ 	.word	0x00000006
        /*13a4*/ 	.word	0x00038850
        /*13a8*/ 	.short	0x010a
        /*13aa*/ 	.byte	0x3f
	.zero		1


	//   ....[39]....
        /*13ac*/ 	.word	0x0001cc40
        /*13b0*/ 	.word	0x00000009
        /*13b4*/ 	.word	0x00000000
        /*13b8*/ 	.short	0x0101
        /*13ba*/ 	.byte	0x3f
	.zero		1


	//   ....[40]....
        /*13bc*/ 	.word	0x0001d030
        /*13c0*/ 	.word	0x00000006
        /*13c4*/ 	.word	0x00000000
        /*13c8*/ 	.short	0x0101
        /*13ca*/ 	.byte	0x3f
	.zero		1


	//   ....[41]....
        /*13cc*/ 	.word	0x0001d9e0
        /*13d0*/ 	.word	0x00000002
        /*13d4*/ 	.word	0x00038850
        /*13d8*/ 	.short	0x010a
        /*13da*/ 	.byte	0x3f
	.zero		1


	//   ....[42]....
        /*13dc*/ 	.word	0x0001da30
        /*13e0*/ 	.word	0x00000002
        /*13e4*/ 	.word	0x00038850
        /*13e8*/ 	.short	0x010a
        /*13ea*/ 	.byte	0x3f
	.zero		1


	//   ....[43]....
        /*13ec*/ 	.word	0x0001e6c0
        /*13f0*/ 	.word	0x00000002
        /*13f4*/ 	.word	0x00000000
        /*13f8*/ 	.short	0x0101
        /*13fa*/ 	.byte	0x3f
	.zero		1


	//   ....[44]....
        /*13fc*/ 	.word	0x00020330
        /*1400*/ 	.word	0x00000014
        /*1404*/ 	.word	0x00000000
        /*1408*/ 	.short	0x0101
        /*140a*/ 	.byte	0x3f
	.zero		1


	//   ....[45]....
        /*140c*/ 	.word	0x00020ff0
        /*1410*/ 	.word	0x00000038
        /*1414*/ 	.word	0x00000000
        /*1418*/ 	.short	0x0101
        /*141a*/ 	.byte	0x3f
	.zero		1


	//   ....[46]....
        /*141c*/ 	.word	0x000247f0
        /*1420*/ 	.word	0x00000010
        /*1424*/ 	.word	0x00038820
        /*1428*/ 	.short	0x010a
        /*142a*/ 	.byte	0x3f
	.zero		1


	//   ....[47]....
        /*142c*/ 	.word	0x00024880
        /*1430*/ 	.word	0x0000000c
        /*1434*/ 	.word	0x000388a0
        /*1438*/ 	.short	0x010a
        /*143a*/ 	.byte	0x3f
	.zero		1


	//   ....[48]....
        /*143c*/ 	.word	0x00024dd0
        /*1440*/ 	.word	0x0000000c
        /*1444*/ 	.word	0x000388c0
        /*1448*/ 	.short	0x010a
        /*144a*/ 	.byte	0x3f
	.zero		1


	//   ....[49]....
        /*144c*/ 	.word	0x000253e0
        /*1450*/ 	.word	0x0000000b
        /*1454*/ 	.word	0x000388a0
        /*1458*/ 	.short	0x010a
        /*145a*/ 	.byte	0x3f
	.zero		1


	//   ....[50]....
        /*145c*/ 	.word	0x00025920
        /*1460*/ 	.word	0x0000000b
        /*1464*/ 	.word	0x000388c0
        /*1468*/ 	.short	0x010a
        /*146a*/ 	.byte	0x3f
	.zero		1


	//   ....[51]....
        /*146c*/ 	.word	0x00026ba0
        /*1470*/ 	.word	0x00000005
        /*1474*/ 	.word	0x00038840
        /*1478*/ 	.short	0x010a
        /*147a*/ 	.byte	0x3f
	.zero		1


	//   ....[52]....
        /*147c*/ 	.word	0x000271b0
        /*1480*/ 	.word	0x00000005
        /*1484*/ 	.word	0x00038830
        /*1488*/ 	.short	0x0107
        /*148a*/ 	.byte	0x3f
	.zero		1


	//   ....[53]....
        /*148c*/ 	.word	0x00027290
        /*1490*/ 	.word	0x00000005
        /*1494*/ 	.word	0x00038830
        /*1498*/ 	.short	0x0101
        /*149a*/ 	.byte	0x3f
	.zero		1


	//   ....[54]....
        /*149c*/ 	.word	0x00027ec0
        /*14a0*/ 	.word	0x00000010
        /*14a4*/ 	.word	0x00038800
        /*14a8*/ 	.short	0x0107
        /*14aa*/ 	.byte	0x3f
	.zero		1


	//   ....[55]....
        /*14ac*/ 	.word	0x00027fe0
        /*14b0*/ 	.word	0x00000010
        /*14b4*/ 	.word	0x00038800
        /*14b8*/ 	.short	0x0101
        /*14ba*/ 	.byte	0x3f
	.zero		1


	//   ....[56]....
        /*14bc*/ 	.word	0x00028000
        /*14c0*/ 	.word	0x00000010
        /*14c4*/ 	.word	0x00038820
        /*14c8*/ 	.short	0x010a
        /*14ca*/ 	.byte	0x3f
	.zero		1


	//   ....[57]....
        /*14cc*/ 	.word	0x00028400
        /*14d0*/ 	.word	0x00000006
        /*14d4*/ 	.word	0x00038840
        /*14d8*/ 	.short	0x010a
        /*14da*/ 	.byte	0x3f
	.zero		1


	//   ....[58]....
        /*14dc*/ 	.word	0x00028980
        /*14e0*/ 	.word	0x00000006
        /*14e4*/ 	.word	0x00038830
        /*14e8*/ 	.short	0x0107
        /*14ea*/ 	.byte	0x3f
	.zero		1


	//   ....[59]....
        /*14ec*/ 	.word	0x00028a40
        /*14f0*/ 	.word	0x00000006
        /*14f4*/ 	.word	0x00038830
        /*14f8*/ 	.short	0x0101
        /*14fa*/ 	.byte	0x3f
	.zero		1


	//   ....[60]....
        /*14fc*/ 	.word	0x00028aa0
        /*1500*/ 	.word	0x00000006
        /*1504*/ 	.word	0x00038860
        /*1508*/ 	.short	0x010a
        /*150a*/ 	.byte	0x3f
	.zero		1


	//   ....[61]....
        /*150c*/ 	.word	0x00028fd0
        /*1510*/ 	.word	0x00000006
        /*1514*/ 	.word	0x00038850
        /*1518*/ 	.short	0x0107
        /*151a*/ 	.byte	0x3f
	.zero		1


	//   ....[62]....
        /*151c*/ 	.word	0x00029170
        /*1520*/ 	.word	0x00000006
        /*1524*/ 	.word	0x00038850
        /*1528*/ 	.short	0x0101
        /*152a*/ 	.byte	0x3f
	.zero		1


	//   ....[63]....
        /*152c*/ 	.word	0x000293a0
        /*1530*/ 	.word	0x00000004
        /*1534*/ 	.word	0x00038860
        /*1538*/ 	.short	0x010a
        /*153a*/ 	.byte	0x3f
	.zero		1


	//   ....[64]....
        /*153c*/ 	.word	0x00029900
        /*1540*/ 	.word	0x00000004
        /*1544*/ 	.word	0x00038850
        /*1548*/ 	.short	0x0107
        /*154a*/ 	.byte	0x3f
	.zero		1


	//   ....[65]....
        /*154c*/ 	.word	0x000299c0
        /*1550*/ 	.word	0x00000004
        /*1554*/ 	.word	0x00038850
        /*1558*/ 	.short	0x0101
        /*155a*/ 	.byte	0x3f
	.zero		1


	//   ....[66]....
        /*155c*/ 	.word	0x0002a720
        /*1560*/ 	.word	0x00000005
        /*1564*/ 	.word	0x00038820
        /*1568*/ 	.short	0x010a
        /*156a*/ 	.byte	0x3f
	.zero		1


	//   ....[67]....
        /*156c*/ 	.word	0x0002a890
        /*1570*/ 	.word	0x00000003
        /*1574*/ 	.word	0x00038840
        /*1578*/ 	.short	0x010a
        /*157a*/ 	.byte	0x3f
	.zero		1


	//   ....[68]....
        /*157c*/ 	.word	0x0002a930
        /*1580*/ 	.word	0x00000017
        /*1584*/ 	.word	0x00038840
        /*1588*/ 	.short	0x010a
        /*158a*/ 	.byte	0x3f
	.zero		1


	//   ....[69]....
        /*158c*/ 	.word	0x0002a970
        /*1590*/ 	.word	0x00000003
        /*1594*/ 	.word	0x00038860
        /*1598*/ 	.short	0x010a
        /*159a*/ 	.byte	0x3f
	.zero		1


	//   ....[70]....
        /*159c*/ 	.word	0x0002a9b0
        /*15a0*/ 	.word	0x00000017
        /*15a4*/ 	.word	0x00038860
        /*15a8*/ 	.short	0x010a
        /*15aa*/ 	.byte	0x3f
	.zero		1


	//   ....[71]....
        /*15ac*/ 	.word	0x0002aa10
        /*15b0*/ 	.word	0x00000057
        /*15b4*/ 	.word	0x00038890
        /*15b8*/ 	.short	0x010a
        /*15ba*/ 	.byte	0x3f
	.zero		1


	//   ....[72]....
        /*15bc*/ 	.word	0x0002adf0
        /*15c0*/ 	.word	0x00000057
        /*15c4*/ 	.word	0x00038890
        /*15c8*/ 	.short	0x010a
        /*15ca*/ 	.byte	0x3f
	.zero		1


	//   ....[73]....
        /*15cc*/ 	.word	0x0002b1d0
        /*15d0*/ 	.word	0x00000057
        /*15d4*/ 	.word	0x00038890
        /*15d8*/ 	.short	0x010a
        /*15da*/ 	.byte	0x3f
	.zero		1


	//   ....[74]....
        /*15dc*/ 	.word	0x0002b5b0
        /*15e0*/ 	.word	0x00000057
        /*15e4*/ 	.word	0x000388b0
        /*15e8*/ 	.short	0x010a
        /*15ea*/ 	.byte	0x3f
	.zero		1


	//   ....[75]....
        /*15ec*/ 	.word	0x0002b7d0
        /*15f0*/ 	.word	0x00000017
        /*15f4*/ 	.word	0x00038800
        /*15f8*/ 	.short	0x010a
        /*15fa*/ 	.byte	0x3f
	.zero		1


	//   ....[76]....
        /*15fc*/ 	.word	0x0002b9f0
        /*1600*/ 	.word	0x00000017
        /*1604*/ 	.word	0x00038800
        /*1608*/ 	.short	0x010a
        /*160a*/ 	.byte	0x3f
	.zero		1


	//   ....[77]....
        /*160c*/ 	.word	0x0002ba40
        /*1610*/ 	.word	0x00000000
        /*1614*/ 	.word	0x00038830
        /*1618*/ 	.short	0x010a
        /*161a*/ 	.byte	0x3f
	.zero		1


	//   ....[78]....
        /*161c*/ 	.word	0x0002ba90
        /*1620*/ 	.word	0x00000009
        /*1624*/ 	.word	0x00038830
        /*1628*/ 	.short	0x010a
        /*162a*/ 	.byte	0x3f
	.zero		1


	//   ....[79]....
        /*162c*/ 	.word	0x0002bae0
        /*1630*/ 	.word	0x00000006
        /*1634*/ 	.word	0x00038850
        /*1638*/ 	.short	0x010a
        /*163a*/ 	.byte	0x3f
	.zero		1


	//   ....[80]....
        /*163c*/ 	.word	0x0002bb30
        /*1640*/ 	.word	0x00000002
        /*1644*/ 	.word	0x00038850
        /*1648*/ 	.short	0x010a
        /*164a*/ 	.byte	0x3f
	.zero		1


	//   ....[81]....
        /*164c*/ 	.word	0x0002bcd0
        /*1650*/ 	.word	0x00000010
        /*1654*/ 	.word	0x00038820
        /*1658*/ 	.short	0x010a
        /*165a*/ 	.byte	0x3f
	.zero		1


	//   ....[82]....
        /*165c*/ 	.word	0x0002bd20
        /*1660*/ 	.word	0x0000000c
        /*1664*/ 	.word	0x000388a0
        /*1668*/ 	.short	0x010a
        /*166a*/ 	.byte	0x3f
	.zero		1


	//   ....[83]....
        /*166c*/ 	.word	0x0002bd70
        /*1670*/ 	.word	0x0000000c
        /*1674*/ 	.word	0x000388c0
        /*1678*/ 	.short	0x010a
        /*167a*/ 	.byte	0x3f
	.zero		1


	//   ....[84]....
        /*167c*/ 	.word	0x0002bdc0
        /*1680*/ 	.word	0x0000000b
        /*1684*/ 	.word	0x000388a0
        /*1688*/ 	.short	0x010a
        /*168a*/ 	.byte	0x3f
	.zero		1


	//   ....[85]....
        /*168c*/ 	.word	0x0002be10
        /*1690*/ 	.word	0x0000000b
        /*1694*/ 	.word	0x000388c0
        /*1698*/ 	.short	0x010a
        /*169a*/ 	.byte	0x3f
	.zero		1


	//   ....[86]....
        /*169c*/ 	.word	0x0002bf30
        /*16a0*/ 	.word	0x00000005
        /*16a4*/ 	.word	0x00038840
        /*16a8*/ 	.short	0x010a
        /*16aa*/ 	.byte	0x3f
	.zero		1


	//   ....[87]....
        /*16ac*/ 	.word	0x0002d290
        /*16b0*/ 	.word	0x00000010
        /*16b4*/ 	.word	0x00038820
        /*16b8*/ 	.short	0x010a
        /*16ba*/ 	.byte	0x3f
	.zero		1


	//   ....[88]....
        /*16bc*/ 	.word	0x0002d2e0
        /*16c0*/ 	.word	0x00000006
        /*16c4*/ 	.word	0x00038840
        /*16c8*/ 	.short	0x010a
        /*16ca*/ 	.byte	0x3f
	.zero		1


	//   ....[89]....
        /*16cc*/ 	.word	0x0002da80
        /*16d0*/ 	.word	0x00000006
        /*16d4*/ 	.word	0x00038860
        /*16d8*/ 	.short	0x010a
        /*16da*/ 	.byte	0x3f
	.zero		1


	//   ....[90]....
        /*16dc*/ 	.word	0x0002e250
        /*16e0*/ 	.word	0x00000004
        /*16e4*/ 	.word	0x00038860
        /*16e8*/ 	.short	0x010a
        /*16ea*/ 	.byte	0x3f
	.zero		1


	//   ....[91]....
        /*16ec*/ 	.word	0x0002f440
        /*16f0*/ 	.word	0x00000005
        /*16f4*/ 	.word	0x00038820
        /*16f8*/ 	.short	0x010a
        /*16fa*/ 	.byte	0x3f
	.zero		1


	//   ....[92]....
        /*16fc*/ 	.word	0x0002f5e0
        /*1700*/ 	.word	0x00000003
        /*1704*/ 	.word	0x00038840
        /*1708*/ 	.short	0x010a
        /*170a*/ 	.byte	0x3f
	.zero		1


	//   ....[93]....
        /*170c*/ 	.word	0x0002f630
        /*1710*/ 	.word	0x00000017
        /*1714*/ 	.word	0x00038840
        /*1718*/ 	.short	0x010a
        /*171a*/ 	.byte	0x3f
	.zero		1


	//   ....[94]....
        /*171c*/ 	.word	0x0002f680
        /*1720*/ 	.word	0x00000003
        /*1724*/ 	.word	0x00038860
        /*1728*/ 	.short	0x010a
        /*172a*/ 	.byte	0x3f
	.zero		1


	//----- nvinfo : EIATTR_NUM_MBARRIERS
	.align		4
.L_153:
        /*172c*/ 	.byte	0x03, 0x38
        /*172e*/ 	.short	0x0016


	//----- nvinfo : EIATTR_EXIT_INSTR_OFFSETS
	.align		4
        /*1730*/ 	.byte	0x04, 0x1c
        /*1732*/ 	.short	(.L_155 - .L_154)


	//   ....[0]....
.L_154:
        /*1734*/ 	.word	0x0002aa00


	//----- nvinfo : EIATTR_MAX_THREADS
	.align		4
.L_155:
        /*1738*/ 	.byte	0x04, 0x05
        /*173a*/ 	.short	(.L_157 - .L_156)
.L_156:
        /*173c*/ 	.word	0x00000180
        /*1740*/ 	.word	0x00000001
        /*1744*/ 	.word	0x00000001


	//----- nvinfo : EIATTR_CRS_STACK_SIZE
	.align		4
.L_157:
        /*1748*/ 	.byte	0x04, 0x1e
        /*174a*/ 	.short	(.L_159 - .L_158)
.L_158:
        /*174c*/ 	.word	0x00000000


	//----- nvinfo : EIATTR_CBANK_PARAM_SIZE
	.align		4
.L_159:
        /*1750*/ 	.byte	0x03, 0x19
        /*1752*/ 	.short	0x0af0


	//----- nvinfo : EIATTR_PARAM_CBANK
	.align		4
        /*1754*/ 	.byte	0x04, 0x0a
        /*1756*/ 	.short	(.L_161 - .L_160)
	.align		4
.L_160:
        /*1758*/ 	.word	index@(.nv.constant0._ZN7cutlass13device_kernelIN5flash11enable_sm90INS1_16FlashAttnFwdSm90INS1_25CollectiveMainloopFwdSm90ILi2EN4cute5tupleIJNS5_1CILi1EEES8_S8_EEENS6_IJNS7_ILi128EEENS7_ILi80EEENS7_ILi256EEEEEELi256ENS_10bfloat16_tEfNS_4arch4Sm90ELb0ELb0ELb0ELb1ELb1ELb1ELb0ELb1ELb1ELb1ELb1ELb0EEENS1_21CollectiveEpilogueFwdINS6_IJSA_SC_SB_EEES9_SE_SG_Li256ELb1ELb1ELb1ELb0EEENS1_36VarlenDynamicPersistentTileSchedulerILi128ELi80ELi256ELi128ELb1ELb1ELb1ELb0ELb1ELb1EEEEEEEEEvNT_6ParamsE)
        /*175c*/ 	.short	0x0210
        /*175e*/ 	.short	0x0af0


	//----- nvinfo : EIATTR_SW_WAR
	.align		4
.L_161:
        /*1760*/ 	.byte	0x04, 0x36
        /*1762*/ 	.short	(.L_163 - .L_162)
.L_162:
        /*1764*/ 	.word	0x00000008
.L_163:


//--------------------- .nv.info._ZN7cutlass13device_kernelIN5flash11enable_sm90INS1_16FlashAttnFwdSm90INS1_25CollectiveMainloopFwdSm90ILi2EN4cute5tupleIJNS5_1CILi1EEES8_S8_EEENS6_IJNS7_ILi128EEENS7_ILi64EEENS7_ILi256EEEEEELi256ENS_10bfloat16_tEfNS_4arch4Sm90ELb0ELb1ELb0ELb0ELb1ELb0ELb0ELb1ELb1ELb1ELb1ELb0EEENS1_21CollectiveEpilogueFwdINS6_IJSA_SC_SB_EEES9_SE_SG_Li256ELb0ELb1ELb1ELb0EEENS1_19SingleTileSchedulerILb0ELb1ELb1ELi128EEEEEEEEEvNT_6ParamsE --------------------------
	.section	.nv.info._ZN7cutlass13device_kernelIN5flash11enable_sm90INS1_16FlashAttnFwdSm90INS1_25CollectiveMainloopFwdSm90ILi2EN4cute5tupleIJNS5_1CILi1EEES8_S8_EEENS6_IJNS7_ILi128EEENS7_ILi64EEENS7_ILi256EEEEEELi256ENS_10bfloat16_tEfNS_4arch4Sm90ELb0ELb1ELb0ELb0ELb1ELb0ELb0ELb1ELb1ELb1ELb1ELb0EEENS1_21CollectiveEpilogueFwdINS6_IJSA_SC_SB_EEES9_SE_SG_Li256ELb0ELb1ELb1ELb0EEENS1_19SingleTileSchedulerILb0ELb1ELb1ELi128EEEEEEEEEvNT_6ParamsE,"",@"SHT_CUDA_INFO"
	.sectionflags	@""
	.align	4


	//----- nvinfo : EIATTR_CUDA_API_VERSION
	.align		4
        /*0000*/ 	.byte	0x04, 0x37
        /*0002*/ 	.short	(.L_165 - .L_164)
.L_164:
        /*0004*/ 	.word	0x00000082


	//----- nvinfo : EIATTR_KPARAM_INFO
	.align		4
.L_165:
        /*0008*/ 	.byte	0x04, 0x17
        /*000a*/ 	.short	(.L_167 - .L_166)
.L_166:
        /*000c*/ 	.word	0x00000000
        /*0010*/ 	.short	0x0000
        /*0012*/ 	.short	0x0070
        /*0014*/ 	.byte	0x00, 0xf0, 0x01, 0x28


	//----- nvinfo : EIATTR_SPARSE_MMA_MASK
	.align		4
.L_167:
        /*0018*/ 	.byte	0x03, 0x50
        /*001a*/ 	.short	0x0000


	//----- nvinfo : EIATTR_MAXREG_COUNT
	.align		4
        /*001c*/ 	.byte	0x03, 0x1b
        /*001e*/ 	.short	0x00a8


	//----- nvinfo : EIATTR_NUM_BARRIERS
	.align		4
        /*0020*/ 	.byte	0x02, 0x4c
        /*0022*/ 	.byte	0x09
	.zero		1


	//----- nvinfo : EIATTR_EXTERNS
	.align		4
        /*0024*/ 	.byte	0x04, 0x0f
        /*0026*/ 	.short	(.L_169 - .L_168)


	//   ....[0]....
	.align		4
.L_168:
        /*0028*/ 	.word	index@(__assertfail)


	//----- nvinfo : EIATTR_ANNOTATIONS
	.align		4
.L_169:
        /*002c*/ 	.byte	0x04, 0x55
        /*002e*/ 	.short	(.L_171 - .L_170)


	//   ....[0]....
.L_170:
        /*0030*/ 	.word	0x00000001
        /*0034*/ 	.byte	0xb0, 0x08, 0x00, 0x00, 0x01, 0x00, 0x00, 0x00, 0xe0, 0x09, 0x00, 0x00, 0x01, 0x00, 0x00, 0x00
        /*0044*/ 	.byte	0x90, 0x19, 0x00, 0x00, 0x01, 0x00, 0x00, 0x00, 0x30, 0xcd, 0x00, 0x00, 0x01, 0x00, 0x00, 0x00
        /*0054*/ 	.byte	0x40, 0xef, 0x00, 0x00, 0x01, 0x00, 0x00, 0x00, 0xd0, 0x02, 0x01, 0x00, 0x01, 0x00, 0x00, 0x00
        /*0064*/ 	.byte	0x70, 0x04, 0x01, 0x00, 0x01, 0x00, 0x00, 0x00, 0x00, 0x19, 0x01, 0x00, 0x01, 0x00, 0x00, 0x00
        /*0074*/ 	.byte	0xa0, 0x2e, 0x01, 0x00


	//----- nvinfo : EIATTR_MERCURY_ISA_VERSION
	.align		4
.L_171:
        /*0078*/ 	.byte	0x03, 0x5f
        /*007a*/ 	.short	0x0101


	//----- nvinfo : EIATTR_INT_WARP_WIDE_INSTR_OFFSETS
	.align		4
        /*007c*/ 	.byte	0x04, 0x31
        /*007e*/ 	.short	(.L_173 - .L_172)


	//   ....[0]....
.L_172:
        /*0080*/ 	.word	0x000000c0


	//   ....[1]....
        /*0084*/ 	.word	0x000000d0


	//   ....[2]....
        /*0088*/ 	.word	0x00000170


	//----- nvinfo : EIATTR_COOP_GROUP_MASK_REGIDS
	.align		4
.L_173:
        /*008c*/ 	.byte	0x04, 0x29
        /*008e*/ 	.short	(.L_175 - .L_174)


	//   ....[0]....
.L_174:
        /*0090*/ 	.word	0xffffffff


	//   ....[1]....
        /*0094*/ 	.word	0xffffffff


	//   ....[2]....
        /*0098*/ 	.word	0xffffffff


	//   ....[3]....
        /*009c*/ 	.word	0xffffffff


	//   ....[4]....
        /*00a0*/ 	.word	0xffffffff


	//   ....[5]....
        /*00a4*/ 	.word	0xffffffff


	//   ....[6]....
        /*00a8*/ 	.word	0xffffffff


	//   ....[7]....
        /*00ac*/ 	.word	0xffffffff


	//   ....[8]....
        /*00b0*/ 	.word	0xffffffff


	//   ....[9]....
        /*00b4*/ 	.word	0xffffffff


	//   ....[10]....
        /*00b8*/ 	.word	0xffffffff


	//   ....[11]....
        /*00bc*/ 	.word	0xffffffff


	//   ....[12]....
        /*00c0*/ 	.word	0xffffffff


	//   ....[13]....
        /*00c4*/ 	.word	0xffffffff


	//   ....[14]....
        /*00c8*/ 	.word	0xffffffff


	//   ....[15]....
        /*00cc*/ 	.word	0xffffffff


	//   ....[16]....
        /*00d0*/ 	.word	0xffffffff


	//   ....[17]....
        /*00d4*/ 	.word	0xffffffff


	//   ....[18]....
        /*00d8*/ 	.word	0xffffffff


	//   ....[19]....
        /*00dc*/ 	.word	0xffffffff


	//   ....[20]....
        /*00e0*/ 	.word	0xffffffff


	//   ....[21]....
        /*00e4*/ 	.word	0xffffffff


	//   ....[22]....
        /*00e8*/ 	.word	0xffffffff


	//   ....[23]....
        /*00ec*/ 	.word	0xffffffff


	//   ....[24]....
        /*00f0*/ 	.word	0xffffffff


	//   ....[25]....
        /*00f4*/ 	.word	0xffffffff


	//   ....[26]....
        /*00f8*/ 	.word	0xffffffff


	//   ....[27]....
        /*00fc*/ 	.word	0xffffffff


	//   ....[28]....
        /*0100*/ 	.word	0xffffffff


	//   ....[29]....
        /*0104*/ 	.word	0xffffffff


	//   ....[30]....
        /*0108*/ 	.word	0xffffffff


	//   ....[31]....
        /*010c*/ 	.word	0xffffffff


	//   ....[32]....
        /*0110*/ 	.word	0xffffffff


	//   ....[33]....
        /*0114*/ 	.word	0xffffffff


	//   ....[34]....
        /*0118*/ 	.word	0xffffffff


	//   ....[35]....
        /*011c*/ 	.word	0xffffffff


	//   ....[36]....
        /*0120*/ 	.word	0xffffffff


	//   ....[37]....
        /*0124*/ 	.word	0xffffffff


	//   ....[38]....
        /*0128*/ 	.word	0xffffffff


	//   ....[39]....
        /*012c*/ 	.word	0xffffffff


	//   ....[40]....
        /*0130*/ 	.word	0xffffffff


	//   ....[41]....
        /*0134*/ 	.word	0xffffffff


	//   ....[42]....
        /*0138*/ 	.word	0xffffffff


	//   ....[43]....
        /*013c*/ 	.word	0xffffffff


	//   ....[44]....
        /*0140*/ 	.word	0xffffffff


	//   ....[45]....
        /*0144*/ 	.word	0xffffffff


	//   ....[46]....
        /*0148*/ 	.word	0xffffffff


	//   ....[47]....
        /*014c*/ 	.word	0xffffffff


	//   ....[48]....
        /*0150*/ 	.word	0xffffffff


	//   ....[49]....
        /*0154*/ 	.word	0xffffffff


	//   ....[50]....
        /*0158*/ 	.word	0xffffffff


	//   ....[51]....
        /*015c*/ 	.word	0xffffffff


	//   ....[52]....
        /*0160*/ 	.word	0xffffffff


	//   ....[53]....
        /*0164*/ 	.word	0xffffffff


	//   ....[54]....
        /*0168*/ 	.word	0xffffffff


	//   ....[55]....
        /*016c*/ 	.word	0xffffffff


	//   ....[56]....
        /*0170*/ 	.word	0xffffffff


	//   ....[57]....
        /*0174*/ 	.word	0xffffffff


	//   ....[58]....
        /*0178*/ 	.word	0xffffffff


	//   ....[59]....
        /*017c*/ 	.word	0xffffffff


	//   ....[60]....
        /*0180*/ 	.word	0xffffffff


	//   ....[61]....
        /*0184*/ 	.word	0xffffffff


	//   ....[62]....
        /*0188*/ 	.word	0xffffffff


	//   ....[63]....
        /*018c*/ 	.word	0xffffffff


	//   ....[64]....
        /*0190*/ 	.word	0xffffffff


	//   ....[65]....
        /*0194*/ 	.word	0xffffffff


	//   ....[66]....
        /*0198*/ 	.word	0xffffffff


	//   ....[67]....
        /*019c*/ 	.word	0xffffffff


	//   ....[68]....
        /*01a0*/ 	.word	0xffffffff


	//   ....[69]....
        /*01a4*/ 	.word	0xffffffff


	//   ....[70]....
        /*01a8*/ 	.word	0xffffffff


	//   ....[71]....
        /*01ac*/ 	.word	0xffffffff


	//   ....[72]....
        /*01b0*/ 	.word	0xffffffff


	//   ....[73]....
        /*01b4*/ 	.word	0xffffffff


	//   ....[74]....
        /*01b8*/ 	.word	0xffffffff


	//   ....[75]....
        /*01bc*/ 	.word	0xffffffff


	//   ....[76]....
        /*01c0*/ 	.word	0xffffffff


	//   ....[77]....
        /*01c4*/ 	.word	0xffffffff


	//   ....[78]....
        /*01c8*/ 	.word	0xffffffff


	//   ....[79]....
        /*01cc*/ 	.word	0xffffffff


	//   ....[80]....
        /*01d0*/ 	.word	0xffffffff


	//   ....[81]....
        /*01d4*/ 	.word	0xffffffff


	//   ....[82]....
        /*01d8*/ 	.word	0xffffffff


	//   ....[83]....
        /*01dc*/ 	.word	0xffffffff


	//   ....[84]....
        /*01e0*/ 	.word	0xffffffff


	//   ....[85]....
        /*01e4*/ 	.word	0xffffffff


	//   ....[86]....
        /*01e8*/ 	.word	0xffffffff


	//   ....[87]....
        /*01ec*/ 	.word	0xffffffff


	//   ....[88]....
        /*01f0*/ 	.word	0xffffffff


	//   ....[89]....
        /*01f4*/ 	.word	0xffffffff


	//   ....[90]....
        /*01f8*/ 	.word	0xffffffff


	//   ....[91]....
        /*01fc*/ 	.word	0x0500000f


	//   ....[92]....
        /*0200*/ 	.word	0x0500000f


	//   ....[93]....
        /*0204*/ 	.word	0x0500000f


	//   ....[94]....
        /*0208*/ 	.word	0x0500000f


	//   ....[95]....
        /*020c*/ 	.word	0x0500000f


	//   ....[96]....
        /*0210*/ 	.word	0x0500000f


	//   ....[97]....
        /*0214*/ 	.word	0x0500000f


	//   ....[98]....
        /*0218*/ 	.word	0x0500000f


	//   ....[99]....
        /*021c*/ 	.word	0x0500000f


	//   ....[100]....
        /*0220*/ 	.word	0x0500000f


	//   ....[101]....
        /*0224*/ 	.word	0x0500000f


	//   ....[102]....
        /*0228*/ 	.word	0x0500000f


	//   ....[103]....
        /*022c*/ 	.word	0x0500000f


	//   ....[104]....
        /*0230*/ 	.word	0x0500000f


	//   ....[105]....
        /*0234*/ 	.word	0x0500000f


	//   ....[106]....
        /*0238*/ 	.word	0x0500000f


	//   ....[107]....
        /*023c*/ 	.word	0x0500000f


	//   ....[108]....
        /*0240*/ 	.word	0x0500000f


	//   ....[109]....
        /*0244*/ 	.word	0x0500000f


	//   ....[110]....
        /*0248*/ 	.word	0x0500000f


	//   ....[111]....
        /*024c*/ 	.word	0x0500000f


	//   ....[112]....
        /*0250*/ 	.word	0x0500000f


	//   ....[113]....
        /*0254*/ 	.word	0x0500000f


	//   ....[114]....
        /*0258*/ 	.word	0x0500000f


	//   ....[115]....
        /*025c*/ 	.word	0x0500000f


	//   ....[116]....
        /*0260*/ 	.word	0x0500000f


	//   ....[117]....
        /*0264*/ 	.word	0x0500000f


	//   ....[118]....
        /*0268*/ 	.word	0x0500000f


	//   ....[119]....
        /*026c*/ 	.word	0x0500000f


	//   ....[120]....
        /*0270*/ 	.word	0x0500000f


	//   ....[121]....
        /*0274*/ 	.word	0x0500000f


	//   ....[122]....
        /*0278*/ 	.word	0x0500000f


	//   ....[123]....
        /*027c*/ 	.word	0x0500000f


	//   ....[124]....
        /*0280*/ 	.word	0x0500000f


	//   ....[125]....
        /*0284*/ 	.word	0x0500000f


	//   ....[126]....
        /*0288*/ 	.word	0x0500000f


	//   ....[127]....
        /*028c*/ 	.word	0x0500000f


	//   ....[128]....
        /*0290*/ 	.word	0x0500000f


	//   ....[129]....
        /*0294*/ 	.word	0x0500000f


	//   ....[130]....
        /*0298*/ 	.word	0x0500000f


	//   ....[131]....
        /*029c*/ 	.word	0x0500000f


	//   ....[132]....
        /*02a0*/ 	.word	0x0500000f


	//   ....[133]....
        /*02a4*/ 	.word	0x0500000f


	//   ....[134]....
        /*02a8*/ 	.word	0x0500000f


	//   ....[135]....
        /*02ac*/ 	.word	0x0500000f


	//   ....[136]....
        /*02b0*/ 	.word	0x0500000f


	//   ....[137]....
        /*02b4*/ 	.word	0x0500000f


	//   ....[138]....
        /*02b8*/ 	.word	0x0500000f


	//   ....[139]....
        /*02bc*/ 	.word	0x0500000f


	//   ....[140]....
        /*02c0*/ 	.word	0x0500000f


	//----- nvinfo : EIATTR_COOP_GROUP_INSTR_OFFSETS
	.align		4
.L_175:
        /*02c4*/ 	.byte	0x04, 0x28
        /*02c6*/ 	.short	(.L_177 - .L_176)


	//   ....[0]....
.L_176:
        /*02c8*/ 	.word	0x00000070


	//   ....[1]....
        /*02cc*/ 	.word	0x000000b0


	//   ....[2]....
        /*02d0*/ 	.word	0x000002d0


	//   ....[3]....
        /*02d4*/ 	.word	0x00000430


	//   ....[4]....
        /*02d8*/ 	.word	0x00000550


	//   ....[5]....
        /*02dc*/ 	.word	0x000006b0


	//   ....[6]....
        /*02e0*/ 	.word	0x00001770


	//   ....[7]....
        /*02e4*/ 	.word	0x00002770


	//   ....[8]....
        /*02e8*/ 	.word	0x00002a20


	//   ....[9]....
        /*02ec*/ 	.word	0x00003350


	//   ....[10]....
        /*02f0*/ 	.word	0x00003470


	//   ....[11]....
        /*02f4*/ 	.word	0x00003820


	//   ....[12]....
        /*02f8*/ 	.word	0x00003930


	//   ....[13]....
        /*02fc*/ 	.word	0x00005930


	//   ....[14]....
        /*0300*/ 	.word	0x00005b50


	//   ....[15]....
        /*0304*/ 	.word	0x00006280


	//   ....[16]....
        /*0308*/ 	.word	0x00006380


	//   ....[17]....
        /*030c*/ 	.word	0x00006700


	//   ....[18]....
        /*0310*/ 	.word	0x00006760


	//   ....[19]....
        /*0314*/ 	.word	0x000085d0


	//   ....[20]....
        /*0318*/ 	.word	0x000085e0


	//   ....[21]....
        /*031c*/ 	.word	0x00008640


	//   ....[22]....
        /*0320*/ 	.word	0x00008660


	//   ....[23]....
        /*0324*/ 	.word	0x0000a270


	//   ....[24]....
        /*0328*/ 	.word	0x0000a4d0


	//   ....[25]....
        /*032c*/ 	.word	0x0000ac20


	//   ....[26]....
        /*0330*/ 	.word	0x0000ad20


	//   ....[27]....
        /*0334*/ 	.word	0x0000b0a0


	//   ....[28]....
        /*0338*/ 	.word	0x0000b100


	//   ....[29]....
        /*033c*/ 	.word	0x0000c170


	//   ....[30]....
        /*0340*/ 	.word	0x0000c190


	//   ....[31]....
        /*0344*/ 	.word	0x0000c210


	//   ....[32]....
        /*0348*/ 	.word	0x0000c240


	//   ....[33]....
        /*034c*/ 	.word	0x0000d4d0


	//   ....[34]....
        /*0350*/ 	.word	0x0000d530


	//   ....[35]....
        /*0354*/ 	.word	0x0000d570


	//   ....[36]....
        /*0358*/ 	.word	0x0000d5b0


	//   ....[37]....
        /*035c*/ 	.word	0x0000d5e0


	//   ....[38]....
        /*0360*/ 	.word	0x0000d610


	//   ....[39]....
        /*0364*/ 	.word	0x0000e250


	//   ....[40]....
        /*0368*/ 	.word	0x0000e260


	//   ....[41]....
        /*036c*/ 	.word	0x0000f2b0


	//   ....[42]....
        /*0370*/ 	.word	0x00010960


	//   ....[43]....
        /*0374*/ 	.word	0x00010980


	//   ....[44]....
        /*0378*/ 	.word	0x00010990


	//   ....[45]....
        /*037c*/ 	.word	0x000109a0


	//   ....[46]....
        /*0380*/ 	.word	0x000109b0


	//   ....[47]....
        /*0384*/ 	.word	0x00010a20


	//   ....[48]....
        /*0388*/ 	.word	0x00010a50


	//   ....[49]....
        /*038c*/ 	.word	0x00010ab0


	//   ....[50]....
        /*0390*/ 	.word	0x000110e0


	//   ....[51]....
        /*0394*/ 	.word	0x00011110


	//   ....[52]....
        /*0398*/ 	.word	0x00011140


	//   ....[53]....
        /*039c*/ 	.word	0x00011160


	//   ....[54]....
        /*03a0*/ 	.word	0x00011170


	//   ....[55]....
        /*03a4*/ 	.word	0x00011200


	//   ....[56]....
        /*03a8*/ 	.word	0x00011230


	//   ....[57]....
        /*03ac*/ 	.word	0x000112a0


	//   ....[58]....
        /*03b0*/ 	.word	0x000112d0


	//   ....[59]....
        /*03b4*/ 	.word	0x00011340


	//   ....[60]....
        /*03b8*/ 	.word	0x00011370


	//   ....[61]....
        /*03bc*/ 	.word	0x000113e0


	//   ....[62]....
        /*03c0*/ 	.word	0x00011410


	//   ....[63]....
        /*03c4*/ 	.word	0x00011480


	//   ....[64]....
        /*03c8*/ 	.word	0x000114b0


	//   ....[65]....
        /*03cc*/ 	.word	0x00011510


	//   ....[66]....
        /*03d0*/ 	.word	0x00011d00


	//   ....[67]....
        /*03d4*/ 	.word	0x00011d30


	//   ....[68]....
        /*03d8*/ 	.word	0x00011d60


	//   ....[69]....
        /*03dc*/ 	.word	0x00011da0


	//   ....[70]....
        /*03e0*/ 	.word	0x00011dc0


	//   ....[71]....
        /*03e4*/ 	.word	0x00011de0


	//   ....[72]....
        /*03e8*/ 	.word	0x00011e10


	//   ....[73]....
        /*03ec*/ 	.word	0x00011e30


	//   ....[74]....
        /*03f0*/ 	.word	0x000121a0


	//   ....[75]....
        /*03f4*/ 	.word	0x000121c0


	//   ....[76]....
        /*03f8*/ 	.word	0x000121e0


	//   ....[77]....
        /*03fc*/ 	.word	0x00012280


	//   ....[78]....
        /*0400*/ 	.word	0x000122a0


	//   ....[79]....
        /*0404*/ 	.word	0x00012340


	//   ....[80]....
        /*0408*/ 	.word	0x00012360


	//   ....[81]....
        /*040c*/ 	.word	0x00012370


	//   ....[82]....
        /*0410*/ 	.word	0x000128a0


	//   ....[83]....
        /*0414*/ 	.word	0x000128d0


	//   ....[84]....
        /*0418*/ 	.word	0x00012900


	//   ....[85]....
        /*041c*/ 	.word	0x00012930


	//   ....[86]....
        /*0420*/ 	.word	0x00012a10


	//   ....[87]....
        /*0424*/ 	.word	0x00012a30


	//   ....[88]....
        /*0428*/ 	.word	0x00012a80


	//   ....[89]....
        /*042c*/ 	.word	0x00012af0


	//   ....[90]....
        /*0430*/ 	.word	0x00012e30


	//   ....[91]....
        /*0434*/ 	.word	0x00013490


	//   ....[92]....
        /*0438*/ 	.word	0x00013580


	//   ....[93]....
        /*043c*/ 	.word	0x00013620


	//   ....[94]....
        /*0440*/ 	.word	0x00013680


	//   ....[95]....
        /*0444*/ 	.word	0x00013760


	//   ....[96]....
        /*0448*/ 	.word	0x000137d0


	//   ....[97]....
        /*044c*/ 	.word	0x000138b0


	//   ....[98]....
        /*0450*/ 	.word	0x00013920


	//   ....[99]....
        /*0454*/ 	.word	0x000139f0


	//   ....[100]....
        /*0458*/ 	.word	0x00013a80


	//   ....[101]....
        /*045c*/ 	.word	0x00013ae0


	//   ....[102]....
        /*0460*/ 	.word	0x00013b80


	//   ....[103]....
        /*0464*/ 	.word	0x00013c60


	//   ....[104]....
        /*0468*/ 	.word	0x00013ce0


	//   ....[105]....
        /*046c*/ 	.word	0x00013dc0


	//   ....[106]....
        /*0470*/ 	.word	0x00013e40


	//   ....[107]....
        /*0474*/ 	.word	0x00013f20


	//   ....[108]....
        /*0478*/ 	.word	0x00013fa0


	//   ....[109]....
        /*047c*/ 	.word	0x00014080


	//   ....[110]....
        /*0480*/ 	.word	0x00014100


	//   ....[111]....
        /*0484*/ 	.word	0x000141e0


	//   ....[112]....
        /*0488*/ 	.word	0x00014260


	//   ....[113]....
        /*048c*/ 	.word	0x00014340


	//   ....[114]....
        /*0490*/ 	.word	0x000143b0


	//   ....[115]....
        /*0494*/ 	.word	0x00014480


	//   ....[116]....
        /*0498*/ 	.word	0x000145c0


	//   ....[117]....
        /*049c*/ 	.word	0x00014680


	//   ....[118]....
        /*04a0*/ 	.word	0x00014730


	//   ....[119]....
        /*04a4*/ 	.word	0x00014800


	//   ....[120]....
        /*04a8*/ 	.word	0x00014860


	//   ....[121]....
        /*04ac*/ 	.word	0x00014940


	//   ....[122]....
        /*04b0*/ 	.word	0x000149a0


	//   ....[123]....
        /*04b4*/ 	.word	0x00014ab0


	//   ....[124]....
        /*04b8*/ 	.word	0x00014b90


	//   ....[125]....
        /*04bc*/ 	.word	0x00014c30


	//   ....[126]....
        /*04c0*/ 	.word	0x00014c90


	//   ....[127]....
        /*04c4*/ 	.word	0x00014da0


	//   ....[128]....
        /*04c8*/ 	.word	0x00014e00


	//   ....[129]....
        /*04cc*/ 	.word	0x00014f10


	//   ....[130]....
        /*04d0*/ 	.word	0x00014f70


	//   ....[131]....
        /*04d4*/ 	.word	0x00015030


	//   ....[132]....
        /*04d8*/ 	.word	0x00015190


	//   ....[133]....
        /*04dc*/ 	.word	0x00015230


	//   ....[134]....
        /*04e0*/ 	.word	0x00015300


	//   ....[135]....
        /*04e4*/ 	.word	0x00015410


	//   ....[136]....
        /*04e8*/ 	.word	0x00015480


	//   ....[137]....
        /*04ec*/ 	.word	0x00015590


	//   ....[138]....
        /*04f0*/ 	.word	0x00015610


	//   ....[139]....
        /*04f4*/ 	.word	0x00015700


	//   ....[140]....
        /*04f8*/ 	.word	0x00015810


	//----- nvinfo : EIATTR_REG_RECONFIG
	.align		4
.L_177:
        /*04fc*/ 	.byte	0x01, 0x54
	.zero		2


	//----- nvinfo : EIATTR_SYSCALL_OFFSETS
	.align		4
        /*0500*/ 	.byte	0x04, 0x46
        /*0502*/ 	.short	(.L_179 - .L_178)


	//   ....[0]....
.L_178:
        /*0504*/ 	.word	0x00001940


	//   ....[1]....
        /*0508*/ 	.word	0x0000fe70


	//   ....[2]....
        /*050c*/ 	.word	0x0000ffb0


	//   ....[3]....
        /*0510*/ 	.word	0x000100a0


	//   ....[4]....
        /*0514*/ 	.word	0x00010e20


	//----- nvinfo : EIATTR_MBARRIER_INSTR_OFFSETS
	.align		4
.L_179:
        /*0518*/ 	.byte	0x04, 0x39
        /*051a*/ 	.short	(.L_181 - .L_180)


	//   ....[0]....
.L_180:
        /*051c*/ 	.word	0x00000180
        /*0520*/ 	.word	0x000000ff
        /*0524*/ 	.word	0x00030800
        /*0528*/ 	.short	0x0100
        /*052a*/ 	.byte	0x08
	.zero		1


	//   ....[1]....
        /*052c*/ 	.word	0x00000190
        /*0530*/ 	.word	0x000000ff
        /*0534*/ 	.word	0x00030820
        /*0538*/ 	.short	0x0100
        /*053a*/ 	.byte	0x08
	.zero		1


	//   ....[2]....
        /*053c*/ 	.word	0x00000280
        /*0540*/ 	.word	0x000000ff
        /*0544*/ 	.word	0x00030830
        /*0548*/ 	.short	0x0100
        /*054a*/ 	.byte	0x08
	.zero		1


	//   ....[3]....
        /*054c*/ 	.word	0x00000290
        /*0550*/ 	.word	0x000000ff
        /*0554*/ 	.word	0x00030840
        /*0558*/ 	.short	0x0100
        /*055a*/ 	.byte	0x08
	.zero		1


	//   ....[4]....
        /*055c*/ 	.word	0x000002a0
        /*0560*/ 	.word	0x000000ff
        /*0564*/ 	.word	0x00030838
        /*0568*/ 	.short	0x0100
        /*056a*/ 	.byte	0x08
	.zero		1


	//   ....[5]....
        /*056c*/ 	.word	0x000002b0
        /*0570*/ 	.word	0x000000ff
        /*0574*/ 	.word	0x00030848
        /*0578*/ 	.short	0x0100
        /*057a*/ 	.byte	0x08
	.zero		1


	//   ....[6]....
        /*057c*/ 	.word	0x000003e0
        /*0580*/ 	.word	0x000000ff
        /*0584*/ 	.word	0x00030850
        /*0588*/ 	.short	0x0100
        /*058a*/ 	.byte	0x08
	.zero		1


	//   ....[7]....
        /*058c*/ 	.word	0x000003f0
        /*0590*/ 	.word	0x000000ff
        /*0594*/ 	.word	0x00030860
        /*0598*/ 	.short	0x0100
        /*059a*/ 	.byte	0x08
	.zero		1


	//   ....[8]....
        /*059c*/ 	.word	0x00000400
        /*05a0*/ 	.word	0x000000ff
        /*05a4*/ 	.word	0x00030858
        /*05a8*/ 	.short	0x0100
        /*05aa*/ 	.byte	0x08
	.zero		1


	//   ....[9]....
        /*05ac*/ 	.word	0x00000410
        /*05b0*/ 	.word	0x000000ff
        /*05b4*/ 	.word	0x00030868
        /*05b8*/ 	.short	0x0100
        /*05ba*/ 	.byte	0x08
	.zero		1


	//   ....[10]....
        /*05bc*/ 	.word	0x00000500
        /*05c0*/ 	.word	0x000000ff
        /*05c4*/ 	.word	0x00030870
        /*05c8*/ 	.short	0x0100
        /*05ca*/ 	.byte	0x06
	.zero		1


	//   ....[11]....
        /*05cc*/ 	.word	0x00000510
        /*05d0*/ 	.word	0x000000ff
        /*05d4*/ 	.word	0x00030880
        /*05d8*/ 	.short	0x0100
        /*05da*/ 	.byte	0x06
	.zero		1


	//   ....[12]....
        /*05dc*/ 	.word	0x00000520
        /*05e0*/ 	.word	0x000000ff
        /*05e4*/ 	.word	0x00030878
        /*05e8*/ 	.short	0x0100
        /*05ea*/ 	.byte	0x06
	.zero		1


	//   ....[13]....
        /*05ec*/ 	.word	0x00000530
        /*05f0*/ 	.word	0x000000ff
        /*05f4*/ 	.word	0x00030888
        /*05f8*/ 	.short	0x0100
        /*05fa*/ 	.byte	0x06
	.zero		1


	//   ....[14]....
        /*05fc*/ 	.word	0x00000660
        /*0600*/ 	.word	0x000000ff
        /*0604*/ 	.word	0x00030890
        /*0608*/ 	.short	0x0100
        /*060a*/ 	.byte	0x08
	.zero		1


	//   ....[15]....
        /*060c*/ 	.word	0x00000670
        /*0610*/ 	.word	0x000000ff
        /*0614*/ 	.word	0x000308a0
        /*0618*/ 	.short	0x0100
        /*061a*/ 	.byte	0x08
	.zero		1


	//   ....[16]....
        /*061c*/ 	.word	0x00000680
        /*0620*/ 	.word	0x000000ff
        /*0624*/ 	.word	0x00030898
        /*0628*/ 	.short	0x0100
        /*062a*/ 	.byte	0x08
	.zero		1


	//   ....[17]....
        /*062c*/ 	.word	0x00000690
        /*0630*/ 	.word	0x000000ff
        /*0634*/ 	.word	0x000308a8
        /*0638*/ 	.short	0x0100
        /*063a*/ 	.byte	0x08
	.zero		1


	//   ....[18]....
        /*063c*/ 	.word	0x000007d0
        /*0640*/ 	.word	0x000000ff
        /*0644*/ 	.word	0x000308b0
        /*0648*/ 	.short	0x0100
        /*064a*/ 	.byte	0x08
	.zero		1


	//   ....[19]....
        /*064c*/ 	.word	0x000007e0
        /*0650*/ 	.word	0x000000ff
        /*0654*/ 	.word	0x000308c0
        /*0658*/ 	.short	0x0100
        /*065a*/ 	.byte	0x08
	.zero		1


	//   ....[20]....
        /*065c*/ 	.word	0x000007f0
        /*0660*/ 	.word	0x000000ff
        /*0664*/ 	.word	0x000308b8
        /*0668*/ 	.short	0x0100
        /*066a*/ 	.byte	0x08
	.zero		1


	//   ....[21]....
        /*066c*/ 	.word	0x00000800
        /*0670*/ 	.word	0x000000ff
        /*0674*/ 	.word	0x000308c8
        /*0678*/ 	.short	0x0100
        /*067a*/ 	.byte	0x08
	.zero		1


	//   ....[22]....
        /*067c*/ 	.word	0x00001970
        /*0680*/ 	.word	0x000000ff
        /*0684*/ 	.word	0x00030800
        /*0688*/ 	.short	0x010a
        /*068a*/ 	.byte	0x04
	.zero		1


	//   ....[23]....
        /*068c*/ 	.word	0x00001a10
        /*0690*/ 	.word	0x000000ff
        /*0694*/ 	.word	0x00030830
        /*0698*/ 	.short	0x010a
        /*069a*/ 	.byte	0x04
	.zero		1


	//   ....[24]....
        /*069c*/ 	.word	0x00001a80
        /*06a0*/ 	.word	0x000000ff
        /*06a4*/ 	.word	0x00030830
        /*06a8*/ 	.short	0x010a
        /*06aa*/ 	.byte	0x04
	.zero		1


	//   ....[25]....
        /*06ac*/ 	.word	0x00002800
        /*06b0*/ 	.word	0x000000ff
        /*06b4*/ 	.word	0x00000000
        /*06b8*/ 	.short	0x0101
        /*06ba*/ 	.byte	0x04
	.zero		1


	//   ....[26]....
        /*06bc*/ 	.word	0x00004680
        /*06c0*/ 	.word	0x000000ff
        /*06c4*/ 	.word	0x00030830
        /*06c8*/ 	.short	0x010a
        /*06ca*/ 	.byte	0x07
	.zero		1


	//   ....[27]....
        /*06cc*/ 	.word	0x000046c0
        /*06d0*/ 	.word	0x000000ff
        /*06d4*/ 	.word	0x00030830
        /*06d8*/ 	.short	0x010a
        /*06da*/ 	.byte	0x07
	.zero		1


	//   ....[28]....
        /*06dc*/ 	.word	0x00005560
        /*06e0*/ 	.word	0x000000ff
        /*06e4*/ 	.word	0x00030850
        /*06e8*/ 	.short	0x010a
        /*06ea*/ 	.byte	0x06
	.zero		1


	//   ....[29]....
        /*06ec*/ 	.word	0x000055a0
        /*06f0*/ 	.word	0x000000ff
        /*06f4*/ 	.word	0x00030850
        /*06f8*/ 	.short	0x010a
        /*06fa*/ 	.byte	0x06
	.zero		1


	//   ....[30]....
        /*06fc*/ 	.word	0x000058e0
        /*0700*/ 	.word	0x000000ff
        /*0704*/ 	.word	0x00000000
        /*0708*/ 	.short	0x0101
        /*070a*/ 	.byte	0x07
	.zero		1


	//   ....[31]....
        /*070c*/ 	.word	0x00006e40
        /*0710*/ 	.word	0x000000ff
        /*0714*/ 	.word	0x00000000
        /*0718*/ 	.short	0x0101
        /*071a*/ 	.byte	0x06
	.zero		1


	//   ....[32]....
        /*071c*/ 	.word	0x000072e0
        /*0720*/ 	.word	0x000000ff
        /*0724*/ 	.word	0x00030830
        /*0728*/ 	.short	0x010a
        /*072a*/ 	.byte	0x05
	.zero		1


	//   ....[33]....
        /*072c*/ 	.word	0x00007320
        /*0730*/ 	.word	0x000000ff
        /*0734*/ 	.word	0x00030830
        /*0738*/ 	.short	0x010a
        /*073a*/ 	.byte	0x05
	.zero		1


	//   ....[34]....
        /*073c*/ 	.word	0x00008140
        /*0740*/ 	.word	0x000000ff
        /*0744*/ 	.word	0x00030850
        /*0748*/ 	.short	0x010a
        /*074a*/ 	.byte	0x05
	.zero		1


	//   ....[35]....
        /*074c*/ 	.word	0x00008180
        /*0750*/ 	.word	0x000000ff
        /*0754*/ 	.word	0x00030850
        /*0758*/ 	.short	0x010a
        /*075a*/ 	.byte	0x05
	.zero		1


	//   ....[36]....
        /*075c*/ 	.word	0x00008650
        /*0760*/ 	.word	0x000000ff
        /*0764*/ 	.word	0x00000000
        /*0768*/ 	.short	0x0101
        /*076a*/ 	.byte	0x06
	.zero		1


	//   ....[37]....
        /*076c*/ 	.word	0x00008e90
        /*0770*/ 	.word	0x000000ff
        /*0774*/ 	.word	0x00000000
        /*0778*/ 	.short	0x0101
        /*077a*/ 	.byte	0x05
	.zero		1


	//   ....[38]....
        /*077c*/ 	.word	0x00009060
        /*0780*/ 	.word	0x000000ff
        /*0784*/ 	.word	0x00030830
        /*0788*/ 	.short	0x010a
        /*078a*/ 	.byte	0x07
	.zero		1


	//   ....[39]....
        /*078c*/ 	.word	0x000090a0
        /*0790*/ 	.word	0x000000ff
        /*0794*/ 	.word	0x00030830
        /*0798*/ 	.short	0x010a
        /*079a*/ 	.byte	0x07
	.zero		1


	//   ....[40]....
        /*079c*/ 	.word	0x00009ed0
        /*07a0*/ 	.word	0x000000ff
        /*07a4*/ 	.word	0x00030850
        /*07a8*/ 	.short	0x010a
        /*07aa*/ 	.byte	0x05
	.zero		1


	//   ....[41]....
        /*07ac*/ 	.word	0x00009f10
        /*07b0*/ 	.word	0x000000ff
        /*07b4*/ 	.word	0x00030850
        /*07b8*/ 	.short	0x010a
        /*07ba*/ 	.byte	0x05
	.zero		1


	//   ....[42]....
        /*07bc*/ 	.word	0x0000a2b0
        /*07c0*/ 	.word	0x000000ff
        /*07c4*/ 	.word	0x00000000
        /*07c8*/ 	.short	0x0101
        /*07ca*/ 	.byte	0x07
	.zero		1


	//   ....[43]....
        /*07cc*/ 	.word	0x0000b7f0
        /*07d0*/ 	.word	0x000000ff
        /*07d4*/ 	.word	0x00000000
        /*07d8*/ 	.short	0x0101
        /*07da*/ 	.byte	0x05
	.zero		1


	//   ....[44]....
        /*07dc*/ 	.word	0x0000c0e0
        /*07e0*/ 	.word	0x000000ff
        /*07e4*/ 	.word	0x00030850
        /*07e8*/ 	.short	0x010a
        /*07ea*/ 	.byte	0x05
	.zero		1


	//   ....[45]....
        /*07ec*/ 	.word	0x0000c120
        /*07f0*/ 	.word	0x000000ff
        /*07f4*/ 	.word	0x00030850
        /*07f8*/ 	.short	0x010a
        /*07fa*/ 	.byte	0x05
	.zero		1


	//   ....[46]....
        /*07fc*/ 	.word	0x0000c6e0
        /*0800*/ 	.word	0x000000ff
        /*0804*/ 	.word	0x00000000
        /*0808*/ 	.short	0x0101
        /*080a*/ 	.byte	0x04
	.zero		1


	//   ....[47]....
        /*080c*/ 	.word	0x0000d600
        /*0810*/ 	.word	0x000000ff
        /*0814*/ 	.word	0x00000000
        /*0818*/ 	.short	0x0101
        /*081a*/ 	.byte	0x04
	.zero		1


	//   ....[48]....
        /*081c*/ 	.word	0x00010700
        /*0820*/ 	.word	0x000000ff
        /*0824*/ 	.word	0x00030840
        /*0828*/ 	.short	0x010a
        /*082a*/ 	.byte	0x2d
	.zero		1


	//   ....[49]....
        /*082c*/ 	.word	0x00010be0
        /*0830*/ 	.word	0x000000ff
        /*0834*/ 	.word	0x00030830
        /*0838*/ 	.short	0x0107
        /*083a*/ 	.byte	0x2d
	.zero		1


	//   ....[50]....
        /*083c*/ 	.word	0x00010c50
        /*0840*/ 	.word	0x000000ff
        /*0844*/ 	.word	0x00030830
        /*0848*/ 	.short	0x0101
        /*084a*/ 	.byte	0x2d
	.zero		1


	//   ....[51]....
        /*084c*/ 	.word	0x00011680
        /*0850*/ 	.word	0x000000ff
        /*0854*/ 	.word	0x00030800
        /*0858*/ 	.short	0x0107
        /*085a*/ 	.byte	0x2d
	.zero		1


	//   ....[52]....
        /*085c*/ 	.word	0x00011700
        /*0860*/ 	.word	0x000000ff
        /*0864*/ 	.word	0x00030800
        /*0868*/ 	.short	0x0101
        /*086a*/ 	.byte	0x2d
	.zero		1


	//   ....[53]....
        /*086c*/ 	.word	0x00011710
        /*0870*/ 	.word	0x000000ff
        /*0874*/ 	.word	0x00030820
        /*0878*/ 	.short	0x010a
        /*087a*/ 	.byte	0x2d
	.zero		1


	//   ....[54]....
        /*087c*/ 	.word	0x00011b00
        /*0880*/ 	.word	0x00000015
        /*0884*/ 	.word	0x00030840
        /*0888*/ 	.short	0x010a
        /*088a*/ 	.byte	0x3f
	.zero		1


	//   ....[55]....
        /*088c*/ 	.word	0x00012020
        /*0890*/ 	.word	0x00000015
        /*0894*/ 	.word	0x00030830
        /*0898*/ 	.short	0x0107
        /*089a*/ 	.byte	0x3f
	.zero		1


	//   ....[56]....
        /*089c*/ 	.word	0x000120d0
        /*08a0*/ 	.word	0x00000015
        /*08a4*/ 	.word	0x00030830
        /*08a8*/ 	.short	0x0101
        /*08aa*/ 	.byte	0x3f
	.zero		1


	//   ....[57]....
        /*08ac*/ 	.word	0x00012130
        /*08b0*/ 	.word	0x00000004
        /*08b4*/ 	.word	0x00030860
        /*08b8*/ 	.short	0x010a
        /*08ba*/ 	.byte	0x3f
	.zero		1


	//   ....[58]....
        /*08bc*/ 	.word	0x00012520
        /*08c0*/ 	.word	0x00000004
        /*08c4*/ 	.word	0x00030850
        /*08c8*/ 	.short	0x0107
        /*08ca*/ 	.byte	0x3f
	.zero		1


	//   ....[59]....
        /*08cc*/ 	.word	0x00012690
        /*08d0*/ 	.word	0x00000004
        /*08d4*/ 	.word	0x00030850
        /*08d8*/ 	.short	0x0101
        /*08da*/ 	.byte	0x3f
	.zero		1


	//   ....[60]....
        /*08dc*/ 	.word	0x00012810
        /*08e0*/ 	.word	0x00000000
        /*08e4*/ 	.word	0x00030860
        /*08e8*/ 	.short	0x010a
        /*08ea*/ 	.byte	0x3f
	.zero		1


	//   ....[61]....
        /*08ec*/ 	.word	0x00012c70
        /*08f0*/ 	.word	0x00000000
        /*08f4*/ 	.word	0x00030850
        /*08f8*/ 	.short	0x0107
        /*08fa*/ 	.byte	0x3f
	.zero		1


	//   ....[62]....
        /*08fc*/ 	.word	0x00012d30
        /*0900*/ 	.word	0x00000000
        /*0904*/ 	.word	0x00030850
        /*0908*/ 	.short	0x0101
        /*090a*/ 	.byte	0x3f
	.zero		1


	//   ....[63]....
        /*090c*/ 	.word	0x00012dc0
        /*0910*/ 	.word	0x00000007
        /*0914*/ 	.word	0x00030820
        /*0918*/ 	.short	0x010a
        /*091a*/ 	.byte	0x3f
	.zero		1


	//   ....[64]....
        /*091c*/ 	.word	0x00012f40
        /*0920*/ 	.word	0x00000005
        /*0924*/ 	.word	0x00030840
        /*0928*/ 	.short	0x010a
        /*092a*/ 	.byte	0x3f
	.zero		1


	//   ....[65]....
        /*092c*/ 	.word	0x00012fe0
        /*0930*/ 	.word	0x00000003
        /*0934*/ 	.word	0x00030840
        /*0938*/ 	.short	0x010a
        /*093a*/ 	.byte	0x3f
	.zero		1


	//   ....[66]....
        /*093c*/ 	.word	0x00013020
        /*0940*/ 	.word	0x00000005
        /*0944*/ 	.word	0x00030860
        /*0948*/ 	.short	0x010a
        /*094a*/ 	.byte	0x3f
	.zero		1


	//   ....[67]....
        /*094c*/ 	.word	0x00013060
        /*0950*/ 	.word	0x00000003
        /*0954*/ 	.word	0x00030860
        /*0958*/ 	.short	0x010a
        /*095a*/ 	.byte	0x3f
	.zero		1


	//   ....[68]....
        /*095c*/ 	.word	0x000130e0
        /*0960*/ 	.word	0x00000003
        /*0964*/ 	.word	0x00030800
        /*0968*/ 	.short	0x010a
        /*096a*/ 	.byte	0x3f
	.zero		1


	//   ....[69]....
        /*096c*/ 	.word	0x00013150
        /*0970*/ 	.word	0x00000003
        /*0974*/ 	.word	0x00030830
        /*0978*/ 	.short	0x010a
        /*097a*/ 	.byte	0x3f
	.zero		1


	//   ....[70]....
        /*097c*/ 	.word	0x000131b0
        /*0980*/ 	.word	0x00000004
        /*0984*/ 	.word	0x00030830
        /*0988*/ 	.short	0x010a
        /*098a*/ 	.byte	0x3f
	.zero		1


	//   ....[71]....
        /*098c*/ 	.word	0x00013210
        /*0990*/ 	.word	0x00000003
        /*0994*/ 	.word	0x00030850
        /*0998*/ 	.short	0x010a
        /*099a*/ 	.byte	0x3f
	.zero		1


	//   ....[72]....
        /*099c*/ 	.word	0x00013270
        /*09a0*/ 	.word	0x00000004
        /*09a4*/ 	.word	0x00030830
        /*09a8*/ 	.short	0x010a
        /*09aa*/ 	.byte	0x3f
	.zero		1


	//   ....[73]....
        /*09ac*/ 	.word	0x000132d0
        /*09b0*/ 	.word	0x00000003
        /*09b4*/ 	.word	0x00030850
        /*09b8*/ 	.short	0x010a
        /*09ba*/ 	.byte	0x3f
	.zero		1


	//   ....[74]....
        /*09bc*/ 	.word	0x00013330
        /*09c0*/ 	.word	0x00000004
        /*09c4*/ 	.word	0x00030830
        /*09c8*/ 	.short	0x010a
        /*09ca*/ 	.byte	0x3f
	.zero		1


	//   ....[75]....
        /*09cc*/ 	.word	0x00013390
        /*09d0*/ 	.word	0x00000003
        /*09d4*/ 	.word	0x00030850
        /*09d8*/ 	.short	0x010a
        /*09da*/ 	.byte	0x3f
	.zero		1


	//   ....[76]....
        /*09dc*/ 	.word	0x000133f0
        /*09e0*/ 	.word	0x00000005
        /*09e4*/ 	.word	0x00030850
        /*09e8*/ 	.short	0x010a
        /*09ea*/ 	.byte	0x3f
	.zero		1


	//   ....[77]....
        /*09ec*/ 	.word	0x000134d0
        /*09f0*/ 	.word	0x00000003
        /*09f4*/ 	.word	0x00030840
        /*09f8*/ 	.short	0x010a
        /*09fa*/ 	.byte	0x3f
	.zero		1


	//   ....[78]....
        /*09fc*/ 	.word	0x000144c0
        /*0a00*/ 	.word	0x00000003
        /*0a04*/ 	.word	0x00030820
        /*0a08*/ 	.short	0x010a
        /*0a0a*/ 	.byte	0x3f
	.zero		1


	//   ....[79]....
        /*0a0c*/ 	.word	0x00014510
        /*0a10*/ 	.word	0x00000015
        /*0a14*/ 	.word	0x00030840
        /*0a18*/ 	.short	0x010a
        /*0a1a*/ 	.byte	0x3f
	.zero		1


	//   ....[80]....
        /*0a1c*/ 	.word	0x00014ae0
        /*0a20*/ 	.word	0x00000004
        /*0a24*/ 	.word	0x00030860
        /*0a28*/ 	.short	0x010a
        /*0a2a*/ 	.byte	0x3f
	.zero		1


	//   ....[81]....
        /*0a2c*/ 	.word	0x000150e0
        /*0a30*/ 	.word	0x00000000
        /*0a34*/ 	.word	0x00030860
        /*0a38*/ 	.short	0x010a
        /*0a3a*/ 	.byte	0x3f
	.zero		1


	//   ....[82]....
        /*0a3c*/ 	.word	0x00015730
        /*0a40*/ 	.word	0x00000007
        /*0a44*/ 	.word	0x00030820
        /*0a48*/ 	.short	0x010a
        /*0a4a*/ 	.byte	0x3f
	.zero		1


	//   ....[83]....
        /*0a4c*/ 	.word	0x000158d0
        /*0a50*/ 	.word	0x00000005
        /*0a54*/ 	.word	0x00030840
        /*0a58*/ 	.short	0x010a
        /*0a5a*/ 	.byte	0x3f
	.zero		1


	//   ....[84]....
        /*0a5c*/ 	.word	0x00015920
        /*0a60*/ 	.word	0x00000003
        /*0a64*/ 	.word	0x00030840
        /*0a68*/ 	.short	0x010a
        /*0a6a*/ 	.byte	0x3f
	.zero		1


	//   ....[85]....
        /*0a6c*/ 	.word	0x00015970
        /*0a70*/ 	.word	0x00000005
        /*0a74*/ 	.word	0x00030860
        /*0a78*/ 	.short	0x010a
        /*0a7a*/ 	.byte	0x3f
	.zero		1


	//----- nvinfo : EIATTR_NUM_MBARRIERS
	.align		4
.L_181:
        /*0a7c*/ 	.byte	0x03, 0x38
        /*0a7e*/ 	.short	0x0016


	//----- nvinfo : EIATTR_EXIT_INSTR_OFFSETS
	.align		4
        /*0a80*/ 	.byte	0x04, 0x1c
        /*0a82*/ 	.short	(.L_183 - .L_182)


	//   ....[0]....
.L_182:
        /*0a84*/ 	.word	0x000130b0


	//----- nvinfo : EIATTR_MAX_THREADS
	.align		4
.L_183:
        /*0a88*/ 	.byte	0x04, 0x05
        /*0a8a*/ 	.short	(.L_185 - .L_184)
.L_184:
        /*0a8c*/ 	.word	0x00000180
        /*0a90*/ 	.word	0x00000001
        /*0a94*/ 	.word	0x00000001


	//----- nvinfo : EIATTR_CRS_STACK_SIZE
	.align		4
.L_185:
        /*0a98*/ 	.byte	0x04, 0x1e
        /*0a9a*/ 	.short	(.L_187 - .L_186)
.L_186:
        /*0a9c*/ 	.word	0x00000000


	//----- nvinfo : EIATTR_CBANK_PARAM_SIZE
	.align		4
.L_187:
        /*0aa0*/ 	.byte	0x03, 0x19
        /*0aa2*/ 	.short	0x0a70


	//----- nvinfo : EIATTR_PARAM_CBANK
	.align		4
        /*0aa4*/ 	.byte	0x04, 0x0a
        /*0aa6*/ 	.short	(.L_189 - .L_188)
	.align		4
.L_188:
        /*0aa8*/ 	.word	index@(.nv.constant0._ZN7cutlass13device_kernelIN5flash11enable_sm90INS1_16FlashAttnFwdSm90INS1_25CollectiveMainloopFwdSm90ILi2EN4cute5tupleIJNS5_1CILi1EEES8_S8_EEENS6_IJNS7_ILi128EEENS7_ILi64EEENS7_ILi256EEEEEELi256ENS_10bfloat16_tEfNS_4arch4Sm90ELb0ELb1ELb0ELb0ELb1ELb0ELb0ELb1ELb1ELb1ELb1ELb0EEENS1_21CollectiveEpilogueFwdINS6_IJSA_SC_SB_EEES9_SE_SG_Li256ELb0ELb1ELb1ELb0EEENS1_19SingleTileSchedulerILb0ELb1ELb1ELi128EEEEEEEEEvNT_6ParamsE)
        /*0aac*/ 	.short	0x0210
        /*0aae*/ 	.short	0x0a70


	//----- nvinfo : EIATTR_SW_WAR
	.align		4
.L_189:
        /*0ab0*/ 	.byte	0x04, 0x36
        /*0ab2*/ 	.short	(.L_191 - .L_190)
.L_190:
        /*0ab4*/ 	.word	0x00000008
.L_191:


//--------------------- .nv.info._ZN7cutlass13device_kernelIN5flash11enable_sm90INS1_16FlashAttnFwdSm90INS1_25CollectiveMainloopFwdSm90ILi2EN4cute5tupleIJNS5_1CILi1EEES8_S8_EEENS6_IJNS7_ILi128EEENS7_ILi64EEENS7_ILi256EEEEEELi256ENS_10bfloat16_tEfNS_4arch4Sm90ELb0ELb1ELb0ELb1ELb1ELb0ELb0ELb1ELb1ELb1ELb1ELb0EEENS1_21CollectiveEpilogueFwdINS6_IJSA_SC_SB_EEES9_SE_SG_Li256ELb1ELb1ELb1ELb0EEENS1_36VarlenDynamicPersistentTileSchedulerILi128ELi64ELi256ELi128ELb1ELb1ELb1ELb1ELb0ELb1EEEEEEEEEvNT_6ParamsE --------------------------
	.section	.nv.info._ZN7cutlass13device_kernelIN5flash11enable_sm90INS1_16FlashAttnFwdSm90INS1_25CollectiveMainloopFwdSm90ILi2EN4cute5tupleIJNS5_1CILi1EEES8_S8_EEENS6_IJNS7_ILi128EEENS7_ILi64EEENS7_ILi256EEEEEELi256ENS_10bfloat16_tEfNS_4arch4Sm90ELb0ELb1ELb0ELb1ELb1ELb0ELb0ELb1ELb1ELb1ELb1ELb0EEENS1_21CollectiveEpilogueFwdINS6_IJSA_SC_SB_EEES9_SE_SG_Li256ELb1ELb1ELb1ELb0EEENS1_36VarlenDynamicPersistentTileSchedulerILi128ELi64ELi256ELi128ELb1ELb1ELb1ELb1ELb0ELb1EEEEEEEEEvNT_6ParamsE,"",@"SHT_CUDA_INFO"
	.sectionflags	@""
	.align	4


	//----- nvinfo : EIATTR_CUDA_API_VERSION
	.align		4
        /*0000*/ 	.byte	0x04, 0x37
        /*0002*/ 	.short	(.L_193 - .L_192)
.L_192:
        /*0004*/ 	.word	0x00000082


	//----- nvinfo : EIATTR_KPARAM_INFO
	.align		4
.L_193:
        /*0008*/ 	.byte	0x04, 0x17
        /*000a*/ 	.short	(.L_195 - .L_194)
.L_194:
        /*000c*/ 	.word	0x00000000
        /*0010*/ 	.short	0x0000
        /*0012*/ 	.short	0x0070
        /*0014*/ 	.byte	0x00, 0xf0, 0x01, 0x2a


	//----- nvinfo : EIATTR_SPARSE_MMA_MASK
	.align		4
.L_195:
        /*0018*/ 	.byte	0x03, 0x50
        /*001a*/ 	.short	0x0000


	//----- nvinfo : EIATTR_MAXREG_COUNT
	.align		4
        /*001c*/ 	.byte	0x03, 0x1b
        /*001e*/ 	.short	0x00a8


	//----- nvinfo : EIATTR_NUM_BARRIERS
	.align		4
        /*0020*/ 	.byte	0x02, 0x4c
        /*0022*/ 	.byte	0x09
	.zero		1


	//----- nvinfo : EIATTR_EXTERNS
	.align		4
        /*0024*/ 	.byte	0x04, 0x0f
        /*0026*/ 	.short	(.L_197 - .L_196)


	//   ....[0]....
	.align		4
.L_196:
        /*0028*/ 	.word	index@(__assertfail)


	//----- nvinfo : EIATTR_ANNOTATIONS
	.align		4
.L_197:
        /*002c*/ 	.byte	0x04, 0x55
        /*002e*/ 	.short	(.L_199 - .L_198)


	//   ....[0]....
.L_198:
        /* <DEDUP_REMOVED lines=22> */


	//----- nvinfo : EIATTR_MERCURY_ISA_VERSION
	.align		4
.L_199:
        /*0180*/ 	.byte	0x03, 0x5f
        /*0182*/ 	.short	0x0101


	//----- nvinfo : EIATTR_UNUSED_LOAD_BYTE_OFFSET
	.align		4
        /*0184*/ 	.byte	0x04, 0x44
        /*0186*/ 	.short	(.L_201 - .L_200)


	//   ....[0]....
.L_200:
        /*0188*/ 	.word	0x00000950
        /*018c*/ 	.word	0x0000fff0


	//   ....[1]....
        /*0190*/ 	.word	0x0000d870
        /*0194*/ 	.word	0x0000fff0


	//----- nvinfo : EIATTR_INT_WARP_WIDE_INSTR_OFFSETS
	.align		4
.L_201:
        /*0198*/ 	.byte	0x04, 0x31
        /*019a*/ 	.short	(.L_203 - .L_202)


	//   ....[0]....
.L_202:
        /*019c*/ 	.word	0x000000c0


	//   ....[1]....
        /*01a0*/ 	.word	0x000000d0


	//   ....[2]....
        /*01a4*/ 	.word	0x00000170


	//   ....[3]....
        /*01a8*/ 	.word	0x00013eb0


	//   ....[4]....
        /*01ac*/ 	.word	0x00013f40


	//   ....[5]....
        /*01b0*/ 	.word	0x00016bc0


	//   ....[6]....
        /*01b4*/ 	.word	0x00016c50


	//----- nvinfo : EIATTR_COOP_GROUP_MASK_REGIDS
	.align		4
.L_203:
        /*01b8*/ 	.byte	0x04, 0x29
        /*01ba*/ 	.short	(.L_205 - .L_204)


	//   ....[0]....
.L_204:
        /*01bc*/ 	.word	0xffffffff


	//   ....[1]....
        /*01c0*/ 	.word	0xffffffff


	//   ....[2]....
        /*01c4*/ 	.word	0xffffffff


	//   ....[3]....
        /*01c8*/ 	.word	0xffffffff


	//   ....[4]....
        /*01cc*/ 	.word	0xffffffff


	//   ....[5]....
        /*01d0*/ 	.word	0xffffffff


	//   ....[6]....
        /*01d4*/ 	.word	0xffffffff


	//   ....[7]....
        /*01d8*/ 	.word	0xffffffff


	//   ....[8]....
        /*01dc*/ 	.word	0xffffffff


	//   ....[9]....
        /*01e0*/ 	.word	0xffffffff


	//   ....[10]....
        /*01e4*/ 	.word	0xffffffff


	//   ....[11]....
        /*01e8*/ 	.word	0xffffffff


	//   ....[12]....
        /*01ec*/ 	.word	0xffffffff


	//   ....[13]....
        /*01f0*/ 	.word	0xffffffff


	//   ....[14]....
        /*01f4*/ 	.word	0xffffffff


	//   ....[15]....
        /*01f8*/ 	.word	0xffffffff


	//   ....[16]....
        /*01fc*/ 	.word	0xffffffff


	//   ....[17]....
        /*0200*/ 	.word	0xffffffff


	//   ....[18]....
        /*0204*/ 	.word	0xffffffff


	//   ....[19]....
        /*0208*/ 	.word	0xffffffff


	//   ....[20]....
        /*020c*/ 	.word	0xffffffff


	//   ....[21]....
        /*0210*/ 	.word	0xffffffff


	//   ....[22]....
        /*0214*/ 	.word	0xffffffff


	//   ....[23]....
        /*0218*/ 	.word	0xffffffff


	//   ....[24]....
        /*021c*/ 	.word	0xffffffff


	//   ....[25]....
        /*0220*/ 	.word	0xffffffff


	//   ....[26]....
        /*0224*/ 	.word	0xffffffff


	//   ....[27]....
        /*0228*/ 	.word	0xffffffff


	//   ....[28]....
        /*022c*/ 	.word	0xffffffff


	//   ....[29]....
        /*0230*/ 	.word	0xffffffff


	//   ....[30]....
        /*0234*/ 	.word	0xffffffff


	//   ....[31]....
        /*0238*/ 	.word	0xffffffff


	//   ....[32]....
        /*023c*/ 	.word	0xffffffff


	//   ....[33]....
        /*0240*/ 	.word	0xffffffff


	//   ....[34]....
        /*0244*/ 	.word	0xffffffff


	//   ....[35]....
        /*0248*/ 	.word	0xffffffff


	//   ....[36]....
        /*024c*/ 	.word	0xffffffff


	//   ....[37]....
        /*0250*/ 	.word	0xffffffff


	//   ....[38]....
        /*0254*/ 	.word	0xffffffff


	//   ....[39]....
        /*0258*/ 	.word	0xffffffff


	//   ....[40]....
        /*025c*/ 	.word	0xffffffff


	//   ....[41]....
        /*0260*/ 	.word	0xffffffff


	//   ....[42]....
        /*0264*/ 	.word	0xffffffff


	//   ....[43]....
        /*0268*/ 	.word	0xffffffff


	//   ....[44]....
        /*026c*/ 	.word	0xffffffff


	//   ....[45]....
        /*0270*/ 	.word	0xffffffff


	//   ....[46]....
        /*0274*/ 	.word	0xffffffff


	//   ....[47]....
        /*0278*/ 	.word	0xffffffff


	//   ....[48]....
        /*027c*/ 	.word	0xffffffff


	//   ....[49]....
        /*0280*/ 	.word	0xffffffff


	//   ....[50]....
        /*0284*/ 	.word	0xffffffff


	//   ....[51]....
        /*0288*/ 	.word	0xffffffff


	//   ....[52]....
        /*028c*/ 	.word	0xffffffff


	//   ....[53]....
        /*0290*/ 	.word	0xffffffff


	//   ....[54]....
        /*0294*/ 	.word	0xffffffff


	//   ....[55]....
        /*0298*/ 	.word	0xffffffff


	//   ....[56]....
        /*029c*/ 	.word	0xffffffff


	//   ....[57]....
        /*02a0*/ 	.word	0xffffffff


	//   ....[58]....
        /*02a4*/ 	.word	0xffffffff


	//   ....[59]....
        /*02a8*/ 	.word	0xffffffff


	//   ....[60]....
        /*02ac*/ 	.word	0xffffffff


	//   ....[61]....
        /*02b0*/ 	.word	0xffffffff


	//   ....[62]....
        /*02b4*/ 	.word	0xffffffff


	//   ....[63]....
        /*02b8*/ 	.word	0xffffffff


	//   ....[64]....
        /*02bc*/ 	.word	0xffffffff


	//   ....[65]....
        /*02c0*/ 	.word	0xffffffff


	//   ....[66]....
        /*02c4*/ 	.word	0xffffffff


	//   ....[67]....
        /*02c8*/ 	.word	0xffffffff


	//   ....[68]....
        /*02cc*/ 	.word	0xffffffff


	//   ....[69]....
        /*02d0*/ 	.word	0xffffffff


	//   ....[70]....
        /*02d4*/ 	.word	0xffffffff


	//   ....[71]....
        /*02d8*/ 	.word	0xffffffff


	//   ....[72]....
        /*02dc*/ 	.word	0xffffffff


	//   ....[73]....
        /*02e0*/ 	.word	0xffffffff


	//   ....[74]....
        /*02e4*/ 	.word	0xffffffff


	//   ....[75]....
        /*02e8*/ 	.word	0xffffffff


	//   ....[76]....
        /*02ec*/ 	.word	0xffffffff


	//   ....[77]....
        /*02f0*/ 	.word	0xffffffff


	//   ....[78]....
        /*02f4*/ 	.word	0xffffffff


	//   ....[79]....
        /*02f8*/ 	.word	0xffffffff


	//   ....[80]....
        /*02fc*/ 	.word	0xffffffff


	//   ....[81]....
        /*0300*/ 	.word	0xffffffff


	//   ....[82]....
        /*0304*/ 	.word	0xffffffff


	//   ....[83]....
        /*0308*/ 	.word	0xffffffff


	//   ....[84]....
        /*030c*/ 	.word	0xffffffff


	//   ....[85]....
        /*0310*/ 	.word	0xffffffff


	//   ....[86]....
        /*0314*/ 	.word	0xffffffff


	//   ....[87]....
        /*0318*/ 	.word	0xffffffff


	//   ....[88]....
        /*031c*/ 	.word	0xffffffff


	//   ....[89]....
        /*0320*/ 	.word	0xffffffff


	//   ....[90]....
        /*0324*/ 	.word	0xffffffff


	//   ....[91]....
        /*0328*/ 	.word	0xffffffff


	//   ....[92]....
        /*032c*/ 	.word	0xffffffff


	//   ....[93]....
        /*0330*/ 	.word	0xffffffff


	//   ....[94]....
        /*0334*/ 	.word	0xffffffff


	//   ....[95]....
        /*0338*/ 	.word	0xffffffff


	//   ....[96]....
        /*033c*/ 	.word	0xffffffff


	//   ....[97]....
        /*0340*/ 	.word	0xffffffff


	//   ....[98]....
        /*0344*/ 	.word	0xffffffff


	//   ....[99]....
        /*0348*/ 	.word	0xffffffff


	//   ....[100]....
        /*034c*/ 	.word	0xffffffff


	//   ....[101]....
        /*0350*/ 	.word	0xffffffff


	//   ....[102]....
        /*0354*/ 	.word	0xffffffff


	//   ....[103]....
        /*0358*/ 	.word	0xffffffff


	//   ....[104]....
        /*035c*/ 	.word	0xffffffff


	//   ....[105]....
        /*0360*/ 	.word	0xffffffff


	//   ....[106]....
        /*0364*/ 	.word	0xffffffff


	//   ....[107]....
        /*0368*/ 	.word	0xffffffff


	//   ....[108]....
        /*036c*/ 	.word	0xffffffff


	//   ....[109]....
        /*0370*/ 	.word	0xffffffff


	//   ....[110]....
        /*0374*/ 	.word	0xffffffff


	//   ....[111]....
        /*0378*/ 	.word	0xffffffff


	//   ....[112]....
        /*037c*/ 	.word	0xffffffff


	//   ....[113]....
        /*0380*/ 	.word	0xffffffff


	//   ....[114]....
        /*0384*/ 	.word	0xffffffff


	//   ....[115]....
        /*0388*/ 	.word	0xffffffff


	//   ....[116]....
        /*038c*/ 	.word	0xffffffff


	//   ....[117]....
        /*0390*/ 	.word	0xffffffff


	//   ....[118]....
        /*0394*/ 	.word	0xffffffff


	//   ....[119]....
        /*0398*/ 	.word	0xffffffff


	//   ....[120]....
        /*039c*/ 	.word	0xffffffff


	//   ....[121]....
        /*03a0*/ 	.word	0xffffffff


	//   ....[122]....
        /*03a4*/ 	.word	0xffffffff


	//   ....[123]....
        /*03a8*/ 	.word	0xffffffff


	//   ....[124]....
        /*03ac*/ 	.word	0xffffffff


	//   ....[125]....
        /*03b0*/ 	.word	0xffffffff


	//   ....[126]....
        /*03b4*/ 	.word	0xffffffff


	//   ....[127]....
        /*03b8*/ 	.word	0xffffffff


	//   ....[128]....
        /*03bc*/ 	.word	0xffffffff


	//   ....[129]....
        /*03c0*/ 	.word	0xffffffff


	//   ....[130]....
        /*03c4*/ 	.word	0xffffffff


	//   ....[131]....
        /*03c8*/ 	.word	0xffffffff


	//   ....[132]....
        /*03cc*/ 	.word	0xffffffff


	//   ....[133]....
        /*03d0*/ 	.word	0xffffffff


	//   ....[134]....
        /*03d4*/ 	.word	0xffffffff


	//   ....[135]....
        /*03d8*/ 	.word	0xffffffff


	//   ....[136]....
        /*03dc*/ 	.word	0xffffffff


	//   ....[137]....
        /*03e0*/ 	.word	0xffffffff


	//   ....[138]....
        /*03e4*/ 	.word	0xffffffff


	//   ....[139]....
        /*03e8*/ 	.word	0xffffffff


	//   ....[140]....
        /*03ec*/ 	.word	0xffffffff


	//   ....[141]....
        /*03f0*/ 	.word	0x0500000f


	//   ....[142]....
        /*03f4*/ 	.word	0x0500000f


	//   ....[143]....
        /*03f8*/ 	.word	0x0500000f


	//   ....[144]....
        /*03fc*/ 	.word	0x0500000f


	//   ....[145]....
        /*0400*/ 	.word	0x0500000f


	//   ....[146]....
        /*0404*/ 	.word	0x0500000f


	//   ....[147]....
        /*0408*/ 	.word	0x0500000f


	//   ....[148]....
        /*040c*/ 	.word	0x0500000f


	//   ....[149]....
        /*0410*/ 	.word	0x0500000f


	//   ....[150]....
        /*0414*/ 	.word	0x0500000f


	//   ....[151]....
        /*0418*/ 	.word	0x0500000f


	//   ....[152]....
        /*041c*/ 	.word	0x0500000f


	//   ....[153]....
        /*0420*/ 	.word	0x0500000f


	//   ....[154]....
        /*0424*/ 	.word	0x0500000f


	//   ....[155]....
        /*0428*/ 	.word	0x0500000f


	//   ....[156]....
        /*042c*/ 	.word	0x0500000f


	//   ....[157]....
        /*0430*/ 	.word	0x0500000f


	//   ....[158]....
        /*0434*/ 	.word	0x0500000f


	//   ....[159]....
        /*0438*/ 	.word	0x0500000f


	//   ....[160]....
        /*043c*/ 	.word	0x0500000f


	//   ....[161]....
        /*0440*/ 	.word	0x0500000f


	//   ....[162]....
        /*0444*/ 	.word	0x0500000f


	//   ....[163]....
        /*0448*/ 	.word	0x0500000f


	//   ....[164]....
        /*044c*/ 	.word	0x0500000f


	//   ....[165]....
        /*0450*/ 	.word	0x0500000f


	//   ....[166]....
        /*0454*/ 	.word	0x0500000f


	//   ....[167]....
        /*0458*/ 	.word	0x0500000f


	//   ....[168]....
        /*045c*/ 	.word	0x0500000f


	//   ....[169]....
        /*0460*/ 	.word	0x0500000f


	//   ....[170]....
        /*0464*/ 	.word	0x0500000f


	//   ....[171]....
        /*0468*/ 	.word	0x0500000f


	//   ....[172]....
        /*046c*/ 	.word	0x0500000f


	//   ....[173]....
        /*0470*/ 	.word	0x0500000f


	//   ....[174]....
        /*0474*/ 	.word	0x0500000f


	//   ....[175]....
        /*0478*/ 	.word	0x0500000f


	//   ....[176]....
        /*047c*/ 	.word	0x0500000f


	//   ....[177]....
        /*0480*/ 	.word	0x0500000f


	//   ....[178]....
        /*0484*/ 	.word	0x0500000f


	//   ....[179]....
        /*0488*/ 	.word	0x0500000f


	//   ....[180]....
        /*048c*/ 	.word	0x0500000f


	//   ....[181]....
        /*0490*/ 	.word	0x0500000f


	//   ....[182]....
        /*0494*/ 	.word	0x0500000f


	//   ....[183]....
        /*0498*/ 	.word	0x0500000f


	//   ....[184]....
        /*049c*/ 	.word	0x0500000f


	//   ....[185]....
        /*04a0*/ 	.word	0x0500000f


	//   ....[186]....
        /*04a4*/ 	.word	0x0500000f


	//   ....[187]....
        /*04a8*/ 	.word	0x0500000f


	//   ....[188]....
        /*04ac*/ 	.word	0x0500000f


	//   ....[189]....
        /*04b0*/ 	.word	0x0500000f


	//   ....[190]....
        /*04b4*/ 	.word	0x0500000f


	//   ....[191]....
        /*04b8*/ 	.word	0x0500000f


	//   ....[192]....
        /*04bc*/ 	.word	0x0500000f


	//   ....[193]....
        /*04c0*/ 	.word	0x0500000f


	//   ....[194]....
        /*04c4*/ 	.word	0x0500000f


	//   ....[195]....
        /*04c8*/ 	.word	0x0500000f


	//   ....[196]....
        /*04cc*/ 	.word	0x0500000f


	//   ....[197]....
        /*04d0*/ 	.word	0x0500000f


	//   ....[198]....
        /*04d4*/ 	.word	0x0500000f


	//   ....[199]....
        /*04d8*/ 	.word	0x0500000f


	//   ....[200]....
        /*04dc*/ 	.word	0x0500000f


	//   ....[201]....
        /*04e0*/ 	.word	0x0500000f


	//   ....[202]....
        /*04e4*/ 	.word	0x0500000f


	//   ....[203]....
        /*04e8*/ 	.word	0x0500000f


	//   ....[204]....
        /*04ec*/ 	.word	0x0500000f


	//   ....[205]....
        /*04f0*/ 	.word	0x0500000f


	//   ....[206]....
        /*04f4*/ 	.word	0x0500000f


	//   ....[207]....
        /*04f8*/ 	.word	0x0500000f


	//   ....[208]....
        /*04fc*/ 	.word	0x0500000f


	//----- nvinfo : EIATTR_COOP_GROUP_INSTR_OFFSETS
	.align		4
.L_205:
        /*0500*/ 	.byte	0x04, 0x28
        /*0502*/ 	.short	(.L_207 - .L_206)


	//   ....[0]....
.L_206:
        /*0504*/ 	.word	0x00000070


	//   ....[1]....
        /*0508*/ 	.word	0x000000b0


	//   ....[2]....
        /*050c*/ 	.word	0x000002d0


	//   ....[3]....
        /*0510*/ 	.word	0x00000430


	//   ....[4]....
        /*0514*/ 	.word	0x00000550


	//   ....[5]....
        /*0518*/ 	.word	0x000006b0


	//   ....[6]....
        /*051c*/ 	.word	0x000022e0


	//   ....[7]....
        /*0520*/ 	.word	0x00003080


	//   ....[8]....
        /*0524*/ 	.word	0x00003290


	//   ....[9]....
        /*0528*/ 	.word	0x00003bf0


	//   ....[10]....
        /*052c*/ 	.word	0x00003cf0


	//   ....[11]....
        /*0530*/ 	.word	0x00004040


	//   ....[12]....
        /*0534*/ 	.word	0x00004120


	//   ....[13]....
        /*0538*/ 	.word	0x000060b0


	//   ....[14]....
        /*053c*/ 	.word	0x000062b0


	//   ....[15]....
        /*0540*/ 	.word	0x00006c50


	//   ....[16]....
        /*0544*/ 	.word	0x00006d50


	//   ....[17]....
        /*0548*/ 	.word	0x000070c0


	//   ....[18]....
        /*054c*/ 	.word	0x00007110


	//   ....[19]....
        /*0550*/ 	.word	0x00008e10


	//   ....[20]....
        /*0554*/ 	.word	0x00008e40


	//   ....[21]....
        /*0558*/ 	.word	0x00008f50


	//   ....[22]....
        /*055c*/ 	.word	0x00008f70


	//   ....[23]....
        /*0560*/ 	.word	0x0000ab20


	//   ....[24]....
        /*0564*/ 	.word	0x0000ad60


	//   ....[25]....
        /*0568*/ 	.word	0x0000b700


	//   ....[26]....
        /*056c*/ 	.word	0x0000b800


	//   ....[27]....
        /*0570*/ 	.word	0x0000bb60


	//   ....[28]....
        /*0574*/ 	.word	0x0000bbc0


	//   ....[29]....
        /*0578*/ 	.word	0x0000cbe0


	//   ....[30]....
        /*057c*/ 	.word	0x0000cc10


	//   ....[31]....
        /*0580*/ 	.word	0x0000ccd0


	//   ....[32]....
        /*0584*/ 	.word	0x0000cce0


	//   ....[33]....
        /*0588*/ 	.word	0x0000ea40


	//   ....[34]....
        /*058c*/ 	.word	0x0000ea50


	//   ....[35]....
        /*0590*/ 	.word	0x0000ea60


	//   ....[36]....
        /*0594*/ 	.word	0x0000ea70


	//   ....[37]....
        /*0598*/ 	.word	0x0000f530


	//   ....[38]....
        /*059c*/ 	.word	0x0000f540


	//   ....[39]....
        /*05a0*/ 	.word	0x0000f6b0


	//   ....[40]....
        /*05a4*/ 	.word	0x0000f6d0


	//   ....[41]....
        /*05a8*/ 	.word	0x0000f810


	//   ....[42]....
        /*05ac*/ 	.word	0x0000f830


	//   ....[43]....
        /*05b0*/ 	.word	0x0000f980


	//   ....[44]....
        /*05b4*/ 	.word	0x0000f9a0


	//   ....[45]....
        /*05b8*/ 	.word	0x0000ff80


	//   ....[46]....
        /*05bc*/ 	.word	0x0000ffb0


	//   ....[47]....
        /*05c0*/ 	.word	0x000108f0


	//   ....[48]....
        /*05c4*/ 	.word	0x00010900


	//   ....[49]....
        /*05c8*/ 	.word	0x00011be0


	//   ....[50]....
        /*05cc*/ 	.word	0x00011c10


	//   ....[51]....
        /*05d0*/ 	.word	0x00011d80


	//   ....[52]....
        /*05d4*/ 	.word	0x00011da0


	//   ....[53]....
        /*05d8*/ 	.word	0x00011ee0


	//   ....[54]....
        /*05dc*/ 	.word	0x00011f00


	//   ....[55]....
        /*05e0*/ 	.word	0x00012050


	//   ....[56]....
        /*05e4*/ 	.word	0x00012070


	//   ....[57]....
        /*05e8*/ 	.word	0x00012250


	//   ....[58]....
        /*05ec*/ 	.word	0x00012440


	//   ....[59]....
        /*05f0*/ 	.word	0x00012470


	//   ....[60]....
        /*05f4*/ 	.word	0x000124a0


	//   ....[61]....
        /*05f8*/ 	.word	0x000124d0


	//   ....[62]....
        /*05fc*/ 	.word	0x00012500


	//   ....[63]....
        /*0600*/ 	.word	0x00012530


	//   ....[64]....
        /*0604*/ 	.word	0x000126a0


	//   ....[65]....
        /*0608*/ 	.word	0x000126d0


	//   ....[66]....
        /*060c*/ 	.word	0x00012700


	//   ....[67]....
        /*0610*/ 	.word	0x00012730


	//   ....[68]....
        /*0614*/ 	.word	0x00012760


	//   ....[69]....
        /*0618*/ 	.word	0x00012790


	//   ....[70]....
        /*061c*/ 	.word	0x00012820


	//   ....[71]....
        /*0620*/ 	.word	0x00012850


	//   ....[72]....
        /*0624*/ 	.word	0x00012860


	//   ....[73]....
        /*0628*/ 	.word	0x000128a0


	//   ....[74]....
        /*062c*/ 	.word	0x00014ac0


	//   ....[75]....
        /*0630*/ 	.word	0x00014ae0


	//   ....[76]....
        /*0634*/ 	.word	0x00014af0


	//   ....[77]....
        /*0638*/ 	.word	0x00014ba0


	//   ....[78]....
        /*063c*/ 	.word	0x00014be0


	//   ....[79]....
        /*0640*/ 	.word	0x00014c40


	//   ....[80]....
        /*0644*/ 	.word	0x00014c60


	//   ....[81]....
        /*0648*/ 	.word	0x00014c90


	//   ....[82]....
        /*064c*/ 	.word	0x000153d0


	//   ....[83]....
        /*0650*/ 	.word	0x00015400


	//   ....[84]....
        /*0654*/ 	.word	0x00015460


	//   ....[85]....
        /*0658*/ 	.word	0x000154d0


	//   ....[86]....
        /*065c*/ 	.word	0x00015520


	//   ....[87]....
        /*0660*/ 	.word	0x00015590


	//   ....[88]....
        /*0664*/ 	.word	0x000155e0


	//   ....[89]....
        /*0668*/ 	.word	0x00015650


	//   ....[90]....
        /*066c*/ 	.word	0x000156a0


	//   ....[91]....
        /*0670*/ 	.word	0x00015710


	//   ....[92]....
        /*0674*/ 	.word	0x00015760


	//   ....[93]....
        /*0678*/ 	.word	0x000157d0


	//   ....[94]....
        /*067c*/ 	.word	0x00015820


	//   ....[95]....
        /*0680*/ 	.word	0x00015880


	//   ....[96]....
        /*0684*/ 	.word	0x00015890


	//   ....[97]....
        /*0688*/ 	.word	0x000158e0


	//   ....[98]....
        /*068c*/ 	.word	0x000160b0


	//   ....[99]....
        /*0690*/ 	.word	0x000160e0


	//   ....[100]....
        /*0694*/ 	.word	0x00016110


	//   ....[101]....
        /*0698*/ 	.word	0x000161d0


	//   ....[102]....
        /*069c*/ 	.word	0x00016200


	//   ....[103]....
        /*06a0*/ 	.word	0x00016250


	//   ....[104]....
        /*06a4*/ 	.word	0x00016280


	//   ....[105]....
        /*06a8*/ 	.word	0x000162f0


	//   ....[106]....
        /*06ac*/ 	.word	0x000165d0


	//   ....[107]....
        /*06b0*/ 	.word	0x000165f0


	//   ....[108]....
        /*06b4*/ 	.word	0x00016600


	//   ....[109]....
        /*06b8*/ 	.word	0x000166b0


	//   ....[110]....
        /*06bc*/ 	.word	0x000166c0


	//   ....[111]....
        /*06c0*/ 	.word	0x00016770


	//   ....[112]....
        /*06c4*/ 	.word	0x00016780


	//   ....[113]....
        /*06c8*/ 	.word	0x00016790


	//   ....[114]....
        /*06cc*/ 	.word	0x00016da0


	//   ....[115]....
        /*06d0*/ 	.word	0x00016de0


	//   ....[116]....
        /*06d4*/ 	.word	0x00016e20


	//   ....[117]....
        /*06d8*/ 	.word	0x00016e50


	//   ....[118]....
        /*06dc*/ 	.word	0x00016f00


	//   ....[119]....
        /*06e0*/ 	.word	0x00016f30


	//   ....[120]....
        /*06e4*/ 	.word	0x00016f40


	//   ....[121]....
        /*06e8*/ 	.word	0x00016fd0


	//   ....[122]....
        /*06ec*/ 	.word	0x00017440


	//   ....[123]....
        /*06f0*/ 	.word	0x00017470


	//   ....[124]....
        /*06f4*/ 	.word	0x000174d0


	//   ....[125]....
        /*06f8*/ 	.word	0x00017500


	//   ....[126]....
        /*06fc*/ 	.word	0x00017530


	//   ....[127]....
        /*0700*/ 	.word	0x00017560


	//   ....[128]....
        /*0704*/ 	.word	0x00017590


	//   ....[129]....
        /*0708*/ 	.word	0x000175c0


	//   ....[130]....
        /*070c*/ 	.word	0x00017760


	//   ....[131]....
        /*0710*/ 	.word	0x00017790


	//   ....[132]....
        /*0714*/ 	.word	0x000177c0


	//   ....[133]....
        /*0718*/ 	.word	0x000177f0


	//   ....[134]....
        /*071c*/ 	.word	0x00017820


	//   ....[135]....
        /*0720*/ 	.word	0x00017850


	//   ....[136]....
        /*0724*/ 	.word	0x00017910


	//   ....[137]....
        /*0728*/ 	.word	0x00017930


	//   ....[138]....
        /*072c*/ 	.word	0x00017950


	//   ....[139]....
        /*0730*/ 	.word	0x000179b0


	//   ....[140]....
        /*0734*/ 	.word	0x000183d0


	//   ....[141]....
        /*0738*/ 	.word	0x00018a50


	//   ....[142]....
        /*073c*/ 	.word	0x00018b40


	//   ....[143]....
        /*0740*/ 	.word	0x00018be0


	//   ....[144]....
        /*0744*/ 	.word	0x00018c40


	//   ....[145]....
        /*0748*/ 	.word	0x00018ce0


	//   ....[146]....
        /*074c*/ 	.word	0x00018dc0


	//   ....[147]....
        /*0750*/ 	.word	0x00018ec0


	//   ....[148]....
        /*0754*/ 	.word	0x00018f30


	//   ....[149]....
        /*0758*/ 	.word	0x00019010


	//   ....[150]....
        /*075c*/ 	.word	0x000190c0


	//   ....[151]....
        /*0760*/ 	.word	0x00019130


	//   ....[152]....
        /*0764*/ 	.word	0x000191b0


	//   ....[153]....
        /*0768*/ 	.word	0x00019290


	//   ....[154]....
        /*076c*/ 	.word	0x00019310


	//   ....[155]....
        /*0770*/ 	.word	0x00019400


	//   ....[156]....
        /*0774*/ 	.word	0x00019480


	//   ....[157]....
        /*0778*/ 	.word	0x00019570


	//   ....[158]....
        /*077c*/ 	.word	0x000195f0


	//   ....[159]....
        /*0780*/ 	.word	0x000196e0


	//   ....[160]....
        /*0784*/ 	.word	0x00019760


	//   ....[161]....
        /*0788*/ 	.word	0x00019850


	//   ....[162]....
        /*078c*/ 	.word	0x000198d0


	//   ....[163]....
        /*0790*/ 	.word	0x000199b0


	//   ....[164]....
        /*0794*/ 	.word	0x00019a30


	//   ....[165]....
        /*0798*/ 	.word	0x00019b00


	//   ....[166]....
        /*079c*/ 	.word	0x00019c30


	//   ....[167]....
        /*07a0*/ 	.word	0x00019d00


	//   ....[168]....
        /*07a4*/ 	.word	0x00019dd0


	//   ....[169]....
        /*07a8*/ 	.word	0x00019eb0


	//   ....[170]....
        /*07ac*/ 	.word	0x00019f10


	//   ....[171]....
        /*07b0*/ 	.word	0x00019ff0


	//   ....[172]....
        /*07b4*/ 	.word	0x0001a050


	//   ....[173]....
        /*07b8*/ 	.word	0x0001a160


	//   ....[174]....
        /*07bc*/ 	.word	0x0001a250


	//   ....[175]....
        /*07c0*/ 	.word	0x0001a2f0


	//   ....[176]....
        /*07c4*/ 	.word	0x0001a350


	//   ....[177]....
        /*07c8*/ 	.word	0x0001a470


	//   ....[178]....
        /*07cc*/ 	.word	0x0001a4d0


	//   ....[179]....
        /*07d0*/ 	.word	0x0001a5f0


	//   ....[180]....
        /*07d4*/ 	.word	0x0001a650


	//   ....[181]....
        /*07d8*/ 	.word	0x0001a720


	//   ....[182]....
        /*07dc*/ 	.word	0x0001a880


	//   ....[183]....
        /*07e0*/ 	.word	0x0001a920


	//   ....[184]....
        /*07e4*/ 	.word	0x0001aa70


	//   ....[185]....
        /*07e8*/ 	.word	0x0001ab20


	//   ....[186]....
        /*07ec*/ 	.word	0x0001ab80


	//   ....[187]....
        /*07f0*/ 	.word	0x0001ac40


	//   ....[188]....
        /*07f4*/ 	.word	0x0001ad20


	//   ....[189]....
        /*07f8*/ 	.word	0x0001ade0


	//   ....[190]....
        /*07fc*/ 	.word	0x0001aef0


	//   ....[191]....
        /*0800*/ 	.word	0x0001af90


	//   ....[192]....
        /*0804*/ 	.word	0x0001b110


	//   ....[193]....
        /*0808*/ 	.word	0x0001b180


	//   ....[194]....
        /*080c*/ 	.word	0x0001b1f0


	//   ....[195]....
        /*0810*/ 	.word	0x0001b260


	//   ....[196]....
        /*0814*/ 	.word	0x0001b2d0


	//   ....[197]....
        /*0818*/ 	.word	0x0001b350


	//   ....[198]....
        /*081c*/ 	.word	0x0001b3d0


	//   ....[199]....
        /*0820*/ 	.word	0x0001b460


	//   ....[200]....
        /*0824*/ 	.word	0x0001b4d0


	//   ....[201]....
        /*0828*/ 	.word	0x0001b540


	//   ....[202]....
        /*082c*/ 	.word	0x0001b5b0


	//   ....[203]....
        /*0830*/ 	.word	0x0001b630


	//   ....[204]....
        /*0834*/ 	.word	0x0001b6a0


	//   ....[205]....
        /*0838*/ 	.word	0x0001b730


	//   ....[206]....
        /*083c*/ 	.word	0x0001b790


	//   ....[207]....
        /*0840*/ 	.word	0x0001b820


	//   ....[208]....
        /*0844*/ 	.word	0x0001b950


	//----- nvinfo : EIATTR_REG_RECONFIG
	.align		4
.L_207:
        /*0848*/ 	.byte	0x01, 0x54
	.zero		2


	//----- nvinfo : EIATTR_SYSCALL_OFFSETS
	.align		4
        /*084c*/ 	.byte	0x04, 0x46
        /*084e*/ 	.short	(.L_209 - .L_208)


	//   ....[0]....
.L_208:
        /*0850*/ 	.word	0x00002460


	//   ....[1]....
        /*0854*/ 	.word	0x000140a0


	//   ....[2]....
        /*0858*/ 	.word	0x000141f0


	//   ....[3]....
        /*085c*/ 	.word	0x000142e0


	//   ....[4]....
        /*0860*/ 	.word	0x00015020


	//----- nvinfo : EIATTR_MBARRIER_INSTR_OFFSETS
	.align		4
.L_209:
        /*0864*/ 	.byte	0x04, 0x39
        /*0866*/ 	.short	(.L_211 - .L_210)


	//   ....[0]....
.L_210:
        /*0868*/ 	.word	0x00000180
        /*086c*/ 	.word	0x000000ff
        /*0870*/ 	.word	0x00030800
        /*0874*/ 	.short	0x0100
        /*0876*/ 	.byte	0x08
	.zero		1


	//   ....[1]....
        /*0878*/ 	.word	0x00000190
        /*087c*/ 	.word	0x000000ff
        /*0880*/ 	.word	0x00030820
        /*0884*/ 	.short	0x0100
        /*0886*/ 	.byte	0x08
	.zero		1


	//   ....[2]....
        /*0888*/ 	.word	0x00000280
        /*088c*/ 	.word	0x000000ff
        /*0890*/ 	.word	0x00030830
        /*0894*/ 	.short	0x0100
        /*0896*/ 	.byte	0x08
	.zero		1


	//   ....[3]....
        /*0898*/ 	.word	0x00000290
        /*089c*/ 	.word	0x000000ff
        /*08a0*/ 	.word	0x00030840
        /*08a4*/ 	.short	0x0100
        /*08a6*/ 	.byte	0x08
	.zero		1


	//   ....[4]....
        /*08a8*/ 	.word	0x000002a0
        /*08ac*/ 	.word	0x000000ff
        /*08b0*/ 	.word	0x00030838
        /*08b4*/ 	.short	0x0100
        /*08b6*/ 	.byte	0x08
	.zero		1


	//   ....[5]....
        /*08b8*/ 	.word	0x000002b0
        /*08bc*/ 	.word	0x000000ff
        /*08c0*/ 	.word	0x00030848
        /*08c4*/ 	.short	0x0100
        /*08c6*/ 	.byte	0x08
	.zero		1


	//   ....[6]....
        /*08c8*/ 	.word	0x000003e0
        /*08cc*/ 	.word	0x000000ff
        /*08d0*/ 	.word	0x00030850
        /*08d4*/ 	.short	0x0100
        /*08d6*/ 	.byte	0x08
	.zero		1


	//   ....[7]....
        /*08d8*/ 	.word	0x000003f0
        /*08dc*/ 	.word	0x000000ff
        /*08e0*/ 	.word	0x00030860
        /*08e4*/ 	.short	0x0100
        /*08e6*/ 	.byte	0x08
	.zero		1


	//   ....[8]....
        /*08e8*/ 	.word	0x00000400
        /*08ec*/ 	.word	0x000000ff
        /*08f0*/ 	.word	0x00030858
        /*08f4*/ 	.short	0x0100
        /*08f6*/ 	.byte	0x08
	.zero		1


	//   ....[9]....
        /*08f8*/ 	.word	0x00000410
        /*08fc*/ 	.word	0x000000ff
        /*0900*/ 	.word	0x00030868
        /*0904*/ 	.short	0x0100
        /*0906*/ 	.byte	0x08
	.zero		1


	//   ....[10]....
        /*0908*/ 	.word	0x00000500
        /*090c*/ 	.word	0x000000ff
        /*0910*/ 	.word	0x00030870
        /*0914*/ 	.short	0x0100
        /*0916*/ 	.byte	0x06
	.zero		1


	//   ....[11]....
        /*0918*/ 	.word	0x00000510
        /*091c*/ 	.word	0x000000ff
        /*0920*/ 	.word	0x00030880
        /*0924*/ 	.short	0x0100
        /*0926*/ 	.byte	0x06
	.zero		1


	//   ....[12]....
        /*0928*/ 	.word	0x00000520
        /*092c*/ 	.word	0x000000ff
        /*0930*/ 	.word	0x00030878
        /*0934*/ 	.short	0x0100
        /*0936*/ 	.byte	0x06
	.zero		1


	//   ....[13]....
        /*0938*/ 	.word	0x00000530
        /*093c*/ 	.word	0x000000ff
        /*0940*/ 	.word	0x00030888
        /*0944*/ 	.short	0x0100
        /*0946*/ 	.byte	0x06
	.zero		1


	//   ....[14]....
        /*0948*/ 	.word	0x00000660
        /*094c*/ 	.word	0x000000ff
        /*0950*/ 	.word	0x00030890
        /*0954*/ 	.short	0x0100
        /*0956*/ 	.byte	0x08
	.zero		1


	//   ....[15]....
        /*0958*/ 	.word	0x00000670
        /*095c*/ 	.word	0x000000ff
        /*0960*/ 	.word	0x000308a0
        /*0964*/ 	.short	0x0100
        /*0966*/ 	.byte	0x08
	.zero		1


	//   ....[16]....
        /*0968*/ 	.word	0x00000680
        /*096c*/ 	.word	0x000000ff
        /*0970*/ 	.word	0x00030898
        /*0974*/ 	.short	0x0100
        /*0976*/ 	.byte	0x08
	.zero		1


	//   ....[17]....
        /*0978*/ 	.word	0x00000690
        /*097c*/ 	.word	0x000000ff
        /*0980*/ 	.word	0x000308a8
        /*0984*/ 	.short	0x0100
        /*0986*/ 	.byte	0x08
	.zero		1


	//   ....[18]....
        /*0988*/ 	.word	0x000007d0
        /*098c*/ 	.word	0x000000ff
        /*0990*/ 	.word	0x000308b0
        /*0994*/ 	.short	0x0100
        /*0996*/ 	.byte	0x08
	.zero		1


	//   ....[19]....
        /*0998*/ 	.word	0x000007e0
        /*099c*/ 	.word	0x000000ff
        /*09a0*/ 	.word	0x000308c0
        /*09a4*/ 	.short	0x0100
        /*09a6*/ 	.byte	0x08
	.zero		1


	//   ....[20]....
        /*09a8*/ 	.word	0x000007f0
        /*09ac*/ 	.word	0x000000ff
        /*09b0*/ 	.word	0x000308b8
        /*09b4*/ 	.short	0x0100
        /*09b6*/ 	.byte	0x08
	.zero		1


	//   ....[21]....
        /*09b8*/ 	.word	0x00000800
        /*09bc*/ 	.word	0x000000ff
        /*09c0*/ 	.word	0x000308c8
        /*09c4*/ 	.short	0x0100
        /*09c6*/ 	.byte	0x08
	.zero		1


	//   ....[22]....
        /*09c8*/ 	.word	0x00002520
        /*09cc*/ 	.word	0x000000ff
        /*09d0*/ 	.word	0x00030800
        /*09d4*/ 	.short	0x010a
        /*09d6*/ 	.byte	0x28
	.zero		1


	//   ....[23]....
        /*09d8*/ 	.word	0x000025a0
        /*09dc*/ 	.word	0x00000003
        /*09e0*/ 	.word	0x00030830
        /*09e4*/ 	.short	0x010a
        /*09e6*/ 	.byte	0x3f
	.zero		1


	//   ....[24]....
        /*09e8*/ 	.word	0x000025e0
        /*09ec*/ 	.word	0x00000003
        /*09f0*/ 	.word	0x00030830
        /*09f4*/ 	.short	0x010a
        /*09f6*/ 	.byte	0x3f
	.zero		1


	//   ....[25]....
        /*09f8*/ 	.word	0x00003060
        /*09fc*/ 	.word	0x000000ff
        /*0a00*/ 	.word	0x00000000
        /*0a04*/ 	.short	0x0101
        /*0a06*/ 	.byte	0x04
	.zero		1


	//   ....[26]....
        /*0a08*/ 	.word	0x00004e70
        /*0a0c*/ 	.word	0x000000ff
        /*0a10*/ 	.word	0x00030830
        /*0a14*/ 	.short	0x010a
        /*0a16*/ 	.byte	0x06
	.zero		1


	//   ....[27]....
        /*0a18*/ 	.word	0x00004ed0
        /*0a1c*/ 	.word	0x000000ff
        /*0a20*/ 	.word	0x00030830
        /*0a24*/ 	.short	0x010a
        /*0a26*/ 	.byte	0x06
	.zero		1


	//   ....[28]....
        /*0a28*/ 	.word	0x00005d30
        /*0a2c*/ 	.word	0x000000ff
        /*0a30*/ 	.word	0x00030850
        /*0a34*/ 	.short	0x010a
        /*0a36*/ 	.byte	0x05
	.zero		1


	//   ....[29]....
        /*0a38*/ 	.word	0x00005d70
        /*0a3c*/ 	.word	0x000000ff
        /*0a40*/ 	.word	0x00030850
        /*0a44*/ 	.short	0x010a
        /*0a46*/ 	.byte	0x05
	.zero		1


	//   ....[30]....
        /*0a48*/ 	.word	0x00006060
        /*0a4c*/ 	.word	0x000000ff
        /*0a50*/ 	.word	0x00000000
        /*0a54*/ 	.short	0x0101
        /*0a56*/ 	.byte	0x06
	.zero		1


	//   ....[31]....
        /*0a58*/ 	.word	0x000077f0
        /*0a5c*/ 	.word	0x000000ff
        /*0a60*/ 	.word	0x00000000
        /*0a64*/ 	.short	0x0101
        /*0a66*/ 	.byte	0x05
	.zero		1


	//   ....[32]....
        /*0a68*/ 	.word	0x00007bc0
        /*0a6c*/ 	.word	0x000000ff
        /*0a70*/ 	.word	0x00030830
        /*0a74*/ 	.short	0x010a
        /*0a76*/ 	.byte	0x06
	.zero		1


	//   ....[33]....
        /*0a78*/ 	.word	0x00007c20
        /*0a7c*/ 	.word	0x000000ff
        /*0a80*/ 	.word	0x00030830
        /*0a84*/ 	.short	0x010a
        /*0a86*/ 	.byte	0x06
	.zero		1


	//   ....[34]....
        /*0a88*/ 	.word	0x00008a80
        /*0a8c*/ 	.word	0x000000ff
        /*0a90*/ 	.word	0x00030850
        /*0a94*/ 	.short	0x010a
        /*0a96*/ 	.byte	0x05
	.zero		1


	//   ....[35]....
        /*0a98*/ 	.word	0x00008ac0
        /*0a9c*/ 	.word	0x000000ff
        /*0aa0*/ 	.word	0x00030850
        /*0aa4*/ 	.short	0x010a
        /*0aa6*/ 	.byte	0x05
	.zero		1


	//   ....[36]....
        /*0aa8*/ 	.word	0x00008d90
        /*0aac*/ 	.word	0x000000ff
        /*0ab0*/ 	.word	0x00000000
        /*0ab4*/ 	.short	0x0101
        /*0ab6*/ 	.byte	0x06
	.zero		1


	//   ....[37]....
        /*0ab8*/ 	.word	0x000097a0
        /*0abc*/ 	.word	0x000000ff
        /*0ac0*/ 	.word	0x00000000
        /*0ac4*/ 	.short	0x0101
        /*0ac6*/ 	.byte	0x05
	.zero		1


	//   ....[38]....
        /*0ac8*/ 	.word	0x00009920
        /*0acc*/ 	.word	0x000000ff
        /*0ad0*/ 	.word	0x00030830
        /*0ad4*/ 	.short	0x010a
        /*0ad6*/ 	.byte	0x05
	.zero		1


	//   ....[39]....
        /*0ad8*/ 	.word	0x00009980
        /*0adc*/ 	.word	0x000000ff
        /*0ae0*/ 	.word	0x00030830
        /*0ae4*/ 	.short	0x010a
        /*0ae6*/ 	.byte	0x05
	.zero		1


	//   ....[40]....
        /*0ae8*/ 	.word	0x0000a7e0
        /*0aec*/ 	.word	0x000000ff
        /*0af0*/ 	.word	0x00030850
        /*0af4*/ 	.short	0x010a
        /*0af6*/ 	.byte	0x05
	.zero		1


	//   ....[41]....
        /*0af8*/ 	.word	0x0000a820
        /*0afc*/ 	.word	0x000000ff
        /*0b00*/ 	.word	0x00030850
        /*0b04*/ 	.short	0x010a
        /*0b06*/ 	.byte	0x05
	.zero		1


	//   ....[42]....
        /*0b08*/ 	.word	0x0000ab80
        /*0b0c*/ 	.word	0x000000ff
        /*0b10*/ 	.word	0x00000000
        /*0b14*/ 	.short	0x0101
        /*0b16*/ 	.byte	0x04
	.zero		1


	//   ....[43]....
        /*0b18*/ 	.word	0x0000c2b0
        /*0b1c*/ 	.word	0x000000ff
        /*0b20*/ 	.word	0x00000000
        /*0b24*/ 	.short	0x0101
        /*0b26*/ 	.byte	0x05
	.zero		1


	//   ....[44]....
        /*0b28*/ 	.word	0x0000cb50
        /*0b2c*/ 	.word	0x000000ff
        /*0b30*/ 	.word	0x00030850
        /*0b34*/ 	.short	0x010a
        /*0b36*/ 	.byte	0x05
	.zero		1


	//   ....[45]....
        /*0b38*/ 	.word	0x0000cb90
        /*0b3c*/ 	.word	0x000000ff
        /*0b40*/ 	.word	0x00030850
        /*0b44*/ 	.short	0x010a
        /*0b46*/ 	.byte	0x05
	.zero		1


	//   ....[46]....
        /*0b48*/ 	.word	0x0000d160
        /*0b4c*/ 	.word	0x000000ff
        /*0b50*/ 	.word	0x00000000
        /*0b54*/ 	.short	0x0101
        /*0b56*/ 	.byte	0x04
	.zero		1


	//   ....[47]....
        /*0b58*/ 	.word	0x0000f550
        /*0b5c*/ 	.word	0x000000ff
        /*0b60*/ 	.word	0x00000000
        /*0b64*/ 	.short	0x0101
        /*0b66*/ 	.byte	0x08
	.zero		1


	//   ....[48]....
        /*0b68*/ 	.word	0x0000fd80
        /*0b6c*/ 	.word	0x000000ff
        /*0b70*/ 	.word	0x00000000
        /*0b74*/ 	.short	0x0101
        /*0b76*/ 	.byte	0x08
	.zero		1


	//   ....[49]....
        /*0b78*/ 	.word	0x000148b0
        /*0b7c*/ 	.word	0x00000004
        /*0b80*/ 	.word	0x00030840
        /*0b84*/ 	.short	0x010a
        /*0b86*/ 	.byte	0x3f
	.zero		1


	//   ....[50]....
        /*0b88*/ 	.word	0x00014da0
        /*0b8c*/ 	.word	0x00000004
        /*0b90*/ 	.word	0x00030830
        /*0b94*/ 	.short	0x0107
        /*0b96*/ 	.byte	0x3f
	.zero		1


	//   ....[51]....
        /*0b98*/ 	.word	0x00014e50
        /*0b9c*/ 	.word	0x00000004
        /*0ba0*/ 	.word	0x00030830
        /*0ba4*/ 	.short	0x0101
        /*0ba6*/ 	.byte	0x3f
	.zero		1


	//   ....[52]....
        /*0ba8*/ 	.word	0x00015a10
        /*0bac*/ 	.word	0x00000011
        /*0bb0*/ 	.word	0x00030800
        /*0bb4*/ 	.short	0x0107
        /*0bb6*/ 	.byte	0x3f
	.zero		1


	//   ....[53]....
        /*0bb8*/ 	.word	0x00015b30
        /*0bbc*/ 	.word	0x00000011
        /*0bc0*/ 	.word	0x00030800
        /*0bc4*/ 	.short	0x0101
        /*0bc6*/ 	.byte	0x3f
	.zero		1


	//   ....[54]....
        /*0bc8*/ 	.word	0x00015b50
        /*0bcc*/ 	.word	0x00000011
        /*0bd0*/ 	.word	0x00030820
        /*0bd4*/ 	.short	0x010a
        /*0bd6*/ 	.byte	0x3f
	.zero		1


	//   ....[55]....
        /*0bd8*/ 	.word	0x00015f20
        /*0bdc*/ 	.word	0x00000007
        /*0be0*/ 	.word	0x00030840
        /*0be4*/ 	.short	0x010a
        /*0be6*/ 	.byte	0x3f
	.zero		1


	//   ....[56]....
        /*0be8*/ 	.word	0x00016400
        /*0bec*/ 	.word	0x00000007
        /*0bf0*/ 	.word	0x00030830
        /*0bf4*/ 	.short	0x0107
        /*0bf6*/ 	.byte	0x3f
	.zero		1


	//   ....[57]....
        /*0bf8*/ 	.word	0x000164b0
        /*0bfc*/ 	.word	0x00000007
        /*0c00*/ 	.word	0x00030830
        /*0c04*/ 	.short	0x0101
        /*0c06*/ 	.byte	0x3f
	.zero		1


	//   ....[58]....
        /*0c08*/ 	.word	0x00016510
        /*0c0c*/ 	.word	0x00000007
        /*0c10*/ 	.word	0x00030860
        /*0c14*/ 	.short	0x010a
        /*0c16*/ 	.byte	0x3f
	.zero		1


	//   ....[59]....
        /*0c18*/ 	.word	0x000169c0
        /*0c1c*/ 	.word	0x00000007
        /*0c20*/ 	.word	0x00030850
        /*0c24*/ 	.short	0x0107
        /*0c26*/ 	.byte	0x3f
	.zero		1


	//   ....[60]....
        /*0c28*/ 	.word	0x00016ae0
        /*0c2c*/ 	.word	0x00000007
        /*0c30*/ 	.word	0x00030850
        /*0c34*/ 	.short	0x0101
        /*0c36*/ 	.byte	0x3f
	.zero		1


	//   ....[61]....
        /*0c38*/ 	.word	0x00016cf0
        /*0c3c*/ 	.word	0x00000000
        /*0c40*/ 	.word	0x00030860
        /*0c44*/ 	.short	0x010a
        /*0c46*/ 	.byte	0x3f
	.zero		1


	//   ....[62]....
        /*0c48*/ 	.word	0x00017150
        /*0c4c*/ 	.word	0x00000000
        /*0c50*/ 	.word	0x00030850
        /*0c54*/ 	.short	0x0107
        /*0c56*/ 	.byte	0x3f
	.zero		1


	//   ....[63]....
        /*0c58*/ 	.word	0x00017200
        /*0c5c*/ 	.word	0x00000000
        /*0c60*/ 	.word	0x00030850
        /*0c64*/ 	.short	0x0101
        /*0c66*/ 	.byte	0x3f
	.zero		1


	//   ....[64]....
        /*0c68*/ 	.word	0x00018350
        /*0c6c*/ 	.word	0x00000007
        /*0c70*/ 	.word	0x00030820
        /*0c74*/ 	.short	0x010a
        /*0c76*/ 	.byte	0x3f
	.zero		1


	//   ....[65]....
        /*0c78*/ 	.word	0x000184f0
        /*0c7c*/ 	.word	0x00000005
        /*0c80*/ 	.word	0x00030840
        /*0c84*/ 	.short	0x010a
        /*0c86*/ 	.byte	0x3f
	.zero		1


	//   ....[66]....
        /*0c88*/ 	.word	0x00018590
        /*0c8c*/ 	.word	0x00000003
        /*0c90*/ 	.word	0x00030840
        /*0c94*/ 	.short	0x010a
        /*0c96*/ 	.byte	0x3f
	.zero		1


	//   ....[67]....
        /*0c98*/ 	.word	0x000185d0
        /*0c9c*/ 	.word	0x00000005
        /*0ca0*/ 	.word	0x00030860
        /*0ca4*/ 	.short	0x010a
        /*0ca6*/ 	.byte	0x3f
	.zero		1


	//   ....[68]....
        /*0ca8*/ 	.word	0x00018610
        /*0cac*/ 	.word	0x00000003
        /*0cb0*/ 	.word	0x00030860
        /*0cb4*/ 	.short	0x010a
        /*0cb6*/ 	.byte	0x3f
	.zero		1


	//   ....[69]....
        /*0cb8*/ 	.word	0x00018680
        /*0cbc*/ 	.word	0x00000003
        /*0cc0*/ 	.word	0x00030800
        /*0cc4*/ 	.short	0x010a
        /*0cc6*/ 	.byte	0x3f
	.zero		1


	//   ....[70]....
        /*0cc8*/ 	.word	0x000186d0
        /*0ccc*/ 	.word	0x00000003
        /*0cd0*/ 	.word	0x00030830
        /*0cd4*/ 	.short	0x010a
        /*0cd6*/ 	.byte	0x3f
	.zero		1


	//   ....[71]....
        /*0cd8*/ 	.word	0x00018730
        /*0cdc*/ 	.word	0x00000004
        /*0ce0*/ 	.word	0x00030830
        /*0ce4*/ 	.short	0x010a
        /*0ce6*/ 	.byte	0x3f
	.zero		1


	//   ....[72]....
        /*0ce8*/ 	.word	0x00018790
        /*0cec*/ 	.word	0x00000002
        /*0cf0*/ 	.word	0x00030850
        /*0cf4*/ 	.short	0x010a
        /*0cf6*/ 	.byte	0x3f
	.zero		1


	//   ....[73]....
        /*0cf8*/ 	.word	0x000187f0
        /*0cfc*/ 	.word	0x00000004
        /*0d00*/ 	.word	0x00030830
        /*0d04*/ 	.short	0x010a
        /*0d06*/ 	.byte	0x3f
	.zero		1


	//   ....[74]....
        /*0d08*/ 	.word	0x00018850
        /*0d0c*/ 	.word	0x00000002
        /*0d10*/ 	.word	0x00030850
        /*0d14*/ 	.short	0x010a
        /*0d16*/ 	.byte	0x3f
	.zero		1


	//   ....[75]....
        /*0d18*/ 	.word	0x000188b0
        /*0d1c*/ 	.word	0x00000004
        /*0d20*/ 	.word	0x00030830
        /*0d24*/ 	.short	0x010a
        /*0d26*/ 	.byte	0x3f
	.zero		1


	//   ....[76]....
        /*0d28*/ 	.word	0x00018910
        /*0d2c*/ 	.word	0x00000002
        /*0d30*/ 	.word	0x00030850
        /*0d34*/ 	.short	0x010a
        /*0d36*/ 	.byte	0x3f
	.zero		1


	//   ....[77]....
        /*0d38*/ 	.word	0x00018970
        /*0d3c*/ 	.word	0x00000007
        /*0d40*/ 	.word	0x00030850
        /*0d44*/ 	.short	0x010a
        /*0d46*/ 	.byte	0x3f
	.zero		1


	//   ....[78]....
        /*0d48*/ 	.word	0x00018a90
        /*0d4c*/ 	.word	0x00000004
        /*0d50*/ 	.word	0x00030840
        /*0d54*/ 	.short	0x010a
        /*0d56*/ 	.byte	0x3f
	.zero		1


	//   ....[79]....
        /*0d58*/ 	.word	0x00019b30
        /*0d5c*/ 	.word	0x00000011
        /*0d60*/ 	.word	0x00030820
        /*0d64*/ 	.short	0x010a
        /*0d66*/ 	.byte	0x3f
	.zero		1


	//   ....[80]....
        /*0d68*/ 	.word	0x00019b80
        /*0d6c*/ 	.word	0x00000007
        /*0d70*/ 	.word	0x00030840
        /*0d74*/ 	.short	0x010a
        /*0d76*/ 	.byte	0x3f
	.zero		1


	//   ....[81]....
        /*0d78*/ 	.word	0x0001a1a0
        /*0d7c*/ 	.word	0x00000007
        /*0d80*/ 	.word	0x00030860
        /*0d84*/ 	.short	0x010a
        /*0d86*/ 	.byte	0x3f
	.zero		1


	//   ....[82]....
        /*0d88*/ 	.word	0x0001a7d0
        /*0d8c*/ 	.word	0x00000000
        /*0d90*/ 	.word	0x00030860
        /*0d94*/ 	.short	0x010a
        /*0d96*/ 	.byte	0x3f
	.zero		1


	//   ....[83]....
        /*0d98*/ 	.word	0x0001b870
        /*0d9c*/ 	.word	0x00000007
        /*0da0*/ 	.word	0x00030820
        /*0da4*/ 	.short	0x010a
        /*0da6*/ 	.byte	0x3f
	.zero		1


	//   ....[84]....
        /*0da8*/ 	.word	0x0001ba10
        /*0dac*/ 	.word	0x00000005
        /*0db0*/ 	.word	0x00030840
        /*0db4*/ 	.short	0x010a
        /*0db6*/ 	.byte	0x3f
	.zero		1


	//   ....[85]....
        /*0db8*/ 	.word	0x0001ba60
        /*0dbc*/ 	.word	0x00000003
        /*0dc0*/ 	.word	0x00030840
        /*0dc4*/ 	.short	0x010a
        /*0dc6*/ 	.byte	0x3f
	.zero		1


	//   ....[86]....
        /*0dc8*/ 	.word	0x0001bab0
        /*0dcc*/ 	.word	0x00000005
        /*0dd0*/ 	.word	0x00030860
        /*0dd4*/ 	.short	0x010a
        /*0dd6*/ 	.byte	0x3f
	.zero		1


	//----- nvinfo : EIATTR_NUM_MBARRIERS
	.align		4
.L_211:
        /*0dd8*/ 	.byte	0x03, 0x38
        /*0dda*/ 	.short	0x0016


	//----- nvinfo : EIATTR_EXIT_INSTR_OFFSETS
	.align		4
        /*0ddc*/ 	.byte	0x04, 0x1c
        /*0dde*/ 	.short	(.L_213 - .L_212)


	//   ....[0]....
.L_212:
        /*0de0*/ 	.word	0x00000990


	//   ....[1]....
        /*0de4*/ 	.word	0x000121f0


	//   ....[2]....
        /*0de8*/ 	.word	0x00018660


	//----- nvinfo : EIATTR_MAX_THREADS
	.align		4
.L_213:
        /*0dec*/ 	.byte	0x04, 0x05
        /*0dee*/ 	.short	(.L_215 - .L_214)
.L_214:
        /*0df0*/ 	.word	0x00000180
        /*0df4*/ 	.word	0x00000001
        /*0df8*/ 	.word	0x00000001


	//----- nvinfo : EIATTR_CRS_STACK_SIZE
	.align		4
.L_215:
        /*0dfc*/ 	.byte	0x04, 0x1e
        /*0dfe*/ 	.short	(.L_217 - .L_216)
.L_216:
        /*0e00*/ 	.word	0x00000000


	//----- nvinfo : EIATTR_CBANK_PARAM_SIZE
	.align		4
.L_217:
        /*0e04*/ 	.byte	0x03, 0x19
        /*0e06*/ 	.short	0x0af0


	//----- nvinfo : EIATTR_PARAM_CBANK
	.align		4
        /*0e08*/ 	.byte	0x04, 0x0a
        /*0e0a*/ 	.short	(.L_219 - .L_218)
	.align		4
.L_218:
        /*0e0c*/ 	.word	index@(.nv.constant0._ZN7cutlass13device_kernelIN5flash11enable_sm90INS1_16FlashAttnFwdSm90INS1_25CollectiveMainloopFwdSm90ILi2EN4cute5tupleIJNS5_1CILi1EEES8_S8_EEENS6_IJNS7_ILi128EEENS7_ILi64EEENS7_ILi256EEEEEELi256ENS_10bfloat16_tEfNS_4arch4Sm90ELb0ELb1ELb0ELb1ELb1ELb0ELb0ELb1ELb1ELb1ELb1ELb0EEENS1_21CollectiveEpilogueFwdINS6_IJSA_SC_SB_EEES9_SE_SG_Li256ELb1ELb1ELb1ELb0EEENS1_36VarlenDynamicPersistentTileSchedulerILi128ELi64ELi256ELi128ELb1ELb1ELb1ELb1ELb0ELb1EEEEEEEEEvNT_6ParamsE)
        /*0e10*/ 	.short	0x0210
        /*0e12*/ 	.short	0x0af0


	//----- nvinfo : EIATTR_SW_WAR
	.align		4
.L_219:
        /*0e14*/ 	.byte	0x04, 0x36
        /*0e16*/ 	.short	(.L_221 - .L_220)
.L_220:
        /*0e18*/ 	.word	0x00000008
.L_221:


//--------------------- .nv.info._ZN7cutlass13device_kernelIN5flash11enable_sm90INS1_16FlashAttnFwdSm90INS1_25CollectiveMainloopFwdSm90ILi2EN4cute5tupleIJNS5_1CILi1EEES8_S8_EEENS6_IJNS7_ILi128EEENS7_ILi64EEENS7_ILi256EEEEEELi256ENS_10bfloat16_tEfNS_4arch4Sm90ELb0ELb1ELb0ELb1ELb1ELb1ELb0ELb1ELb1ELb1ELb1ELb0EEENS1_21CollectiveEpilogueFwdINS6_IJSA_SC_SB_EEES9_SE_SG_Li256ELb1ELb1ELb1ELb0EEENS1_36VarlenDynamicPersistentTileSchedulerILi128ELi64ELi256ELi128ELb1ELb1ELb1ELb1ELb0ELb1EEEEEEEEEvNT_6ParamsE --------------------------
	.section	.nv.info._ZN7cutlass13device_kernelIN5flash11enable_sm90INS1_16FlashAttnFwdSm90INS1_25CollectiveMainloopFwdSm90ILi2EN4cute5tupleIJNS5_1CILi1EEES8_S8_EEENS6_IJNS7_ILi128EEENS7_ILi64EEENS7_ILi256EEEEEELi256ENS_10bfloat16_tEfNS_4arch4Sm90ELb0ELb1ELb0ELb1ELb1ELb1ELb0ELb1ELb1ELb1ELb1ELb0EEENS1_21CollectiveEpilogueFwdINS6_IJSA_SC_SB_EEES9_SE_SG_Li256ELb1ELb1ELb1ELb0EEENS1_36VarlenDynamicPersistentTileSchedulerILi128ELi64ELi256ELi128ELb1ELb1ELb1ELb1ELb0ELb1EEEEEEEEEvNT_6ParamsE,"",@"SHT_CUDA_INFO"
	.sectionflags	@""
	.align	4


	//----- nvinfo : EIATTR_CUDA_API_VERSION
	.align		4
        /*0000*/ 	.byte	0x04, 0x37
        /*0002*/ 	.short	(.L_223 - .L_222)
.L_222:
        /*0004*/ 	.word	0x00000082


	//----- nvinfo : EIATTR_KPARAM_INFO
	.align		4
.L_223:
        /*0008*/ 	.byte	0x04, 0x17
        /*000a*/ 	.short	(.L_225 - .L_224)
.L_224:
        /*000c*/ 	.word	0x00000000
        /*0010*/ 	.short	0x0000
        /*0012*/ 	.short	0x0070
        /*0014*/ 	.byte	0x00, 0xf0, 0x01, 0x2a


	//----- nvinfo : EIATTR_SPARSE_MMA_MASK
	.align		4
.L_225:
        /*0018*/ 	.byte	0x03, 0x50
        /*001a*/ 	.short	0x0000


	//----- nvinfo : EIATTR_MAXREG_COUNT
	.align		4
        /*001c*/ 	.byte	0x03, 0x1b
        /*001e*/ 	.short	0x00a8


	//----- nvinfo : EIATTR_NUM_BARRIERS
	.align		4
        /*0020*/ 	.byte	0x02, 0x4c
        /*0022*/ 	.byte	0x10
	.zero		1


	//----- nvinfo : EIATTR_EXTERNS
	.align		4
        /*0024*/ 	.byte	0x04, 0x0f
        /*0026*/ 	.short	(.L_227 - .L_226)


	//   ....[0]....
	.align		4
.L_226:
        /*0028*/ 	.word	index@(__assertfail)


	//----- nvinfo : EIATTR_ANNOTATIONS
	.align		4
.L_227:
        /*002c*/ 	.byte	0x04, 0x55
        /*002e*/ 	.short	(.L_229 - .L_228)


	//   ....[0]....
.L_228:
        /* <DEDUP_REMOVED lines=152> */


	//----- nvinfo : EIATTR_MERCURY_ISA_VERSION
	.align		4
.L_229:
        /*0998*/ 	.byte	0x03, 0x5f
        /*099a*/ 	.short	0x0101


	//----- nvinfo : EIATTR_UNUSED_LOAD_BYTE_OFFSET
	.align		4
        /*099c*/ 	.byte	0x04, 0x44
        /*099e*/ 	.short	(.L_231 - .L_230)


	//   ....[0]....
.L_230:
        /*09a0*/ 	.word	0x00000a60
        /*09a4*/ 	.word	0x0000fff0


	//   ....[1]....
        /*09a8*/ 	.word	0x0001ffc0
        /*09ac*/ 	.word	0x0000fff0


	//----- nvinfo : EIATTR_INT_WARP_WIDE_INSTR_OFFSETS
	.align		4
.L_231:
        /*09b0*/ 	.byte	0x04, 0x31
        /*09b2*/ 	.short	(.L_233 - .L_232)


	//   ....[0]....
.L_232:
        /*09b4*/ 	.word	0x00000130


	//   ....[1]....
        /*09b8*/ 	.word	0x00000170


	//   ....[2]....
        /*09bc*/ 	.word	0x000001e0


	//   ....[3]....
        /*09c0*/ 	.word	0x00028530


	//   ....[4]....
        /*09c4*/ 	.word	0x000285c0


	//   ....[5]....
        /*09c8*/ 	.word	0x0002b2b0


	//   ....[6]....
        /*09cc*/ 	.word	0x0002b340


	//----- nvinfo : EIATTR_COOP_GROUP_MASK_REGIDS
	.align		4
.L_233:
        /*09d0*/ 	.byte	0x04, 0x29
        /*09d2*/ 	.short	(.L_235 - .L_234)


	//   ....[0]....
.L_234:
        /*09d4*/ 	.word	0xffffffff


	//   ....[1]....
        /*09d8*/ 	.word	0xffffffff


	//   ....[2]....
        /*09dc*/ 	.word	0xffffffff


	//   ....[3]....
        /*09e0*/ 	.word	0xffffffff


	//   ....[4]....
        /*09e4*/ 	.word	0xffffffff


	//   ....[5]....
        /*09e8*/ 	.word	0xffffffff


	//   ....[6]....
        /*09ec*/ 	.word	0xffffffff


	//   ....[7]....
        /*09f0*/ 	.word	0xffffffff


	//   ....[8]....
        /*09f4*/ 	.word	0xffffffff


	//   ....[9]....
        /*09f8*/ 	.word	0xffffffff


	//   ....[10]....
        /*09fc*/ 	.word	0xffffffff


	//   ....[11]....
        /*0a00*/ 	.word	0xffffffff


	//   ....[12]....
        /*0a04*/ 	.word	0xffffffff


	//   ....[13]....
        /*0a08*/ 	.word	0xffffffff


	//   ....[14]....
        /*0a0c*/ 	.word	0xffffffff


	//   ....[15]....
        /*0a10*/ 	.word	0xffffffff


	//   ....[16]....
        /*0a14*/ 	.word	0xffffffff


	//   ....[17]....
        /*0a18*/ 	.word	0xffffffff


	//   ....[18]....
        /*0a1c*/ 	.word	0xffffffff


	//   ....[19]....
        /*0a20*/ 	.word	0xffffffff


	//   ....[20]....
        /*0a24*/ 	.word	0xffffffff


	//   ....[21]....
        /*0a28*/ 	.word	0xffffffff


	//   ....[22]....
        /*0a2c*/ 	.word	0xffffffff


	//   ....[23]....
        /*0a30*/ 	.word	0xffffffff


	//   ....[24]....
        /*0a34*/ 	.word	0xffffffff


	//   ....[25]....
        /*0a38*/ 	.word	0xffffffff


	//   ....[26]....
        /*0a3c*/ 	.word	0xffffffff


	//   ....[27]....
        /*0a40*/ 	.word	0xffffffff


	//   ....[28]....
        /*0a44*/ 	.word	0xffffffff


	//   ....[29]....
        /*0a48*/ 	.word	0xffffffff


	//   ....[30]....
        /*0a4c*/ 	.word	0xffffffff


	//   ....[31]....
        /*0a50*/ 	.word	0xffffffff


	//   ....[32]....
        /*0a54*/ 	.word	0xffffffff


	//   ....[33]....
        /*0a58*/ 	.word	0xffffffff


	//   ....[34]....
        /*0a5c*/ 	.word	0xffffffff


	//   ....[35]....
        /*0a60*/ 	.word	0xffffffff


	//   ....[36]....
        /*0a64*/ 	.word	0xffffffff


	//   ....[37]....
        /*0a68*/ 	.word	0xffffffff


	//   ....[38]....
        /*0a6c*/ 	.word	0xffffffff


	//   ....[39]....
        /*0a70*/ 	.word	0xffffffff


	//   ....[40]....
        /*0a74*/ 	.word	0xffffffff


	//   ....[41]....
        /*0a78*/ 	.word	0xffffffff


	//   ....[42]....
        /*0a7c*/ 	.word	0xffffffff


	//   ....[43]....
        /*0a80*/ 	.word	0xffffffff


	//   ....[44]....
        /*0a84*/ 	.word	0xffffffff


	//   ....[45]....
        /*0a88*/ 	.word	0xffffffff


	//   ....[46]....
        /*0a8c*/ 	.word	0xffffffff


	//   ....[47]....
        /*0a90*/ 	.word	0xffffffff


	//   ....[48]....
        /*0a94*/ 	.word	0xffffffff


	//   ....[49]....
        /*0a98*/ 	.word	0xffffffff


	//   ....[50]....
        /*0a9c*/ 	.word	0xffffffff


	//   ....[51]....
        /*0aa0*/ 	.word	0xffffffff


	//   ....[52]....
        /*0aa4*/ 	.word	0xffffffff


	//   ....[53]....
        /*0aa8*/ 	.word	0xffffffff


	//   ....[54]....
        /*0aac*/ 	.word	0xffffffff


	//   ....[55]....
        /*0ab0*/ 	.word	0xffffffff


	//   ....[56]....
        /*0ab4*/ 	.word	0xffffffff


	//   ....[57]....
        /*0ab8*/ 	.word	0xffffffff


	//   ....[58]....
        /*0abc*/ 	.word	0xffffffff


	//   ....[59]....
        /*0ac0*/ 	.word	0xffffffff


	//   ....[60]....
        /*0ac4*/ 	.word	0xffffffff


	//   ....[61]....
        /*0ac8*/ 	.word	0xffffffff


	//   ....[62]....
        /*0acc*/ 	.word	0xffffffff


	//   ....[63]....
        /*0ad0*/ 	.word	0xffffffff


	//   ....[64]....
        /*0ad4*/ 	.word	0xffffffff


	//   ....[65]....
        /*0ad8*/ 	.word	0xffffffff


	//   ....[66]....
        /*0adc*/ 	.word	0xffffffff


	//   ....[67]....
        /*0ae0*/ 	.word	0xffffffff


	//   ....[68]....
        /*0ae4*/ 	.word	0xffffffff


	//   ....[69]....
        /*0ae8*/ 	.word	0xffffffff


	//   ....[70]....
        /*0aec*/ 	.word	0xffffffff


	//   ....[71]....
        /*0af0*/ 	.word	0xffffffff


	//   ....[72]....
        /*0af4*/ 	.word	0xffffffff


	//   ....[73]....
        /*0af8*/ 	.word	0xffffffff


	//   ....[74]....
        /*0afc*/ 	.word	0xffffffff


	//   ....[75]....
        /*0b00*/ 	.word	0xffffffff


	//   ....[76]....
        /*0b04*/ 	.word	0xffffffff


	//   ....[77]....
        /*0b08*/ 	.word	0xffffffff


	//   ....[78]....
        /*0b0c*/ 	.word	0xffffffff


	//   ....[79]....
        /*0b10*/ 	.word	0xffffffff


	//   ....[80]....
        /*0b14*/ 	.word	0xffffffff


	//   ....[81]....
        /*0b18*/ 	.word	0xffffffff


	//   ....[82]....
        /*0b1c*/ 	.word	0xffffffff


	//   ....[83]....
        /*0b20*/ 	.word	0xffffffff


	//   ....[84]....
        /*0b24*/ 	.word	0xffffffff


	//   ....[85]....
        /*0b28*/ 	.word	0xffffffff


	//   ....[86]....
        /*0b2c*/ 	.word	0xffffffff


	//   ....[87]....
        /*0b30*/ 	.word	0xffffffff


	//   ....[88]....
        /*0b34*/ 	.word	0xffffffff


	//   ....[89]....
        /*0b38*/ 	.word	0xffffffff


	//   ....[90]....
        /*0b3c*/ 	.word	0xffffffff


	//   ....[91]....
        /*0b40*/ 	.word	0xffffffff


	//   ....[92]....
        /*0b44*/ 	.word	0xffffffff


	//   ....[93]....
        /*0b48*/ 	.word	0xffffffff


	//   ....[94]....
        /*0b4c*/ 	.word	0xffffffff


	//   ....[95]....
        /*0b50*/ 	.word	0xffffffff


	//   ....[96]....
        /*0b54*/ 	.word	0xffffffff


	//   ....[97]....
        /*0b58*/ 	.word	0xffffffff


	//   ....[98]....
        /*0b5c*/ 	.word	0xffffffff


	//   ....[99]....
        /*0b60*/ 	.word	0xffffffff


	//   ....[100]....
        /*0b64*/ 	.word	0xffffffff


	//   ....[101]....
        /*0b68*/ 	.word	0xffffffff


	//   ....[102]....
        /*0b6c*/ 	.word	0xffffffff


	//   ....[103]....
        /*0b70*/ 	.word	0xffffffff


	//   ....[104]....
        /*0b74*/ 	.word	0xffffffff


	//   ....[105]....
        /*0b78*/ 	.word	0xffffffff


	//   ....[106]....
        /*0b7c*/ 	.word	0xffffffff


	//   ....[107]....
        /*0b80*/ 	.word	0xffffffff


	//   ....[108]....
        /*0b84*/ 	.word	0xffffffff


	//   ....[109]....
        /*0b88*/ 	.word	0xffffffff


	//   ....[110]....
        /*0b8c*/ 	.word	0xffffffff


	//   ....[111]....
        /*0b90*/ 	.word	0xffffffff


	//   ....[112]....
        /*0b94*/ 	.word	0xffffffff


	//   ....[113]....
        /*0b98*/ 	.word	0xffffffff


	//   ....[114]....
        /*0b9c*/ 	.word	0xffffffff


	//   ....[115]....
        /*0ba0*/ 	.word	0xffffffff


	//   ....[116]....
        /*0ba4*/ 	.word	0xffffffff


	//   ....[117]....
        /*0ba8*/ 	.word	0xffffffff


	//   ....[118]....
        /*0bac*/ 	.word	0xffffffff


	//   ....[119]....
        /*0bb0*/ 	.word	0xffffffff


	//   ....[120]....
        /*0bb4*/ 	.word	0xffffffff


	//   ....[121]....
        /*0bb8*/ 	.word	0xffffffff


	//   ....[122]....
        /*0bbc*/ 	.word	0xffffffff


	//   ....[123]....
        /*0bc0*/ 	.word	0xffffffff


	//   ....[124]....
        /*0bc4*/ 	.word	0xffffffff


	//   ....[125]....
        /*0bc8*/ 	.word	0xffffffff


	//   ....[126]....
        /*0bcc*/ 	.word	0xffffffff


	//   ....[127]....
        /*0bd0*/ 	.word	0xffffffff


	//   ....[128]....
        /*0bd4*/ 	.word	0xffffffff


	//   ....[129]....
        /*0bd8*/ 	.word	0xffffffff


	//   ....[130]....
        /*0bdc*/ 	.word	0xffffffff


	//   ....[131]....
        /*0be0*/ 	.word	0xffffffff


	//   ....[132]....
        /*0be4*/ 	.word	0xffffffff


	//   ....[133]....
        /*0be8*/ 	.word	0xffffffff


	//   ....[134]....
        /*0bec*/ 	.word	0xffffffff


	//   ....[135]....
        /*0bf0*/ 	.word	0xffffffff


	//   ....[136]....
        /*0bf4*/ 	.word	0xffffffff


	//   ....[137]....
        /*0bf8*/ 	.word	0xffffffff


	//   ....[138]....
        /*0bfc*/ 	.word	0xffffffff


	//   ....[139]....
        /*0c00*/ 	.word	0xffffffff


	//   ....[140]....
        /*0c04*/ 	.word	0xffffffff


	//   ....[141]....
        /*0c08*/ 	.word	0xffffffff


	//   ....[142]....
        /*0c0c*/ 	.word	0xffffffff


	//   ....[143]....
        /*0c10*/ 	.word	0xffffffff


	//   ....[144]....
        /*0c14*/ 	.word	0xffffffff


	//   ....[145]....
        /*0c18*/ 	.word	0xffffffff


	//   ....[146]....
        /*0c1c*/ 	.word	0xffffffff


	//   ....[147]....
        /*0c20*/ 	.word	0xffffffff


	//   ....[148]....
        /*0c24*/ 	.word	0xffffffff


	//   ....[149]....
        /*0c28*/ 	.word	0xffffffff


	//   ....[150]....
        /*0c2c*/ 	.word	0xffffffff


	//   ....[151]....
        /*0c30*/ 	.word	0xffffffff


	//   ....[152]....
        /*0c34*/ 	.word	0xffffffff


	//   ....[153]....
        /*0c38*/ 	.word	0xffffffff


	//   ....[154]....
        /*0c3c*/ 	.word	0xffffffff


	//   ....[155]....
        /*0c40*/ 	.word	0xffffffff


	//   ....[156]....
        /*0c44*/ 	.word	0xffffffff


	//   ....[157]....
        /*0c48*/ 	.word	0xffffffff


	//   ....[158]....
        /*0c4c*/ 	.word	0xffffffff


	//   ....[159]....
        /*0c50*/ 	.word	0xffffffff


	//   ....[160]....
        /*0c54*/ 	.word	0xffffffff


	//   ....[161]....
        /*0c58*/ 	.word	0xffffffff


	//   ....[162]....
        /*0c5c*/ 	.word	0xffffffff


	//   ....[163]....
        /*0c60*/ 	.word	0xffffffff


	//   ....[164]....
        /*0c64*/ 	.word	0xffffffff


	//   ....[165]....
        /*0c68*/ 	.word	0xffffffff


	//   ....[166]....
        /*0c6c*/ 	.word	0xffffffff


	//   ....[167]....
        /*0c70*/ 	.word	0xffffffff


	//   ....[168]....
        /*0c74*/ 	.word	0xffffffff


	//   ....[169]....
        /*0c78*/ 	.word	0xffffffff


	//   ....[170]....
        /*0c7c*/ 	.word	0xffffffff


	//   ....[171]....
        /*0c80*/ 	.word	0xffffffff


	//   ....[172]....
        /*0c84*/ 	.word	0xffffffff


	//   ....[173]....
        /*0c88*/ 	.word	0xffffffff


	//   ....[174]....
        /*0c8c*/ 	.word	0xffffffff


	//   ....[175]....
        /*0c90*/ 	.word	0xffffffff


	//   ....[176]....
        /*0c94*/ 	.word	0xffffffff


	//   ....[177]....
        /*0c98*/ 	.word	0xffffffff


	//   ....[178]....
        /*0c9c*/ 	.word	0xffffffff


	//   ....[179]....
        /*0ca0*/ 	.word	0xffffffff


	//   ....[180]....
        /*0ca4*/ 	.word	0xffffffff


	//   ....[181]....
        /*0ca8*/ 	.word	0xffffffff


	//   ....[182]....
        /*0cac*/ 	.word	0xffffffff


	//   ....[183]....
        /*0cb0*/ 	.word	0xffffffff


	//   ....[184]....
        /*0cb4*/ 	.word	0xffffffff


	//   ....[185]....
        /*0cb8*/ 	.word	0xffffffff


	//   ....[186]....
        /*0cbc*/ 	.word	0xffffffff


	//   ....[187]....
        /*0cc0*/ 	.word	0xffffffff


	//   ....[188]....
        /*0cc4*/ 	.word	0xffffffff


	//   ....[189]....
        /*0cc8*/ 	.word	0xffffffff


	//   ....[190]....
        /*0ccc*/ 	.word	0xffffffff


	//   ....[191]....
        /*0cd0*/ 	.word	0x0500000f


	//   ....[192]....
        /*0cd4*/ 	.word	0x0500000f


	//   ....[193]....
        /*0cd8*/ 	.word	0x0500000f


	//   ....[194]....
        /*0cdc*/ 	.word	0x0500000f


	//   ....[195]....
        /*0ce0*/ 	.word	0x0500000f


	//   ....[196]....
        /*0ce4*/ 	.word	0x0500000f


	//   ....[197]....
        /*0ce8*/ 	.word	0x0500000f


	//   ....[198]....
        /*0cec*/ 	.word	0x0500000f


	//   ....[199]....
        /*0cf0*/ 	.word	0x0500000f


	//   ....[200]....
        /*0cf4*/ 	.word	0x0500000f


	//   ....[201]....
        /*0cf8*/ 	.word	0x0500000f


	//   ....[202]....
        /*0cfc*/ 	.word	0x0500000f


	//   ....[203]....
        /*0d00*/ 	.word	0x0500000f


	//   ....[204]....
        /*0d04*/ 	.word	0x0500000f


	//   ....[205]....
        /*0d08*/ 	.word	0x0500000f


	//   ....[206]....
        /*0d0c*/ 	.word	0x0500000f


	//   ....[207]....
        /*0d10*/ 	.word	0x0500000f


	//   ....[208]....
        /*0d14*/ 	.word	0x0500000f


	//   ....[209]....
        /*0d18*/ 	.word	0x0500000f


	//   ....[210]....
        /*0d1c*/ 	.word	0x0500000f


	//   ....[211]....
        /*0d20*/ 	.word	0x0500000f


	//   ....[212]....
        /*0d24*/ 	.word	0x0500000f


	//   ....[213]....
        /*0d28*/ 	.word	0x0500000f


	//   ....[214]....
        /*0d2c*/ 	.word	0x0500000f


	//   ....[215]....
        /*0d30*/ 	.word	0x0500000f


	//   ....[216]....
        /*0d34*/ 	.word	0x0500000f


	//   ....[217]....
        /*0d38*/ 	.word	0x0500000f


	//   ....[218]....
        /*0d3c*/ 	.word	0x0500000f


	//   ....[219]....
        /*0d40*/ 	.word	0x0500000f


	//   ....[220]....
        /*0d44*/ 	.word	0x0500000f


	//   ....[221]....
        /*0d48*/ 	.word	0x0500000f


	//   ....[222]....
        /*0d4c*/ 	.word	0x0500000f


	//   ....[223]....
        /*0d50*/ 	.word	0x0500000f


	//   ....[224]....
        /*0d54*/ 	.word	0x0500000f


	//   ....[225]....
        /*0d58*/ 	.word	0x0500000f


	//   ....[226]....
        /*0d5c*/ 	.word	0x0500000f


	//   ....[227]....
        /*0d60*/ 	.word	0x0500000f


	//   ....[228]....
        /*0d64*/ 	.word	0x0500000f


	//   ....[229]....
        /*0d68*/ 	.word	0x0500000f


	//   ....[230]....
        /*0d6c*/ 	.word	0x0500000f


	//   ....[231]....
        /*0d70*/ 	.word	0x0500000f


	//   ....[232]....
        /*0d74*/ 	.word	0x0500000f


	//   ....[233]....
        /*0d78*/ 	.word	0x0500000f


	//   ....[234]....
        /*0d7c*/ 	.word	0x0500000f


	//   ....[235]....
        /*0d80*/ 	.word	0x0500000f


	//   ....[236]....
        /*0d84*/ 	.word	0x0500000f


	//   ....[237]....
        /*0d88*/ 	.word	0x0500000f


	//   ....[238]....
        /*0d8c*/ 	.word	0x0500000f


	//   ....[239]....
        /*0d90*/ 	.word	0x0500000f


	//   ....[240]....
        /*0d94*/ 	.word	0x0500000f


	//   ....[241]....
        /*0d98*/ 	.word	0x0500000f


	//   ....[242]....
        /*0d9c*/ 	.word	0x0500000f


	//   ....[243]....
        /*0da0*/ 	.word	0x0500000f


	//   ....[244]....
        /*0da4*/ 	.word	0x0500000f


	//   ....[245]....
        /*0da8*/ 	.word	0x0500000f


	//   ....[246]....
        /*0dac*/ 	.word	0x0500000f


	//   ....[247]....
        /*0db0*/ 	.word	0x0500000f


	//   ....[248]....
        /*0db4*/ 	.word	0x0500000f


	//   ....[249]....
        /*0db8*/ 	.word	0x0500000f


	//   ....[250]....
        /*0dbc*/ 	.word	0x0500000f


	//   ....[251]....
        /*0dc0*/ 	.word	0x0500000f


	//   ....[252]....
        /*0dc4*/ 	.word	0x0500000f


	//   ....[253]....
        /*0dc8*/ 	.word	0x0500000f


	//   ....[254]....
        /*0dcc*/ 	.word	0x0500000f


	//   ....[255]....
        /*0dd0*/ 	.word	0x0500000f


	//   ....[0]....
        /*0dd4*/ 	.word	0x0500000f


	//   ....[1]....
        /*0dd8*/ 	.word	0x0500000f


	//   ....[2]....
        /*0ddc*/ 	.word	0x0500000f


	//   ....[3]....
        /*0de0*/ 	.word	0x0500000f


	//   ....[4]....
        /*0de4*/ 	.word	0x0500000f


	//   ....[5]....
        /*0de8*/ 	.word	0x0500000f


	//   ....[6]....
        /*0dec*/ 	.word	0x0500000f


	//   ....[7]....
        /*0df0*/ 	.word	0x0500000f


	//   ....[8]....
        /*0df4*/ 	.word	0x0500000f


	//   ....[9]....
        /*0df8*/ 	.word	0x0500000f


	//   ....[10]....
        /*0dfc*/ 	.word	0x0500000f


	//   ....[11]....
        /*0e00*/ 	.word	0x0500000f


	//   ....[12]....
        /*0e04*/ 	.word	0x0500000f


	//   ....[13]....
        /*0e08*/ 	.word	0x0500000f


	//   ....[14]....
        /*0e0c*/ 	.word	0x0500000f


	//   ....[15]....
        /*0e10*/ 	.word	0x0500000f


	//   ....[16]....
        /*0e14*/ 	.word	0x0500000f


	//   ....[17]....
        /*0e18*/ 	.word	0x0500000f


	//   ....[18]....
        /*0e1c*/ 	.word	0x0500000f


	//   ....[19]....
        /*0e20*/ 	.word	0x0500000f


	//   ....[20]....
        /*0e24*/ 	.word	0x0500000f


	//   ....[21]....
        /*0e28*/ 	.word	0x0500000f


	//   ....[22]....
        /*0e2c*/ 	.word	0x0500000f


	//   ....[23]....
        /*0e30*/ 	.word	0x0500000f


	//   ....[24]....
        /*0e34*/ 	.word	0x0500000f


	//   ....[25]....
        /*0e38*/ 	.word	0x0500000f


	//   ....[26]....
        /*0e3c*/ 	.word	0x0500000f


	//   ....[27]....
        /*0e40*/ 	.word	0x0500000f


	//   ....[28]....
        /*0e44*/ 	.word	0x0500000f


	//   ....[29]....
        /*0e48*/ 	.word	0x0500000f


	//   ....[30]....
        /*0e4c*/ 	.word	0x0500000f


	//   ....[31]....
        /*0e50*/ 	.word	0x0500000f


	//   ....[32]....
        /*0e54*/ 	.word	0x0500000f


	//   ....[33]....
        /*0e58*/ 	.word	0x0500000f


	//   ....[34]....
        /*0e5c*/ 	.word	0x0500000f


	//   ....[35]....
        /*0e60*/ 	.word	0x0500000f


	//   ....[36]....
        /*0e64*/ 	.word	0x0500000f


	//   ....[37]....
        /*0e68*/ 	.word	0x0500000f


	//   ....[38]....
        /*0e6c*/ 	.word	0x0500000f


	//   ....[39]....
        /*0e70*/ 	.word	0x0500000f


	//   ....[40]....
        /*0e74*/ 	.word	0x0500000f


	//   ....[41]....
        /*0e78*/ 	.word	0x0500000f


	//   ....[42]....
        /*0e7c*/ 	.word	0x0500000f


	//   ....[43]....
        /*0e80*/ 	.word	0x0500000f


	//   ....[44]....
        /*0e84*/ 	.word	0x0500000f


	//   ....[45]....
        /*0e88*/ 	.word	0x0500000f


	//   ....[46]....
        /*0e8c*/ 	.word	0x0500000f


	//   ....[47]....
        /*0e90*/ 	.word	0x0500000f


	//----- nvinfo : EIATTR_COOP_GROUP_INSTR_OFFSETS
	.align		4
.L_235:
        /*0e94*/ 	.byte	0x04, 0x28
        /*0e96*/ 	.short	(.L_237 - .L_236)


	//   ....[0]....
.L_236:
        /*0e98*/ 	.word	0x00000060


	//   ....[1]....
        /*0e9c*/ 	.word	0x00000140


	//   ....[2]....
        /*0ea0*/ 	.word	0x00000190


	//   ....[3]....
        /*0ea4*/ 	.word	0x000003c0


	//   ....[4]....
        /*0ea8*/ 	.word	0x00000520


	//   ....[5]....
        /*0eac*/ 	.word	0x00000640


	//   ....[6]....
        /*0eb0*/ 	.word	0x000007a0


	//   ....[7]....
        /*0eb4*/ 	.word	0x00003e00


	//   ....[8]....
        /*0eb8*/ 	.word	0x00003e10


	//   ....[9]....
        /*0ebc*/ 	.word	0x00004cc0


	//   ....[10]....
        /*0ec0*/ 	.word	0x00004cd0


	//   ....[11]....
        /*0ec4*/ 	.word	0x00006450


	//   ....[12]....
        /*0ec8*/ 	.word	0x00006460


	//   ....[13]....
        /*0ecc*/ 	.word	0x000074c0


	//   ....[14]....
        /*0ed0*/ 	.word	0x000074d0


	//   ....[15]....
        /*0ed4*/ 	.word	0x00008730


	//   ....[16]....
        /*0ed8*/ 	.word	0x00008740


	//   ....[17]....
        /*0edc*/ 	.word	0x00008910


	//   ....[18]....
        /*0ee0*/ 	.word	0x00008920


	//   ....[19]....
        /*0ee4*/ 	.word	0x00008d70


	//   ....[20]....
        /*0ee8*/ 	.word	0x00008d80


	//   ....[21]....
        /*0eec*/ 	.word	0x00008f30


	//   ....[22]....
        /*0ef0*/ 	.word	0x00008f50


	//   ....[23]....
        /*0ef4*/ 	.word	0x00009db0


	//   ....[24]....
        /*0ef8*/ 	.word	0x0000a4e0


	//   ....[25]....
        /*0efc*/ 	.word	0x0000a4f0


	//   ....[26]....
        /*0f00*/ 	.word	0x0000a500


	//   ....[27]....
        /*0f04*/ 	.word	0x0000a510


	//   ....[28]....
        /*0f08*/ 	.word	0x0000ab10


	//   ....[29]....
        /*0f0c*/ 	.word	0x0000ab20


	//   ....[30]....
        /*0f10*/ 	.word	0x0000ab30


	//   ....[31]....
        /*0f14*/ 	.word	0x0000ab40


	//   ....[32]....
        /*0f18*/ 	.word	0x0000b0c0


	//   ....[33]....
        /*0f1c*/ 	.word	0x0000b0d0


	//   ....[34]....
        /*0f20*/ 	.word	0x0000b0e0


	//   ....[35]....
        /*0f24*/ 	.word	0x0000b0f0


	//   ....[36]....
        /*0f28*/ 	.word	0x0000b690


	//   ....[37]....
        /*0f2c*/ 	.word	0x0000b6a0


	//   ....[38]....
        /*0f30*/ 	.word	0x0000b6b0


	//   ....[39]....
        /*0f34*/ 	.word	0x0000b6c0


	//   ....[40]....
        /*0f38*/ 	.word	0x0000f290


	//   ....[41]....
        /*0f3c*/ 	.word	0x0000f2a0


	//   ....[42]....
        /*0f40*/ 	.word	0x0000f2b0


	//   ....[43]....
        /*0f44*/ 	.word	0x0000f2c0


	//   ....[44]....
        /*0f48*/ 	.word	0x0000f770


	//   ....[45]....
        /*0f4c*/ 	.word	0x0000f780


	//   ....[46]....
        /*0f50*/ 	.word	0x0000f790


	//   ....[47]....
        /*0f54*/ 	.word	0x0000f7a0


	//   ....[48]....
        /*0f58*/ 	.word	0x0000fbc0


	//   ....[49]....
        /*0f5c*/ 	.word	0x0000fbd0


	//   ....[50]....
        /*0f60*/ 	.word	0x0000fbe0


	//   ....[51]....
        /*0f64*/ 	.word	0x0000fbf0


	//   ....[52]....
        /*0f68*/ 	.word	0x00010030


	//   ....[53]....
        /*0f6c*/ 	.word	0x00010040


	//   ....[54]....
        /*0f70*/ 	.word	0x00010050


	//   ....[55]....
        /*0f74*/ 	.word	0x00010060


	//   ....[56]....
        /*0f78*/ 	.word	0x00014ca0


	//   ....[57]....
        /*0f7c*/ 	.word	0x00014ed0


	//   ....[58]....
        /*0f80*/ 	.word	0x00015780


	//   ....[59]....
        /*0f84*/ 	.word	0x00015890


	//   ....[60]....
        /*0f88*/ 	.word	0x00015c60


	//   ....[61]....
        /*0f8c*/ 	.word	0x00015cd0


	//   ....[62]....
        /*0f90*/ 	.word	0x00017fd0


	//   ....[63]....
        /*0f94*/ 	.word	0x00018240


	//   ....[64]....
        /*0f98*/ 	.word	0x00018920


	//   ....[65]....
        /*0f9c*/ 	.word	0x00018ac0


	//   ....[66]....
        /*0fa0*/ 	.word	0x00018fa0


	//   ....[67]....
        /*0fa4*/ 	.word	0x00019000


	//   ....[68]....
        /*0fa8*/ 	.word	0x0001b180


	//   ....[69]....
        /*0fac*/ 	.word	0x0001b1b0


	//   ....[70]....
        /*0fb0*/ 	.word	0x0001b2d0


	//   ....[71]....
        /*0fb4*/ 	.word	0x0001b2f0


	//   ....[72]....
        /*0fb8*/ 	.word	0x0001d330


	//   ....[73]....
        /*0fbc*/ 	.word	0x0001d580


	//   ....[74]....
        /*0fc0*/ 	.word	0x0001dcf0


	//   ....[75]....
        /*0fc4*/ 	.word	0x0001ddf0


	//   ....[76]....
        /*0fc8*/ 	.word	0x0001e260


	//   ....[77]....
        /*0fcc*/ 	.word	0x0001e2c0


	//   ....[78]....
        /*0fd0*/ 	.word	0x0001f2f0


	//   ....[79]....
        /*0fd4*/ 	.word	0x0001f4e0


	//   ....[80]....
        /*0fd8*/ 	.word	0x0001f4f0


	//   ....[81]....
        /*0fdc*/ 	.word	0x0001f520


	//   ....[82]....
        /*0fe0*/ 	.word	0x00021040


	//   ....[83]....
        /*0fe4*/ 	.word	0x00021050


	//   ....[84]....
        /*0fe8*/ 	.word	0x00021060


	//   ....[85]....
        /*0fec*/ 	.word	0x00021070


	//   ....[86]....
        /*0ff0*/ 	.word	0x00021ab0


	//   ....[87]....
        /*0ff4*/ 	.word	0x00021ad0


	//   ....[88]....
        /*0ff8*/ 	.word	0x00021c20


	//   ....[89]....
        /*0ffc*/ 	.word	0x00021c40


	//   ....[90]....
        /*1000*/ 	.word	0x00021d80


	//   ....[91]....
        /*1004*/ 	.word	0x00021da0


	//   ....[92]....
        /*1008*/ 	.word	0x00021ef0


	//   ....[93]....
        /*100c*/ 	.word	0x00021f10


	//   ....[94]....
        /*1010*/ 	.word	0x00022520


	//   ....[95]....
        /*1014*/ 	.word	0x00022560


	//   ....[96]....
        /*1018*/ 	.word	0x00023160


	//   ....[97]....
        /*101c*/ 	.word	0x00023170


	//   ....[98]....
        /*1020*/ 	.word	0x00024260


	//   ....[99]....
        /*1024*/ 	.word	0x00024270


	//   ....[100]....
        /*1028*/ 	.word	0x000243c0


	//   ....[101]....
        /*102c*/ 	.word	0x000243e0


	//   ....[102]....
        /*1030*/ 	.word	0x00024520


	//   ....[103]....
        /*1034*/ 	.word	0x00024540


	//   ....[104]....
        /*1038*/ 	.word	0x00024690


	//   ....[105]....
        /*103c*/ 	.word	0x000246b0


	//   ....[106]....
        /*1040*/ 	.word	0x00024880


	//   ....[107]....
        /*1044*/ 	.word	0x00024a70


	//   ....[108]....
        /*1048*/ 	.word	0x00024aa0


	//   ....[109]....
        /*104c*/ 	.word	0x00024ad0


	//   ....[110]....
        /*1050*/ 	.word	0x00024b00


	//   ....[111]....
        /*1054*/ 	.word	0x00024b30


	//   ....[112]....
        /*1058*/ 	.word	0x00024b60


	//   ....[113]....
        /*105c*/ 	.word	0x00024cf0


	//   ....[114]....
        /*1060*/ 	.word	0x00024d20


	//   ....[115]....
        /*1064*/ 	.word	0x00024d50


	//   ....[116]....
        /*1068*/ 	.word	0x00024d80


	//   ....[117]....
        /*106c*/ 	.word	0x00024db0


	//   ....[118]....
        /*1070*/ 	.word	0x00024de0


	//   ....[119]....
        /*1074*/ 	.word	0x00024e70


	//   ....[120]....
        /*1078*/ 	.word	0x00024ea0


	//   ....[121]....
        /*107c*/ 	.word	0x00024eb0


	//   ....[122]....
        /*1080*/ 	.word	0x00024ef0


	//   ....[123]....
        /*1084*/ 	.word	0x00026670


	//   ....[124]....
        /*1088*/ 	.word	0x00029130


	//   ....[125]....
        /*108c*/ 	.word	0x00029150


	//   ....[126]....
        /*1090*/ 	.word	0x00029160


	//   ....[127]....
        /*1094*/ 	.word	0x00029210


	//   ....[128]....
        /*1098*/ 	.word	0x00029250


	//   ....[129]....
        /*109c*/ 	.word	0x000292b0


	//   ....[130]....
        /*10a0*/ 	.word	0x000292d0


	//   ....[131]....
        /*10a4*/ 	.word	0x00029300


	//   ....[132]....
        /*10a8*/ 	.word	0x00029aa0


	//   ....[133]....
        /*10ac*/ 	.word	0x00029ad0


	//   ....[134]....
        /*10b0*/ 	.word	0x00029af0


	//   ....[135]....
        /*10b4*/ 	.word	0x00029b90


	//   ....[136]....
        /*10b8*/ 	.word	0x00029ba0


	//   ....[137]....
        /*10bc*/ 	.word	0x00029c50


	//   ....[138]....
        /*10c0*/ 	.word	0x00029c60


	//   ....[139]....
        /*10c4*/ 	.word	0x00029d10


	//   ....[140]....
        /*10c8*/ 	.word	0x00029d20


	//   ....[141]....
        /*10cc*/ 	.word	0x00029dd0


	//   ....[142]....
        /*10d0*/ 	.word	0x00029de0


	//   ....[143]....
        /*10d4*/ 	.word	0x00029e90


	//   ....[144]....
        /*10d8*/ 	.word	0x00029ea0


	//   ....[145]....
        /*10dc*/ 	.word	0x00029f50


	//   ....[146]....
        /*10e0*/ 	.word	0x00029f60


	//   ....[147]....
        /*10e4*/ 	.word	0x00029fb0


	//   ....[148]....
        /*10e8*/ 	.word	0x0002a790


	//   ....[149]....
        /*10ec*/ 	.word	0x0002a7c0


	//   ....[150]....
        /*10f0*/ 	.word	0x0002a7f0


	//   ....[151]....
        /*10f4*/ 	.word	0x0002a8b0


	//   ....[152]....
        /*10f8*/ 	.word	0x0002a8e0


	//   ....[153]....
        /*10fc*/ 	.word	0x0002a930


	//   ....[154]....
        /*1100*/ 	.word	0x0002a960


	//   ....[155]....
        /*1104*/ 	.word	0x0002a9d0


	//   ....[156]....
        /*1108*/ 	.word	0x0002acb0


	//   ....[157]....
        /*110c*/ 	.word	0x0002acd0


	//   ....[158]....
        /*1110*/ 	.word	0x0002ad90


	//   ....[159]....
        /*1114*/ 	.word	0x0002ada0


	//   ....[160]....
        /*1118*/ 	.word	0x0002ae50


	//   ....[161]....
        /*111c*/ 	.word	0x0002ae60


	//   ....[162]....
        /*1120*/ 	.word	0x0002ae70


	//   ....[163]....
        /*1124*/ 	.word	0x0002af20


	//   ....[164]....
        /*1128*/ 	.word	0x0002b490


	//   ....[165]....
        /*112c*/ 	.word	0x0002b4d0


	//   ....[166]....
        /*1130*/ 	.word	0x0002b550


	//   ....[167]....
        /*1134*/ 	.word	0x0002b580


	//   ....[168]....
        /*1138*/ 	.word	0x0002b610


	//   ....[169]....
        /*113c*/ 	.word	0x0002b640


	//   ....[170]....
        /*1140*/ 	.word	0x0002b650


	//   ....[171]....
        /*1144*/ 	.word	0x0002b6e0


	//   ....[172]....
        /*1148*/ 	.word	0x0002bb50


	//   ....[173]....
        /*114c*/ 	.word	0x0002bb80


	//   ....[174]....
        /*1150*/ 	.word	0x0002bbe0


	//   ....[175]....
        /*1154*/ 	.word	0x0002bc10


	//   ....[176]....
        /*1158*/ 	.word	0x0002bc40


	//   ....[177]....
        /*115c*/ 	.word	0x0002bc70


	//   ....[178]....
        /*1160*/ 	.word	0x0002bca0


	//   ....[179]....
        /*1164*/ 	.word	0x0002bcd0


	//   ....[180]....
        /*1168*/ 	.word	0x0002be70


	//   ....[181]....
        /*116c*/ 	.word	0x0002bea0


	//   ....[182]....
        /*1170*/ 	.word	0x0002bed0


	//   ....[183]....
        /*1174*/ 	.word	0x0002bf00


	//   ....[184]....
        /*1178*/ 	.word	0x0002bf30


	//   ....[185]....
        /*117c*/ 	.word	0x0002bf60


	//   ....[186]....
        /*1180*/ 	.word	0x0002c020


	//   ....[187]....
        /*1184*/ 	.word	0x0002c040


	//   ....[188]....
        /*1188*/ 	.word	0x0002c060


	//   ....[189]....
        /*118c*/ 	.word	0x0002c0c0


	//   ....[190]....
        /*1190*/ 	.word	0x0002cae0


	//   ....[191]....
        /*1194*/ 	.word	0x0002ce20


	//   ....[192]....
        /*1198*/ 	.word	0x0002ceb0


	//   ....[193]....
        /*119c*/ 	.word	0x0002cf50


	//   ....[194]....
        /*11a0*/ 	.word	0x0002cfe0


	//   ....[195]....
        /*11a4*/ 	.word	0x0002d0d0


	//   ....[196]....
        /*11a8*/ 	.word	0x0002d160


	//   ....[197]....
        /*11ac*/ 	.word	0x0002d200


	//   ....[198]....
        /*11b0*/ 	.word	0x0002d290


	//   ....[199]....
        /*11b4*/ 	.word	0x0002d380


	//   ....[200]....
        /*11b8*/ 	.word	0x0002d410


	//   ....[201]....
        /*11bc*/ 	.word	0x0002d4b0


	//   ....[202]....
        /*11c0*/ 	.word	0x0002d540


	//   ....[203]....
        /*11c4*/ 	.word	0x0002d630


	//   ....[204]....
        /*11c8*/ 	.word	0x0002d6c0


	//   ....[205]....
        /*11cc*/ 	.word	0x0002d710


	//   ....[206]....
        /*11d0*/ 	.word	0x0002d760


	//   ....[207]....
        /*11d4*/ 	.word	0x0002d800


	//   ....[208]....
        /*11d8*/ 	.word	0x0002d890


	//   ....[209]....
        /*11dc*/ 	.word	0x0002d8e0


	//   ....[210]....
        /*11e0*/ 	.word	0x0002d930


	//   ....[211]....
        /*11e4*/ 	.word	0x0002d9d0


	//   ....[212]....
        /*11e8*/ 	.word	0x0002da60


	//   ....[213]....
        /*11ec*/ 	.word	0x0002dab0


	//   ....[214]....
        /*11f0*/ 	.word	0x0002db00


	//   ....[215]....
        /*11f4*/ 	.word	0x0002dba0


	//   ....[216]....
        /*11f8*/ 	.word	0x0002dc30


	//   ....[217]....
        /*11fc*/ 	.word	0x0002dc80


	//   ....[218]....
        /*1200*/ 	.word	0x0002dcd0


	//   ....[219]....
        /*1204*/ 	.word	0x0002ddc0


	//   ....[220]....
        /*1208*/ 	.word	0x0002de50


	//   ....[221]....
        /*120c*/ 	.word	0x0002dea0


	//   ....[222]....
        /*1210*/ 	.word	0x0002def0


	//   ....[223]....
        /*1214*/ 	.word	0x0002df80


	//   ....[224]....
        /*1218*/ 	.word	0x0002e010


	//   ....[225]....
        /*121c*/ 	.word	0x0002e060


	//   ....[226]....
        /*1220*/ 	.word	0x0002e0b0


	//   ....[227]....
        /*1224*/ 	.word	0x0002e140


	//   ....[228]....
        /*1228*/ 	.word	0x0002e1d0


	//   ....[229]....
        /*122c*/ 	.word	0x0002e220


	//   ....[230]....
        /*1230*/ 	.word	0x0002e270


	//   ....[231]....
        /*1234*/ 	.word	0x0002e300


	//   ....[232]....
        /*1238*/ 	.word	0x0002e390


	//   ....[233]....
        /*123c*/ 	.word	0x0002e3e0


	//   ....[234]....
        /*1240*/ 	.word	0x0002e430


	//   ....[235]....
        /*1244*/ 	.word	0x0002e7d0


	//   ....[236]....
        /*1248*/ 	.word	0x0002eab0


	//   ....[237]....
        /*124c*/ 	.word	0x0002eba0


	//   ....[238]....
        /*1250*/ 	.word	0x0002ec40


	//   ....[239]....
        /*1254*/ 	.word	0x0002eca0


	//   ....[240]....
        /*1258*/ 	.word	0x0002ed40


	//   ....[241]....
        /*125c*/ 	.word	0x0002ee20


	//   ....[242]....
        /*1260*/ 	.word	0x0002ef20


	//   ....[243]....
        /*1264*/ 	.word	0x0002ef90


	//   ....[244]....
        /*1268*/ 	.word	0x0002f070


	//   ....[245]....
        /*126c*/ 	.word	0x0002f120


	//   ....[246]....
        /*1270*/ 	.word	0x0002f180


	//   ....[247]....
        /*1274*/ 	.word	0x0002f1e0


	//   ....[248]....
        /*1278*/ 	.word	0x0002f2f0


	//   ....[249]....
        /*127c*/ 	.word	0x0002f350


	//   ....[250]....
        /*1280*/ 	.word	0x0002f470


	//   ....[251]....
        /*1284*/ 	.word	0x0002f4d0


	//   ....[252]....
        /*1288*/ 	.word	0x0002f5f0


	//   ....[253]....
        /*128c*/ 	.word	0x0002f650


	//   ....[254]....
        /*1290*/ 	.word	0x0002f770


	//   ....[255]....
        /*1294*/ 	.word	0x0002f7d0


	//   ....[0]....
        /*1298*/ 	.word	0x0002f8f0


	//   ....[1]....
        /*129c*/ 	.word	0x0002f950


	//   ....[2]....
        /*12a0*/ 	.word	0x0002fa70


	//   ....[3]....
        /*12a4*/ 	.word	0x0002fad0


	//   ....[4]....
        /*12a8*/ 	.word	0x0002fbd0


	//   ....[5]....
        /*12ac*/ 	.word	0x0002fd00


	//   ....[6]....
        /*12b0*/ 	.word	0x0002fdd0


	//   ....[7]....
        /*12b4*/ 	.word	0x0002fea0


	//   ....[8]....
        /*12b8*/ 	.word	0x0002ff80


	//   ....[9]....
        /*12bc*/ 	.word	0x0002ffe0


	//   ....[10]....
        /*12c0*/ 	.word	0x000300c0


	//   ....[11]....
        /*12c4*/ 	.word	0x00030120


	//   ....[12]....
        /*12c8*/ 	.word	0x00030230


	//   ....[13]....
        /*12cc*/ 	.word	0x00030320


	//   ....[14]....
        /*12d0*/ 	.word	0x000303c0


	//   ....[15]....
        /*12d4*/ 	.word	0x00030420


	//   ....[16]....
        /*12d8*/ 	.word	0x00030540


	//   ....[17]....
        /*12dc*/ 	.word	0x000305a0


	//   ....[18]....
        /*12e0*/ 	.word	0x000306c0


	//   ....[19]....
        /*12e4*/ 	.word	0x00030720


	//   ....[20]....
        /*12e8*/ 	.word	0x000307f0


	//   ....[21]....
        /*12ec*/ 	.word	0x00030960


	//   ....[22]....
        /*12f0*/ 	.word	0x00030a20


	//   ....[23]....
        /*12f4*/ 	.word	0x00030b70


	//   ....[24]....
        /*12f8*/ 	.word	0x00030c20


	//   ....[25]....
        /*12fc*/ 	.word	0x00030c80


	//   ....[26]....
        /*1300*/ 	.word	0x00030d40


	//   ....[27]....
        /*1304*/ 	.word	0x00030e20


	//   ....[28]....
        /*1308*/ 	.word	0x00030ee0


	//   ....[29]....
        /*130c*/ 	.word	0x00030ff0


	//   ....[30]....
        /*1310*/ 	.word	0x00031090


	//   ....[31]....
        /*1314*/ 	.word	0x00031200


	//   ....[32]....
        /*1318*/ 	.word	0x00031270


	//   ....[33]....
        /*131c*/ 	.word	0x000312e0


	//   ....[34]....
        /*1320*/ 	.word	0x00031350


	//   ....[35]....
        /*1324*/ 	.word	0x000313c0


	//   ....[36]....
        /*1328*/ 	.word	0x00031440


	//   ....[37]....
        /*132c*/ 	.word	0x000314c0


	//   ....[38]....
        /*1330*/ 	.word	0x00031550


	//   ....[39]....
        /*1334*/ 	.word	0x000315c0


	//   ....[40]....
        /*1338*/ 	.word	0x00031630


	//   ....[41]....
        /*133c*/ 	.word	0x000316a0


	//   ....[42]....
        /*1340*/ 	.word	0x00031720


	//   ....[43]....
        /*1344*/ 	.word	0x00031790


	//   ....[44]....
        /*1348*/ 	.word	0x00031820


	//   ....[45]....
        /*134c*/ 	.word	0x00031880


	//   ....[46]....
        /*1350*/ 	.word	0x00031910


	//   ....[47]....
        /*1354*/ 	.word	0x00031a40


	//----- nvinfo : EIATTR_REG_RECONFIG
	.align		4
.L_237:
        /*1358*/ 	.byte	0x01, 0x54
	.zero		2


	//----- nvinfo : EIATTR_SYSCALL_OFFSETS
	.align		4
        /*135c*/ 	.byte	0x04, 0x46
        /*135e*/ 	.short	(.L_239 - .L_238)


	//   ....[0]....
.L_238:
        /*1360*/ 	.word	0x00002730


	//   ....[1]....
        /*1364*/ 	.word	0x00002880


	//   ....[2]....
        /*1368*/ 	.word	0x00009f50


	//   ....[3]....
        /*136c*/ 	.word	0x0000a270


	//   ....[4]....
        /*1370*/ 	.word	0x00028720


	//   ....[5]....
        /*1374*/ 	.word	0x00028870


	//   ....[6]....
        /*1378*/ 	.word	0x00028960


	//   ....[7]....
        /*137c*/ 	.word	0x00029710


	//----- nvinfo : EIATTR_MBARRIER_INSTR_OFFSETS
	.align		4
.L_239:
        /*1380*/ 	.byte	0x04, 0x39
        /*1382*/ 	.short	(.L_241 - .L_240)


	//   ....[0]....
.L_240:
        /*1384*/ 	.word	0x00000270
        /*1388*/ 	.word	0x000000ff
        /*138c*/ 	.word	0x00030800
        /*1390*/ 	.short	0x0100
        /*1392*/ 	.byte	0x08
	.zero		1


	//   ....[1]....
        /*1394*/ 	.word	0x00000280
        /*1398*/ 	.word	0x000000ff
        /*139c*/ 	.word	0x00030820
        /*13a0*/ 	.short	0x0100
        /*13a2*/ 	.byte	0x08
	.zero		1


	//   ....[2]....
        /*13a4*/ 	.word	0x00000370
        /*13a8*/ 	.word	0x000000ff
        /*13ac*/ 	.word	0x00030830
        /*13b0*/ 	.short	0x0100
        /*13b2*/ 	.byte	0x08
	.zero		1


	//   ....[3]....
        /*13b4*/ 	.word	0x00000380
        /*13b8*/ 	.word	0x000000ff
        /*13bc*/ 	.word	0x00030840
        /*13c0*/ 	.short	0x0100
        /*13c2*/ 	.byte	0x08
	.zero		1


	//   ....[4]....
        /*13c4*/ 	.word	0x00000390
        /*13c8*/ 	.word	0x000000ff
        /*13cc*/ 	.word	0x00030838
        /*13d0*/ 	.short	0x0100
        /*13d2*/ 	.byte	0x08
	.zero		1


	//   ....[5]....
        /*13d4*/ 	.word	0x000003a0
        /*13d8*/ 	.word	0x000000ff
        /*13dc*/ 	.word	0x00030848
        /*13e0*/ 	.short	0x0100
        /*13e2*/ 	.byte	0x08
	.zero		1


	//   ....[6]....
        /*13e4*/ 	.word	0x000004d0
        /*13e8*/ 	.word	0x000000ff
        /*13ec*/ 	.word	0x00030850
        /*13f0*/ 	.short	0x0100
        /*13f2*/ 	.byte	0x08
	.zero		1


	//   ....[7]....
        /*13f4*/ 	.word	0x000004e0
        /*13f8*/ 	.word	0x000000ff
        /*13fc*/ 	.word	0x00030860
        /*1400*/ 	.short	0x0100
        /*1402*/ 	.byte	0x08
	.zero		1


	//   ....[8]....
        /*1404*/ 	.word	0x000004f0
        /*1408*/ 	.word	0x000000ff
        /*140c*/ 	.word	0x00030858
        /*1410*/ 	.short	0x0100
        /*1412*/ 	.byte	0x08
	.zero		1


	//   ....[9]....
        /*1414*/ 	.word	0x00000500
        /*1418*/ 	.word	0x000000ff
        /*141c*/ 	.word	0x00030868
        /*1420*/ 	.short	0x0100
        /*1422*/ 	.byte	0x08
	.zero		1


	//   ....[10]....
        /*1424*/ 	.word	0x000005f0
        /*1428*/ 	.word	0x000000ff
        /*142c*/ 	.word	0x00030870
        /*1430*/ 	.short	0x0100
        /*1432*/ 	.byte	0x06
	.zero		1


	//   ....[11]....
        /*1434*/ 	.word	0x00000600
        /*1438*/ 	.word	0x000000ff
        /*143c*/ 	.word	0x00030880
        /*1440*/ 	.short	0x0100
        /*1442*/ 	.byte	0x06
	.zero		1


	//   ....[12]....
        /*1444*/ 	.word	0x00000610
        /*1448*/ 	.word	0x000000ff
        /*144c*/ 	.word	0x00030878
        /*1450*/ 	.short	0x0100
        /*1452*/ 	.byte	0x06
	.zero		1


	//   ....[13]....
        /*1454*/ 	.word	0x00000620
        /*1458*/ 	.word	0x000000ff
        /*145c*/ 	.word	0x00030888
        /*1460*/ 	.short	0x0100
        /*1462*/ 	.byte	0x06
	.zero		1


	//   ....[14]....
        /*1464*/ 	.word	0x00000750
        /*1468*/ 	.word	0x000000ff
        /*146c*/ 	.word	0x00030890
        /*1470*/ 	.short	0x0100
        /*1472*/ 	.byte	0x08
	.zero		1


	//   ....[15]....
        /*1474*/ 	.word	0x00000760
        /*1478*/ 	.word	0x000000ff
        /*147c*/ 	.word	0x000308a0
        /*1480*/ 	.short	0x0100
        /*1482*/ 	.byte	0x08
	.zero		1


	//   ....[16]....
        /*1484*/ 	.word	0x00000770
        /*1488*/ 	.word	0x000000ff
        /*148c*/ 	.word	0x00030898
        /*1490*/ 	.short	0x0100
        /*1492*/ 	.byte	0x08
	.zero		1


	//   ....[17]....
        /*1494*/ 	.word	0x00000780
        /*1498*/ 	.word	0x000000ff
        /*149c*/ 	.word	0x000308a8
        /*14a0*/ 	.short	0x0100
        /*14a2*/ 	.byte	0x08
	.zero		1


	//   ....[18]....
        /*14a4*/ 	.word	0x000008b0
        /*14a8*/ 	.word	0x000000ff
        /*14ac*/ 	.word	0x000308b0
        /*14b0*/ 	.short	0x0100
        /*14b2*/ 	.byte	0x08
	.zero		1


	//   ....[19]....
        /*14b4*/ 	.word	0x000008c0
        /*14b8*/ 	.word	0x000000ff
        /*14bc*/ 	.word	0x000308c0
        /*14c0*/ 	.short	0x0100
        /*14c2*/ 	.byte	0x08
	.zero		1


	//   ....[20]....
        /*14c4*/ 	.word	0x000008d0
        /*14c8*/ 	.word	0x000000ff
        /*14cc*/ 	.word	0x000308b8
        /*14d0*/ 	.short	0x0100
        /*14d2*/ 	.byte	0x08
	.zero		1


	//   ....[21]....
        /*14d4*/ 	.word	0x000008e0
        /*14d8*/ 	.word	0x000000ff
        /*14dc*/ 	.word	0x000308c8
        /*14e0*/ 	.short	0x0100
        /*14e2*/ 	.byte	0x08
	.zero		1


	//   ....[22]....
        /*14e4*/ 	.word	0x00003db0
        /*14e8*/ 	.word	0x00000058
        /*14ec*/ 	.word	0x00030890
        /*14f0*/ 	.short	0x010a
        /*14f2*/ 	.byte	0x3f
	.zero		1


	//   ....[23]....
        /*14f4*/ 	.word	0x000063f0
        /*14f8*/ 	.word	0x00000058
        /*14fc*/ 	.word	0x00030890
        /*1500*/ 	.short	0x010a
        /*1502*/ 	.byte	0x3f
	.zero		1


	//   ....[24]....
        /*1504*/ 	.word	0x00008580
        /*1508*/ 	.word	0x00000058
        /*150c*/ 	.word	0x00030890
        /*1510*/ 	.short	0x010a
        /*1512*/ 	.byte	0x3f
	.zero		1


	//   ....[25]....
        /*1514*/ 	.word	0x00008bb0
        /*1518*/ 	.word	0x0000000b
        /*151c*/ 	.word	0x00000000
        /*1520*/ 	.short	0x0101
        /*1522*/ 	.byte	0x3f
	.zero		1


	//   ....[26]....
        /*1524*/ 	.word	0x00008bf0
        /*1528*/ 	.word	0x00000058
        /*152c*/ 	.word	0x000308b0
        /*1530*/ 	.short	0x010a
        /*1532*/ 	.byte	0x3f
	.zero		1


	//   ....[27]....
        /*1534*/ 	.word	0x000091b0
        /*1538*/ 	.word	0x00000058
        /*153c*/ 	.word	0x00000000
        /*1540*/ 	.short	0x0101
        /*1542*/ 	.byte	0x3f
	.zero		1


	//   ....[28]....
        /*1544*/ 	.word	0x00009ff0
        /*1548*/ 	.word	0x00000011
        /*154c*/ 	.word	0x00030800
        /*1550*/ 	.short	0x010a
        /*1552*/ 	.byte	0x3f
	.zero		1


	//   ....[29]....
        /*1554*/ 	.word	0x0000a040
        /*1558*/ 	.word	0x00000011
        /*155c*/ 	.word	0x00030800
        /*1560*/ 	.short	0x010a
        /*1562*/ 	.byte	0x3f
	.zero		1


	//   ....[30]....
        /*1564*/ 	.word	0x0000bb20
        /*1568*/ 	.word	0x00000011
        /*156c*/ 	.word	0x00030800
        /*1570*/ 	.short	0x010a
        /*1572*/ 	.byte	0x3f
	.zero		1


	//   ....[31]....
        /*1574*/ 	.word	0x00010340
        /*1578*/ 	.word	0x00000011
        /*157c*/ 	.word	0x00030800
        /*1580*/ 	.short	0x010a
        /*1582*/ 	.byte	0x3f
	.zero		1


	//   ....[32]....
        /*1584*/ 	.word	0x00013f20
        /*1588*/ 	.word	0x00000000
        /*158c*/ 	.word	0x00030830
        /*1590*/ 	.short	0x010a
        /*1592*/ 	.byte	0x3f
	.zero		1


	//   ....[33]....
        /*1594*/ 	.word	0x00013fd0
        /*1598*/ 	.word	0x00000000
        /*159c*/ 	.word	0x00030830
        /*15a0*/ 	.short	0x010a
        /*15a2*/ 	.byte	0x3f
	.zero		1


	//   ....[34]....
        /*15a4*/ 	.word	0x00014cd0
        /*15a8*/ 	.word	0x00000000
        /*15ac*/ 	.word	0x00000000
        /*15b0*/ 	.short	0x0101
        /*15b2*/ 	.byte	0x3f
	.zero		1


	//   ....[35]....
        /*15b4*/ 	.word	0x000169b0
        /*15b8*/ 	.word	0x000000df
        /*15bc*/ 	.word	0x00030830
        /*15c0*/ 	.short	0x010a
        /*15c2*/ 	.byte	0x3f
	.zero		1


	//   ....[36]....
        /*15c4*/ 	.word	0x00016a40
        /*15c8*/ 	.word	0x000000df
        /*15cc*/ 	.word	0x00030830
        /*15d0*/ 	.short	0x010a
        /*15d2*/ 	.byte	0x3f
	.zero		1


	//   ....[37]....
        /*15d4*/ 	.word	0x00017c30
        /*15d8*/ 	.word	0x000000da
        /*15dc*/ 	.word	0x00030850
        /*15e0*/ 	.short	0x010a
        /*15e2*/ 	.byte	0x3f
	.zero		1


	//   ....[38]....
        /*15e4*/ 	.word	0x00017c80
        /*15e8*/ 	.word	0x000000da
        /*15ec*/ 	.word	0x00030850
        /*15f0*/ 	.short	0x010a
        /*15f2*/ 	.byte	0x3f
	.zero		1


	//   ....[39]....
        /*15f4*/ 	.word	0x00017ff0
        /*15f8*/ 	.word	0x00000000
        /*15fc*/ 	.word	0x00000000
        /*1600*/ 	.short	0x0101
        /*1602*/ 	.byte	0x3f
	.zero		1


	//   ....[40]....
        /*1604*/ 	.word	0x00019570
        /*1608*/ 	.word	0x000000da
        /*160c*/ 	.word	0x00000000
        /*1610*/ 	.short	0x0101
        /*1612*/ 	.byte	0x3f
	.zero		1


	//   ....[41]....
        /*1614*/ 	.word	0x00019ae0
        /*1618*/ 	.word	0x000000de
        /*161c*/ 	.word	0x00030830
        /*1620*/ 	.short	0x010a
        /*1622*/ 	.byte	0x3f
	.zero		1


	//   ....[42]....
        /*1624*/ 	.word	0x00019b70
        /*1628*/ 	.word	0x000000de
        /*162c*/ 	.word	0x00030830
        /*1630*/ 	.short	0x010a
        /*1632*/ 	.byte	0x3f
	.zero		1


	//   ....[43]....
        /*1634*/ 	.word	0x0001ad80
        /*1638*/ 	.word	0x00000008
        /*163c*/ 	.word	0x00030850
        /*1640*/ 	.short	0x010a
        /*1642*/ 	.byte	0x3f
	.zero		1


	//   ....[44]....
        /*1644*/ 	.word	0x0001add0
        /*1648*/ 	.word	0x00000008
        /*164c*/ 	.word	0x00030850
        /*1650*/ 	.short	0x010a
        /*1652*/ 	.byte	0x3f
	.zero		1


	//   ....[45]....
        /*1654*/ 	.word	0x0001b660
        /*1658*/ 	.word	0x000000de
        /*165c*/ 	.word	0x00000000
        /*1660*/ 	.short	0x0101
        /*1662*/ 	.byte	0x3f
	.zero		1


	//   ....[46]....
        /*1664*/ 	.word	0x0001ba60
        /*1668*/ 	.word	0x00000008
        /*166c*/ 	.word	0x00000000
        /*1670*/ 	.short	0x0101
        /*1672*/ 	.byte	0x3f
	.zero		1


	//   ....[47]....
        /*1674*/ 	.word	0x0001bcd0
        /*1678*/ 	.word	0x000000df
        /*167c*/ 	.word	0x00030830
        /*1680*/ 	.short	0x010a
        /*1682*/ 	.byte	0x3f
	.zero		1


	//   ....[48]....
        /*1684*/ 	.word	0x0001bd60
        /*1688*/ 	.word	0x000000df
        /*168c*/ 	.word	0x00030830
        /*1690*/ 	.short	0x010a
        /*1692*/ 	.byte	0x3f
	.zero		1


	//   ....[49]....
        /*1694*/ 	.word	0x0001cf70
        /*1698*/ 	.word	0x000000de
        /*169c*/ 	.word	0x00030850
        /*16a0*/ 	.short	0x010a
        /*16a2*/ 	.byte	0x3f
	.zero		1


	//   ....[50]....
        /*16a4*/ 	.word	0x0001cfc0
        /*16a8*/ 	.word	0x000000de
        /*16ac*/ 	.word	0x00030850
        /*16b0*/ 	.short	0x010a
        /*16b2*/ 	.byte	0x3f
	.zero		1


	//   ....[51]....
        /*16b4*/ 	.word	0x0001d3a0
        /*16b8*/ 	.word	0x000000df
        /*16bc*/ 	.word	0x00000000
        /*16c0*/ 	.short	0x0101
        /*16c2*/ 	.byte	0x3f
	.zero		1


	//   ....[52]....
        /*16c4*/ 	.word	0x0001e8c0
        /*16c8*/ 	.word	0x000000de
        /*16cc*/ 	.word	0x00000000
        /*16d0*/ 	.short	0x0101
        /*16d2*/ 	.byte	0x3f
	.zero		1


	//   ....[53]....
        /*16d4*/ 	.word	0x0001f240
        /*16d8*/ 	.word	0x00000003
        /*16dc*/ 	.word	0x00030850
        /*16e0*/ 	.short	0x010a
        /*16e2*/ 	.byte	0x3f
	.zero		1


	//   ....[54]....
        /*16e4*/ 	.word	0x0001f290
        /*16e8*/ 	.word	0x00000003
        /*16ec*/ 	.word	0x00030850
        /*16f0*/ 	.short	0x010a
        /*16f2*/ 	.byte	0x3f
	.zero		1


	//   ....[55]....
        /*16f4*/ 	.word	0x0001fee0
        /*16f8*/ 	.word	0x00000003
        /*16fc*/ 	.word	0x00000000
        /*1700*/ 	.short	0x0101
        /*1702*/ 	.byte	0x3f
	.zero		1


	//   ....[56]....
        /*1704*/ 	.word	0x00021aa0
        /*1708*/ 	.word	0x00000000
        /*170c*/ 	.word	0x00000000
        /*1710*/ 	.short	0x0101
        /*1712*/ 	.byte	0x3f
	.zero		1


	//   ....[57]....
        /*1714*/ 	.word	0x00022580
        /*1718*/ 	.word	0x00000006
        /*171c*/ 	.word	0x00000000
        /*1720*/ 	.short	0x0101
        /*1722*/ 	.byte	0x3f
	.zero		1


	//   ....[58]....
        /*1724*/ 	.word	0x00026750
        /*1728*/ 	.word	0x00000011
        /*172c*/ 	.word	0x00030820
        /*1730*/ 	.short	0x010a
        /*1732*/ 	.byte	0x3f
	.zero		1


	//   ....[59]....
        /*1734*/ 	.word	0x000267e0
        /*1738*/ 	.word	0x0000000c
        /*173c*/ 	.word	0x000308a0
        /*1740*/ 	.short	0x010a
        /*1742*/ 	.byte	0x3f
	.zero		1


	//   ....[60]....
        /*1744*/ 	.word	0x00026d40
        /*1748*/ 	.word	0x0000000c
        /*174c*/ 	.word	0x000308c0
        /*1750*/ 	.short	0x010a
        /*1752*/ 	.byte	0x3f
	.zero		1


	//   ....[61]....
        /*1754*/ 	.word	0x00027350
        /*1758*/ 	.word	0x00000007
        /*175c*/ 	.word	0x000308a0
        /*1760*/ 	.short	0x010a
        /*1762*/ 	.byte	0x3f
	.zero		1


	//   ....[62]....
        /*1764*/ 	.word	0x00027890
        /*1768*/ 	.word	0x00000007
        /*176c*/ 	.word	0x000308c0
        /*1770*/ 	.short	0x010a
        /*1772*/ 	.byte	0x3f
	.zero		1


	//   ....[63]....
        /*1774*/ 	.word	0x00028f20
        /*1778*/ 	.word	0x00000004
        /*177c*/ 	.word	0x00030840
        /*1780*/ 	.short	0x010a
        /*1782*/ 	.byte	0x3f
	.zero		1


	//   ....[64]....
        /*1784*/ 	.word	0x00029410
        /*1788*/ 	.word	0x00000004
        /*178c*/ 	.word	0x00030830
        /*1790*/ 	.short	0x0107
        /*1792*/ 	.byte	0x3f
	.zero		1


	//   ....[65]....
        /*1794*/ 	.word	0x000294c0
        /*1798*/ 	.word	0x00000004
        /*179c*/ 	.word	0x00030830
        /*17a0*/ 	.short	0x0101
        /*17a2*/ 	.byte	0x3f
	.zero		1


	//   ....[66]....
        /*17a4*/ 	.word	0x0002a0e0
        /*17a8*/ 	.word	0x00000011
        /*17ac*/ 	.word	0x00030800
        /*17b0*/ 	.short	0x0107
        /*17b2*/ 	.byte	0x3f
	.zero		1


	//   ....[67]....
        /*17b4*/ 	.word	0x0002a200
        /*17b8*/ 	.word	0x00000011
        /*17bc*/ 	.word	0x00030800
        /*17c0*/ 	.short	0x0101
        /*17c2*/ 	.byte	0x3f
	.zero		1


	//   ....[68]....
        /*17c4*/ 	.word	0x0002a220
        /*17c8*/ 	.word	0x00000011
        /*17cc*/ 	.word	0x00030820
        /*17d0*/ 	.short	0x010a
        /*17d2*/ 	.byte	0x3f
	.zero		1


	//   ....[69]....
        /*17d4*/ 	.word	0x0002a600
        /*17d8*/ 	.word	0x00000007
        /*17dc*/ 	.word	0x00030840
        /*17e0*/ 	.short	0x010a
        /*17e2*/ 	.byte	0x3f
	.zero		1


	//   ....[70]....
        /*17e4*/ 	.word	0x0002aae0
        /*17e8*/ 	.word	0x00000007
        /*17ec*/ 	.word	0x00030830
        /*17f0*/ 	.short	0x0107
        /*17f2*/ 	.byte	0x3f
	.zero		1


	//   ....[71]....
        /*17f4*/ 	.word	0x0002ab90
        /*17f8*/ 	.word	0x00000007
        /*17fc*/ 	.word	0x00030830
        /*1800*/ 	.short	0x0101
        /*1802*/ 	.byte	0x3f
	.zero		1


	//   ....[72]....
        /*1804*/ 	.word	0x0002abf0
        /*1808*/ 	.word	0x00000007
        /*180c*/ 	.word	0x00030860
        /*1810*/ 	.short	0x010a
        /*1812*/ 	.byte	0x3f
	.zero		1


	//   ....[73]....
        /*1814*/ 	.word	0x0002b0b0
        /*1818*/ 	.word	0x00000007
        /*181c*/ 	.word	0x00030850
        /*1820*/ 	.short	0x0107
        /*1822*/ 	.byte	0x3f
	.zero		1


	//   ....[74]....
        /*1824*/ 	.word	0x0002b1d0
        /*1828*/ 	.word	0x00000007
        /*182c*/ 	.word	0x00030850
        /*1830*/ 	.short	0x0101
        /*1832*/ 	.byte	0x3f
	.zero		1


	//   ....[75]....
        /*1834*/ 	.word	0x0002b3e0
        /*1838*/ 	.word	0x00000004
        /*183c*/ 	.word	0x00030860
        /*1840*/ 	.short	0x010a
        /*1842*/ 	.byte	0x3f
	.zero		1


	//   ....[76]....
        /*1844*/ 	.word	0x0002b860
        /*1848*/ 	.word	0x00000004
        /*184c*/ 	.word	0x00030850
        /*1850*/ 	.short	0x0107
        /*1852*/ 	.byte	0x3f
	.zero		1


	//   ....[77]....
        /*1854*/ 	.word	0x0002b910
        /*1858*/ 	.word	0x00000004
        /*185c*/ 	.word	0x00030850
        /*1860*/ 	.short	0x0101
        /*1862*/ 	.byte	0x3f
	.zero		1


	//   ....[78]....
        /*1864*/ 	.word	0x0002ca60
        /*1868*/ 	.word	0x00000005
        /*186c*/ 	.word	0x00030820
        /*1870*/ 	.short	0x010a
        /*1872*/ 	.byte	0x3f
	.zero		1


	//   ....[79]....
        /*1874*/ 	.word	0x0002cbf0
        /*1878*/ 	.word	0x00000003
        /*187c*/ 	.word	0x00030840
        /*1880*/ 	.short	0x010a
        /*1882*/ 	.byte	0x3f
	.zero		1


	//   ....[80]....
        /*1884*/ 	.word	0x0002cc90
        /*1888*/ 	.word	0x00000005
        /*188c*/ 	.word	0x00030840
        /*1890*/ 	.short	0x010a
        /*1892*/ 	.byte	0x3f
	.zero		1


	//   ....[81]....
        /*1894*/ 	.word	0x0002ccd0
        /*1898*/ 	.word	0x00000003
        /*189c*/ 	.word	0x00030860
        /*18a0*/ 	.short	0x010a
        /*18a2*/ 	.byte	0x3f
	.zero		1


	//   ....[82]....
        /*18a4*/ 	.word	0x0002cd10
        /*18a8*/ 	.word	0x00000005
        /*18ac*/ 	.word	0x00030860
        /*18b0*/ 	.short	0x010a
        /*18b2*/ 	.byte	0x3f
	.zero		1


	//   ....[83]....
        /*18b4*/ 	.word	0x0002cd70
        /*18b8*/ 	.word	0x00000058
        /*18bc*/ 	.word	0x00030890
        /*18c0*/ 	.short	0x010a
        /*18c2*/ 	.byte	0x3f
	.zero		1


	//   ....[84]....
        /*18c4*/ 	.word	0x0002d020
        /*18c8*/ 	.word	0x00000058
        /*18cc*/ 	.word	0x00030890
        /*18d0*/ 	.short	0x010a
        /*18d2*/ 	.byte	0x3f
	.zero		1


	//   ....[85]....
        /*18d4*/ 	.word	0x0002d2d0
        /*18d8*/ 	.word	0x00000058
        /*18dc*/ 	.word	0x00030890
        /*18e0*/ 	.short	0x010a
        /*18e2*/ 	.byte	0x3f
	.zero		1


	//   ....[86]....
        /*18e4*/ 	.word	0x0002d580
        /*18e8*/ 	.word	0x00000058
        /*18ec*/ 	.word	0x000308b0
        /*18f0*/ 	.short	0x010a
        /*18f2*/ 	.byte	0x3f
	.zero		1


	//   ....[87]....
        /*18f4*/ 	.word	0x0002dd10
        /*18f8*/ 	.word	0x00000011
        /*18fc*/ 	.word	0x00030800
        /*1900*/ 	.short	0x010a
        /*1902*/ 	.byte	0x3f
	.zero		1


	//   ....[88]....
        /*1904*/ 	.word	0x0002e470
        /*1908*/ 	.word	0x00000011
        /*190c*/ 	.word	0x00030800
        /*1910*/ 	.short	0x010a
        /*1912*/ 	.byte	0x3f
	.zero		1


	//   ....[89]....
        /*1914*/ 	.word	0x0002e4c0
        /*1918*/ 	.word	0x00000000
        /*191c*/ 	.word	0x00030830
        /*1920*/ 	.short	0x010a
        /*1922*/ 	.byte	0x3f
	.zero		1


	//   ....[90]....
        /*1924*/ 	.word	0x0002e510
        /*1928*/ 	.word	0x000000df
        /*192c*/ 	.word	0x00030830
        /*1930*/ 	.short	0x010a
        /*1932*/ 	.byte	0x3f
	.zero		1


	//   ....[91]....
        /*1934*/ 	.word	0x0002e560
        /*1938*/ 	.word	0x000000da
        /*193c*/ 	.word	0x00030850
        /*1940*/ 	.short	0x010a
        /*1942*/ 	.byte	0x3f
	.zero		1


	//   ....[92]....
        /*1944*/ 	.word	0x0002e5b0
        /*1948*/ 	.word	0x000000de
        /*194c*/ 	.word	0x00030830
        /*1950*/ 	.short	0x010a
        /*1952*/ 	.byte	0x3f
	.zero		1


	//   ....[93]....
        /*1954*/ 	.word	0x0002e600
        /*1958*/ 	.word	0x00000008
        /*195c*/ 	.word	0x00030850
        /*1960*/ 	.short	0x010a
        /*1962*/ 	.byte	0x3f
	.zero		1


	//   ....[94]....
        /*1964*/ 	.word	0x0002e650
        /*1968*/ 	.word	0x000000df
        /*196c*/ 	.word	0x00030830
        /*1970*/ 	.short	0x010a
        /*1972*/ 	.byte	0x3f
	.zero		1


	//   ....[95]....
        /*1974*/ 	.word	0x0002e6a0
        /*1978*/ 	.word	0x000000de
        /*197c*/ 	.word	0x00030850
        /*1980*/ 	.short	0x010a
        /*1982*/ 	.byte	0x3f
	.zero		1


	//   ....[96]....
        /*1984*/ 	.word	0x0002e6f0
        /*1988*/ 	.word	0x00000003
        /*198c*/ 	.word	0x00030850
        /*1990*/ 	.short	0x010a
        /*1992*/ 	.byte	0x3f
	.zero		1


	//   ....[97]....
        /*1994*/ 	.word	0x0002e890
        /*1998*/ 	.word	0x00000011
        /*199c*/ 	.word	0x00030820
        /*19a0*/ 	.short	0x010a
        /*19a2*/ 	.byte	0x3f
	.zero		1


	//   ....[98]....
        /*19a4*/ 	.word	0x0002e8e0
        /*19a8*/ 	.word	0x0000000c
        /*19ac*/ 	.word	0x000308a0
        /*19b0*/ 	.short	0x010a
        /*19b2*/ 	.byte	0x3f
	.zero		1


	//   ....[99]....
        /*19b4*/ 	.word	0x0002e930
        /*19b8*/ 	.word	0x0000000c
        /*19bc*/ 	.word	0x000308c0
        /*19c0*/ 	.short	0x010a
        /*19c2*/ 	.byte	0x3f
	.zero		1


	//   ....[100]....
        /*19c4*/ 	.word	0x0002e980
        /*19c8*/ 	.word	0x00000007
        /*19cc*/ 	.word	0x000308a0
        /*19d0*/ 	.short	0x010a
        /*19d2*/ 	.byte	0x3f
	.zero		1


	//   ....[101]....
        /*19d4*/ 	.word	0x0002e9d0
        /*19d8*/ 	.word	0x00000007
        /*19dc*/ 	.word	0x000308c0
        /*19e0*/ 	.short	0x010a
        /*19e2*/ 	.byte	0x3f
	.zero		1


	//   ....[102]....
        /*19e4*/ 	.word	0x0002eaf0
        /*19e8*/ 	.word	0x00000004
        /*19ec*/ 	.word	0x00030840
        /*19f0*/ 	.short	0x010a
        /*19f2*/ 	.byte	0x3f
	.zero		1


	//   ....[103]....
        /*19f4*/ 	.word	0x0002fc00
        /*19f8*/ 	.word	0x00000011
        /*19fc*/ 	.word	0x00030820
        /*1a00*/ 	.short	0x010a
        /*1a02*/ 	.byte	0x3f
	.zero		1


	//   ....[104]....
        /*1a04*/ 	.word	0x0002fc50
        /*1a08*/ 	.word	0x00000007
        /*1a0c*/ 	.word	0x00030840
        /*1a10*/ 	.short	0x010a
        /*1a12*/ 	.byte	0x3f
	.zero		1


	//   ....[105]....
        /*1a14*/ 	.word	0x00030270
        /*1a18*/ 	.word	0x00000007
        /*1a1c*/ 	.word	0x00030860
        /*1a20*/ 	.short	0x010a
        /*1a22*/ 	.byte	0x3f
	.zero		1


	//   ....[106]....
        /*1a24*/ 	.word	0x000308b0
        /*1a28*/ 	.word	0x00000004
        /*1a2c*/ 	.word	0x00030860
        /*1a30*/ 	.short	0x010a
        /*1a32*/ 	.byte	0x3f
	.zero		1


	//   ....[107]....
        /*1a34*/ 	.word	0x00031960
        /*1a38*/ 	.word	0x00000005
        /*1a3c*/ 	.word	0x00030820
        /*1a40*/ 	.short	0x010a
        /*1a42*/ 	.byte	0x3f
	.zero		1


	//   ....[108]....
        /*1a44*/ 	.word	0x00031b00
        /*1a48*/ 	.word	0x00000003
        /*1a4c*/ 	.word	0x00030840
        /*1a50*/ 	.short	0x010a
        /*1a52*/ 	.byte	0x3f
	.zero		1


	//   ....[109]....
        /*1a54*/ 	.word	0x00031b50
        /*1a58*/ 	.word	0x00000005
        /*1a5c*/ 	.word	0x00030840
        /*1a60*/ 	.short	0x010a
        /*1a62*/ 	.byte	0x3f
	.zero		1


	//   ....[110]....
        /*1a64*/ 	.word	0x00031ba0
        /*1a68*/ 	.word	0x00000003
        /*1a6c*/ 	.word	0x00030860
        /*1a70*/ 	.short	0x010a
        /*1a72*/ 	.byte	0x3f
	.zero		1


	//----- nvinfo : EIATTR_NUM_MBARRIERS
	.align		4
.L_241:
        /*1a74*/ 	.byte	0x03, 0x38
        /*1a76*/ 	.short	0x0016


	//----- nvinfo : EIATTR_EXIT_INSTR_OFFSETS
	.align		4
        /*1a78*/ 	.byte	0x04, 0x1c
        /*1a7a*/ 	.short	(.L_243 - .L_242)


	//   ....[0]....
.L_242:
        /*1a7c*/ 	.word	0x0002cd60


	//----- nvinfo : EIATTR_MAX_THREADS
	.align		4
.L_243:
        /*1a80*/ 	.byte	0x04, 0x05
        /*1a82*/ 	.short	(.L_245 - .L_244)
.L_244:
        /*1a84*/ 	.word	0x00000180
        /*1a88*/ 	.word	0x00000001
        /*1a8c*/ 	.word	0x00000001


	//----- nvinfo : EIATTR_CRS_STACK_SIZE
	.align		4
.L_245:
        /*1a90*/ 	.byte	0x04, 0x1e
        /*1a92*/ 	.short	(.L_247 - .L_246)
.L_246:
        /*1a94*/ 	.word	0x00000000


	//----- nvinfo : EIATTR_CBANK_PARAM_SIZE
	.align		4
.L_247:
        /*1a98*/ 	.byte	0x03, 0x19
        /*1a9a*/ 	.short	0x0af0


	//----- nvinfo : EIATTR_PARAM_CBANK
	.align		4
        /*1a9c*/ 	.byte	0x04, 0x0a
        /*1a9e*/ 	.short	(.L_249 - .L_248)
	.align		4
.L_248:
        /*1aa0*/ 	.word	index@(.nv.constant0._ZN7cutlass13device_kernelIN5flash11enable_sm90INS1_16FlashAttnFwdSm90INS1_25CollectiveMainloopFwdSm90ILi2EN4cute5tupleIJNS5_1CILi1EEES8_S8_EEENS6_IJNS7_ILi128EEENS7_ILi64EEENS7_ILi256EEEEEELi256ENS_10bfloat16_tEfNS_4arch4Sm90ELb0ELb1ELb0ELb1ELb1ELb1ELb0ELb1ELb1ELb1ELb1ELb0EEENS1_21CollectiveEpilogueFwdINS6_IJSA_SC_SB_EEES9_SE_SG_Li256ELb1ELb1ELb1ELb0EEENS1_36VarlenDynamicPersistentTileSchedulerILi128ELi64ELi256ELi128ELb1ELb1ELb1ELb1ELb0ELb1EEEEEEEEEvNT_6ParamsE)
        /*1aa4*/ 	.short	0x0210
        /*1aa6*/ 	.short	0x0af0


	//----- nvinfo : EIATTR_SW_WAR
	.align		4
.L_249:
        /*1aa8*/ 	.byte	0x04, 0x36
        /*1aaa*/ 	.short	(.L_251 - .L_250)
.L_250:
        /*1aac*/ 	.word	0x00000008
.L_251:


//--------------------- .nv.info._ZN7cutlass13device_kernelIN5flash11enable_sm90INS1_16FlashAttnFwdSm90INS1_25CollectiveMainloopFwdSm90ILi2EN4cute5tupleIJNS5_1CILi1EEES8_S8_EEENS6_IJNS7_ILi128EEENS7_ILi80EEENS7_ILi256EEEEEELi256ENS_10bfloat16_tEfNS_4arch4Sm90ELb1ELb0ELb0ELb0ELb1ELb0ELb0ELb1ELb1ELb1ELb1ELb0EEENS1_21CollectiveEpilogueFwdINS6_IJSA_SC_SB_EEES9_SE_SG_Li256ELb0ELb1ELb1ELb0EEENS1_19SingleTileSchedulerILb0ELb1ELb1ELi128EEEEEEEEEvNT_6ParamsE --------------------------
	.section	.nv.info._ZN7cutlass13device_kernelIN5flash11enable_sm90INS1_16FlashAttnFwdSm90INS1_25CollectiveMainloopFwdSm90ILi2EN4cute5tupleIJNS5_1CILi1EEES8_S8_EEENS6_IJNS7_ILi128EEENS7_ILi80EEENS7_ILi256EEEEEELi256ENS_10bfloat16_tEfNS_4arch4Sm90ELb1ELb0ELb0ELb0ELb1ELb0ELb0ELb1ELb1ELb1ELb1ELb0EEENS1_21CollectiveEpilogueFwdINS6_IJSA_SC_SB_EEES9_SE_SG_Li256ELb0ELb1ELb1ELb0EEENS1_19SingleTileSchedulerILb0ELb1ELb1ELi128EEEEEEEEEvNT_6ParamsE,"",@"SHT_CUDA_INFO"
	.sectionflags	@""
	.align	4


	//----- nvinfo : EIATTR_CUDA_API_VERSION
	.align		4
        /*0000*/ 	.byte	0x04, 0x37
        /*0002*/ 	.short	(.L_253 - .L_252)
.L_252:
        /*0004*/ 	.word	0x00000082


	//----- nvinfo : EIATTR_KPARAM_INFO
	.align		4
.L_253:
        /*0008*/ 	.byte	0x04, 0x17
        /*000a*/ 	.short	(.L_255 - .L_254)
.L_254:
        /*000c*/ 	.word	0x00000000
        /*0010*/ 	.short	0x0000
        /*0012*/ 	.short	0x0070
        /*0014*/ 	.byte	0x00, 0xf0, 0x01, 0x28


	//----- nvinfo : EIATTR_SPARSE_MMA_MASK
	.align		4
.L_255:
        /*0018*/ 	.byte	0x03, 0x50
        /*001a*/ 	.short	0x0000


	//----- nvinfo : EIATTR_MAXREG_COUNT
	.align		4
        /*001c*/ 	.byte	0x03, 0x1b
        /*001e*/ 	.short	0x00a8


	//----- nvinfo : EIATTR_NUM_BARRIERS
	.align		4
        /*0020*/ 	.byte	0x02, 0x4c
        /*0022*/ 	.byte	0x09
	.zero		1


	//----- nvinfo : EIATTR_EXTERNS
	.align		4
        /*0024*/ 	.byte	0x04, 0x0f
        /*0026*/ 	.short	(.L_257 - .L_256)


	//   ....[0]....
	.align		4
.L_256:
        /*0028*/ 	.word	index@(__assertfail)


	//----- nvinfo : EIATTR_ANNOTATIONS
	.align		4
.L_257:
        /*002c*/ 	.byte	0x04, 0x55
        /*002e*/ 	.short	(.L_259 - .L_258)


	//   ....[0]....
.L_258:
        /*0030*/ 	.word	0x00000001
        /*0034*/ 	.byte	0xa0, 0x08, 0x00, 0x00, 0x01, 0x00, 0x00, 0x00, 0xf0, 0x15, 0x00, 0x00, 0x01, 0x00, 0x00, 0x00
        /*0044*/ 	.byte	0x30, 0x19, 0x01, 0x00, 0x01, 0x00, 0x00, 0x00, 0xc0, 0x1a, 0x01, 0x00, 0x01, 0x00, 0x00, 0x00
        /*0054*/ 	.byte	0xd0, 0x30, 0x01, 0x00, 0x01, 0x00, 0x00, 0x00, 0x70, 0x49, 0x01, 0x00


	//----- nvinfo : EIATTR_MERCURY_ISA_VERSION
	.align		4
.L_259:
        /*0060*/ 	.byte	0x03, 0x5f
        /*0062*/ 	.short	0x0101


	//----- nvinfo : EIATTR_INT_WARP_WIDE_INSTR_OFFSETS
	.align		4
        /*0064*/ 	.byte	0x04, 0x31
        /*0066*/ 	.short	(.L_261 - .L_260)


	//   ....[0]....
.L_260:
        /*0068*/ 	.word	0x000000c0


	//   ....[1]....
        /*006c*/ 	.word	0x000000d0


	//   ....[2]....
        /*0070*/ 	.word	0x00000170


	//----- nvinfo : EIATTR_COOP_GROUP_MASK_REGIDS
	.align		4
.L_261:
        /*0074*/ 	.byte	0x04, 0x29
        /*0076*/ 	.short	(.L_263 - .L_262)


	//   ....[0]....
.L_262:
        /*0078*/ 	.word	0xffffffff


	//   ....[1]....
        /*007c*/ 	.word	0xffffffff


	//   ....[2]....
        /*0080*/ 	.word	0xffffffff


	//   ....[3]....
        /*0084*/ 	.word	0xffffffff


	//   ....[4]....
        /*0088*/ 	.word	0xffffffff


	//   ....[5]....
        /*008c*/ 	.word	0xffffffff


	//   ....[6]....
        /*0090*/ 	.word	0xffffffff


	//   ....[7]....
        /*0094*/ 	.word	0xffffffff


	//   ....[8]....
        /*0098*/ 	.word	0xffffffff


	//   ....[9]....
        /*009c*/ 	.word	0xffffffff


	//   ....[10]....
        /*00a0*/ 	.word	0xffffffff


	//   ....[11]....
        /*00a4*/ 	.word	0xffffffff


	//   ....[12]....
        /*00a8*/ 	.word	0xffffffff


	//   ....[13]....
        /*00ac*/ 	.word	0xffffffff


	//   ....[14]....
        /*00b0*/ 	.word	0xffffffff


	//   ....[15]....
        /*00b4*/ 	.word	0xffffffff


	//   ....[16]....
        /*00b8*/ 	.word	0xffffffff


	//   ....[17]....
        /*00bc*/ 	.word	0xffffffff


	//   ....[18]....
        /*00c0*/ 	.word	0xffffffff


	//   ....[19]....
        /*00c4*/ 	.word	0xffffffff


	//   ....[20]....
        /*00c8*/ 	.word	0xffffffff


	//   ....[21]....
        /*00cc*/ 	.word	0xffffffff


	//   ....[22]....
        /*00d0*/ 	.word	0xffffffff


	//   ....[23]....
        /*00d4*/ 	.word	0xffffffff


	//   ....[24]....
        /*00d8*/ 	.word	0xffffffff


	//   ....[25]....
        /*00dc*/ 	.word	0xffffffff


	//   ....[26]....
        /*00e0*/ 	.word	0xffffffff


	//   ....[27]....
        /*00e4*/ 	.word	0xffffffff


	//   ....[28]....
        /*00e8*/ 	.word	0xffffffff


	//   ....[29]....
        /*00ec*/ 	.word	0xffffffff


	//   ....[30]....
        /*00f0*/ 	.word	0xffffffff


	//   ....[31]....
        /*00f4*/ 	.word	0xffffffff


	//   ....[32]....
        /*00f8*/ 	.word	0xffffffff


	//   ....[33]....
        /*00fc*/ 	.word	0xffffffff


	//   ....[34]....
        /*0100*/ 	.word	0xffffffff


	//   ....[35]....
        /*0104*/ 	.word	0xffffffff


	//   ....[36]....
        /*0108*/ 	.word	0xffffffff


	//   ....[37]....
        /*010c*/ 	.word	0xffffffff


	//   ....[38]....
        /*0110*/ 	.word	0xffffffff


	//   ....[39]....
        /*0114*/ 	.word	0xffffffff


	//   ....[40]....
        /*0118*/ 	.word	0xffffffff


	//   ....[41]....
        /*011c*/ 	.word	0xffffffff


	//   ....[42]....
        /*0120*/ 	.word	0xffffffff


	//   ....[43]....
        /*0124*/ 	.word	0xffffffff


	//   ....[44]....
        /*0128*/ 	.word	0xffffffff


	//   ....[45]....
        /*012c*/ 	.word	0xffffffff


	//   ....[46]....
        /*0130*/ 	.word	0xffffffff


	//   ....[47]....
        /*0134*/ 	.word	0xffffffff


	//   ....[48]....
        /*0138*/ 	.word	0xffffffff


	//   ....[49]....
        /*013c*/ 	.word	0xffffffff


	//   ....[50]....
        /*0140*/ 	.word	0xffffffff


	//   ....[51]....
        /*0144*/ 	.word	0xffffffff


	//   ....[52]....
        /*0148*/ 	.word	0xffffffff


	//   ....[53]....
        /*014c*/ 	.word	0xffffffff


	//   ....[54]....
        /*0150*/ 	.word	0xffffffff


	//   ....[55]....
        /*0154*/ 	.word	0xffffffff


	//   ....[56]....
        /*0158*/ 	.word	0xffffffff


	//   ....[57]....
        /*015c*/ 	.word	0xffffffff


	//   ....[58]....
        /*0160*/ 	.word	0xffffffff


	//   ....[59]....
        /*0164*/ 	.word	0xffffffff


	//   ....[60]....
        /*0168*/ 	.word	0xffffffff


	//   ....[61]....
        /*016c*/ 	.word	0xffffffff


	//   ....[62]....
        /*0170*/ 	.word	0xffffffff


	//   ....[63]....
        /*0174*/ 	.word	0xffffffff


	//   ....[64]....
        /*0178*/ 	.word	0xffffffff


	//   ....[65]....
        /*017c*/ 	.word	0xffffffff


	//   ....[66]....
        /*0180*/ 	.word	0xffffffff


	//   ....[67]....
        /*0184*/ 	.word	0xffffffff


	//   ....[68]....
        /*0188*/ 	.word	0xffffffff


	//   ....[69]....
        /*018c*/ 	.word	0xffffffff


	//   ....[70]....
        /*0190*/ 	.word	0xffffffff


	//   ....[71]....
        /*0194*/ 	.word	0xffffffff


	//   ....[72]....
        /*0198*/ 	.word	0xffffffff


	//   ....[73]....
        /*019c*/ 	.word	0xffffffff


	//   ....[74]....
        /*01a0*/ 	.word	0xffffffff


	//   ....[75]....
        /*01a4*/ 	.word	0xffffffff


	//   ....[76]....
        /*01a8*/ 	.word	0xffffffff


	//   ....[77]....
        /*01ac*/ 	.word	0xffffffff


	//   ....[78]....
        /*01b0*/ 	.word	0xffffffff


	//   ....[79]....
        /*01b4*/ 	.word	0xffffffff


	//   ....[80]....
        /*01b8*/ 	.word	0xffffffff


	//   ....[81]....
        /*01bc*/ 	.word	0xffffffff


	//   ....[82]....
        /*01c0*/ 	.word	0xffffffff


	//   ....[83]....
        /*01c4*/ 	.word	0xffffffff


	//   ....[84]....
        /*01c8*/ 	.word	0xffffffff


	//   ....[85]....
        /*01cc*/ 	.word	0xffffffff


	//   ....[86]....
        /*01d0*/ 	.word	0xffffffff


	//   ....[87]....
        /*01d4*/ 	.word	0xffffffff


	//   ....[88]....
        /*01d8*/ 	.word	0xffffffff


	//   ....[89]....
        /*01dc*/ 	.word	0xffffffff


	//   ....[90]....
        /*01e0*/ 	.word	0xffffffff


	//   ....[91]....
        /*01e4*/ 	.word	0xffffffff


	//   ....[92]....
        /*01e8*/ 	.word	0xffffffff


	//   ....[93]....
        /*01ec*/ 	.word	0x0500000f


	//   ....[94]....
        /*01f0*/ 	.word	0x0500000f


	//   ....[95]....
        /*01f4*/ 	.word	0x0500000f


	//   ....[96]....
        /*01f8*/ 	.word	0x0500000f


	//   ....[97]....
        /*01fc*/ 	.word	0x0500000f


	//   ....[98]....
        /*0200*/ 	.word	0x0500000f


	//   ....[99]....
        /*0204*/ 	.word	0x0500000f


	//   ....[100]....
        /*0208*/ 	.word	0x0500000f


	//   ....[101]....
        /*020c*/ 	.word	0x0500000f


	//   ....[102]....
        /*0210*/ 	.word	0x0500000f


	//   ....[103]....
        /*0214*/ 	.word	0x0500000f


	//   ....[104]....
        /*0218*/ 	.word	0x0500000f


	//   ....[105]....
        /*021c*/ 	.word	0x0500000f


	//   ....[106]....
        /*0220*/ 	.word	0x0500000f


	//   ....[107]....
        /*0224*/ 	.word	0x0500000f


	//   ....[108]....
        /*0228*/ 	.word	0x0500000f


	//   ....[109]....
        /*022c*/ 	.word	0x0500000f


	//   ....[110]....
        /*0230*/ 	.word	0x0500000f


	//   ....[111]....
        /*0234*/ 	.word	0x0500000f


	//   ....[112]....
        /*0238*/ 	.word	0x0500000f


	//   ....[113]....
        /*023c*/ 	.word	0x0500000f


	//   ....[114]....
        /*0240*/ 	.word	0x0500000f


	//   ....[115]....
        /*0244*/ 	.word	0x0500000f


	//   ....[116]....
        /*0248*/ 	.word	0x0500000f


	//   ....[117]....
        /*024c*/ 	.word	0x0500000f


	//   ....[118]....
        /*0250*/ 	.word	0x0500000f


	//   ....[119]....
        /*0254*/ 	.word	0x0500000f


	//   ....[120]....
        /*0258*/ 	.word	0x0500000f


	//   ....[121]....
        /*025c*/ 	.word	0x0500000f


	//   ....[122]....
        /*0260*/ 	.word	0x0500000f


	//   ....[123]....
        /*0264*/ 	.word	0x0500000f


	//   ....[124]....
        /*0268*/ 	.word	0x0500000f


	//   ....[125]....
        /*026c*/ 	.word	0x0500000f


	//   ....[126]....
        /*0270*/ 	.word	0x0500000f


	//   ....[127]....
        /*0274*/ 	.word	0x0500000f


	//   ....[128]....
        /*0278*/ 	.word	0x0500000f


	//   ....[129]....
        /*027c*/ 	.word	0x0500000f


	//   ....[130]....
        /*0280*/ 	.word	0x0500000f


	//   ....[131]....
        /*0284*/ 	.word	0x0500000f


	//   ....[132]....
        /*0288*/ 	.word	0x0500000f


	//   ....[133]....
        /*028c*/ 	.word	0x0500000f


	//   ....[134]....
        /*0290*/ 	.word	0x0500000f


	//   ....[135]....
        /*0294*/ 	.word	0x0500000f


	//   ....[136]....
        /*0298*/ 	.word	0x0500000f


	//   ....[137]....
        /*029c*/ 	.word	0x0500000f


	//   ....[138]....
        /*02a0*/ 	.word	0x0500000f


	//   ....[139]....
        /*02a4*/ 	.word	0x0500000f


	//   ....[140]....
        /*02a8*/ 	.word	0x0500000f


	//   ....[141]....
        /*02ac*/ 	.word	0x0500000f


	//   ....[142]....
        /*02b0*/ 	.word	0x0500000f


	//   ....[143]....
        /*02b4*/ 	.word	0x0500000f


	//   ....[144]....
        /*02b8*/ 	.word	0x0500000f


	//   ....[145]....
        /*02bc*/ 	.word	0x0500000f


	//   ....[146]....
        /*02c0*/ 	.word	0x0500000f


	//   ....[147]....
        /*02c4*/ 	.word	0x0500000f


	//   ....[148]....
        /*02c8*/ 	.word	0x0500000f


	//   ....[149]....
        /*02cc*/ 	.word	0x0500000f


	//   ....[150]....
        /*02d0*/ 	.word	0x0500000f


	//----- nvinfo : EIATTR_COOP_GROUP_INSTR_OFFSETS
	.align		4
.L_263:
        /*02d4*/ 	.byte	0x04, 0x28
        /*02d6*/ 	.short	(.L_265 - .L_264)


	//   ....[0]....
.L_264:
        /*02d8*/ 	.word	0x00000070


	//   ....[1]....
        /*02dc*/ 	.word	0x000000b0


	//   ....[2]....
        /*02e0*/ 	.word	0x000002d0


	//   ....[3]....
        /*02e4*/ 	.word	0x00000430


	//   ....[4]....
        /*02e8*/ 	.word	0x00000550


	//   ....[5]....
        /*02ec*/ 	.word	0x000006b0


	//   ....[6]....
        /*02f0*/ 	.word	0x000013d0


	//   ....[7]....
        /*02f4*/ 	.word	0x00003e10


	//   ....[8]....
        /*02f8*/ 	.word	0x00004540


	//   ....[9]....
        /*02fc*/ 	.word	0x00004550


	//   ....[10]....
        /*0300*/ 	.word	0x00004920


	//   ....[11]....
        /*0304*/ 	.word	0x00004940


	//   ....[12]....
        /*0308*/ 	.word	0x000049a0


	//   ....[13]....
        /*030c*/ 	.word	0x000082a0


	//   ....[14]....
        /*0310*/ 	.word	0x000086c0


	//   ....[15]....
        /*0314*/ 	.word	0x000086e0


	//   ....[16]....
        /*0318*/ 	.word	0x00008760


	//   ....[17]....
        /*031c*/ 	.word	0x00008d20


	//   ....[18]....
        /*0320*/ 	.word	0x00008d90


	//   ....[19]....
        /*0324*/ 	.word	0x0000c6a0


	//   ....[20]....
        /*0328*/ 	.word	0x0000c6b0


	//   ....[21]....
        /*032c*/ 	.word	0x0000c6e0


	//   ....[22]....
        /*0330*/ 	.word	0x0000c6f0


	//   ....[23]....
        /*0334*/ 	.word	0x0000da90


	//   ....[24]....
        /*0338*/ 	.word	0x0000daa0


	//   ....[25]....
        /*033c*/ 	.word	0x0000db40


	//   ....[26]....
        /*0340*/ 	.word	0x0000dba0


	//   ....[27]....
        /*0344*/ 	.word	0x0000ee70


	//   ....[28]....
        /*0348*/ 	.word	0x0000eed0


	//   ....[29]....
        /*034c*/ 	.word	0x0000ef10


	//   ....[30]....
        /*0350*/ 	.word	0x0000ef50


	//   ....[31]....
        /*0354*/ 	.word	0x0000ef80


	//   ....[32]....
        /*0358*/ 	.word	0x0000efb0


	//   ....[33]....
        /*035c*/ 	.word	0x0000fc00


	//   ....[34]....
        /*0360*/ 	.word	0x0000fc10


	//   ....[35]....
        /*0364*/ 	.word	0x00010c80


	//   ....[36]....
        /*0368*/ 	.word	0x00011f60


	//   ....[37]....
        /*036c*/ 	.word	0x00011fa0


	//   ....[38]....
        /*0370*/ 	.word	0x00011fd0


	//   ....[39]....
        /*0374*/ 	.word	0x00011ff0


	//   ....[40]....
        /*0378*/ 	.word	0x00012000


	//   ....[41]....
        /*037c*/ 	.word	0x00012070


	//   ....[42]....
        /*0380*/ 	.word	0x000120a0


	//   ....[43]....
        /*0384*/ 	.word	0x00012100


	//   ....[44]....
        /*0388*/ 	.word	0x00012130


	//   ....[45]....
        /*038c*/ 	.word	0x00012190


	//   ....[46]....
        /*0390*/ 	.word	0x00012890


	//   ....[47]....
        /*0394*/ 	.word	0x000128d0


	//   ....[48]....
        /*0398*/ 	.word	0x00012900


	//   ....[49]....
        /*039c*/ 	.word	0x00012930


	//   ....[50]....
        /*03a0*/ 	.word	0x00012940


	//   ....[51]....
        /*03a4*/ 	.word	0x000129d0


	//   ....[52]....
        /*03a8*/ 	.word	0x00012a00


	//   ....[53]....
        /*03ac*/ 	.word	0x00012a70


	//   ....[54]....
        /*03b0*/ 	.word	0x00012aa0


	//   ....[55]....
        /*03b4*/ 	.word	0x00012b10


	//   ....[56]....
        /*03b8*/ 	.word	0x00012b40


	//   ....[57]....
        /*03bc*/ 	.word	0x00012bb0


	//   ....[58]....
        /*03c0*/ 	.word	0x00012be0


	//   ....[59]....
        /*03c4*/ 	.word	0x00012c50


	//   ....[60]....
        /*03c8*/ 	.word	0x00012c80


	//   ....[61]....
        /*03cc*/ 	.word	0x00012ce0


	//   ....[62]....
        /*03d0*/ 	.word	0x00013550


	//   ....[63]....
        /*03d4*/ 	.word	0x00013590


	//   ....[64]....
        /*03d8*/ 	.word	0x000135c0


	//   ....[65]....
        /*03dc*/ 	.word	0x000135e0


	//   ....[66]....
        /*03e0*/ 	.word	0x00013600


	//   ....[67]....
        /*03e4*/ 	.word	0x00013620


	//   ....[68]....
        /*03e8*/ 	.word	0x00013650


	//   ....[69]....
        /*03ec*/ 	.word	0x00013670


	//   ....[70]....
        /*03f0*/ 	.word	0x00013680


	//   ....[71]....
        /*03f4*/ 	.word	0x00013700


	//   ....[72]....
        /*03f8*/ 	.word	0x00013aa0


	//   ....[73]....
        /*03fc*/ 	.word	0x00013ad0


	//   ....[74]....
        /*0400*/ 	.word	0x00013af0


	//   ....[75]....
        /*0404*/ 	.word	0x00013b90


	//   ....[76]....
        /*0408*/ 	.word	0x00013bb0


	//   ....[77]....
        /*040c*/ 	.word	0x00013c50


	//   ....[78]....
        /*0410*/ 	.word	0x00013c70


	//   ....[79]....
        /*0414*/ 	.word	0x00013d10


	//   ....[80]....
        /*0418*/ 	.word	0x00013d30


	//   ....[81]....
        /*041c*/ 	.word	0x00013d40


	//   ....[82]....
        /*0420*/ 	.word	0x00014280


	//   ....[83]....
        /*0424*/ 	.word	0x000142c0


	//   ....[84]....
        /*0428*/ 	.word	0x000142f0


	//   ....[85]....
        /*042c*/ 	.word	0x00014320


	//   ....[86]....
        /*0430*/ 	.word	0x00014400


	//   ....[87]....
        /*0434*/ 	.word	0x00014420


	//   ....[88]....
        /*0438*/ 	.word	0x000144d0


	//   ....[89]....
        /*043c*/ 	.word	0x000144f0


	//   ....[90]....
        /*0440*/ 	.word	0x00014540


	//   ....[91]....
        /*0444*/ 	.word	0x000145b0


	//   ....[92]....
        /*0448*/ 	.word	0x00014900


	//   ....[93]....
        /*044c*/ 	.word	0x00014eb0


	//   ....[94]....
        /*0450*/ 	.word	0x00014fa0


	//   ....[95]....
        /*0454*/ 	.word	0x00015070


	//   ....[96]....
        /*0458*/ 	.word	0x00015180


	//   ....[97]....
        /*045c*/ 	.word	0x000151e0


	//   ....[98]....
        /*0460*/ 	.word	0x000152e0


	//   ....[99]....
        /*0464*/ 	.word	0x00015340


	//   ....[100]....
        /*0468*/ 	.word	0x00015440


	//   ....[101]....
        /*046c*/ 	.word	0x000154a0


	//   ....[102]....
        /*0470*/ 	.word	0x00015590


	//   ....[103]....
        /*0474*/ 	.word	0x000155e0


	//   ....[104]....
        /*0478*/ 	.word	0x00015670


	//   ....[105]....
        /*047c*/ 	.word	0x000156e0


	//   ....[106]....
        /*0480*/ 	.word	0x00015820


	//   ....[107]....
        /*0484*/ 	.word	0x00015890


	//   ....[108]....
        /*0488*/ 	.word	0x00015990


	//   ....[109]....
        /*048c*/ 	.word	0x00015a00


	//   ....[110]....
        /*0490*/ 	.word	0x00015b00


	//   ....[111]....
        /*0494*/ 	.word	0x00015b70


	//   ....[112]....
        /*0498*/ 	.word	0x00015c70


	//   ....[113]....
        /*049c*/ 	.word	0x00015ce0


	//   ....[114]....
        /*04a0*/ 	.word	0x00015de0


	//   ....[115]....
        /*04a4*/ 	.word	0x00015e50


	//   ....[116]....
        /*04a8*/ 	.word	0x00015f50


	//   ....[117]....
        /*04ac*/ 	.word	0x00015fb0


	//   ....[118]....
        /*04b0*/ 	.word	0x000160a0


	//   ....[119]....
        /*04b4*/ 	.word	0x000160f0


	//   ....[120]....
        /*04b8*/ 	.word	0x00016230


	//   ....[121]....
        /*04bc*/ 	.word	0x00016310


	//   ....[122]....
        /*04c0*/ 	.word	0x00016430


	//   ....[123]....
        /*04c4*/ 	.word	0x00016480


	//   ....[124]....
        /*04c8*/ 	.word	0x00016590


	//   ....[125]....
        /*04cc*/ 	.word	0x000165e0


	//   ....[126]....
        /*04d0*/ 	.word	0x00016700


	//   ....[127]....
        /*04d4*/ 	.word	0x00016750


	//   ....[128]....
        /*04d8*/ 	.word	0x00016880


	//   ....[129]....
        /*04dc*/ 	.word	0x000168d0


	//   ....[130]....
        /*04e0*/ 	.word	0x000169b0


	//   ....[131]....
        /*04e4*/ 	.word	0x00016a50


	//   ....[132]....
        /*04e8*/ 	.word	0x00016b80


	//   ....[133]....
        /*04ec*/ 	.word	0x00016bd0


	//   ....[134]....
        /*04f0*/ 	.word	0x00016d00


	//   ....[135]....
        /*04f4*/ 	.word	0x00016d50


	//   ....[136]....
        /*04f8*/ 	.word	0x00016e80


	//   ....[137]....
        /*04fc*/ 	.word	0x00016ed0


	//   ....[138]....
        /*0500*/ 	.word	0x00017000


	//   ....[139]....
        /*0504*/ 	.word	0x00017050


	//   ....[140]....
        /*0508*/ 	.word	0x00017130


	//   ....[141]....
        /*050c*/ 	.word	0x000171d0


	//   ....[142]....
        /*0510*/ 	.word	0x00017370


	//   ....[143]....
        /*0514*/ 	.word	0x000173c0


	//   ....[144]....
        /*0518*/ 	.word	0x00017500


	//   ....[145]....
        /*051c*/ 	.word	0x00017550


	//   ....[146]....
        /*0520*/ 	.word	0x00017690


	//   ....[147]....
        /*0524*/ 	.word	0x000176e0


	//   ....[148]....
        /*0528*/ 	.word	0x00017810


	//   ....[149]....
        /*052c*/ 	.word	0x00017860


	//   ....[150]....
        /*0530*/ 	.word	0x00017970


	//----- nvinfo : EIATTR_REG_RECONFIG
	.align		4
.L_265:
        /*0534*/ 	.byte	0x01, 0x54
	.zero		2


	//----- nvinfo : EIATTR_SYSCALL_OFFSETS
	.align		4
        /*0538*/ 	.byte	0x04, 0x46
        /*053a*/ 	.short	(.L_267 - .L_266)


	//   ....[0]....
.L_266:
        /*053c*/ 	.word	0x000015a0


	//   ....[1]....
        /*0540*/ 	.word	0x000114b0


	//   ....[2]....
        /*0544*/ 	.word	0x000115f0


	//   ....[3]....
        /*0548*/ 	.word	0x000116e0


	//   ....[4]....
        /*054c*/ 	.word	0x00012580


	//----- nvinfo : EIATTR_MBARRIER_INSTR_OFFSETS
	.align		4
.L_267:
        /*0550*/ 	.byte	0x04, 0x39
        /*0552*/ 	.short	(.L_269 - .L_268)


	//   ....[0]....
.L_268:
        /*0554*/ 	.word	0x00000180
        /*0558*/ 	.word	0x000000ff
        /*055c*/ 	.word	0x00038800
        /*0560*/ 	.short	0x0100
        /*0562*/ 	.byte	0x08
	.zero		1


	//   ....[1]....
        /*0564*/ 	.word	0x00000190
        /*0568*/ 	.word	0x000000ff
        /*056c*/ 	.word	0x00038820
        /*0570*/ 	.short	0x0100
        /*0572*/ 	.byte	0x08
	.zero		1


	//   ....[2]....
        /*0574*/ 	.word	0x00000280
        /*0578*/ 	.word	0x000000ff
        /*057c*/ 	.word	0x00038830
        /*0580*/ 	.short	0x0100
        /*0582*/ 	.byte	0x08
	.zero		1


	//   ....[3]....
        /*0584*/ 	.word	0x00000290
        /*0588*/ 	.word	0x000000ff
        /*058c*/ 	.word	0x00038840
        /*0590*/ 	.short	0x0100
        /*0592*/ 	.byte	0x08
	.zero		1


	//   ....[4]....
        /*0594*/ 	.word	0x000002a0
        /*0598*/ 	.word	0x000000ff
        /*059c*/ 	.word	0x00038838
        /*05a0*/ 	.short	0x0100
        /*05a2*/ 	.byte	0x08
	.zero		1


	//   ....[5]....
        /*05a4*/ 	.word	0x000002b0
        /*05a8*/ 	.word	0x000000ff
        /*05ac*/ 	.word	0x00038848
        /*05b0*/ 	.short	0x0100
        /*05b2*/ 	.byte	0x08
	.zero		1


	//   ....[6]....
        /*05b4*/ 	.word	0x000003e0
        /*05b8*/ 	.word	0x000000ff
        /*05bc*/ 	.word	0x00038850
        /*05c0*/ 	.short	0x0100
        /*05c2*/ 	.byte	0x08
	.zero		1


	//   ....[7]....
        /*05c4*/ 	.word	0x000003f0
        /*05c8*/ 	.word	0x000000ff
        /*05cc*/ 	.word	0x00038860
        /*05d0*/ 	.short	0x0100
        /*05d2*/ 	.byte	0x08
	.zero		1


	//   ....[8]....
        /*05d4*/ 	.word	0x00000400
        /*05d8*/ 	.word	0x000000ff
        /*05dc*/ 	.word	0x00038858
        /*05e0*/ 	.short	0x0100
        /*05e2*/ 	.byte	0x08
	.zero		1


	//   ....[9]....
        /*05e4*/ 	.word	0x00000410
        /*05e8*/ 	.word	0x000000ff
        /*05ec*/ 	.word	0x00038868
        /*05f0*/ 	.short	0x0100
        /*05f2*/ 	.byte	0x08
	.zero		1


	//   ....[10]....
        /*05f4*/ 	.word	0x00000500
        /*05f8*/ 	.word	0x000000ff
        /*05fc*/ 	.word	0x00038870
        /*0600*/ 	.short	0x0100
        /*0602*/ 	.byte	0x06
	.zero		1


	//   ....[11]....
        /*0604*/ 	.word	0x00000510
        /*0608*/ 	.word	0x000000ff
        /*060c*/ 	.word	0x00038880
        /*0610*/ 	.short	0x0100
        /*0612*/ 	.byte	0x06
	.zero		1


	//   ....[12]....
        /*0614*/ 	.word	0x00000520
        /*0618*/ 	.word	0x000000ff
        /*061c*/ 	.word	0x00038878
        /*0620*/ 	.short	0x0100
        /*0622*/ 	.byte	0x06
	.zero		1


	//   ....[13]....
        /*0624*/ 	.word	0x00000530
        /*0628*/ 	.word	0x000000ff
        /*062c*/ 	.word	0x00038888
        /*0630*/ 	.short	0x0100
        /*0632*/ 	.byte	0x06
	.zero		1


	//   ....[14]....
        /*0634*/ 	.word	0x00000660
        /*0638*/ 	.word	0x000000ff
        /*063c*/ 	.word	0x00038890
        /*0640*/ 	.short	0x0100
        /*0642*/ 	.byte	0x08
	.zero		1


	//   ....[15]....
        /*0644*/ 	.word	0x00000670
        /*0648*/ 	.word	0x000000ff
        /*064c*/ 	.word	0x000388a0
        /*0650*/ 	.short	0x0100
        /*0652*/ 	.byte	0x08
	.zero		1


	//   ....[16]....
        /*0654*/ 	.word	0x00000680
        /*0658*/ 	.word	0x000000ff
        /*065c*/ 	.word	0x00038898
        /*0660*/ 	.short	0x0100
        /*0662*/ 	.byte	0x08
	.zero		1


	//   ....[17]....
        /*0664*/ 	.word	0x00000690
        /*0668*/ 	.word	0x000000ff
        /*066c*/ 	.word	0x000388a8
        /*0670*/ 	.short	0x0100
        /*0672*/ 	.byte	0x08
	.zero		1


	//   ....[18]....
        /*0674*/ 	.word	0x000007d0
        /*0678*/ 	.word	0x000000ff
        /*067c*/ 	.word	0x000388b0
        /*0680*/ 	.short	0x0100
        /*0682*/ 	.byte	0x08
	.zero		1


	//   ....[19]....
        /*0684*/ 	.word	0x000007e0
        /*0688*/ 	.word	0x000000ff
        /*068c*/ 	.word	0x000388c0
        /*0690*/ 	.short	0x0100
        /*0692*/ 	.byte	0x08
	.zero		1


	//   ....[20]....
        /*0694*/ 	.word	0x000007f0
        /*0698*/ 	.word	0x000000ff
        /*069c*/ 	.word	0x000388b8
        /*06a0*/ 	.short	0x0100
        /*06a2*/ 	.byte	0x08
	.zero		1


	//   ....[21]....
        /*06a4*/ 	.word	0x00000800
        /*06a8*/ 	.word	0x000000ff
        /*06ac*/ 	.word	0x000388c8
        /*06b0*/ 	.short	0x0100
        /*06b2*/ 	.byte	0x08
	.zero		1


	//   ....[22]....
        /*06b4*/ 	.word	0x000015d0
        /*06b8*/ 	.word	0x000000ff
        /*06bc*/ 	.word	0x00038800
        /*06c0*/ 	.short	0x010a
        /*06c2*/ 	.byte	0x04
	.zero		1


	//   ....[23]....
        /*06c4*/ 	.word	0x00001670
        /*06c8*/ 	.word	0x000000ff
        /*06cc*/ 	.word	0x00038830
        /*06d0*/ 	.short	0x010a
        /*06d2*/ 	.byte	0x04
	.zero		1


	//   ....[24]....
        /*06d4*/ 	.word	0x000016e0
        /*06d8*/ 	.word	0x000000ff
        /*06dc*/ 	.word	0x00038830
        /*06e0*/ 	.short	0x010a
        /*06e2*/ 	.byte	0x04
	.zero		1


	//   ....[25]....
        /*06e4*/ 	.word	0x00004120
        /*06e8*/ 	.word	0x000000ff
        /*06ec*/ 	.word	0x00000000
        /*06f0*/ 	.short	0x0101
        /*06f2*/ 	.byte	0x07
	.zero		1


	//   ....[26]....
        /*06f4*/ 	.word	0x000055d0
        /*06f8*/ 	.word	0x000000ff
        /*06fc*/ 	.word	0x00038830
        /*0700*/ 	.short	0x010a
        /*0702*/ 	.byte	0x06
	.zero		1


	//   ....[27]....
        /*0704*/ 	.word	0x00005620
        /*0708*/ 	.word	0x000000ff
        /*070c*/ 	.word	0x00038830
        /*0710*/ 	.short	0x010a
        /*0712*/ 	.byte	0x06
	.zero		1


	//   ....[28]....
        /*0714*/ 	.word	0x00007ee0
        /*0718*/ 	.word	0x000000ff
        /*071c*/ 	.word	0x00038850
        /*0720*/ 	.short	0x010a
        /*0722*/ 	.byte	0x0a
	.zero		1


	//   ....[29]....
        /*0724*/ 	.word	0x00007f20
        /*0728*/ 	.word	0x000000ff
        /*072c*/ 	.word	0x00038850
        /*0730*/ 	.short	0x010a
        /*0732*/ 	.byte	0x0a
	.zero		1


	//   ....[30]....
        /*0734*/ 	.word	0x00008810
        /*0738*/ 	.word	0x000000ff
        /*073c*/ 	.word	0x00000000
        /*0740*/ 	.short	0x0101
        /*0742*/ 	.byte	0x07
	.zero		1


	//   ....[31]....
        /*0744*/ 	.word	0x00009570
        /*0748*/ 	.word	0x000000ff
        /*074c*/ 	.word	0x00000000
        /*0750*/ 	.short	0x0101
        /*0752*/ 	.byte	0x0a
	.zero		1


	//   ....[32]....
        /*0754*/ 	.word	0x000097c0
        /*0758*/ 	.word	0x000000ff
        /*075c*/ 	.word	0x00038830
        /*0760*/ 	.short	0x010a
        /*0762*/ 	.byte	0x3c
	.zero		1


	//   ....[33]....
        /*0764*/ 	.word	0x00009800
        /*0768*/ 	.word	0x000000ff
        /*076c*/ 	.word	0x00038830
        /*0770*/ 	.short	0x010a
        /*0772*/ 	.byte	0x3c
	.zero		1


	//   ....[34]....
        /*0774*/ 	.word	0x0000c120
        /*0778*/ 	.word	0x000000ff
        /*077c*/ 	.word	0x00038850
        /*0780*/ 	.short	0x010a
        /*0782*/ 	.byte	0x0a
	.zero		1


	//   ....[35]....
        /*0784*/ 	.word	0x0000c160
        /*0788*/ 	.word	0x000000ff
        /*078c*/ 	.word	0x00038850
        /*0790*/ 	.short	0x010a
        /*0792*/ 	.byte	0x0a
	.zero		1


	//   ....[36]....
        /*0794*/ 	.word	0x0000c540
        /*0798*/ 	.word	0x000000ff
        /*079c*/ 	.word	0x00000000
        /*07a0*/ 	.short	0x0101
        /*07a2*/ 	.byte	0x3c
	.zero		1


	//   ....[37]....
        /*07a4*/ 	.word	0x0000d0a0
        /*07a8*/ 	.word	0x000000ff
        /*07ac*/ 	.word	0x00000000
        /*07b0*/ 	.short	0x0101
        /*07b2*/ 	.byte	0x0a
	.zero		1


	//   ....[38]....
        /*07b4*/ 	.word	0x0000da00
        /*07b8*/ 	.word	0x000000ff
        /*07bc*/ 	.word	0x00038850
        /*07c0*/ 	.short	0x010a
        /*07c2*/ 	.byte	0x05
	.zero		1


	//   ....[39]....
        /*07c4*/ 	.word	0x0000da40
        /*07c8*/ 	.word	0x000000ff
        /*07cc*/ 	.word	0x00038850
        /*07d0*/ 	.short	0x010a
        /*07d2*/ 	.byte	0x05
	.zero		1


	//   ....[40]....
        /*07d4*/ 	.word	0x0000e080
        /*07d8*/ 	.word	0x000000ff
        /*07dc*/ 	.word	0x00000000
        /*07e0*/ 	.short	0x0101
        /*07e2*/ 	.byte	0x04
	.zero		1


	//   ....[41]....
        /*07e4*/ 	.word	0x0000efa0
        /*07e8*/ 	.word	0x000000ff
        /*07ec*/ 	.word	0x00000000
        /*07f0*/ 	.short	0x0101
        /*07f2*/ 	.byte	0x04
	.zero		1


	//   ....[42]....
        /*07f4*/ 	.word	0x00011d40
        /*07f8*/ 	.word	0x000000ff
        /*07fc*/ 	.word	0x00038840
        /*0800*/ 	.short	0x010a
        /*0802*/ 	.byte	0x2c
	.zero		1


	//   ....[43]....
        /*0804*/ 	.word	0x00012340
        /*0808*/ 	.word	0x000000ff
        /*080c*/ 	.word	0x00038830
        /*0810*/ 	.short	0x0107
        /*0812*/ 	.byte	0x2c
	.zero		1


	//   ....[44]....
        /*0814*/ 	.word	0x000123b0
        /*0818*/ 	.word	0x000000ff
        /*081c*/ 	.word	0x00038830
        /*0820*/ 	.short	0x0101
        /*0822*/ 	.byte	0x2c
	.zero		1


	//   ....[45]....
        /*0824*/ 	.word	0x00012e60
        /*0828*/ 	.word	0x000000ff
        /*082c*/ 	.word	0x00038800
        /*0830*/ 	.short	0x0107
        /*0832*/ 	.byte	0x2c
	.zero		1


	//   ....[46]....
        /*0834*/ 	.word	0x00012ee0
        /*0838*/ 	.word	0x000000ff
        /*083c*/ 	.word	0x00038800
        /*0840*/ 	.short	0x0101
        /*0842*/ 	.byte	0x2c
	.zero		1


	//   ....[47]....
        /*0844*/ 	.word	0x00012ef0
        /*0848*/ 	.word	0x000000ff
        /*084c*/ 	.word	0x00038820
        /*0850*/ 	.short	0x010a
        /*0852*/ 	.byte	0x2c
	.zero		1


	//   ....[48]....
        /*0854*/ 	.word	0x00013350
        /*0858*/ 	.word	0x00000013
        /*085c*/ 	.word	0x00038840
        /*0860*/ 	.short	0x010a
        /*0862*/ 	.byte	0x3f
	.zero		1


	//   ....[49]....
        /*0864*/ 	.word	0x00013920
        /*0868*/ 	.word	0x00000013
        /*086c*/ 	.word	0x00038830
        /*0870*/ 	.short	0x0107
        /*0872*/ 	.byte	0x3f
	.zero		1


	//   ....[50]....
        /*0874*/ 	.word	0x000139d0
        /*0878*/ 	.word	0x00000013
        /*087c*/ 	.word	0x00038830
        /*0880*/ 	.short	0x0101
        /*0882*/ 	.byte	0x3f
	.zero		1


	//   ....[51]....
        /*0884*/ 	.word	0x00013a30
        /*0888*/ 	.word	0x00000004
        /*088c*/ 	.word	0x00038860
        /*0890*/ 	.short	0x010a
        /*0892*/ 	.byte	0x3f
	.zero		1


	//   ....[52]....
        /*0894*/ 	.word	0x00013ef0
        /*0898*/ 	.word	0x00000004
        /*089c*/ 	.word	0x00038850
        /*08a0*/ 	.short	0x0107
        /*08a2*/ 	.byte	0x3f
	.zero		1


	//   ....[53]....
        /*08a4*/ 	.word	0x00014060
        /*08a8*/ 	.word	0x00000004
        /*08ac*/ 	.word	0x00038850
        /*08b0*/ 	.short	0x0101
        /*08b2*/ 	.byte	0x3f
	.zero		1


	//   ....[54]....
        /*08b4*/ 	.word	0x000141f0
        /*08b8*/ 	.word	0x00000000
        /*08bc*/ 	.word	0x00038860
        /*08c0*/ 	.short	0x010a
        /*08c2*/ 	.byte	0x3f
	.zero		1


	//   ....[55]....
        /*08c4*/ 	.word	0x00014740
        /*08c8*/ 	.word	0x00000000
        /*08cc*/ 	.word	0x00038850
        /*08d0*/ 	.short	0x0107
        /*08d2*/ 	.byte	0x3f
	.zero		1


	//   ....[56]....
        /*08d4*/ 	.word	0x00014800
        /*08d8*/ 	.word	0x00000000
        /*08dc*/ 	.word	0x00038850
        /*08e0*/ 	.short	0x0101
        /*08e2*/ 	.byte	0x3f
	.zero		1


	//   ....[57]....
        /*08e4*/ 	.word	0x00014890
        /*08e8*/ 	.word	0x00000007
        /*08ec*/ 	.word	0x00038820
        /*08f0*/ 	.short	0x010a
        /*08f2*/ 	.byte	0x3f
	.zero		1


	//   ....[58]....
        /*08f4*/ 	.word	0x00014a10
        /*08f8*/ 	.word	0x00000005
        /*08fc*/ 	.word	0x00038840
        /*0900*/ 	.short	0x010a
        /*0902*/ 	.byte	0x3f
	.zero		1


	//   ....[59]....
        /*0904*/ 	.word	0x00014ab0
        /*0908*/ 	.word	0x00000003
        /*090c*/ 	.word	0x00038840
        /*0910*/ 	.short	0x010a
        /*0912*/ 	.byte	0x3f
	.zero		1


	//   ....[60]....
        /*0914*/ 	.word	0x00014af0
        /*0918*/ 	.word	0x00000005
        /*091c*/ 	.word	0x00038860
        /*0920*/ 	.short	0x010a
        /*0922*/ 	.byte	0x3f
	.zero		1


	//   ....[61]....
        /*0924*/ 	.word	0x00014b30
        /*0928*/ 	.word	0x00000003
        /*092c*/ 	.word	0x00038860
        /*0930*/ 	.short	0x010a
        /*0932*/ 	.byte	0x3f
	.zero		1


	//   ....[62]....
        /*0934*/ 	.word	0x00014bb0
        /*0938*/ 	.word	0x00000003
        /*093c*/ 	.word	0x00038800
        /*0940*/ 	.short	0x010a
        /*0942*/ 	.byte	0x3f
	.zero		1


	//   ....[63]....
        /*0944*/ 	.word	0x00014c20
        /*0948*/ 	.word	0x00000003
        /*094c*/ 	.word	0x00038830
        /*0950*/ 	.short	0x010a
        /*0952*/ 	.byte	0x3f
	.zero		1


	//   ....[64]....
        /*0954*/ 	.word	0x00014c90
        /*0958*/ 	.word	0x00000099
        /*095c*/ 	.word	0x00038830
        /*0960*/ 	.short	0x010a
        /*0962*/ 	.byte	0x3f
	.zero		1


	//   ....[65]....
        /*0964*/ 	.word	0x00014cf0
        /*0968*/ 	.word	0x000000d7
        /*096c*/ 	.word	0x00038850
        /*0970*/ 	.short	0x010a
        /*0972*/ 	.byte	0x3f
	.zero		1


	//   ....[66]....
        /*0974*/ 	.word	0x00014d50
        /*0978*/ 	.word	0x00000006
        /*097c*/ 	.word	0x00038830
        /*0980*/ 	.short	0x010a
        /*0982*/ 	.byte	0x3f
	.zero		1


	//   ....[67]....
        /*0984*/ 	.word	0x00014db0
        /*0988*/ 	.word	0x00000003
        /*098c*/ 	.word	0x00038850
        /*0990*/ 	.short	0x010a
        /*0992*/ 	.byte	0x3f
	.zero		1


	//   ....[68]....
        /*0994*/ 	.word	0x00014e10
        /*0998*/ 	.word	0x00000005
        /*099c*/ 	.word	0x00038850
        /*09a0*/ 	.short	0x010a
        /*09a2*/ 	.byte	0x3f
	.zero		1


	//   ....[69]....
        /*09a4*/ 	.word	0x00014ef0
        /*09a8*/ 	.word	0x00000003
        /*09ac*/ 	.word	0x00038840
        /*09b0*/ 	.short	0x010a
        /*09b2*/ 	.byte	0x3f
	.zero		1


	//   ....[70]....
        /*09b4*/ 	.word	0x00016130
        /*09b8*/ 	.word	0x00000003
        /*09bc*/ 	.word	0x00038820
        /*09c0*/ 	.short	0x010a
        /*09c2*/ 	.byte	0x3f
	.zero		1


	//   ....[71]....
        /*09c4*/ 	.word	0x00016180
        /*09c8*/ 	.word	0x00000013
        /*09cc*/ 	.word	0x00038840
        /*09d0*/ 	.short	0x010a
        /*09d2*/ 	.byte	0x3f
	.zero		1


	//   ....[72]....
        /*09d4*/ 	.word	0x00016900
        /*09d8*/ 	.word	0x00000004
        /*09dc*/ 	.word	0x00038860
        /*09e0*/ 	.short	0x010a
        /*09e2*/ 	.byte	0x3f
	.zero		1


	//   ....[73]....
        /*09e4*/ 	.word	0x00017080
        /*09e8*/ 	.word	0x00000000
        /*09ec*/ 	.word	0x00038860
        /*09f0*/ 	.short	0x010a
        /*09f2*/ 	.byte	0x3f
	.zero		1


	//   ....[74]....
        /*09f4*/ 	.word	0x00017890
        /*09f8*/ 	.word	0x00000007
        /*09fc*/ 	.word	0x00038820
        /*0a00*/ 	.short	0x010a
        /*0a02*/ 	.byte	0x3f
	.zero		1


	//   ....[75]....
        /*0a04*/ 	.word	0x00017a30
        /*0a08*/ 	.word	0x00000005
        /*0a0c*/ 	.word	0x00038840
        /*0a10*/ 	.short	0x010a
        /*0a12*/ 	.byte	0x3f
	.zero		1


	//   ....[76]....
        /*0a14*/ 	.word	0x00017a80
        /*0a18*/ 	.word	0x00000003
        /*0a1c*/ 	.word	0x00038840
        /*0a20*/ 	.short	0x010a
        /*0a22*/ 	.byte	0x3f
	.zero		1


	//   ....[77]....
        /*0a24*/ 	.word	0x00017ad0
        /*0a28*/ 	.word	0x00000005
        /*0a2c*/ 	.word	0x00038860
        /*0a30*/ 	.short	0x010a
        /*0a32*/ 	.byte	0x3f
	.zero		1


	//----- nvinfo : EIATTR_NUM_MBARRIERS
	.align		4
.L_269:
        /*0a34*/ 	.byte	0x03, 0x38
        /*0a36*/ 	.short	0x0016


	//----- nvinfo : EIATTR_EXIT_INSTR_OFFSETS
	.align		4
        /*0a38*/ 	.byte	0x04, 0x1c
        /*0a3a*/ 	.short	(.L_271 - .L_270)


	//   ....[0]....
.L_270:
        /*0a3c*/ 	.word	0x00014b80


	//----- nvinfo : EIATTR_MAX_THREADS
	.align		4
.L_271:
        /*0a40*/ 	.byte	0x04, 0x05
        /*0a42*/ 	.short	(.L_273 - .L_272)
.L_272:
        /*0a44*/ 	.word	0x00000180
        /*0a48*/ 	.word	0x00000001
        /*0a4c*/ 	.word	0x00000001


	//----- nvinfo : EIATTR_CRS_STACK_SIZE
	.align		4
.L_273:
        /*0a50*/ 	.byte	0x04, 0x1e
        /*0a52*/ 	.short	(.L_275 - .L_274)
.L_274:
        /*0a54*/ 	.word	0x00000000


	//----- nvinfo : EIATTR_CBANK_PARAM_SIZE
	.align		4
.L_275:
        /*0a58*/ 	.byte	0x03, 0x19
        /*0a5a*/ 	.short	0x0a70


	//----- nvinfo : EIATTR_PARAM_CBANK
	.align		4
        /*0a5c*/ 	.byte	0x04, 0x0a
        /*0a5e*/ 	.short	(.L_277 - .L_276)
	.align		4
.L_276:
        /*0a60*/ 	.word	index@(.nv.constant0._ZN7cutlass13device_kernelIN5flash11enable_sm90INS1_16FlashAttnFwdSm90INS1_25CollectiveMainloopFwdSm90ILi2EN4cute5tupleIJNS5_1CILi1EEES8_S8_EEENS6_IJNS7_ILi128EEENS7_ILi80EEENS7_ILi256EEEEEELi256ENS_10bfloat16_tEfNS_4arch4Sm90ELb1ELb0ELb0ELb0ELb1ELb0ELb0ELb1ELb1ELb1ELb1ELb0EEENS1_21CollectiveEpilogueFwdINS6_IJSA_SC_SB_EEES9_SE_SG_Li256ELb0ELb1ELb1ELb0EEENS1_19SingleTileSchedulerILb0ELb1ELb1ELi128EEEEEEEEEvNT_6ParamsE)
        /*0a64*/ 	.short	0x0210
        /*0a66*/ 	.short	0x0a70


	//----- nvinfo : EIATTR_SW_WAR
	.align		4
.L_277:
        /*0a68*/ 	.byte	0x04, 0x36
        /*0a6a*/ 	.short	(.L_279 - .L_278)
.L_278:
        /*0a6c*/ 	.word	0x00000008
.L_279:


//--------------------- .nv.info._ZN7cutlass13device_kernelIN5flash11enable_sm90INS1_16FlashAttnFwdSm90INS1_25CollectiveMainloopFwdSm90ILi2EN4cute5tupleIJNS5_1CILi1EEES8_S8_EEENS6_IJNS7_ILi128EEENS7_ILi80EEENS7_ILi256EEEEEELi256ENS_10bfloat16_tEfNS_4arch4Sm90ELb1ELb0ELb0ELb1ELb1ELb0ELb0ELb1ELb1ELb1ELb1ELb0EEENS1_21CollectiveEpilogueFwdINS6_IJSA_SC_SB_EEES9_SE_SG_Li256ELb1ELb1ELb1ELb0EEENS1_36VarlenDynamicPersistentTileSchedulerILi128ELi80ELi256ELi128ELb1ELb1ELb1ELb1ELb1ELb1EEEEEEEEEvNT_6ParamsE --------------------------
	.section	.nv.info._ZN7cutlass13device_kernelIN5flash11enable_sm90INS1_16FlashAttnFwdSm90INS1_25CollectiveMainloopFwdSm90ILi2EN4cute5tupleIJNS5_1CILi1EEES8_S8_EEENS6_IJNS7_ILi128EEENS7_ILi80EEENS7_ILi256EEEEEELi256ENS_10bfloat16_tEfNS_4arch4Sm90ELb1ELb0ELb0ELb1ELb1ELb0ELb0ELb1ELb1ELb1ELb1ELb0EEENS1_21CollectiveEpilogueFwdINS6_IJSA_SC_SB_EEES9_SE_SG_Li256ELb1ELb1ELb1ELb0EEENS1_36VarlenDynamicPersistentTileSchedulerILi128ELi80ELi256ELi128ELb1ELb1ELb1ELb1ELb1ELb1EEEEEEEEEvNT_6ParamsE,"",@"SHT_CUDA_INFO"
	.sectionflags	@""
	.align	4


	//----- nvinfo : EIATTR_CUDA_API_VERSION
	.align		4
        /*0000*/ 	.byte	0x04, 0x37
        /*0002*/ 	.short	(.L_281 - .L_280)
.L_280:
        /*0004*/ 	.word	0x00000082


	//----- nvinfo : EIATTR_KPARAM_INFO
	.align		4
.L_281:
        /*0008*/ 	.byte	0x04, 0x17
        /*000a*/ 	.short	(.L_283 - .L_282)
.L_282:
        /*000c*/ 	.word	0x00000000
        /*0010*/ 	.short	0x0000
        /*0012*/ 	.short	0x0070
        /*0014*/ 	.byte	0x00, 0xf0, 0x01, 0x2a


	//----- nvinfo : EIATTR_SPARSE_MMA_MASK
	.align		4
.L_283:
        /*0018*/ 	.byte	0x03, 0x50
        /*001a*/ 	.short	0x0000


	//----- nvinfo : EIATTR_MAXREG_COUNT
	.align		4
        /*001c*/ 	.byte	0x03, 0x1b
        /*001e*/ 	.short	0x00a8


	//----- nvinfo : EIATTR_NUM_BARRIERS
	.align		4
        /*0020*/ 	.byte	0x02, 0x4c
        /*0022*/ 	.byte	0x09
	.zero		1


	//----- nvinfo : EIATTR_EXTERNS
	.align		4
        /*0024*/ 	.byte	0x04, 0x0f
        /*0026*/ 	.short	(.L_285 - .L_284)


	//   ....[0]....
	.align		4
.L_284:
        /*0028*/ 	.word	index@(__assertfail)


	//----- nvinfo : EIATTR_ANNOTATIONS
	.align		4
.L_285:
        /*002c*/ 	.byte	0x04, 0x55
        /*002e*/ 	.short	(.L_287 - .L_286)


	//   ....[0]....
.L_286:
        /* <DEDUP_REMOVED lines=27> */


	//----- nvinfo : EIATTR_MERCURY_ISA_VERSION
	.align		4
.L_287:
        /*01c8*/ 	.byte	0x03, 0x5f
        /*01ca*/ 	.short	0x0101


	//----- nvinfo : EIATTR_UNUSED_LOAD_BYTE_OFFSET
	.align		4
        /*01cc*/ 	.byte	0x04, 0x44
        /*01ce*/ 	.short	(.L_289 - .L_288)


	//   ....[0]....
.L_288:
        /*01d0*/ 	.word	0x00000950
        /*01d4*/ 	.word	0x0000fff0


	//   ....[1]....
        /*01d8*/ 	.word	0x0000ea30
        /*01dc*/ 	.word	0x0000fff0


	//----- nvinfo : EIATTR_INT_WARP_WIDE_INSTR_OFFSETS
	.align		4
.L_289:
        /*01e0*/ 	.byte	0x04, 0x31
        /*01e2*/ 	.short	(.L_291 - .L_290)


	//   ....[0]....
.L_290:
        /*01e4*/ 	.word	0x000000c0


	//   ....[1]....
        /*01e8*/ 	.word	0x000000d0


	//   ....[2]....
        /*01ec*/ 	.word	0x00000170


	//   ....[3]....
        /*01f0*/ 	.word	0x00015090


	//   ....[4]....
        /*01f4*/ 	.word	0x00015120


	//   ....[5]....
        /*01f8*/ 	.word	0x00018030


	//   ....[6]....
        /*01fc*/ 	.word	0x000180c0


	//----- nvinfo : EIATTR_COOP_GROUP_MASK_REGIDS
	.align		4
.L_291:
        /*0200*/ 	.byte	0x04, 0x29
        /*0202*/ 	.short	(.L_293 - .L_292)


	//   ....[0]....
.L_292:
        /*0204*/ 	.word	0xffffffff


	//   ....[1]....
        /*0208*/ 	.word	0xffffffff


	//   ....[2]....
        /*020c*/ 	.word	0xffffffff


	//   ....[3]....
        /*0210*/ 	.word	0xffffffff


	//   ....[4]....
        /*0214*/ 	.word	0xffffffff


	//   ....[5]....
        /*0218*/ 	.word	0xffffffff


	//   ....[6]....
        /*021c*/ 	.word	0xffffffff


	//   ....[7]....
        /*0220*/ 	.word	0xffffffff


	//   ....[8]....
        /*0224*/ 	.word	0xffffffff


	//   ....[9]....
        /*0228*/ 	.word	0xffffffff


	//   ....[10]....
        /*022c*/ 	.word	0xffffffff


	//   ....[11]....
        /*0230*/ 	.word	0xffffffff


	//   ....[12]....
        /*0234*/ 	.word	0xffffffff


	//   ....[13]....
        /*0238*/ 	.word	0xffffffff


	//   ....[14]....
        /*023c*/ 	.word	0xffffffff


	//   ....[15]....
        /*0240*/ 	.word	0xffffffff


	//   ....[16]....
        /*0244*/ 	.word	0xffffffff


	//   ....[17]....
        /*0248*/ 	.word	0xffffffff


	//   ....[18]....
        /*024c*/ 	.word	0xffffffff


	//   ....[19]....
        /*0250*/ 	.word	0xffffffff


	//   ....[20]....
        /*0254*/ 	.word	0xffffffff


	//   ....[21]....
        /*0258*/ 	.word	0xffffffff


	//   ....[22]....
        /*025c*/ 	.word	0xffffffff


	//   ....[23]....
        /*0260*/ 	.word	0xffffffff


	//   ....[24]....
        /*0264*/ 	.word	0xffffffff


	//   ....[25]....
        /*0268*/ 	.word	0xffffffff


	//   ....[26]....
        /*026c*/ 	.word	0xffffffff


	//   ....[27]....
        /*0270*/ 	.word	0xffffffff


	//   ....[28]....
        /*0274*/ 	.word	0xffffffff


	//   ....[29]....
        /*0278*/ 	.word	0xffffffff


	//   ....[30]....
        /*027c*/ 	.word	0xffffffff


	//   ....[31]....
        /*0280*/ 	.word	0xffffffff


	//   ....[32]....
        /*0284*/ 	.word	0xffffffff


	//   ....[33]....
        /*0288*/ 	.word	0xffffffff


	//   ....[34]....
        /*028c*/ 	.word	0xffffffff


	//   ....[35]....
        /*0290*/ 	.word	0xffffffff


	//   ....[36]....
        /*0294*/ 	.word	0xffffffff


	//   ....[37]....
        /*0298*/ 	.word	0xffffffff


	//   ....[38]....
        /*029c*/ 	.word	0xffffffff


	//   ....[39]....
        /*02a0*/ 	.word	0xffffffff


	//   ....[40]....
        /*02a4*/ 	.word	0xffffffff


	//   ....[41]....
        /*02a8*/ 	.word	0xffffffff


	//   ....[42]....
        /*02ac*/ 	.word	0xffffffff


	//   ....[43]....
        /*02b0*/ 	.word	0xffffffff


	//   ....[44]....
        /*02b4*/ 	.word	0xffffffff


	//   ....[45]....
        /*02b8*/ 	.word	0xffffffff


	//   ....[46]....
        /*02bc*/ 	.word	0xffffffff


	//   ....[47]....
        /*02c0*/ 	.word	0xffffffff


	//   ....[48]....
        /*02c4*/ 	.word	0xffffffff


	//   ....[49]....
        /*02c8*/ 	.word	0xffffffff


	//   ....[50]....
        /*02cc*/ 	.word	0xffffffff


	//   ....[51]....
        /*02d0*/ 	.word	0xffffffff


	//   ....[52]....
        /*02d4*/ 	.word	0xffffffff


	//   ....[53]....
        /*02d8*/ 	.word	0xffffffff


	//   ....[54]....
        /*02dc*/ 	.word	0xffffffff


	//   ....[55]....
        /*02e0*/ 	.word	0xffffffff


	//   ....[56]....
        /*02e4*/ 	.word	0xffffffff


	//   ....[57]....
        /*02e8*/ 	.word	0xffffffff


	//   ....[58]....
        /*02ec*/ 	.word	0xffffffff


	//   ....[59]....
        /*02f0*/ 	.word	0xffffffff


	//   ....[60]....
        /*02f4*/ 	.word	0xffffffff


	//   ....[61]....
        /*02f8*/ 	.word	0xffffffff


	//   ....[62]....
        /*02fc*/ 	.word	0xffffffff


	//   ....[63]....
        /*0300*/ 	.word	0xffffffff


	//   ....[64]....
        /*0304*/ 	.word	0xffffffff


	//   ....[65]....
        /*0308*/ 	.word	0xffffffff


	//   ....[66]....
        /*030c*/ 	.word	0xffffffff


	//   ....[67]....
        /*0310*/ 	.word	0xffffffff


	//   ....[68]....
        /*0314*/ 	.word	0xffffffff


	//   ....[69]....
        /*0318*/ 	.word	0xffffffff


	//   ....[70]....
        /*031c*/ 	.word	0xffffffff


	//   ....[71]....
        /*0320*/ 	.word	0xffffffff


	//   ....[72]....
        /*0324*/ 	.word	0xffffffff


	//   ....[73]....
        /*0328*/ 	.word	0xffffffff


	//   ....[74]....
        /*032c*/ 	.word	0xffffffff


	//   ....[75]....
        /*0330*/ 	.word	0xffffffff


	//   ....[76]....
        /*0334*/ 	.word	0xffffffff


	//   ....[77]....
        /*0338*/ 	.word	0xffffffff


	//   ....[78]....
        /*033c*/ 	.word	0xffffffff


	//   ....[79]....
        /*0340*/ 	.word	0xffffffff


	//   ....[80]....
        /*0344*/ 	.word	0xffffffff


	//   ....[81]....
        /*0348*/ 	.word	0xffffffff


	//   ....[82]....
        /*034c*/ 	.word	0xffffffff


	//   ....[83]....
        /*0350*/ 	.word	0xffffffff


	//   ....[84]....
        /*0354*/ 	.word	0xffffffff


	//   ....[85]....
        /*0358*/ 	.word	0xffffffff


	//   ....[86]....
        /*035c*/ 	.word	0xffffffff


	//   ....[87]....
        /*0360*/ 	.word	0xffffffff


	//   ....[88]....
        /*0364*/ 	.word	0xffffffff


	//   ....[89]....
        /*0368*/ 	.word	0xffffffff


	//   ....[90]....
        /*036c*/ 	.word	0xffffffff


	//   ....[91]....
        /*0370*/ 	.word	0xffffffff


	//   ....[92]....
        /*0374*/ 	.word	0xffffffff


	//   ....[93]....
        /*0378*/ 	.word	0xffffffff


	//   ....[94]....
        /*037c*/ 	.word	0xffffffff


	//   ....[95]....
        /*0380*/ 	.word	0xffffffff


	//   ....[96]....
        /*0384*/ 	.word	0xffffffff


	//   ....[97]....
        /*0388*/ 	.word	0xffffffff


	//   ....[98]....
        /*038c*/ 	.word	0xffffffff


	//   ....[99]....
        /*0390*/ 	.word	0xffffffff


	//   ....[100]....
        /*0394*/ 	.word	0xffffffff


	//   ....[101]....
        /*0398*/ 	.word	0xffffffff


	//   ....[102]....
        /*039c*/ 	.word	0xffffffff


	//   ....[103]....
        /*03a0*/ 	.word	0xffffffff


	//   ....[104]....
        /*03a4*/ 	.word	0xffffffff


	//   ....[105]....
        /*03a8*/ 	.word	0xffffffff


	//   ....[106]....
        /*03ac*/ 	.word	0xffffffff


	//   ....[107]....
        /*03b0*/ 	.word	0xffffffff


	//   ....[108]....
        /*03b4*/ 	.word	0xffffffff


	//   ....[109]....
        /*03b8*/ 	.word	0xffffffff


	//   ....[110]....
        /*03bc*/ 	.word	0xffffffff


	//   ....[111]....
        /*03c0*/ 	.word	0xffffffff


	//   ....[112]....
        /*03c4*/ 	.word	0xffffffff


	//   ....[113]....
        /*03c8*/ 	.word	0xffffffff


	//   ....[114]....
        /*03cc*/ 	.word	0xffffffff


	//   ....[115]....
        /*03d0*/ 	.word	0xffffffff


	//   ....[116]....
        /*03d4*/ 	.word	0xffffffff


	//   ....[117]....
        /*03d8*/ 	.word	0xffffffff


	//   ....[118]....
        /*03dc*/ 	.word	0xffffffff


	//   ....[119]....
        /*03e0*/ 	.word	0xffffffff


	//   ....[120]....
        /*03e4*/ 	.word	0xffffffff


	//   ....[121]....
        /*03e8*/ 	.word	0xffffffff


	//   ....[122]....
        /*03ec*/ 	.word	0xffffffff


	//   ....[123]....
        /*03f0*/ 	.word	0xffffffff


	//   ....[124]....
        /*03f4*/ 	.word	0xffffffff


	//   ....[125]....
        /*03f8*/ 	.word	0xffffffff


	//   ....[126]....
        /*03fc*/ 	.word	0xffffffff


	//   ....[127]....
        /*0400*/ 	.word	0xffffffff


	//   ....[128]....
        /*0404*/ 	.word	0xffffffff


	//   ....[129]....
        /*0408*/ 	.word	0xffffffff


	//   ....[130]....
        /*040c*/ 	.word	0xffffffff


	//   ....[131]....
        /*0410*/ 	.word	0xffffffff


	//   ....[132]....
        /*0414*/ 	.word	0xffffffff


	//   ....[133]....
        /*0418*/ 	.word	0xffffffff


	//   ....[134]....
        /*041c*/ 	.word	0xffffffff


	//   ....[135]....
        /*0420*/ 	.word	0xffffffff


	//   ....[136]....
        /*0424*/ 	.word	0xffffffff


	//   ....[137]....
        /*0428*/ 	.word	0xffffffff


	//   ....[138]....
        /*042c*/ 	.word	0xffffffff


	//   ....[139]....
        /*0430*/ 	.word	0xffffffff


	//   ....[140]....
        /*0434*/ 	.word	0xffffffff


	//   ....[141]....
        /*0438*/ 	.word	0xffffffff


	//   ....[142]....
        /*043c*/ 	.word	0xffffffff


	//   ....[143]....
        /*0440*/ 	.word	0x0500000f


	//   ....[144]....
        /*0444*/ 	.word	0x0500000f


	//   ....[145]....
        /*0448*/ 	.word	0x0500000f


	//   ....[146]....
        /*044c*/ 	.word	0x0500000f


	//   ....[147]....
        /*0450*/ 	.word	0x0500000f


	//   ....[148]....
        /*0454*/ 	.word	0x0500000f


	//   ....[149]....
        /*0458*/ 	.word	0x0500000f


	//   ....[150]....
        /*045c*/ 	.word	0x0500000f


	//   ....[151]....
        /*0460*/ 	.word	0x0500000f


	//   ....[152]....
        /*0464*/ 	.word	0x0500000f


	//   ....[153]....
        /*0468*/ 	.word	0x0500000f


	//   ....[154]....
        /*046c*/ 	.word	0x0500000f


	//   ....[155]....
        /*0470*/ 	.word	0x0500000f


	//   ....[156]....
        /*0474*/ 	.word	0x0500000f


	//   ....[157]....
        /*0478*/ 	.word	0x0500000f


	//   ....[158]....
        /*047c*/ 	.word	0x0500000f


	//   ....[159]....
        /*0480*/ 	.word	0x0500000f


	//   ....[160]....
        /*0484*/ 	.word	0x0500000f


	//   ....[161]....
        /*0488*/ 	.word	0x0500000f


	//   ....[162]....
        /*048c*/ 	.word	0x0500000f


	//   ....[163]....
        /*0490*/ 	.word	0x0500000f


	//   ....[164]....
        /*0494*/ 	.word	0x0500000f


	//   ....[165]....
        /*0498*/ 	.word	0x0500000f


	//   ....[166]....
        /*049c*/ 	.word	0x0500000f


	//   ....[167]....
        /*04a0*/ 	.word	0x0500000f


	//   ....[168]....
        /*04a4*/ 	.word	0x0500000f


	//   ....[169]....
        /*04a8*/ 	.word	0x0500000f


	//   ....[170]....
        /*04ac*/ 	.word	0x0500000f


	//   ....[171]....
        /*04b0*/ 	.word	0x0500000f


	//   ....[172]....
        /*04b4*/ 	.word	0x0500000f


	//   ....[173]....
        /*04b8*/ 	.word	0x0500000f


	//   ....[174]....
        /*04bc*/ 	.word	0x0500000f


	//   ....[175]....
        /*04c0*/ 	.word	0x0500000f


	//   ....[176]....
        /*04c4*/ 	.word	0x0500000f


	//   ....[177]....
        /*04c8*/ 	.word	0x0500000f


	//   ....[178]....
        /*04cc*/ 	.word	0x0500000f


	//   ....[179]....
        /*04d0*/ 	.word	0x0500000f


	//   ....[180]....
        /*04d4*/ 	.word	0x0500000f


	//   ....[181]....
        /*04d8*/ 	.word	0x0500000f


	//   ....[182]....
        /*04dc*/ 	.word	0x0500000f


	//   ....[183]....
        /*04e0*/ 	.word	0x0500000f


	//   ....[184]....
        /*04e4*/ 	.word	0x0500000f


	//   ....[185]....
        /*04e8*/ 	.word	0x0500000f


	//   ....[186]....
        /*04ec*/ 	.word	0x0500000f


	//   ....[187]....
        /*04f0*/ 	.word	0x0500000f


	//   ....[188]....
        /*04f4*/ 	.word	0x0500000f


	//   ....[189]....
        /*04f8*/ 	.word	0x0500000f


	//   ....[190]....
        /*04fc*/ 	.word	0x0500000f


	//   ....[191]....
        /*0500*/ 	.word	0x0500000f


	//   ....[192]....
        /*0504*/ 	.word	0x0500000f


	//   ....[193]....
        /*0508*/ 	.word	0x0500000f


	//   ....[194]....
        /*050c*/ 	.word	0x0500000f


	//   ....[195]....
        /*0510*/ 	.word	0x0500000f


	//   ....[196]....
        /*0514*/ 	.word	0x0500000f


	//   ....[197]....
        /*0518*/ 	.word	0x0500000f


	//   ....[198]....
        /*051c*/ 	.word	0x0500000f


	//   ....[199]....
        /*0520*/ 	.word	0x0500000f


	//   ....[200]....
        /*0524*/ 	.word	0x0500000f


	//   ....[201]....
        /*0528*/ 	.word	0x0500000f


	//   ....[202]....
        /*052c*/ 	.word	0x0500000f


	//   ....[203]....
        /*0530*/ 	.word	0x0500000f


	//   ....[204]....
        /*0534*/ 	.word	0x0500000f


	//   ....[205]....
        /*0538*/ 	.word	0x0500000f


	//   ....[206]....
        /*053c*/ 	.word	0x0500000f


	//   ....[207]....
        /*0540*/ 	.word	0x0500000f


	//   ....[208]....
        /*0544*/ 	.word	0x0500000f


	//   ....[209]....
        /*0548*/ 	.word	0x0500000f


	//   ....[210]....
        /*054c*/ 	.word	0x0500000f


	//   ....[211]....
        /*0550*/ 	.word	0x0500000f


	//   ....[212]....
        /*0554*/ 	.word	0x0500000f


	//   ....[213]....
        /*0558*/ 	.word	0x0500000f


	//   ....[214]....
        /*055c*/ 	.word	0x0500000f


	//   ....[215]....
        /*0560*/ 	.word	0x0500000f


	//   ....[216]....
        /*0564*/ 	.word	0x0500000f


	//   ....[217]....
        /*0568*/ 	.word	0x0500000f


	//   ....[218]....
        /*056c*/ 	.word	0x0500000f


	//----- nvinfo : EIATTR_COOP_GROUP_INSTR_OFFSETS
	.align		4
.L_293:
        /*0570*/ 	.byte	0x04, 0x28
        /*0572*/ 	.short	(.L_295 - .L_294)


	//   ....[0]....
.L_294:
        /*0574*/ 	.word	0x00000070


	//   ....[1]....
        /*0578*/ 	.word	0x000000b0


	//   ....[2]....
        /*057c*/ 	.word	0x000002d0


	//   ....[3]....
        /*0580*/ 	.word	0x00000430


	//   ....[4]....
        /*0584*/ 	.word	0x00000550


	//   ....[5]....
        /*0588*/ 	.word	0x000006b0


	//   ....[6]....
        /*058c*/ 	.word	0x00002010


	//   ....[7]....
        /*0590*/ 	.word	0x000048f0


	//   ....[8]....
        /*0594*/ 	.word	0x00004930


	//   ....[9]....
        /*0598*/ 	.word	0x00004f10


	//   ....[10]....
        /*059c*/ 	.word	0x00005010


	//   ....[11]....
        /*05a0*/ 	.word	0x00005510


	//   ....[12]....
        /*05a4*/ 	.word	0x00005580


	//   ....[13]....
        /*05a8*/ 	.word	0x00008970


	//   ....[14]....
        /*05ac*/ 	.word	0x00008980


	//   ....[15]....
        /*05b0*/ 	.word	0x00008e80


	//   ....[16]....
        /*05b4*/ 	.word	0x00008f80


	//   ....[17]....
        /*05b8*/ 	.word	0x00009430


	//   ....[18]....
        /*05bc*/ 	.word	0x00009490


	//   ....[19]....
        /*05c0*/ 	.word	0x0000c820


	//   ....[20]....
        /*05c4*/ 	.word	0x0000c850


	//   ....[21]....
        /*05c8*/ 	.word	0x0000cb40


	//   ....[22]....
        /*05cc*/ 	.word	0x0000cbb0


	//   ....[23]....
        /*05d0*/ 	.word	0x0000dd20


	//   ....[24]....
        /*05d4*/ 	.word	0x0000dd50


	//   ....[25]....
        /*05d8*/ 	.word	0x0000dde0


	//   ....[26]....
        /*05dc*/ 	.word	0x0000de10


	//   ....[27]....
        /*05e0*/ 	.word	0x0000fc00


	//   ....[28]....
        /*05e4*/ 	.word	0x0000fc10


	//   ....[29]....
        /*05e8*/ 	.word	0x0000fc20


	//   ....[30]....
        /*05ec*/ 	.word	0x0000fc30


	//   ....[31]....
        /*05f0*/ 	.word	0x00010720


	//   ....[32]....
        /*05f4*/ 	.word	0x00010750


	//   ....[33]....
        /*05f8*/ 	.word	0x000108e0


	//   ....[34]....
        /*05fc*/ 	.word	0x00010900


	//   ....[35]....
        /*0600*/ 	.word	0x00010a40


	//   ....[36]....
        /*0604*/ 	.word	0x00010a60


	//   ....[37]....
        /*0608*/ 	.word	0x00010bb0


	//   ....[38]....
        /*060c*/ 	.word	0x00010bd0


	//   ....[39]....
        /*0610*/ 	.word	0x000111a0


	//   ....[40]....
        /*0614*/ 	.word	0x000111e0


	//   ....[41]....
        /*0618*/ 	.word	0x00011d30


	//   ....[42]....
        /*061c*/ 	.word	0x00011d40


	//   ....[43]....
        /*0620*/ 	.word	0x00013070


	//   ....[44]....
        /*0624*/ 	.word	0x000130a0


	//   ....[45]....
        /*0628*/ 	.word	0x00013210


	//   ....[46]....
        /*062c*/ 	.word	0x00013230


	//   ....[47]....
        /*0630*/ 	.word	0x00013370


	//   ....[48]....
        /*0634*/ 	.word	0x00013390


	//   ....[49]....
        /*0638*/ 	.word	0x000134e0


	//   ....[50]....
        /*063c*/ 	.word	0x00013500


	//   ....[51]....
        /*0640*/ 	.word	0x000136e0


	//   ....[52]....
        /*0644*/ 	.word	0x000138d0


	//   ....[53]....
        /*0648*/ 	.word	0x00013900


	//   ....[54]....
        /*064c*/ 	.word	0x00013930


	//   ....[55]....
        /*0650*/ 	.word	0x00013960


	//   ....[56]....
        /*0654*/ 	.word	0x00013990


	//   ....[57]....
        /*0658*/ 	.word	0x000139c0


	//   ....[58]....
        /*065c*/ 	.word	0x00013b30


	//   ....[59]....
        /*0660*/ 	.word	0x00013b60


	//   ....[60]....
        /*0664*/ 	.word	0x00013b90


	//   ....[61]....
        /*0668*/ 	.word	0x00013bc0


	//   ....[62]....
        /*066c*/ 	.word	0x00013bf0


	//   ....[63]....
        /*0670*/ 	.word	0x00013c20


	//   ....[64]....
        /*0674*/ 	.word	0x00013cb0


	//   ....[65]....
        /*0678*/ 	.word	0x00013ce0


	//   ....[66]....
        /*067c*/ 	.word	0x00013cf0


	//   ....[67]....
        /*0680*/ 	.word	0x00013d30


	//   ....[68]....
        /*0684*/ 	.word	0x00015c60


	//   ....[69]....
        /*0688*/ 	.word	0x00015ca0


	//   ....[70]....
        /*068c*/ 	.word	0x00015cd0


	//   ....[71]....
        /*0690*/ 	.word	0x00015d80


	//   ....[72]....
        /*0694*/ 	.word	0x00015dc0


	//   ....[73]....
        /*0698*/ 	.word	0x00015e20


	//   ....[74]....
        /*069c*/ 	.word	0x00015e60


	//   ....[75]....
        /*06a0*/ 	.word	0x00015ec0


	//   ....[76]....
        /*06a4*/ 	.word	0x00015ee0


	//   ....[77]....
        /*06a8*/ 	.word	0x00015f10


	//   ....[78]....
        /*06ac*/ 	.word	0x00016700


	//   ....[79]....
        /*06b0*/ 	.word	0x00016730


	//   ....[80]....
        /*06b4*/ 	.word	0x00016790


	//   ....[81]....
        /*06b8*/ 	.word	0x00016800


	//   ....[82]....
        /*06bc*/ 	.word	0x00016850


	//   ....[83]....
        /*06c0*/ 	.word	0x000168c0


	//   ....[84]....
        /*06c4*/ 	.word	0x00016910


	//   ....[85]....
        /*06c8*/ 	.word	0x00016980


	//   ....[86]....
        /*06cc*/ 	.word	0x000169d0


	//   ....[87]....
        /*06d0*/ 	.word	0x00016a40


	//   ....[88]....
        /*06d4*/ 	.word	0x00016a90


	//   ....[89]....
        /*06d8*/ 	.word	0x00016b00


	//   ....[90]....
        /*06dc*/ 	.word	0x00016b50


	//   ....[91]....
        /*06e0*/ 	.word	0x00016bb0


	//   ....[92]....
        /*06e4*/ 	.word	0x00016bc0


	//   ....[93]....
        /*06e8*/ 	.word	0x00016c10


	//   ....[94]....
        /*06ec*/ 	.word	0x000173e0


	//   ....[95]....
        /*06f0*/ 	.word	0x00017410


	//   ....[96]....
        /*06f4*/ 	.word	0x00017440


	//   ....[97]....
        /*06f8*/ 	.word	0x00017500


	//   ....[98]....
        /*06fc*/ 	.word	0x00017530


	//   ....[99]....
        /*0700*/ 	.word	0x00017580


	//   ....[100]....
        /*0704*/ 	.word	0x000175b0


	//   ....[101]....
        /*0708*/ 	.word	0x00017600


	//   ....[102]....
        /*070c*/ 	.word	0x00017630


	//   ....[103]....
        /*0710*/ 	.word	0x000176a0


	//   ....[104]....
        /*0714*/ 	.word	0x00017980


	//   ....[105]....
        /*0718*/ 	.word	0x000179a0


	//   ....[106]....
        /*071c*/ 	.word	0x000179b0


	//   ....[107]....
        /*0720*/ 	.word	0x00017a60


	//   ....[108]....
        /*0724*/ 	.word	0x00017a70


	//   ....[109]....
        /*0728*/ 	.word	0x00017b20


	//   ....[110]....
        /*072c*/ 	.word	0x00017b30


	//   ....[111]....
        /*0730*/ 	.word	0x00017be0


	//   ....[112]....
        /*0734*/ 	.word	0x00017bf0


	//   ....[113]....
        /*0738*/ 	.word	0x00017c00


	//   ....[114]....
        /*073c*/ 	.word	0x00018210


	//   ....[115]....
        /*0740*/ 	.word	0x00018250


	//   ....[116]....
        /*0744*/ 	.word	0x00018290


	//   ....[117]....
        /*0748*/ 	.word	0x000182b0


	//   ....[118]....
        /*074c*/ 	.word	0x000182d0


	//   ....[119]....
        /*0750*/ 	.word	0x00018380


	//   ....[120]....
        /*0754*/ 	.word	0x00018430


	//   ....[121]....
        /*0758*/ 	.word	0x00018460


	//   ....[122]....
        /*075c*/ 	.word	0x00018470


	//   ....[123]....
        /*0760*/ 	.word	0x00018500


	//   ....[124]....
        /*0764*/ 	.word	0x00018970


	//   ....[125]....
        /*0768*/ 	.word	0x000189a0


	//   ....[126]....
        /*076c*/ 	.word	0x00018a00


	//   ....[127]....
        /*0770*/ 	.word	0x00018a30


	//   ....[128]....
        /*0774*/ 	.word	0x00018a60


	//   ....[129]....
        /*0778*/ 	.word	0x00018a90


	//   ....[130]....
        /*077c*/ 	.word	0x00018ac0


	//   ....[131]....
        /*0780*/ 	.word	0x00018af0


	//   ....[132]....
        /*0784*/ 	.word	0x00018c90


	//   ....[133]....
        /*0788*/ 	.word	0x00018cc0


	//   ....[134]....
        /*078c*/ 	.word	0x00018cf0


	//   ....[135]....
        /*0790*/ 	.word	0x00018d20


	//   ....[136]....
        /*0794*/ 	.word	0x00018d50


	//   ....[137]....
        /*0798*/ 	.word	0x00018d80


	//   ....[138]....
        /*079c*/ 	.word	0x00018e40


	//   ....[139]....
        /*07a0*/ 	.word	0x00018e60


	//   ....[140]....
        /*07a4*/ 	.word	0x00018e80


	//   ....[141]....
        /*07a8*/ 	.word	0x00018ee0


	//   ....[142]....
        /*07ac*/ 	.word	0x00019900


	//   ....[143]....
        /*07b0*/ 	.word	0x00019ed0


	//   ....[144]....
        /*07b4*/ 	.word	0x00019fc0


	//   ....[145]....
        /*07b8*/ 	.word	0x0001a0a0


	//   ....[146]....
        /*07bc*/ 	.word	0x0001a100


	//   ....[147]....
        /*07c0*/ 	.word	0x0001a1a0


	//   ....[148]....
        /*07c4*/ 	.word	0x0001a280


	//   ....[149]....
        /*07c8*/ 	.word	0x0001a380


	//   ....[150]....
        /*07cc*/ 	.word	0x0001a3f0


	//   ....[151]....
        /*07d0*/ 	.word	0x0001a4e0


	//   ....[152]....
        /*07d4*/ 	.word	0x0001a550


	//   ....[153]....
        /*07d8*/ 	.word	0x0001a630


	//   ....[154]....
        /*07dc*/ 	.word	0x0001a6e0


	//   ....[155]....
        /*07e0*/ 	.word	0x0001a750


	//   ....[156]....
        /*07e4*/ 	.word	0x0001a7d0


	//   ....[157]....
        /*07e8*/ 	.word	0x0001a8b0


	//   ....[158]....
        /*07ec*/ 	.word	0x0001a930


	//   ....[159]....
        /*07f0*/ 	.word	0x0001aa20


	//   ....[160]....
        /*07f4*/ 	.word	0x0001aaa0


	//   ....[161]....
        /*07f8*/ 	.word	0x0001ab90


	//   ....[162]....
        /*07fc*/ 	.word	0x0001ac10


	//   ....[163]....
        /*0800*/ 	.word	0x0001ad00


	//   ....[164]....
        /*0804*/ 	.word	0x0001ad80


	//   ....[165]....
        /*0808*/ 	.word	0x0001ae70


	//   ....[166]....
        /*080c*/ 	.word	0x0001aef0


	//   ....[167]....
        /*0810*/ 	.word	0x0001afd0


	//   ....[168]....
        /*0814*/ 	.word	0x0001b050


	//   ....[169]....
        /*0818*/ 	.word	0x0001b120


	//   ....[170]....
        /*081c*/ 	.word	0x0001b250


	//   ....[171]....
        /*0820*/ 	.word	0x0001b320


	//   ....[172]....
        /*0824*/ 	.word	0x0001b3f0


	//   ....[173]....
        /*0828*/ 	.word	0x0001b4d0


	//   ....[174]....
        /*082c*/ 	.word	0x0001b530


	//   ....[175]....
        /*0830*/ 	.word	0x0001b610


	//   ....[176]....
        /*0834*/ 	.word	0x0001b670


	//   ....[177]....
        /*0838*/ 	.word	0x0001b750


	//   ....[178]....
        /*083c*/ 	.word	0x0001b7b0


	//   ....[179]....
        /*0840*/ 	.word	0x0001b8c0


	//   ....[180]....
        /*0844*/ 	.word	0x0001b9b0


	//   ....[181]....
        /*0848*/ 	.word	0x0001ba50


	//   ....[182]....
        /*084c*/ 	.word	0x0001bab0


	//   ....[183]....
        /*0850*/ 	.word	0x0001bbd0


	//   ....[184]....
        /*0854*/ 	.word	0x0001bc30


	//   ....[185]....
        /*0858*/ 	.word	0x0001bd50


	//   ....[186]....
        /*085c*/ 	.word	0x0001bdb0


	//   ....[187]....
        /*0860*/ 	.word	0x0001bed0


	//   ....[188]....
        /*0864*/ 	.word	0x0001bf30


	//   ....[189]....
        /*0868*/ 	.word	0x0001c000


	//   ....[190]....
        /*086c*/ 	.word	0x0001c160


	//   ....[191]....
        /*0870*/ 	.word	0x0001c200


	//   ....[192]....
        /*0874*/ 	.word	0x0001c350


	//   ....[193]....
        /*0878*/ 	.word	0x0001c400


	//   ....[194]....
        /*087c*/ 	.word	0x0001c460


	//   ....[195]....
        /*0880*/ 	.word	0x0001c520


	//   ....[196]....
        /*0884*/ 	.word	0x0001c600


	//   ....[197]....
        /*0888*/ 	.word	0x0001c6c0


	//   ....[198]....
        /*088c*/ 	.word	0x0001c7a0


	//   ....[199]....
        /*0890*/ 	.word	0x0001c860


	//   ....[200]....
        /*0894*/ 	.word	0x0001c970


	//   ....[201]....
        /*0898*/ 	.word	0x0001ca10


	//   ....[202]....
        /*089c*/ 	.word	0x0001cb90


	//   ....[203]....
        /*08a0*/ 	.word	0x0001cc00


	//   ....[204]....
        /*08a4*/ 	.word	0x0001cc70


	//   ....[205]....
        /*08a8*/ 	.word	0x0001cce0


	//   ....[206]....
        /*08ac*/ 	.word	0x0001cd50


	//   ....[207]....
        /*08b0*/ 	.word	0x0001cdd0


	//   ....[208]....
        /*08b4*/ 	.word	0x0001ce50


	//   ....[209]....
        /*08b8*/ 	.word	0x0001cee0


	//   ....[210]....
        /*08bc*/ 	.word	0x0001cf50


	//   ....[211]....
        /*08c0*/ 	.word	0x0001cfc0


	//   ....[212]....
        /*08c4*/ 	.word	0x0001d030


	//   ....[213]....
        /*08c8*/ 	.word	0x0001d0b0


	//   ....[214]....
        /*08cc*/ 	.word	0x0001d120


	//   ....[215]....
        /*08d0*/ 	.word	0x0001d1b0


	//   ....[216]....
        /*08d4*/ 	.word	0x0001d210


	//   ....[217]....
        /*08d8*/ 	.word	0x0001d2a0


	//   ....[218]....
        /*08dc*/ 	.word	0x0001d3d0


	//----- nvinfo : EIATTR_REG_RECONFIG
	.align		4
.L_295:
        /*08e0*/ 	.byte	0x01, 0x54
	.zero		2


	//----- nvinfo : EIATTR_SYSCALL_OFFSETS
	.align		4
        /*08e4*/ 	.byte	0x04, 0x46
        /*08e6*/ 	.short	(.L_297 - .L_296)


	//   ....[0]....
.L_296:
        /*08e8*/ 	.word	0x00002190


	//   ....[1]....
        /*08ec*/ 	.word	0x00015280


	//   ....[2]....
        /*08f0*/ 	.word	0x000153d0


	//   ....[3]....
        /*08f4*/ 	.word	0x000154c0


	//   ....[4]....
        /*08f8*/ 	.word	0x00016360


	//----- nvinfo : EIATTR_MBARRIER_INSTR_OFFSETS
	.align		4
.L_297:
        /*08fc*/ 	.byte	0x04, 0x39
        /*08fe*/ 	.short	(.L_299 - .L_298)


	//   ....[0]....
.L_298:
        /*0900*/ 	.word	0x00000180
        /*0904*/ 	.word	0x000000ff
        /*0908*/ 	.word	0x00038800
        /*090c*/ 	.short	0x0100
        /*090e*/ 	.byte	0x08
	.zero		1


	//   ....[1]....
        /*0910*/ 	.word	0x00000190
        /*0914*/ 	.word	0x000000ff
        /*0918*/ 	.word	0x00038820
        /*091c*/ 	.short	0x0100
        /*091e*/ 	.byte	0x08
	.zero		1


	//   ....[2]....
        /*0920*/ 	.word	0x00000280
        /*0924*/ 	.word	0x000000ff
        /*0928*/ 	.word	0x00038830
        /*092c*/ 	.short	0x0100
        /*092e*/ 	.byte	0x08
	.zero		1


	//   ....[3]....
        /*0930*/ 	.word	0x00000290
        /*0934*/ 	.word	0x000000ff
        /*0938*/ 	.word	0x00038840
        /*093c*/ 	.short	0x0100
        /*093e*/ 	.byte	0x08
	.zero		1


	//   ....[4]....
        /*0940*/ 	.word	0x000002a0
        /*0944*/ 	.word	0x000000ff
        /*0948*/ 	.word	0x00038838
        /*094c*/ 	.short	0x0100
        /*094e*/ 	.byte	0x08
	.zero		1


	//   ....[5]....
        /*0950*/ 	.word	0x000002b0
        /*0954*/ 	.word	0x000000ff
        /*0958*/ 	.word	0x00038848
        /*095c*/ 	.short	0x0100
        /*095e*/ 	.byte	0x08
	.zero		1


	//   ....[6]....
        /*0960*/ 	.word	0x000003e0
        /*0964*/ 	.word	0x000000ff
        /*0968*/ 	.word	0x00038850
        /*096c*/ 	.short	0x0100
        /*096e*/ 	.byte	0x08
	.zero		1


	//   ....[7]....
        /*0970*/ 	.word	0x000003f0
        /*0974*/ 	.word	0x000000ff
        /*0978*/ 	.word	0x00038860
        /*097c*/ 	.short	0x0100
        /*097e*/ 	.byte	0x08
	.zero		1


	//   ....[8]....
        /*0980*/ 	.word	0x00000400
        /*0984*/ 	.word	0x000000ff
        /*0988*/ 	.word	0x00038858
        /*098c*/ 	.short	0x0100
        /*098e*/ 	.byte	0x08
	.zero		1


	//   ....[9]....
        /*0990*/ 	.word	0x00000410
        /*0994*/ 	.word	0x000000ff
        /*0998*/ 	.word	0x00038868
        /*099c*/ 	.short	0x0100
        /*099e*/ 	.byte	0x08
	.zero		1


	//   ....[10]....
        /*09a0*/ 	.word	0x00000500
        /*09a4*/ 	.word	0x000000ff
        /*09a8*/ 	.word	0x00038870
        /*09ac*/ 	.short	0x0100
        /*09ae*/ 	.byte	0x06
	.zero		1


	//   ....[11]....
        /*09b0*/ 	.word	0x00000510
        /*09b4*/ 	.word	0x000000ff
        /*09b8*/ 	.word	0x00038880
        /*09bc*/ 	.short	0x0100
        /*09be*/ 	.byte	0x06
	.zero		1


	//   ....[12]....
        /*09c0*/ 	.word	0x00000520
        /*09c4*/ 	.word	0x000000ff
        /*09c8*/ 	.word	0x00038878
        /*09cc*/ 	.short	0x0100
        /*09ce*/ 	.byte	0x06
	.zero		1


	//   ....[13]....
        /*09d0*/ 	.word	0x00000530
        /*09d4*/ 	.word	0x000000ff
        /*09d8*/ 	.word	0x00038888
        /*09dc*/ 	.short	0x0100
        /*09de*/ 	.byte	0x06
	.zero		1


	//   ....[14]....
        /*09e0*/ 	.word	0x00000660
        /*09e4*/ 	.word	0x000000ff
        /*09e8*/ 	.word	0x00038890
        /*09ec*/ 	.short	0x0100
        /*09ee*/ 	.byte	0x08
	.zero		1


	//   ....[15]....
        /*09f0*/ 	.word	0x00000670
        /*09f4*/ 	.word	0x000000ff
        /*09f8*/ 	.word	0x000388a0
        /*09fc*/ 	.short	0x0100
        /*09fe*/ 	.byte	0x08
	.zero		1


	//   ....[16]....
        /*0a00*/ 	.word	0x00000680
        /*0a04*/ 	.word	0x000000ff
        /*0a08*/ 	.word	0x00038898
        /*0a0c*/ 	.short	0x0100
        /*0a0e*/ 	.byte	0x08
	.zero		1


	//   ....[17]....
        /*0a10*/ 	.word	0x00000690
        /*0a14*/ 	.word	0x000000ff
        /*0a18*/ 	.word	0x000388a8
        /*0a1c*/ 	.short	0x0100
        /*0a1e*/ 	.byte	0x08
	.zero		1


	//   ....[18]....
        /*0a20*/ 	.word	0x000007d0
        /*0a24*/ 	.word	0x000000ff
        /*0a28*/ 	.word	0x000388b0
        /*0a2c*/ 	.short	0x0100
        /*0a2e*/ 	.byte	0x08
	.zero		1


	//   ....[19]....
        /*0a30*/ 	.word	0x000007e0
        /*0a34*/ 	.word	0x000000ff
        /*0a38*/ 	.word	0x000388c0
        /*0a3c*/ 	.short	0x0100
        /*0a3e*/ 	.byte	0x08
	.zero		1


	//   ....[20]....
        /*0a40*/ 	.word	0x000007f0
        /*0a44*/ 	.word	0x000000ff
        /*0a48*/ 	.word	0x000388b8
        /*0a4c*/ 	.short	0x0100
        /*0a4e*/ 	.byte	0x08
	.zero		1


	//   ....[21]....
        /*0a50*/ 	.word	0x00000800
        /*0a54*/ 	.word	0x000000ff
        /*0a58*/ 	.word	0x000388c8
        /*0a5c*/ 	.short	0x0100
        /*0a5e*/ 	.byte	0x08
	.zero		1


	//   ....[22]....
        /*0a60*/ 	.word	0x00002260
        /*0a64*/ 	.word	0x000000ff
        /*0a68*/ 	.word	0x00038800
        /*0a6c*/ 	.short	0x010a
        /*0a6e*/ 	.byte	0x06
	.zero		1


	//   ....[23]....
        /*0a70*/ 	.word	0x00002300
        /*0a74*/ 	.word	0x00000000
        /*0a78*/ 	.word	0x00038830
        /*0a7c*/ 	.short	0x010a
        /*0a7e*/ 	.byte	0x3f
	.zero		1


	//   ....[24]....
        /*0a80*/ 	.word	0x00002340
        /*0a84*/ 	.word	0x00000000
        /*0a88*/ 	.word	0x00038830
        /*0a8c*/ 	.short	0x010a
        /*0a8e*/ 	.byte	0x3f
	.zero		1


	//   ....[25]....
        /*0a90*/ 	.word	0x00004bc0
        /*0a94*/ 	.word	0x000000ff
        /*0a98*/ 	.word	0x00000000
        /*0a9c*/ 	.short	0x0101
        /*0a9e*/ 	.byte	0x04
	.zero		1


	//   ....[26]....
        /*0aa0*/ 	.word	0x00005fa0
        /*0aa4*/ 	.word	0x000000ff
        /*0aa8*/ 	.word	0x00038830
        /*0aac*/ 	.short	0x010a
        /*0aae*/ 	.byte	0x3d
	.zero		1


	//   ....[27]....
        /*0ab0*/ 	.word	0x00005fe0
        /*0ab4*/ 	.word	0x000000ff
        /*0ab8*/ 	.word	0x00038830
        /*0abc*/ 	.short	0x010a
        /*0abe*/ 	.byte	0x3d
	.zero		1


	//   ....[28]....
        /*0ac0*/ 	.word	0x00008550
        /*0ac4*/ 	.word	0x000000ff
        /*0ac8*/ 	.word	0x00038850
        /*0acc*/ 	.short	0x010a
        /*0ace*/ 	.byte	0x04
	.zero		1


	//   ....[29]....
        /*0ad0*/ 	.word	0x00008590
        /*0ad4*/ 	.word	0x000000ff
        /*0ad8*/ 	.word	0x00038850
        /*0adc*/ 	.short	0x010a
        /*0ade*/ 	.byte	0x04
	.zero		1


	//   ....[30]....
        /*0ae0*/ 	.word	0x000089b0
        /*0ae4*/ 	.word	0x000000ff
        /*0ae8*/ 	.word	0x00000000
        /*0aec*/ 	.short	0x0101
        /*0aee*/ 	.byte	0x3d
	.zero		1


	//   ....[31]....
        /*0af0*/ 	.word	0x00009c30
        /*0af4*/ 	.word	0x000000ff
        /*0af8*/ 	.word	0x00000000
        /*0afc*/ 	.short	0x0101
        /*0afe*/ 	.byte	0x04
	.zero		1


	//   ....[32]....
        /*0b00*/ 	.word	0x00009e20
        /*0b04*/ 	.word	0x000000ff
        /*0b08*/ 	.word	0x00038830
        /*0b0c*/ 	.short	0x010a
        /*0b0e*/ 	.byte	0x04
	.zero		1


	//   ....[33]....
        /*0b10*/ 	.word	0x00009e60
        /*0b14*/ 	.word	0x000000ff
        /*0b18*/ 	.word	0x00038830
        /*0b1c*/ 	.short	0x010a
        /*0b1e*/ 	.byte	0x04
	.zero		1


	//   ....[34]....
        /*0b20*/ 	.word	0x0000c3c0
        /*0b24*/ 	.word	0x000000ff
        /*0b28*/ 	.word	0x00038850
        /*0b2c*/ 	.short	0x010a
        /*0b2e*/ 	.byte	0x04
	.zero		1


	//   ....[35]....
        /*0b30*/ 	.word	0x0000c400
        /*0b34*/ 	.word	0x000000ff
        /*0b38*/ 	.word	0x00038850
        /*0b3c*/ 	.short	0x010a
        /*0b3e*/ 	.byte	0x04
	.zero		1


	//   ....[36]....
        /*0b40*/ 	.word	0x0000c760
        /*0b44*/ 	.word	0x000000ff
        /*0b48*/ 	.word	0x00000000
        /*0b4c*/ 	.short	0x0101
        /*0b4e*/ 	.byte	0x06
	.zero		1


	//   ....[37]....
        /*0b50*/ 	.word	0x0000d380
        /*0b54*/ 	.word	0x000000ff
        /*0b58*/ 	.word	0x00000000
        /*0b5c*/ 	.short	0x0101
        /*0b5e*/ 	.byte	0x04
	.zero		1


	//   ....[38]....
        /*0b60*/ 	.word	0x0000dc90
        /*0b64*/ 	.word	0x000000ff
        /*0b68*/ 	.word	0x00038850
        /*0b6c*/ 	.short	0x010a
        /*0b6e*/ 	.byte	0x08
	.zero		1


	//   ....[39]....
        /*0b70*/ 	.word	0x0000dcd0
        /*0b74*/ 	.word	0x000000ff
        /*0b78*/ 	.word	0x00038850
        /*0b7c*/ 	.short	0x010a
        /*0b7e*/ 	.byte	0x08
	.zero		1


	//   ....[40]....
        /*0b80*/ 	.word	0x0000e2f0
        /*0b84*/ 	.word	0x000000ff
        /*0b88*/ 	.word	0x00000000
        /*0b8c*/ 	.short	0x0101
        /*0b8e*/ 	.byte	0x04
	.zero		1


	//   ....[41]....
        /*0b90*/ 	.word	0x00010730
        /*0b94*/ 	.word	0x000000ff
        /*0b98*/ 	.word	0x00000000
        /*0b9c*/ 	.short	0x0101
        /*0b9e*/ 	.byte	0x08
	.zero		1


	//   ....[42]....
        /*0ba0*/ 	.word	0x00010fc0
        /*0ba4*/ 	.word	0x000000ff
        /*0ba8*/ 	.word	0x00000000
        /*0bac*/ 	.short	0x0101
        /*0bae*/ 	.byte	0x08
	.zero		1


	//   ....[43]....
        /*0bb0*/ 	.word	0x00015a90
        /*0bb4*/ 	.word	0x00000005
        /*0bb8*/ 	.word	0x00038840
        /*0bbc*/ 	.short	0x010a
        /*0bbe*/ 	.byte	0x3f
	.zero		1


	//   ....[44]....
        /*0bc0*/ 	.word	0x00016080
        /*0bc4*/ 	.word	0x00000005
        /*0bc8*/ 	.word	0x00038830
        /*0bcc*/ 	.short	0x0107
        /*0bce*/ 	.byte	0x3f
	.zero		1


	//   ....[45]....
        /*0bd0*/ 	.word	0x00016160
        /*0bd4*/ 	.word	0x00000005
        /*0bd8*/ 	.word	0x00038830
        /*0bdc*/ 	.short	0x0101
        /*0bde*/ 	.byte	0x3f
	.zero		1


	//   ....[46]....
        /*0be0*/ 	.word	0x00016d40
        /*0be4*/ 	.word	0x00000011
        /*0be8*/ 	.word	0x00038800
        /*0bec*/ 	.short	0x0107
        /*0bee*/ 	.byte	0x3f
	.zero		1


	//   ....[47]....
        /*0bf0*/ 	.word	0x00016e60
        /*0bf4*/ 	.word	0x00000011
        /*0bf8*/ 	.word	0x00038800
        /*0bfc*/ 	.short	0x0101
        /*0bfe*/ 	.byte	0x3f
	.zero		1


	//   ....[48]....
        /*0c00*/ 	.word	0x00016e80
        /*0c04*/ 	.word	0x00000011
        /*0c08*/ 	.word	0x00038820
        /*0c0c*/ 	.short	0x010a
        /*0c0e*/ 	.byte	0x3f
	.zero		1


	//   ....[49]....
        /*0c10*/ 	.word	0x00017250
        /*0c14*/ 	.word	0x00000006
        /*0c18*/ 	.word	0x00038840
        /*0c1c*/ 	.short	0x010a
        /*0c1e*/ 	.byte	0x3f
	.zero		1


	//   ....[50]....
        /*0c20*/ 	.word	0x000177b0
        /*0c24*/ 	.word	0x00000006
        /*0c28*/ 	.word	0x00038830
        /*0c2c*/ 	.short	0x0107
        /*0c2e*/ 	.byte	0x3f
	.zero		1


	//   ....[51]....
        /*0c30*/ 	.word	0x00017860
        /*0c34*/ 	.word	0x00000006
        /*0c38*/ 	.word	0x00038830
        /*0c3c*/ 	.short	0x0101
        /*0c3e*/ 	.byte	0x3f
	.zero		1


	//   ....[52]....
        /*0c40*/ 	.word	0x000178c0
        /*0c44*/ 	.word	0x00000006
        /*0c48*/ 	.word	0x00038860
        /*0c4c*/ 	.short	0x010a
        /*0c4e*/ 	.byte	0x3f
	.zero		1


	//   ....[53]....
        /*0c50*/ 	.word	0x00017dc0
        /*0c54*/ 	.word	0x00000006
        /*0c58*/ 	.word	0x00038850
        /*0c5c*/ 	.short	0x0107
        /*0c5e*/ 	.byte	0x3f
	.zero		1


	//   ....[54]....
        /*0c60*/ 	.word	0x00017f50
        /*0c64*/ 	.word	0x00000006
        /*0c68*/ 	.word	0x00038850
        /*0c6c*/ 	.short	0x0101
        /*0c6e*/ 	.byte	0x3f
	.zero		1


	//   ....[55]....
        /*0c70*/ 	.word	0x00018160
        /*0c74*/ 	.word	0x00000004
        /*0c78*/ 	.word	0x00038860
        /*0c7c*/ 	.short	0x010a
        /*0c7e*/ 	.byte	0x3f
	.zero		1


	//   ....[56]....
        /*0c80*/ 	.word	0x00018680
        /*0c84*/ 	.word	0x00000004
        /*0c88*/ 	.word	0x00038850
        /*0c8c*/ 	.short	0x0107
        /*0c8e*/ 	.byte	0x3f
	.zero		1


	//   ....[57]....
        /*0c90*/ 	.word	0x00018730
        /*0c94*/ 	.word	0x00000004
        /*0c98*/ 	.word	0x00038850
        /*0c9c*/ 	.short	0x0101
        /*0c9e*/ 	.byte	0x3f
	.zero		1


	//   ....[58]....
        /*0ca0*/ 	.word	0x00019880
        /*0ca4*/ 	.word	0x00000004
        /*0ca8*/ 	.word	0x00038820
        /*0cac*/ 	.short	0x010a
        /*0cae*/ 	.byte	0x3f
	.zero		1


	//   ....[59]....
        /*0cb0*/ 	.word	0x00019a20
        /*0cb4*/ 	.word	0x00000005
        /*0cb8*/ 	.word	0x00038840
        /*0cbc*/ 	.short	0x010a
        /*0cbe*/ 	.byte	0x3f
	.zero		1


	//   ....[60]....
        /*0cc0*/ 	.word	0x00019ac0
        /*0cc4*/ 	.word	0x00000017
        /*0cc8*/ 	.word	0x00038840
        /*0ccc*/ 	.short	0x010a
        /*0cce*/ 	.byte	0x3f
	.zero		1


	//   ....[61]....
        /*0cd0*/ 	.word	0x00019b00
        /*0cd4*/ 	.word	0x00000005
        /*0cd8*/ 	.word	0x00038860
        /*0cdc*/ 	.short	0x010a
        /*0cde*/ 	.byte	0x3f
	.zero		1


	//   ....[62]....
        /*0ce0*/ 	.word	0x00019b40
        /*0ce4*/ 	.word	0x00000017
        /*0ce8*/ 	.word	0x00038860
        /*0cec*/ 	.short	0x010a
        /*0cee*/ 	.byte	0x3f
	.zero		1


	//   ....[63]....
        /*0cf0*/ 	.word	0x00019bc0
        /*0cf4*/ 	.word	0x00000003
        /*0cf8*/ 	.word	0x00038800
        /*0cfc*/ 	.short	0x010a
        /*0cfe*/ 	.byte	0x3f
	.zero		1


	//   ....[64]....
        /*0d00*/ 	.word	0x00019c10
        /*0d04*/ 	.word	0x00000000
        /*0d08*/ 	.word	0x00038830
        /*0d0c*/ 	.short	0x010a
        /*0d0e*/ 	.byte	0x3f
	.zero		1


	//   ....[65]....
        /*0d10*/ 	.word	0x00019c70
        /*0d14*/ 	.word	0x00000004
        /*0d18*/ 	.word	0x00038830
        /*0d1c*/ 	.short	0x010a
        /*0d1e*/ 	.byte	0x3f
	.zero		1


	//   ....[66]....
        /*0d20*/ 	.word	0x00019cd0
        /*0d24*/ 	.word	0x00000002
        /*0d28*/ 	.word	0x00038850
        /*0d2c*/ 	.short	0x010a
        /*0d2e*/ 	.byte	0x3f
	.zero		1


	//   ....[67]....
        /*0d30*/ 	.word	0x00019d30
        /*0d34*/ 	.word	0x00000004
        /*0d38*/ 	.word	0x00038830
        /*0d3c*/ 	.short	0x010a
        /*0d3e*/ 	.byte	0x3f
	.zero		1


	//   ....[68]....
        /*0d40*/ 	.word	0x00019d90
        /*0d44*/ 	.word	0x00000002
        /*0d48*/ 	.word	0x00038850
        /*0d4c*/ 	.short	0x010a
        /*0d4e*/ 	.byte	0x3f
	.zero		1


	//   ....[69]....
        /*0d50*/ 	.word	0x00019df0
        /*0d54*/ 	.word	0x00000007
        /*0d58*/ 	.word	0x00038850
        /*0d5c*/ 	.short	0x010a
        /*0d5e*/ 	.byte	0x3f
	.zero		1


	//   ....[70]....
        /*0d60*/ 	.word	0x00019f10
        /*0d64*/ 	.word	0x00000005
        /*0d68*/ 	.word	0x00038840
        /*0d6c*/ 	.short	0x010a
        /*0d6e*/ 	.byte	0x3f
	.zero		1


	//   ....[71]....
        /*0d70*/ 	.word	0x0001b150
        /*0d74*/ 	.word	0x00000011
        /*0d78*/ 	.word	0x00038820
        /*0d7c*/ 	.short	0x010a
        /*0d7e*/ 	.byte	0x3f
	.zero		1


	//   ....[72]....
        /*0d80*/ 	.word	0x0001b1a0
        /*0d84*/ 	.word	0x00000006
        /*0d88*/ 	.word	0x00038840
        /*0d8c*/ 	.short	0x010a
        /*0d8e*/ 	.byte	0x3f
	.zero		1


	//   ....[73]....
        /*0d90*/ 	.word	0x0001b900
        /*0d94*/ 	.word	0x00000006
        /*0d98*/ 	.word	0x00038860
        /*0d9c*/ 	.short	0x010a
        /*0d9e*/ 	.byte	0x3f
	.zero		1


	//   ....[74]....
        /*0da0*/ 	.word	0x0001c0b0
        /*0da4*/ 	.word	0x00000004
        /*0da8*/ 	.word	0x00038860
        /*0dac*/ 	.short	0x010a
        /*0dae*/ 	.byte	0x3f
	.zero		1


	//   ....[75]....
        /*0db0*/ 	.word	0x0001d2f0
        /*0db4*/ 	.word	0x00000004
        /*0db8*/ 	.word	0x00038820
        /*0dbc*/ 	.short	0x010a
        /*0dbe*/ 	.byte	0x3f
	.zero		1


	//   ....[76]....
        /*0dc0*/ 	.word	0x0001d490
        /*0dc4*/ 	.word	0x00000005
        /*0dc8*/ 	.word	0x00038840
        /*0dcc*/ 	.short	0x010a
        /*0dce*/ 	.byte	0x3f
	.zero		1


	//   ....[77]....
        /*0dd0*/ 	.word	0x0001d4e0
        /*0dd4*/ 	.word	0x00000017
        /*0dd8*/ 	.word	0x00038840
        /*0ddc*/ 	.short	0x010a
        /*0dde*/ 	.byte	0x3f
	.zero		1


	//   ....[78]....
        /*0de0*/ 	.word	0x0001d530
        /*0de4*/ 	.word	0x00000005
        /*0de8*/ 	.word	0x00038860
        /*0dec*/ 	.short	0x010a
        /*0dee*/ 	.byte	0x3f
	.zero		1


	//----- nvinfo : EIATTR_NUM_MBARRIERS
	.align		4
.L_299:
        /*0df0*/ 	.byte	0x03, 0x38
        /*0df2*/ 	.short	0x0016


	//----- nvinfo : EIATTR_EXIT_INSTR_OFFSETS
	.align		4
        /*0df4*/ 	.byte	0x04, 0x1c
        /*0df6*/ 	.short	(.L_301 - .L_300)


	//   ....[0]....
.L_300:
        /*0df8*/ 	.word	0x00000990


	//   ....[1]....
        /*0dfc*/ 	.word	0x00013680


	//   ....[2]....
        /*0e00*/ 	.word	0x00019b90


	//----- nvinfo : EIATTR_MAX_THREADS
	.align		4
.L_301:
        /*0e04*/ 	.byte	0x04, 0x05
        /*0e06*/ 	.short	(.L_303 - .L_302)
.L_302:
        /*0e08*/ 	.word	0x00000180
        /*0e0c*/ 	.word	0x00000001
        /*0e10*/ 	.word	0x00000001


	//----- nvinfo : EIATTR_CRS_STACK_SIZE
	.align		4
.L_303:
        /*0e14*/ 	.byte	0x04, 0x1e
        /*0e16*/ 	.short	(.L_305 - .L_304)
.L_304:
        /*0e18*/ 	.word	0x00000000


	//----- nvinfo : EIATTR_CBANK_PARAM_SIZE
	.align		4
.L_305:
        /*0e1c*/ 	.byte	0x03, 0x19
        /*0e1e*/ 	.short	0x0af0


	//----- nvinfo : EIATTR_PARAM_CBANK
	.align		4
        /*0e20*/ 	.byte	0x04, 0x0a
        /*0e22*/ 	.short	(.L_307 - .L_306)
	.align		4
.L_306:
        /*0e24*/ 	.word	index@(.nv.constant0._ZN7cutlass13device_kernelIN5flash11enable_sm90INS1_16FlashAttnFwdSm90INS1_25CollectiveMainloopFwdSm90ILi2EN4cute5tupleIJNS5_1CILi1EEES8_S8_EEENS6_IJNS7_ILi128EEENS7_ILi80EEENS7_ILi256EEEEEELi256ENS_10bfloat16_tEfNS_4arch4Sm90ELb1ELb0ELb0ELb1ELb1ELb0ELb0ELb1ELb1ELb1ELb1ELb0EEENS1_21CollectiveEpilogueFwdINS6_IJSA_SC_SB_EEES9_SE_SG_Li256ELb1ELb1ELb1ELb0EEENS1_36VarlenDynamicPersistentTileSchedulerILi128ELi80ELi256ELi128ELb1ELb1ELb1ELb1ELb1ELb1EEEEEEEEEvNT_6ParamsE)
        /*0e28*/ 	.short	0x0210
        /*0e2a*/ 	.short	0x0af0


	//----- nvinfo : EIATTR_SW_WAR
	.align		4
.L_307:
        /*0e2c*/ 	.byte	0x04, 0x36
        /*0e2e*/ 	.short	(.L_309 - .L_308)
.L_308:
        /*0e30*/ 	.word	0x00000008
.L_309:


//--------------------- .nv.info._ZN7cutlass13device_kernelIN5flash11enable_sm90INS1_16FlashAttnFwdSm90INS1_25CollectiveMainloopFwdSm90ILi2EN4cute5tupleIJNS5_1CILi1EEES8_S8_EEENS6_IJNS7_ILi128EEENS7_ILi80EEENS7_ILi256EEEEEELi256ENS_10bfloat16_tEfNS_4arch4Sm90ELb1ELb0ELb0ELb1ELb1ELb1ELb0ELb1ELb1ELb1ELb1ELb0EEENS1_21CollectiveEpilogueFwdINS6_IJSA_SC_SB_EEES9_SE_SG_Li256ELb1ELb1ELb1ELb0EEENS1_36VarlenDynamicPersistentTileSchedulerILi128ELi80ELi256ELi128ELb1ELb1ELb1ELb1ELb1ELb1EEEEEEEEEvNT_6ParamsE --------------------------
	.section	.nv.info._ZN7cutlass13device_kernelIN5flash11enable_sm90INS1_16FlashAttnFwdSm90INS1_25CollectiveMainloopFwdSm90ILi2EN4cute5tupleIJNS5_1CILi1EEES8_S8_EEENS6_IJNS7_ILi128EEENS7_ILi80EEENS7_ILi256EEEEEELi256ENS_10bfloat16_tEfNS_4arch4Sm90ELb1ELb0ELb0ELb1ELb1ELb1ELb0ELb1ELb1ELb1ELb1ELb0EEENS1_21CollectiveEpilogueFwdINS6_IJSA_SC_SB_EEES9_SE_SG_Li256ELb1ELb1ELb1ELb0EEENS1_36VarlenDynamicPersistentTileSchedulerILi128ELi80ELi256ELi128ELb1ELb1ELb1ELb1ELb1ELb1EEEEEEEEEvNT_6ParamsE,"",@"SHT_CUDA_INFO"
	.sectionflags	@""
	.align	4


	//----- nvinfo : EIATTR_CUDA_API_VERSION
	.align		4
        /*0000*/ 	.byte	0x04, 0x37
        /*0002*/ 	.short	(.L_311 - .L_310)
.L_310:
        /*0004*/ 	.word	0x00000082


	//----- nvinfo : EIATTR_KPARAM_INFO
	.align		4
.L_311:
        /*0008*/ 	.byte	0x04, 0x17
        /*000a*/ 	.short	(.L_313 - .L_312)
.L_312:
        /*000c*/ 	.word	0x00000000
        /*0010*/ 	.short	0x0000
        /*0012*/ 	.short	0x0070
        /*0014*/ 	.byte	0x00, 0xf0, 0x01, 0x2a


	//----- nvinfo : EIATTR_SPARSE_MMA_MASK
	.align		4
.L_313:
        /*0018*/ 	.byte	0x03, 0x50
        /*001a*/ 	.short	0x0000


	//----- nvinfo : EIATTR_MAXREG_COUNT
	.align		4
        /*001c*/ 	.byte	0x03, 0x1b
        /*001e*/ 	.short	0x00a8


	//----- nvinfo : EIATTR_NUM_BARRIERS
	.align		4
        /*0020*/ 	.byte	0x02, 0x4c
        /*0022*/ 	.byte	0x10
	.zero		1


	//----- nvinfo : EIATTR_EXTERNS
	.align		4
        /*0024*/ 	.byte	0x04, 0x0f
        /*0026*/ 	.short	(.L_315 - .L_314)


	//   ....[0]....
	.align		4
.L_314:
        /*0028*/ 	.word	index@(__assertfail)


	//----- nvinfo : EIATTR_ANNOTATIONS
	.align		4
.L_315:
        /*002c*/ 	.byte	0x04, 0x55
        /*002e*/ 	.short	(.L_317 - .L_316)


	//   ....[0]....
.L_316:
        /* <DEDUP_REMOVED lines=160> */


	//----- nvinfo : EIATTR_MERCURY_ISA_VERSION
	.align		4
.L_317:
        /*0a18*/ 	.byte	0x03, 0x5f
        /*0a1a*/ 	.short	0x0101


	//----- nvinfo : EIATTR_UNUSED_LOAD_BYTE_OFFSET
	.align		4
        /*0a1c*/ 	.byte	0x04, 0x44
        /*0a1e*/ 	.short	(.L_319 - .L_318)


	//   ....[0]....
.L_318:
        /*0a20*/ 	.word	0x00000a20
        /*0a24*/ 	.word	0x0000fff0


	//   ....[1]....
        /*0a28*/ 	.word	0x00026330
        /*0a2c*/ 	.word	0x0000fff0


	//----- nvinfo : EIATTR_INT_WARP_WIDE_INSTR_OFFSETS
	.align		4
.L_319:
        /*0a30*/ 	.byte	0x04, 0x31
        /*0a32*/ 	.short	(.L_321 - .L_320)


	//   ....[0]....
.L_320:
        /*0a34*/ 	.word	0x00000130


	//   ....[1]....
        /*0a38*/ 	.word	0x00000170


	//   ....[2]....
        /*0a3c*/ 	.word	0x000001e0


	//   ....[3]....
        /*0a40*/ 	.word	0x0002e230


	//   ....[4]....
        /*0a44*/ 	.word	0x0002e2d0


	//   ....[5]....
        /*0a48*/ 	.word	0x000312d0


	//   ....[6]....
        /*0a4c*/ 	.word	0x00031370


	//----- nvinfo : EIATTR_COOP_GROUP_MASK_REGIDS
	.align		4
.L_321:
        /*0a50*/ 	.byte	0x04, 0x29
        /*0a52*/ 	.short	(.L_323 - .L_322)


	//   ....[0]....
.L_322:
        /*0a54*/ 	.word	0xffffffff


	//   ....[1]....
        /*0a58*/ 	.word	0xffffffff


	//   ....[2]....
        /*0a5c*/ 	.word	0xffffffff


	//   ....[3]....
        /*0a60*/ 	.word	0xffffffff


	//   ....[4]....
        /*0a64*/ 	.word	0xffffffff


	//   ....[5]....
        /*0a68*/ 	.word	0xffffffff


	//   ....[6]....
        /*0a6c*/ 	.word	0xffffffff


	//   ....[7]....
        /*0a70*/ 	.word	0xffffffff


	//   ....[8]....
        /*0a74*/ 	.word	0xffffffff


	//   ....[9]....
        /*0a78*/ 	.word	0xffffffff


	//   ....[10]....
        /*0a7c*/ 	.word	0xffffffff


	//   ....[11]....
        /*0a80*/ 	.word	0xffffffff


	//   ....[12]....
        /*0a84*/ 	.word	0xffffffff


	//   ....[13]....
        /*0a88*/ 	.word	0xffffffff


	//   ....[14]....
        /*0a8c*/ 	.word	0xffffffff


	//   ....[15]....
        /*0a90*/ 	.word	0xffffffff


	//   ....[16]....
        /*0a94*/ 	.word	0xffffffff


	//   ....[17]....
        /*0a98*/ 	.word	0xffffffff


	//   ....[18]....
        /*0a9c*/ 	.word	0xffffffff


	//   ....[19]....
        /*0aa0*/ 	.word	0xffffffff


	//   ....[20]....
        /*0aa4*/ 	.word	0xffffffff


	//   ....[21]....
        /*0aa8*/ 	.word	0xffffffff


	//   ....[22]....
        /*0aac*/ 	.word	0xffffffff


	//   ....[23]....
        /*0ab0*/ 	.word	0xffffffff


	//   ....[24]....
        /*0ab4*/ 	.word	0xffffffff


	//   ....[25]....
        /*0ab8*/ 	.word	0xffffffff


	//   ....[26]....
        /*0abc*/ 	.word	0xffffffff


	//   ....[27]....
        /*0ac0*/ 	.word	0xffffffff


	//   ....[28]....
        /*0ac4*/ 	.word	0xffffffff


	//   ....[29]....
        /*0ac8*/ 	.word	0xffffffff


	//   ....[30]....
        /*0acc*/ 	.word	0xffffffff


	//   ....[31]....
        /*0ad0*/ 	.word	0xffffffff


	//   ....[32]....
        /*0ad4*/ 	.word	0xffffffff


	//   ....[33]....
        /*0ad8*/ 	.word	0xffffffff


	//   ....[34]....
        /*0adc*/ 	.word	0xffffffff


	//   ....[35]....
        /*0ae0*/ 	.word	0xffffffff


	//   ....[36]....
        /*0ae4*/ 	.word	0xffffffff


	//   ....[37]....
        /*0ae8*/ 	.word	0xffffffff


	//   ....[38]....
        /*0aec*/ 	.word	0xffffffff


	//   ....[39]....
        /*0af0*/ 	.word	0xffffffff


	//   ....[40]....
        /*0af4*/ 	.word	0xffffffff


	//   ....[41]....
        /*0af8*/ 	.word	0xffffffff


	//   ....[42]....
        /*0afc*/ 	.word	0xffffffff


	//   ....[43]....
        /*0b00*/ 	.word	0xffffffff


	//   ....[44]....
        /*0b04*/ 	.word	0xffffffff


	//   ....[45]....
        /*0b08*/ 	.word	0xffffffff


	//   ....[46]....
        /*0b0c*/ 	.word	0xffffffff


	//   ....[47]....
        /*0b10*/ 	.word	0xffffffff


	//   ....[48]....
        /*0b14*/ 	.word	0xffffffff


	//   ....[49]....
        /*0b18*/ 	.word	0xffffffff


	//   ....[50]....
        /*0b1c*/ 	.word	0xffffffff


	//   ....[51]....
        /*0b20*/ 	.word	0xffffffff


	//   ....[52]....
        /*0b24*/ 	.word	0xffffffff


	//   ....[53]....
        /*0b28*/ 	.word	0xffffffff


	//   ....[54]....
        /*0b2c*/ 	.word	0xffffffff


	//   ....[55]....
        /*0b30*/ 	.word	0xffffffff


	//   ....[56]....
        /*0b34*/ 	.word	0xffffffff


	//   ....[57]....
        /*0b38*/ 	.word	0xffffffff


	//   ....[58]....
        /*0b3c*/ 	.word	0xffffffff


	//   ....[59]....
        /*0b40*/ 	.word	0xffffffff


	//   ....[60]....
        /*0b44*/ 	.word	0xffffffff


	//   ....[61]....
        /*0b48*/ 	.word	0xffffffff


	//   ....[62]....
        /*0b4c*/ 	.word	0xffffffff


	//   ....[63]....
        /*0b50*/ 	.word	0xffffffff


	//   ....[64]....
        /*0b54*/ 	.word	0xffffffff


	//   ....[65]....
        /*0b58*/ 	.word	0xffffffff


	//   ....[66]....
        /*0b5c*/ 	.word	0xffffffff


	//   ....[67]....
        /*0b60*/ 	.word	0xffffffff


	//   ....[68]....
        /*0b64*/ 	.word	0xffffffff


	//   ....[69]....
        /*0b68*/ 	.word	0xffffffff


	//   ....[70]....
        /*0b6c*/ 	.word	0xffffffff


	//   ....[71]....
        /*0b70*/ 	.word	0xffffffff


	//   ....[72]....
        /*0b74*/ 	.word	0xffffffff


	//   ....[73]....
        /*0b78*/ 	.word	0xffffffff


	//   ....[74]....
        /*0b7c*/ 	.word	0xffffffff


	//   ....[75]....
        /*0b80*/ 	.word	0xffffffff


	//   ....[76]....
        /*0b84*/ 	.word	0xffffffff


	//   ....[77]....
        /*0b88*/ 	.word	0xffffffff


	//   ....[78]....
        /*0b8c*/ 	.word	0xffffffff


	//   ....[79]....
        /*0b90*/ 	.word	0xffffffff


	//   ....[80]....
        /*0b94*/ 	.word	0xffffffff


	//   ....[81]....
        /*0b98*/ 	.word	0xffffffff


	//   ....[82]....
        /*0b9c*/ 	.word	0xffffffff


	//   ....[83]....
        /*0ba0*/ 	.word	0xffffffff


	//   ....[84]....
        /*0ba4*/ 	.word	0xffffffff


	//   ....[85]....
        /*0ba8*/ 	.word	0xffffffff


	//   ....[86]....
        /*0bac*/ 	.word	0xffffffff


	//   ....[87]....
        /*0bb0*/ 	.word	0xffffffff


	//   ....[88]....
        /*0bb4*/ 	.word	0xffffffff


	//   ....[89]....
        /*0bb8*/ 	.word	0xffffffff


	//   ....[90]....
        /*0bbc*/ 	.word	0xffffffff


	//   ....[91]....
        /*0bc0*/ 	.word	0xffffffff


	//   ....[92]....
        /*0bc4*/ 	.word	0xffffffff


	//   ....[93]....
        /*0bc8*/ 	.word	0xffffffff


	//   ....[94]....
        /*0bcc*/ 	.word	0xffffffff


	//   ....[95]....
        /*0bd0*/ 	.word	0xffffffff


	//   ....[96]....
        /*0bd4*/ 	.word	0xffffffff


	//   ....[97]....
        /*0bd8*/ 	.word	0xffffffff


	//   ....[98]....
        /*0bdc*/ 	.word	0xffffffff


	//   ....[99]....
        /*0be0*/ 	.word	0xffffffff


	//   ....[100]....
        /*0be4*/ 	.word	0xffffffff


	//   ....[101]....
        /*0be8*/ 	.word	0xffffffff


	//   ....[102]....
        /*0bec*/ 	.word	0xffffffff


	//   ....[103]....
        /*0bf0*/ 	.word	0xffffffff


	//   ....[104]....
        /*0bf4*/ 	.word	0xffffffff


	//   ....[105]....
        /*0bf8*/ 	.word	0xffffffff


	//   ....[106]....
        /*0bfc*/ 	.word	0xffffffff


	//   ....[107]....
        /*0c00*/ 	.word	0xffffffff


	//   ....[108]....
        /*0c04*/ 	.word	0xffffffff


	//   ....[109]....
        /*0c08*/ 	.word	0xffffffff


	//   ....[110]....
        /*0c0c*/ 	.word	0xffffffff


	//   ....[111]....
        /*0c10*/ 	.word	0xffffffff


	//   ....[112]....
        /*0c14*/ 	.word	0xffffffff


	//   ....[113]....
        /*0c18*/ 	.word	0xffffffff


	//   ....[114]....
        /*0c1c*/ 	.word	0xffffffff


	//   ....[115]....
        /*0c20*/ 	.word	0xffffffff


	//   ....[116]....
        /*0c24*/ 	.word	0xffffffff


	//   ....[117]....
        /*0c28*/ 	.word	0xffffffff


	//   ....[118]....
        /*0c2c*/ 	.word	0xffffffff


	//   ....[119]....
        /*0c30*/ 	.word	0xffffffff


	//   ....[120]....
        /*0c34*/ 	.word	0xffffffff


	//   ....[121]....
        /*0c38*/ 	.word	0xffffffff


	//   ....[122]....
        /*0c3c*/ 	.word	0xffffffff


	//   ....[123]....
        /*0c40*/ 	.word	0xffffffff


	//   ....[124]....
        /*0c44*/ 	.word	0xffffffff


	//   ....[125]....
        /*0c48*/ 	.word	0xffffffff


	//   ....[126]....
        /*0c4c*/ 	.word	0xffffffff


	//   ....[127]....
        /*0c50*/ 	.word	0xffffffff


	//   ....[128]....
        /*0c54*/ 	.word	0xffffffff


	//   ....[129]....
        /*0c58*/ 	.word	0xffffffff


	//   ....[130]....
        /*0c5c*/ 	.word	0xffffffff


	//   ....[131]....
        /*0c60*/ 	.word	0xffffffff


	//   ....[132]....
        /*0c64*/ 	.word	0xffffffff


	//   ....[133]....
        /*0c68*/ 	.word	0xffffffff


	//   ....[134]....
        /*0c6c*/ 	.word	0xffffffff


	//   ....[135]....
        /*0c70*/ 	.word	0xffffffff


	//   ....[136]....
        /*0c74*/ 	.word	0xffffffff


	//   ....[137]....
        /*0c78*/ 	.word	0xffffffff


	//   ....[138]....
        /*0c7c*/ 	.word	0xffffffff


	//   ....[139]....
        /*0c80*/ 	.word	0xffffffff


	//   ....[140]....
        /*0c84*/ 	.word	0xffffffff


	//   ....[141]....
        /*0c88*/ 	.word	0xffffffff


	//   ....[142]....
        /*0c8c*/ 	.word	0xffffffff


	//   ....[143]....
        /*0c90*/ 	.word	0xffffffff


	//   ....[144]....
        /*0c94*/ 	.word	0xffffffff


	//   ....[145]....
        /*0c98*/ 	.word	0xffffffff


	//   ....[146]....
        /*0c9c*/ 	.word	0xffffffff


	//   ....[147]....
        /*0ca0*/ 	.word	0xffffffff


	//   ....[148]....
        /*0ca4*/ 	.word	0xffffffff


	//   ....[149]....
        /*0ca8*/ 	.word	0xffffffff


	//   ....[150]....
        /*0cac*/ 	.word	0xffffffff


	//   ....[151]....
        /*0cb0*/ 	.word	0xffffffff


	//   ....[152]....
        /*0cb4*/ 	.word	0xffffffff


	//   ....[153]....
        /*0cb8*/ 	.word	0xffffffff


	//   ....[154]....
        /*0cbc*/ 	.word	0xffffffff


	//   ....[155]....
        /*0cc0*/ 	.word	0xffffffff


	//   ....[156]....
        /*0cc4*/ 	.word	0xffffffff


	//   ....[157]....
        /*0cc8*/ 	.word	0xffffffff


	//   ....[158]....
        /*0ccc*/ 	.word	0xffffffff


	//   ....[159]....
        /*0cd0*/ 	.word	0xffffffff


	//   ....[160]....
        /*0cd4*/ 	.word	0xffffffff


	//   ....[161]....
        /*0cd8*/ 	.word	0xffffffff


	//   ....[162]....
        /*0cdc*/ 	.word	0xffffffff


	//   ....[163]....
        /*0ce0*/ 	.word	0xffffffff


	//   ....[164]....
        /*0ce4*/ 	.word	0xffffffff


	//   ....[165]....
        /*0ce8*/ 	.word	0xffffffff


	//   ....[166]....
        /*0cec*/ 	.word	0xffffffff


	//   ....[167]....
        /*0cf0*/ 	.word	0xffffffff


	//   ....[168]....
        /*0cf4*/ 	.word	0xffffffff


	//   ....[169]....
        /*0cf8*/ 	.word	0xffffffff


	//   ....[170]....
        /*0cfc*/ 	.word	0xffffffff


	//   ....[171]....
        /*0d00*/ 	.word	0xffffffff


	//   ....[172]....
        /*0d04*/ 	.word	0xffffffff


	//   ....[173]....
        /*0d08*/ 	.word	0xffffffff


	//   ....[174]....
        /*0d0c*/ 	.word	0xffffffff


	//   ....[175]....
        /*0d10*/ 	.word	0xffffffff


	//   ....[176]....
        /*0d14*/ 	.word	0xffffffff


	//   ....[177]....
        /*0d18*/ 	.word	0xffffffff


	//   ....[178]....
        /*0d1c*/ 	.word	0xffffffff


	//   ....[179]....
        /*0d20*/ 	.word	0xffffffff


	//   ....[180]....
        /*0d24*/ 	.word	0xffffffff


	//   ....[181]....
        /*0d28*/ 	.word	0xffffffff


	//   ....[182]....
        /*0d2c*/ 	.word	0xffffffff


	//   ....[183]....
        /*0d30*/ 	.word	0xffffffff


	//   ....[184]....
        /*0d34*/ 	.word	0xffffffff


	//   ....[185]....
        /*0d38*/ 	.word	0xffffffff


	//   ....[186]....
        /*0d3c*/ 	.word	0xffffffff


	//   ....[187]....
        /*0d40*/ 	.word	0xffffffff


	//   ....[188]....
        /*0d44*/ 	.word	0xffffffff


	//   ....[189]....
        /*0d48*/ 	.word	0xffffffff


	//   ....[190]....
        /*0d4c*/ 	.word	0xffffffff


	//   ....[191]....
        /*0d50*/ 	.word	0xffffffff


	//   ....[192]....
        /*0d54*/ 	.word	0xffffffff


	//   ....[193]....
        /*0d58*/ 	.word	0xffffffff


	//   ....[194]....
        /*0d5c*/ 	.word	0xffffffff


	//   ....[195]....
        /*0d60*/ 	.word	0xffffffff


	//   ....[196]....
        /*0d64*/ 	.word	0xffffffff


	//   ....[197]....
        /*0d68*/ 	.word	0xffffffff


	//   ....[198]....
        /*0d6c*/ 	.word	0xffffffff


	//   ....[199]....
        /*0d70*/ 	.word	0xffffffff


	//   ....[200]....
        /*0d74*/ 	.word	0xffffffff


	//   ....[201]....
        /*0d78*/ 	.word	0x0500000f


	//   ....[202]....
        /*0d7c*/ 	.word	0x0500000f


	//   ....[203]....
        /*0d80*/ 	.word	0x0500000f


	//   ....[204]....
        /*0d84*/ 	.word	0x0500000f


	//   ....[205]....
        /*0d88*/ 	.word	0x0500000f


	//   ....[206]....
        /*0d8c*/ 	.word	0x0500000f


	//   ....[207]....
        /*0d90*/ 	.word	0x0500000f


	//   ....[208]....
        /*0d94*/ 	.word	0x0500000f


	//   ....[209]....
        /*0d98*/ 	.word	0x0500000f


	//   ....[210]....
        /*0d9c*/ 	.word	0x0500000f


	//   ....[211]....
        /*0da0*/ 	.word	0x0500000f


	//   ....[212]....
        /*0da4*/ 	.word	0x0500000f


	//   ....[213]....
        /*0da8*/ 	.word	0x0500000f


	//   ....[214]....
        /*0dac*/ 	.word	0x0500000f


	//   ....[215]....
        /*0db0*/ 	.word	0x0500000f


	//   ....[216]....
        /*0db4*/ 	.word	0x0500000f


	//   ....[217]....
        /*0db8*/ 	.word	0x0500000f


	//   ....[218]....
        /*0dbc*/ 	.word	0x0500000f


	//   ....[219]....
        /*0dc0*/ 	.word	0x0500000f


	//   ....[220]....
        /*0dc4*/ 	.word	0x0500000f


	//   ....[221]....
        /*0dc8*/ 	.word	0x0500000f


	//   ....[222]....
        /*0dcc*/ 	.word	0x0500000f


	//   ....[223]....
        /*0dd0*/ 	.word	0x0500000f


	//   ....[224]....
        /*0dd4*/ 	.word	0x0500000f


	//   ....[225]....
        /*0dd8*/ 	.word	0x0500000f


	//   ....[226]....
        /*0ddc*/ 	.word	0x0500000f


	//   ....[227]....
        /*0de0*/ 	.word	0x0500000f


	//   ....[228]....
        /*0de4*/ 	.word	0x0500000f


	//   ....[229]....
        /*0de8*/ 	.word	0x0500000f


	//   ....[230]....
        /*0dec*/ 	.word	0x0500000f


	//   ....[231]....
        /*0df0*/ 	.word	0x0500000f


	//   ....[232]....
        /*0df4*/ 	.word	0x0500000f


	//   ....[233]....
        /*0df8*/ 	.word	0x0500000f


	//   ....[234]....
        /*0dfc*/ 	.word	0x0500000f


	//   ....[235]....
        /*0e00*/ 	.word	0x0500000f


	//   ....[236]....
        /*0e04*/ 	.word	0x0500000f


	//   ....[237]....
        /*0e08*/ 	.word	0x0500000f


	//   ....[238]....
        /*0e0c*/ 	.word	0x0500000f


	//   ....[239]....
        /*0e10*/ 	.word	0x0500000f


	//   ....[240]....
        /*0e14*/ 	.word	0x0500000f


	//   ....[241]....
        /*0e18*/ 	.word	0x0500000f


	//   ....[242]....
        /*0e1c*/ 	.word	0x0500000f


	//   ....[243]....
        /*0e20*/ 	.word	0x0500000f


	//   ....[244]....
        /*0e24*/ 	.word	0x0500000f


	//   ....[245]....
        /*0e28*/ 	.word	0x0500000f


	//   ....[246]....
        /*0e2c*/ 	.word	0x0500000f


	//   ....[247]....
        /*0e30*/ 	.word	0x0500000f


	//   ....[248]....
        /*0e34*/ 	.word	0x0500000f


	//   ....[249]....
        /*0e38*/ 	.word	0x0500000f


	//   ....[250]....
        /*0e3c*/ 	.word	0x0500000f


	//   ....[251]....
        /*0e40*/ 	.word	0x0500000f


	//   ....[252]....
        /*0e44*/ 	.word	0x0500000f


	//   ....[253]....
        /*0e48*/ 	.word	0x0500000f


	//   ....[254]....
        /*0e4c*/ 	.word	0x0500000f


	//   ....[255]....
        /*0e50*/ 	.word	0x0500000f


	//   ....[0]....
        /*0e54*/ 	.word	0x0500000f


	//   ....[1]....
        /*0e58*/ 	.word	0x0500000f


	//   ....[2]....
        /*0e5c*/ 	.word	0x0500000f


	//   ....[3]....
        /*0e60*/ 	.word	0x0500000f


	//   ....[4]....
        /*0e64*/ 	.word	0x0500000f


	//   ....[5]....
        /*0e68*/ 	.word	0x0500000f


	//   ....[6]....
        /*0e6c*/ 	.word	0x0500000f


	//   ....[7]....
        /*0e70*/ 	.word	0x0500000f


	//   ....[8]....
        /*0e74*/ 	.word	0x0500000f


	//   ....[9]....
        /*0e78*/ 	.word	0x0500000f


	//   ....[10]....
        /*0e7c*/ 	.word	0x0500000f


	//   ....[11]....
        /*0e80*/ 	.word	0x0500000f


	//   ....[12]....
        /*0e84*/ 	.word	0x0500000f


	//   ....[13]....
        /*0e88*/ 	.word	0x0500000f


	//   ....[14]....
        /*0e8c*/ 	.word	0x0500000f


	//   ....[15]....
        /*0e90*/ 	.word	0x0500000f


	//   ....[16]....
        /*0e94*/ 	.word	0x0500000f


	//   ....[17]....
        /*0e98*/ 	.word	0x0500000f


	//   ....[18]....
        /*0e9c*/ 	.word	0x0500000f


	//   ....[19]....
        /*0ea0*/ 	.word	0x0500000f


	//   ....[20]....
        /*0ea4*/ 	.word	0x0500000f


	//   ....[21]....
        /*0ea8*/ 	.word	0x0500000f


	//   ....[22]....
        /*0eac*/ 	.word	0x0500000f


	//   ....[23]....
        /*0eb0*/ 	.word	0x0500000f


	//   ....[24]....
        /*0eb4*/ 	.word	0x0500000f


	//   ....[25]....
        /*0eb8*/ 	.word	0x0500000f


	//   ....[26]....
        /*0ebc*/ 	.word	0x0500000f


	//   ....[27]....
        /*0ec0*/ 	.word	0x0500000f


	//   ....[28]....
        /*0ec4*/ 	.word	0x0500000f


	//   ....[29]....
        /*0ec8*/ 	.word	0x0500000f


	//   ....[30]....
        /*0ecc*/ 	.word	0x0500000f


	//   ....[31]....
        /*0ed0*/ 	.word	0x0500000f


	//   ....[32]....
        /*0ed4*/ 	.word	0x0500000f


	//   ....[33]....
        /*0ed8*/ 	.word	0x0500000f


	//   ....[34]....
        /*0edc*/ 	.word	0x0500000f


	//   ....[35]....
        /*0ee0*/ 	.word	0x0500000f


	//   ....[36]....
        /*0ee4*/ 	.word	0x0500000f


	//   ....[37]....
        /*0ee8*/ 	.word	0x0500000f


	//   ....[38]....
        /*0eec*/ 	.word	0x0500000f


	//   ....[39]....
        /*0ef0*/ 	.word	0x0500000f


	//   ....[40]....
        /*0ef4*/ 	.word	0x0500000f


	//   ....[41]....
        /*0ef8*/ 	.word	0x0500000f


	//   ....[42]....
        /*0efc*/ 	.word	0x0500000f


	//   ....[43]....
        /*0f00*/ 	.word	0x0500000f


	//   ....[44]....
        /*0f04*/ 	.word	0x0500000f


	//   ....[45]....
        /*0f08*/ 	.word	0x0500000f


	//   ....[46]....
        /*0f0c*/ 	.word	0x0500000f


	//   ....[47]....
        /*0f10*/ 	.word	0x0500000f


	//   ....[48]....
        /*0f14*/ 	.word	0x0500000f


	//   ....[49]....
        /*0f18*/ 	.word	0x0500000f


	//   ....[50]....
        /*0f1c*/ 	.word	0x0500000f


	//   ....[51]....
        /*0f20*/ 	.word	0x0500000f


	//   ....[52]....
        /*0f24*/ 	.word	0x0500000f


	//   ....[53]....
        /*0f28*/ 	.word	0x0500000f


	//   ....[54]....
        /*0f2c*/ 	.word	0x0500000f


	//   ....[55]....
        /*0f30*/ 	.word	0x0500000f


	//   ....[56]....
        /*0f34*/ 	.word	0x0500000f


	//   ....[57]....
        /*0f38*/ 	.word	0x0500000f


	//   ....[58]....
        /*0f3c*/ 	.word	0x0500000f


	//   ....[59]....
        /*0f40*/ 	.word	0x0500000f


	//   ....[60]....
        /*0f44*/ 	.word	0x0500000f


	//   ....[61]....
        /*0f48*/ 	.word	0x0500000f


	//   ....[62]....
        /*0f4c*/ 	.word	0x0500000f


	//   ....[63]....
        /*0f50*/ 	.word	0x0500000f


	//   ....[64]....
        /*0f54*/ 	.word	0x0500000f


	//   ....[65]....
        /*0f58*/ 	.word	0x0500000f


	//   ....[66]....
        /*0f5c*/ 	.word	0x0500000f


	//   ....[67]....
        /*0f60*/ 	.word	0x0500000f


	//   ....[68]....
        /*0f64*/ 	.word	0x0500000f


	//   ....[69]....
        /*0f68*/ 	.word	0x0500000f


	//   ....[70]....
        /*0f6c*/ 	.word	0x0500000f


	//   ....[71]....
        /*0f70*/ 	.word	0x0500000f


	//----- nvinfo : EIATTR_COOP_GROUP_INSTR_OFFSETS
	.align		4
.L_323:
        /*0f74*/ 	.byte	0x04, 0x28
        /*0f76*/ 	.short	(.L_325 - .L_324)


	//   ....[0]....
.L_324:
        /*0f78*/ 	.word	0x00000060


	//   ....[1]....
        /*0f7c*/ 	.word	0x00000140


	//   ....[2]....
        /*0f80*/ 	.word	0x00000190


	//   ....[3]....
        /*0f84*/ 	.word	0x000003c0


	//   ....[4]....
        /*0f88*/ 	.word	0x00000520


	//   ....[5]....
        /*0f8c*/ 	.word	0x00000640


	//   ....[6]....
        /*0f90*/ 	.word	0x000007a0


	//   ....[7]....
        /*0f94*/ 	.word	0x00004330


	//   ....[8]....
        /*0f98*/ 	.word	0x00004340


	//   ....[9]....
        /*0f9c*/ 	.word	0x00005250


	//   ....[10]....
        /*0fa0*/ 	.word	0x00005260


	//   ....[11]....
        /*0fa4*/ 	.word	0x000061a0


	//   ....[12]....
        /*0fa8*/ 	.word	0x000061b0


	//   ....[13]....
        /*0fac*/ 	.word	0x00007d30


	//   ....[14]....
        /*0fb0*/ 	.word	0x00007d40


	//   ....[15]....
        /*0fb4*/ 	.word	0x00008e20


	//   ....[16]....
        /*0fb8*/ 	.word	0x00008e30


	//   ....[17]....
        /*0fbc*/ 	.word	0x00009f20


	//   ....[18]....
        /*0fc0*/ 	.word	0x00009f30


	//   ....[19]....
        /*0fc4*/ 	.word	0x0000b280


	//   ....[20]....
        /*0fc8*/ 	.word	0x0000b290


	//   ....[21]....
        /*0fcc*/ 	.word	0x0000b450


	//   ....[22]....
        /*0fd0*/ 	.word	0x0000b460


	//   ....[23]....
        /*0fd4*/ 	.word	0x0000b630


	//   ....[24]....
        /*0fd8*/ 	.word	0x0000b640


	//   ....[25]....
        /*0fdc*/ 	.word	0x0000ba90


	//   ....[26]....
        /*0fe0*/ 	.word	0x0000baa0


	//   ....[27]....
        /*0fe4*/ 	.word	0x0000bc20


	//   ....[28]....
        /*0fe8*/ 	.word	0x0000bc40


	//   ....[29]....
        /*0fec*/ 	.word	0x0000bdd0


	//   ....[30]....
        /*0ff0*/ 	.word	0x0000bdf0


	//   ....[31]....
        /*0ff4*/ 	.word	0x0000c910


	//   ....[32]....
        /*0ff8*/ 	.word	0x0000d010


	//   ....[33]....
        /*0ffc*/ 	.word	0x0000d020


	//   ....[34]....
        /*1000*/ 	.word	0x0000d030


	//   ....[35]....
        /*1004*/ 	.word	0x0000d040


	//   ....[36]....
        /*1008*/ 	.word	0x0000d650


	//   ....[37]....
        /*100c*/ 	.word	0x0000d660


	//   ....[38]....
        /*1010*/ 	.word	0x0000d670


	//   ....[39]....
        /*1014*/ 	.word	0x0000d680


	//   ....[40]....
        /*1018*/ 	.word	0x0000dc00


	//   ....[41]....
        /*101c*/ 	.word	0x0000dc10


	//   ....[42]....
        /*1020*/ 	.word	0x0000dc20


	//   ....[43]....
        /*1024*/ 	.word	0x0000dc30


	//   ....[44]....
        /*1028*/ 	.word	0x0000e1d0


	//   ....[45]....
        /*102c*/ 	.word	0x0000e1e0


	//   ....[46]....
        /*1030*/ 	.word	0x0000e1f0


	//   ....[47]....
        /*1034*/ 	.word	0x0000e200


	//   ....[48]....
        /*1038*/ 	.word	0x00011d00


	//   ....[49]....
        /*103c*/ 	.word	0x00011d10


	//   ....[50]....
        /*1040*/ 	.word	0x00011d20


	//   ....[51]....
        /*1044*/ 	.word	0x00011d30


	//   ....[52]....
        /*1048*/ 	.word	0x000121e0


	//   ....[53]....
        /*104c*/ 	.word	0x000121f0


	//   ....[54]....
        /*1050*/ 	.word	0x00012200


	//   ....[55]....
        /*1054*/ 	.word	0x00012210


	//   ....[56]....
        /*1058*/ 	.word	0x00012640


	//   ....[57]....
        /*105c*/ 	.word	0x00012650


	//   ....[58]....
        /*1060*/ 	.word	0x00012660


	//   ....[59]....
        /*1064*/ 	.word	0x00012670


	//   ....[60]....
        /*1068*/ 	.word	0x00012ac0


	//   ....[61]....
        /*106c*/ 	.word	0x00012ad0


	//   ....[62]....
        /*1070*/ 	.word	0x00012ae0


	//   ....[63]....
        /*1074*/ 	.word	0x00012af0


	//   ....[64]....
        /*1078*/ 	.word	0x00019c70


	//   ....[65]....
        /*107c*/ 	.word	0x0001a060


	//   ....[66]....
        /*1080*/ 	.word	0x0001a0b0


	//   ....[67]....
        /*1084*/ 	.word	0x0001a160


	//   ....[68]....
        /*1088*/ 	.word	0x0001a530


	//   ....[69]....
        /*108c*/ 	.word	0x0001a550


	//   ....[70]....
        /*1090*/ 	.word	0x0001f050


	//   ....[71]....
        /*1094*/ 	.word	0x0001f070


	//   ....[72]....
        /*1098*/ 	.word	0x0001f570


	//   ....[73]....
        /*109c*/ 	.word	0x0001f670


	//   ....[74]....
        /*10a0*/ 	.word	0x0001faf0


	//   ....[75]....
        /*10a4*/ 	.word	0x0001fb40


	//   ....[76]....
        /*10a8*/ 	.word	0x00024130


	//   ....[77]....
        /*10ac*/ 	.word	0x00024160


	//   ....[78]....
        /*10b0*/ 	.word	0x00024450


	//   ....[79]....
        /*10b4*/ 	.word	0x000244c0


	//   ....[80]....
        /*10b8*/ 	.word	0x00025610


	//   ....[81]....
        /*10bc*/ 	.word	0x000256e0


	//   ....[82]....
        /*10c0*/ 	.word	0x000258c0


	//   ....[83]....
        /*10c4*/ 	.word	0x000258e0


	//   ....[84]....
        /*10c8*/ 	.word	0x00027410


	//   ....[85]....
        /*10cc*/ 	.word	0x00027420


	//   ....[86]....
        /*10d0*/ 	.word	0x00027430


	//   ....[87]....
        /*10d4*/ 	.word	0x00027440


	//   ....[88]....
        /*10d8*/ 	.word	0x00027e50


	//   ....[89]....
        /*10dc*/ 	.word	0x00027e60


	//   ....[90]....
        /*10e0*/ 	.word	0x00027fd0


	//   ....[91]....
        /*10e4*/ 	.word	0x00027ff0


	//   ....[92]....
        /*10e8*/ 	.word	0x00028140


	//   ....[93]....
        /*10ec*/ 	.word	0x00028160


	//   ....[94]....
        /*10f0*/ 	.word	0x000282c0


	//   ....[95]....
        /*10f4*/ 	.word	0x000282e0


	//   ....[96]....
        /*10f8*/ 	.word	0x00028ad0


	//   ....[97]....
        /*10fc*/ 	.word	0x00028b00


	//   ....[98]....
        /*1100*/ 	.word	0x00029360


	//   ....[99]....
        /*1104*/ 	.word	0x00029370


	//   ....[100]....
        /*1108*/ 	.word	0x0002a490


	//   ....[101]....
        /*110c*/ 	.word	0x0002a4c0


	//   ....[102]....
        /*1110*/ 	.word	0x0002a620


	//   ....[103]....
        /*1114*/ 	.word	0x0002a640


	//   ....[104]....
        /*1118*/ 	.word	0x0002a790


	//   ....[105]....
        /*111c*/ 	.word	0x0002a7b0


	//   ....[106]....
        /*1120*/ 	.word	0x0002a910


	//   ....[107]....
        /*1124*/ 	.word	0x0002a930


	//   ....[108]....
        /*1128*/ 	.word	0x0002ab10


	//   ....[109]....
        /*112c*/ 	.word	0x0002ad10


	//   ....[110]....
        /*1130*/ 	.word	0x0002ad40


	//   ....[111]....
        /*1134*/ 	.word	0x0002ad70


	//   ....[112]....
        /*1138*/ 	.word	0x0002ada0


	//   ....[113]....
        /*113c*/ 	.word	0x0002add0


	//   ....[114]....
        /*1140*/ 	.word	0x0002ae00


	//   ....[115]....
        /*1144*/ 	.word	0x0002afa0


	//   ....[116]....
        /*1148*/ 	.word	0x0002afd0


	//   ....[117]....
        /*114c*/ 	.word	0x0002b000


	//   ....[118]....
        /*1150*/ 	.word	0x0002b030


	//   ....[119]....
        /*1154*/ 	.word	0x0002b060


	//   ....[120]....
        /*1158*/ 	.word	0x0002b090


	//   ....[121]....
        /*115c*/ 	.word	0x0002b120


	//   ....[122]....
        /*1160*/ 	.word	0x0002b150


	//   ....[123]....
        /*1164*/ 	.word	0x0002b160


	//   ....[124]....
        /*1168*/ 	.word	0x0002b1a0


	//   ....[125]....
        /*116c*/ 	.word	0x0002c6d0


	//   ....[126]....
        /*1170*/ 	.word	0x0002ee00


	//   ....[127]....
        /*1174*/ 	.word	0x0002ee40


	//   ....[128]....
        /*1178*/ 	.word	0x0002ee80


	//   ....[129]....
        /*117c*/ 	.word	0x0002ef40


	//   ....[130]....
        /*1180*/ 	.word	0x0002ef70


	//   ....[131]....
        /*1184*/ 	.word	0x0002efd0


	//   ....[132]....
        /*1188*/ 	.word	0x0002f010


	//   ....[133]....
        /*118c*/ 	.word	0x0002f070


	//   ....[134]....
        /*1190*/ 	.word	0x0002f090


	//   ....[135]....
        /*1194*/ 	.word	0x0002f0c0


	//   ....[136]....
        /*1198*/ 	.word	0x0002f8e0


	//   ....[137]....
        /*119c*/ 	.word	0x0002f920


	//   ....[138]....
        /*11a0*/ 	.word	0x0002f940


	//   ....[139]....
        /*11a4*/ 	.word	0x0002f9e0


	//   ....[140]....
        /*11a8*/ 	.word	0x0002f9f0


	//   ....[141]....
        /*11ac*/ 	.word	0x0002faa0


	//   ....[142]....
        /*11b0*/ 	.word	0x0002fab0


	//   ....[143]....
        /*11b4*/ 	.word	0x0002fb60


	//   ....[144]....
        /*11b8*/ 	.word	0x0002fb70


	//   ....[145]....
        /*11bc*/ 	.word	0x0002fc20


	//   ....[146]....
        /*11c0*/ 	.word	0x0002fc30


	//   ....[147]....
        /*11c4*/ 	.word	0x0002fce0


	//   ....[148]....
        /*11c8*/ 	.word	0x0002fcf0


	//   ....[149]....
        /*11cc*/ 	.word	0x0002fda0


	//   ....[150]....
        /*11d0*/ 	.word	0x0002fdb0


	//   ....[151]....
        /*11d4*/ 	.word	0x0002fe00


	//   ....[152]....
        /*11d8*/ 	.word	0x00030610


	//   ....[153]....
        /*11dc*/ 	.word	0x00030650


	//   ....[154]....
        /*11e0*/ 	.word	0x00030680


	//   ....[155]....
        /*11e4*/ 	.word	0x00030740


	//   ....[156]....
        /*11e8*/ 	.word	0x00030770


	//   ....[157]....
        /*11ec*/ 	.word	0x000307c0


	//   ....[158]....
        /*11f0*/ 	.word	0x000307f0


	//   ....[159]....
        /*11f4*/ 	.word	0x00030840


	//   ....[160]....
        /*11f8*/ 	.word	0x00030870


	//   ....[161]....
        /*11fc*/ 	.word	0x000308e0


	//   ....[162]....
        /*1200*/ 	.word	0x00030be0


	//   ....[163]....
        /*1204*/ 	.word	0x00030c10


	//   ....[164]....
        /*1208*/ 	.word	0x00030cd0


	//   ....[165]....
        /*120c*/ 	.word	0x00030ce0


	//   ....[166]....
        /*1210*/ 	.word	0x00030d90


	//   ....[167]....
        /*1214*/ 	.word	0x00030da0


	//   ....[168]....
        /*1218*/ 	.word	0x00030e50


	//   ....[169]....
        /*121c*/ 	.word	0x00030e60


	//   ....[170]....
        /*1220*/ 	.word	0x00030e70


	//   ....[171]....
        /*1224*/ 	.word	0x00030f20


	//   ....[172]....
        /*1228*/ 	.word	0x000314d0


	//   ....[173]....
        /*122c*/ 	.word	0x00031510


	//   ....[174]....
        /*1230*/ 	.word	0x000315a0


	//   ....[175]....
        /*1234*/ 	.word	0x000315d0


	//   ....[176]....
        /*1238*/ 	.word	0x00031660


	//   ....[177]....
        /*123c*/ 	.word	0x00031690


	//   ....[178]....
        /*1240*/ 	.word	0x00031720


	//   ....[179]....
        /*1244*/ 	.word	0x00031750


	//   ....[180]....
        /*1248*/ 	.word	0x00031760


	//   ....[181]....
        /*124c*/ 	.word	0x000317f0


	//   ....[182]....
        /*1250*/ 	.word	0x00031c90


	//   ....[183]....
        /*1254*/ 	.word	0x00031cc0


	//   ....[184]....
        /*1258*/ 	.word	0x00031d20


	//   ....[185]....
        /*125c*/ 	.word	0x00031d50


	//   ....[186]....
        /*1260*/ 	.word	0x00031d80


	//   ....[187]....
        /*1264*/ 	.word	0x00031db0


	//   ....[188]....
        /*1268*/ 	.word	0x00031de0


	//   ....[189]....
        /*126c*/ 	.word	0x00031e10


	//   ....[190]....
        /*1270*/ 	.word	0x00031fc0


	//   ....[191]....
        /*1274*/ 	.word	0x00031ff0


	//   ....[192]....
        /*1278*/ 	.word	0x00032020


	//   ....[193]....
        /*127c*/ 	.word	0x00032050


	//   ....[194]....
        /*1280*/ 	.word	0x00032080


	//   ....[195]....
        /*1284*/ 	.word	0x000320b0


	//   ....[196]....
        /*1288*/ 	.word	0x00032170


	//   ....[197]....
        /*128c*/ 	.word	0x00032190


	//   ....[198]....
        /*1290*/ 	.word	0x000321b0


	//   ....[199]....
        /*1294*/ 	.word	0x00032210


	//   ....[200]....
        /*1298*/ 	.word	0x00032c40


	//   ....[201]....
        /*129c*/ 	.word	0x00032f60


	//   ....[202]....
        /*12a0*/ 	.word	0x00032ff0


	//   ....[203]....
        /*12a4*/ 	.word	0x00033090


	//   ....[204]....
        /*12a8*/ 	.word	0x00033120


	//   ....[205]....
        /*12ac*/ 	.word	0x000331c0


	//   ....[206]....
        /*12b0*/ 	.word	0x00033250


	//   ....[207]....
        /*12b4*/ 	.word	0x00033340


	//   ....[208]....
        /*12b8*/ 	.word	0x000333d0


	//   ....[209]....
        /*12bc*/ 	.word	0x00033470


	//   ....[210]....
        /*12c0*/ 	.word	0x00033500


	//   ....[211]....
        /*12c4*/ 	.word	0x000335a0


	//   ....[212]....
        /*12c8*/ 	.word	0x00033630


	//   ....[213]....
        /*12cc*/ 	.word	0x00033720


	//   ....[214]....
        /*12d0*/ 	.word	0x000337b0


	//   ....[215]....
        /*12d4*/ 	.word	0x00033850


	//   ....[216]....
        /*12d8*/ 	.word	0x000338e0


	//   ....[217]....
        /*12dc*/ 	.word	0x00033980


	//   ....[218]....
        /*12e0*/ 	.word	0x00033a10


	//   ....[219]....
        /*12e4*/ 	.word	0x00033b00


	//   ....[220]....
        /*12e8*/ 	.word	0x00033b90


	//   ....[221]....
        /*12ec*/ 	.word	0x00033be0


	//   ....[222]....
        /*12f0*/ 	.word	0x00033c30


	//   ....[223]....
        /*12f4*/ 	.word	0x00033cd0


	//   ....[224]....
        /*12f8*/ 	.word	0x00033d60


	//   ....[225]....
        /*12fc*/ 	.word	0x00033db0


	//   ....[226]....
        /*1300*/ 	.word	0x00033e00


	//   ....[227]....
        /*1304*/ 	.word	0x00033ea0


	//   ....[228]....
        /*1308*/ 	.word	0x00033f30


	//   ....[229]....
        /*130c*/ 	.word	0x00033f80


	//   ....[230]....
        /*1310*/ 	.word	0x00033fd0


	//   ....[231]....
        /*1314*/ 	.word	0x00034070


	//   ....[232]....
        /*1318*/ 	.word	0x00034100


	//   ....[233]....
        /*131c*/ 	.word	0x00034150


	//   ....[234]....
        /*1320*/ 	.word	0x000341a0


	//   ....[235]....
        /*1324*/ 	.word	0x00034290


	//   ....[236]....
        /*1328*/ 	.word	0x00034320


	//   ....[237]....
        /*132c*/ 	.word	0x00034370


	//   ....[238]....
        /*1330*/ 	.word	0x000343c0


	//   ....[239]....
        /*1334*/ 	.word	0x00034450


	//   ....[240]....
        /*1338*/ 	.word	0x000344e0


	//   ....[241]....
        /*133c*/ 	.word	0x00034530


	//   ....[242]....
        /*1340*/ 	.word	0x00034580


	//   ....[243]....
        /*1344*/ 	.word	0x00034610


	//   ....[244]....
        /*1348*/ 	.word	0x000346a0


	//   ....[245]....
        /*134c*/ 	.word	0x000346f0


	//   ....[246]....
        /*1350*/ 	.word	0x00034740


	//   ....[247]....
        /*1354*/ 	.word	0x000347e0


	//   ....[248]....
        /*1358*/ 	.word	0x00034870


	//   ....[249]....
        /*135c*/ 	.word	0x000348c0


	//   ....[250]....
        /*1360*/ 	.word	0x00034910


	//   ....[251]....
        /*1364*/ 	.word	0x00034c10


	//   ....[252]....
        /*1368*/ 	.word	0x00034ef0


	//   ....[253]....
        /*136c*/ 	.word	0x00034fe0


	//   ....[254]....
        /*1370*/ 	.word	0x000350c0


	//   ....[255]....
        /*1374*/ 	.word	0x00035210


	//   ....[0]....
        /*1378*/ 	.word	0x00035260


	//   ....[1]....
        /*137c*/ 	.word	0x00035370


	//   ....[2]....
        /*1380*/ 	.word	0x000353d0


	//   ....[3]....
        /*1384*/ 	.word	0x000354e0


	//   ....[4]....
        /*1388*/ 	.word	0x00035540


	//   ....[5]....
        /*138c*/ 	.word	0x00035640


	//   ....[6]....
        /*1390*/ 	.word	0x00035690


	//   ....[7]....
        /*1394*/ 	.word	0x00035740


	//   ....[8]....
        /*1398*/ 	.word	0x000357a0


	//   ....[9]....
        /*139c*/ 	.word	0x000358d0


	//   ....[10]....
        /*13a0*/ 	.word	0x00035920


	//   ....[11]....
        /*13a4*/ 	.word	0x00035a60


	//   ....[12]....
        /*13a8*/ 	.word	0x00035ab0


	//   ....[13]....
        /*13ac*/ 	.word	0x00035bf0


	//   ....[14]....
        /*13b0*/ 	.word	0x00035c40


	//   ....[15]....
        /*13b4*/ 	.word	0x00035d80


	//   ....[16]....
        /*13b8*/ 	.word	0x00035dd0


	//   ....[17]....
        /*13bc*/ 	.word	0x00035f10


	//   ....[18]....
        /*13c0*/ 	.word	0x00035f60


	//   ....[19]....
        /*13c4*/ 	.word	0x000360a0


	//   ....[20]....
        /*13c8*/ 	.word	0x000360f0


	//   ....[21]....
        /*13cc*/ 	.word	0x00036210


	//   ....[22]....
        /*13d0*/ 	.word	0x00036260


	//   ....[23]....
        /*13d4*/ 	.word	0x00036390


	//   ....[24]....
        /*13d8*/ 	.word	0x00036460


	//   ....[25]....
        /*13dc*/ 	.word	0x000365d0


	//   ....[26]....
        /*13e0*/ 	.word	0x00036620


	//   ....[27]....
        /*13e4*/ 	.word	0x00036720


	//   ....[28]....
        /*13e8*/ 	.word	0x00036770


	//   ....[29]....
        /*13ec*/ 	.word	0x00036870


	//   ....[30]....
        /*13f0*/ 	.word	0x000368c0


	//   ....[31]....
        /*13f4*/ 	.word	0x000369f0


	//   ....[32]....
        /*13f8*/ 	.word	0x00036a40


	//   ....[33]....
        /*13fc*/ 	.word	0x00036b30


	//   ....[34]....
        /*1400*/ 	.word	0x00036bd0


	//   ....[35]....
        /*1404*/ 	.word	0x00036d10


	//   ....[36]....
        /*1408*/ 	.word	0x00036d60


	//   ....[37]....
        /*140c*/ 	.word	0x00036ea0


	//   ....[38]....
        /*1410*/ 	.word	0x00036ef0


	//   ....[39]....
        /*1414*/ 	.word	0x00037030


	//   ....[40]....
        /*1418*/ 	.word	0x00037080


	//   ....[41]....
        /*141c*/ 	.word	0x000371c0


	//   ....[42]....
        /*1420*/ 	.word	0x00037210


	//   ....[43]....
        /*1424*/ 	.word	0x00037300


	//   ....[44]....
        /*1428*/ 	.word	0x000373c0


	//   ....[45]....
        /*142c*/ 	.word	0x00037550


	//   ....[46]....
        /*1430*/ 	.word	0x000375a0


	//   ....[47]....
        /*1434*/ 	.word	0x000376d0


	//   ....[48]....
        /*1438*/ 	.word	0x00037720


	//   ....[49]....
        /*143c*/ 	.word	0x00037850


	//   ....[50]....
        /*1440*/ 	.word	0x000378a0


	//   ....[51]....
        /*1444*/ 	.word	0x000379d0


	//   ....[52]....
        /*1448*/ 	.word	0x00037a20


	//   ....[53]....
        /*144c*/ 	.word	0x00037ab0


	//   ....[54]....
        /*1450*/ 	.word	0x00037b50


	//   ....[55]....
        /*1454*/ 	.word	0x00037ce0


	//   ....[56]....
        /*1458*/ 	.word	0x00037d50


	//   ....[57]....
        /*145c*/ 	.word	0x00037dc0


	//   ....[58]....
        /*1460*/ 	.word	0x00037e30


	//   ....[59]....
        /*1464*/ 	.word	0x00037ea0


	//   ....[60]....
        /*1468*/ 	.word	0x00037f20


	//   ....[61]....
        /*146c*/ 	.word	0x00037fa0


	//   ....[62]....
        /*1470*/ 	.word	0x00038030


	//   ....[63]....
        /*1474*/ 	.word	0x000380a0


	//   ....[64]....
        /*1478*/ 	.word	0x00038110


	//   ....[65]....
        /*147c*/ 	.word	0x00038180


	//   ....[66]....
        /*1480*/ 	.word	0x00038200


	//   ....[67]....
        /*1484*/ 	.word	0x00038270


	//   ....[68]....
        /*1488*/ 	.word	0x00038300


	//   ....[69]....
        /*148c*/ 	.word	0x00038360


	//   ....[70]....
        /*1490*/ 	.word	0x000383f0


	//   ....[71]....
        /*1494*/ 	.word	0x00038520


	//----- nvinfo : EIATTR_REG_RECONFIG
	.align		4
.L_325:
        /*1498*/ 	.byte	0x01, 0x54
	.zero		2


	//----- nvinfo : EIATTR_SYSCALL_OFFSETS
	.align		4
        /*149c*/ 	.byte	0x04, 0x46
        /*149e*/ 	.short	(.L_327 - .L_326)


	//   ....[0]....
.L_326:
        /*14a0*/ 	.word	0x000026b0


	//   ....[1]....
        /*14a4*/ 	.word	0x00002800


	//   ....[2]....
        /*14a8*/ 	.word	0x0000ca80


	//   ....[3]....
        /*14ac*/ 	.word	0x0000cdb0


	//   ....[4]....
        /*14b0*/ 	.word	0x0002e430


	//   ....[5]....
        /*14b4*/ 	.word	0x0002e580


	//   ....[6]....
        /*14b8*/ 	.word	0x0002e670


	//   ....[7]....
        /*14bc*/ 	.word	0x0002f550


	//----- nvinfo : EIATTR_MBARRIER_INSTR_OFFSETS
	.align		4
.L_327:
        /*14c0*/ 	.byte	0x04, 0x39
        /*14c2*/ 	.short	(.L_329 - .L_328)


	//   ....[0]....
.L_328:
        /*14c4*/ 	.word	0x00000270
        /*14c8*/ 	.word	0x000000ff
        /*14cc*/ 	.word	0x00038800
        /*14d0*/ 	.short	0x0100
        /*14d2*/ 	.byte	0x08
	.zero		1


	//   ....[1]....
        /*14d4*/ 	.word	0x00000280
        /*14d8*/ 	.word	0x000000ff
        /*14dc*/ 	.word	0x00038820
        /*14e0*/ 	.short	0x0100
        /*14e2*/ 	.byte	0x08
	.zero		1


	//   ....[2]....
        /*14e4*/ 	.word	0x00000370
        /*14e8*/ 	.word	0x000000ff
        /*14ec*/ 	.word	0x00038830
        /*14f0*/ 	.short	0x0100
        /*14f2*/ 	.byte	0x08
	.zero		1


	//   ....[3]....
        /*14f4*/ 	.word	0x00000380
        /*14f8*/ 	.word	0x000000ff
        /*14fc*/ 	.word	0x00038840
        /*1500*/ 	.short	0x0100
        /*1502*/ 	.byte	0x08
	.zero		1


	//   ....[4]....
        /*1504*/ 	.word	0x00000390
        /*1508*/ 	.word	0x000000ff
        /*150c*/ 	.word	0x00038838
        /*1510*/ 	.short	0x0100
        /*1512*/ 	.byte	0x08
	.zero		1


	//   ....[5]....
        /*1514*/ 	.word	0x000003a0
        /*1518*/ 	.word	0x000000ff
        /*151c*/ 	.word	0x00038848
        /*1520*/ 	.short	0x0100
        /*1522*/ 	.byte	0x08
	.zero		1


	//   ....[6]....
        /*1524*/ 	.word	0x000004d0
        /*1528*/ 	.word	0x000000ff
        /*152c*/ 	.word	0x00038850
        /*1530*/ 	.short	0x0100
        /*1532*/ 	.byte	0x08
	.zero		1


	//   ....[7]....
        /*1534*/ 	.word	0x000004e0
        /*1538*/ 	.word	0x000000ff
        /*153c*/ 	.word	0x00038860
        /*1540*/ 	.short	0x0100
        /*1542*/ 	.byte	0x08
	.zero		1


	//   ....[8]....
        /*1544*/ 	.word	0x000004f0
        /*1548*/ 	.word	0x000000ff
        /*154c*/ 	.word	0x00038858
        /*1550*/ 	.short	0x0100
        /*1552*/ 	.byte	0x08
	.zero		1


	//   ....[9]....
        /*1554*/ 	.word	0x00000500
        /*1558*/ 	.word	0x000000ff
        /*155c*/ 	.word	0x00038868
        /*1560*/ 	.short	0x0100
        /*1562*/ 	.byte	0x08
	.zero		1


	//   ....[10]....
        /*1564*/ 	.word	0x000005f0
        /*1568*/ 	.word	0x000000ff
        /*156c*/ 	.word	0x00038870
        /*1570*/ 	.short	0x0100
        /*1572*/ 	.byte	0x06
	.zero		1


	//   ....[11]....
        /*1574*/ 	.word	0x00000600
        /*1578*/ 	.word	0x000000ff
        /*157c*/ 	.word	0x00038880
        /*1580*/ 	.short	0x0100
        /*1582*/ 	.byte	0x06
	.zero		1


	//   ....[12]....
        /*1584*/ 	.word	0x00000610
        /*1588*/ 	.word	0x000000ff
        /*158c*/ 	.word	0x00038878
        /*1590*/ 	.short	0x0100
        /*1592*/ 	.byte	0x06
	.zero		1


	//   ....[13]....
        /*1594*/ 	.word	0x00000620
        /*1598*/ 	.word	0x000000ff
        /*159c*/ 	.word	0x00038888
        /*15a0*/ 	.short	0x0100
        /*15a2*/ 	.byte	0x06
	.zero		1


	//   ....[14]....
        /*15a4*/ 	.word	0x00000750
        /*15a8*/ 	.word	0x000000ff
        /*15ac*/ 	.word	0x00038890
        /*15b0*/ 	.short	0x0100
        /*15b2*/ 	.byte	0x08
	.zero		1


	//   ....[15]....
        /*15b4*/ 	.word	0x00000760
        /*15b8*/ 	.word	0x000000ff
        /*15bc*/ 	.word	0x000388a0
        /*15c0*/ 	.short	0x0100
        /*15c2*/ 	.byte	0x08
	.zero		1


	//   ....[16]....
        /*15c4*/ 	.word	0x00000770
        /*15c8*/ 	.word	0x000000ff
        /*15cc*/ 	.word	0x00038898
        /*15d0*/ 	.short	0x0100
        /*15d2*/ 	.byte	0x08
	.zero		1


	//   ....[17]....
        /*15d4*/ 	.word	0x00000780
        /*15d8*/ 	.word	0x000000ff
        /*15dc*/ 	.word	0x000388a8
        /*15e0*/ 	.short	0x0100
        /*15e2*/ 	.byte	0x08
	.zero		1


	//   ....[18]....
        /*15e4*/ 	.word	0x000008b0
        /*15e8*/ 	.word	0x000000ff
        /*15ec*/ 	.word	0x000388b0
        /*15f0*/ 	.short	0x0100
        /*15f2*/ 	.byte	0x08
	.zero		1


	//   ....[19]....
        /*15f4*/ 	.word	0x000008c0
        /*15f8*/ 	.word	0x000000ff
        /*15fc*/ 	.word	0x000388c0
        /*1600*/ 	.short	0x0100
        /*1602*/ 	.byte	0x08
	.zero		1


	//   ....[20]....
        /*1604*/ 	.word	0x000008d0
        /*1608*/ 	.word	0x000000ff
        /*160c*/ 	.word	0x000388b8
        /*1610*/ 	.short	0x0100
        /*1612*/ 	.byte	0x08
	.zero		1


	//   ....[21]....
        /*1614*/ 	.word	0x000008e0
        /*1618*/ 	.word	0x000000ff
        /*161c*/ 	.word	0x000388c8
        /*1620*/ 	.short	0x0100
        /*1622*/ 	.byte	0x08
	.zero		1


	//   ....[22]....
        /*1624*/ 	.word	0x000042e0
        /*1628*/ 	.word	0x00000058
        /*162c*/ 	.word	0x00038890
        /*1630*/ 	.short	0x010a
        /*1632*/ 	.byte	0x3f
	.zero		1


	//   ....[23]....
        /*1634*/ 	.word	0x00007cc0
        /*1638*/ 	.word	0x00000058
        /*163c*/ 	.word	0x00038890
        /*1640*/ 	.short	0x010a
        /*1642*/ 	.byte	0x3f
	.zero		1


	//   ....[24]....
        /*1644*/ 	.word	0x0000b0e0
        /*1648*/ 	.word	0x00000058
        /*164c*/ 	.word	0x00038890
        /*1650*/ 	.short	0x010a
        /*1652*/ 	.byte	0x3f
	.zero		1


	//   ....[25]....
        /*1654*/ 	.word	0x0000b8c0
        /*1658*/ 	.word	0x0000000b
        /*165c*/ 	.word	0x00000000
        /*1660*/ 	.short	0x0101
        /*1662*/ 	.byte	0x3f
	.zero		1


	//   ....[26]....
        /*1664*/ 	.word	0x0000b900
        /*1668*/ 	.word	0x00000058
        /*166c*/ 	.word	0x000388b0
        /*1670*/ 	.short	0x010a
        /*1672*/ 	.byte	0x3f
	.zero		1


	//   ....[27]....
        /*1674*/ 	.word	0x0000c030
        /*1678*/ 	.word	0x00000058
        /*167c*/ 	.word	0x00000000
        /*1680*/ 	.short	0x0101
        /*1682*/ 	.byte	0x3f
	.zero		1


	//   ....[28]....
        /*1684*/ 	.word	0x0000cb10
        /*1688*/ 	.word	0x00000017
        /*168c*/ 	.word	0x00038800
        /*1690*/ 	.short	0x010a
        /*1692*/ 	.byte	0x3f
	.zero		1


	//   ....[29]....
        /*1694*/ 	.word	0x0000cb60
        /*1698*/ 	.word	0x00000017
        /*169c*/ 	.word	0x00038800
        /*16a0*/ 	.short	0x010a
        /*16a2*/ 	.byte	0x3f
	.zero		1


	//   ....[30]....
        /*16a4*/ 	.word	0x0000e640
        /*16a8*/ 	.word	0x00000017
        /*16ac*/ 	.word	0x00038800
        /*16b0*/ 	.short	0x010a
        /*16b2*/ 	.byte	0x3f
	.zero		1


	//   ....[31]....
        /*16b4*/ 	.word	0x00012de0
        /*16b8*/ 	.word	0x00000017
        /*16bc*/ 	.word	0x00038800
        /*16c0*/ 	.short	0x010a
        /*16c2*/ 	.byte	0x3f
	.zero		1


	//   ....[32]....
        /*16c4*/ 	.word	0x00016b30
        /*16c8*/ 	.word	0x00000000
        /*16cc*/ 	.word	0x00038830
        /*16d0*/ 	.short	0x010a
        /*16d2*/ 	.byte	0x3f
	.zero		1


	//   ....[33]....
        /*16d4*/ 	.word	0x00016b70
        /*16d8*/ 	.word	0x00000000
        /*16dc*/ 	.word	0x00038830
        /*16e0*/ 	.short	0x010a
        /*16e2*/ 	.byte	0x3f
	.zero		1


	//   ....[34]....
        /*16e4*/ 	.word	0x0001a890
        /*16e8*/ 	.word	0x00000000
        /*16ec*/ 	.word	0x00000000
        /*16f0*/ 	.short	0x0101
        /*16f2*/ 	.byte	0x3f
	.zero		1


	//   ....[35]....
        /*16f4*/ 	.word	0x0001b460
        /*16f8*/ 	.word	0x0000000a
        /*16fc*/ 	.word	0x00038830
        /*1700*/ 	.short	0x010a
        /*1702*/ 	.byte	0x3f
	.zero		1


	//   ....[36]....
        /*1704*/ 	.word	0x0001b4e0
        /*1708*/ 	.word	0x0000000a
        /*170c*/ 	.word	0x00038830
        /*1710*/ 	.short	0x010a
        /*1712*/ 	.byte	0x3f
	.zero		1


	//   ....[37]....
        /*1714*/ 	.word	0x0001ebd0
        /*1718*/ 	.word	0x00000006
        /*171c*/ 	.word	0x00038850
        /*1720*/ 	.short	0x010a
        /*1722*/ 	.byte	0x3f
	.zero		1


	//   ....[38]....
        /*1724*/ 	.word	0x0001ec20
        /*1728*/ 	.word	0x00000006
        /*172c*/ 	.word	0x00038850
        /*1730*/ 	.short	0x010a
        /*1732*/ 	.byte	0x3f
	.zero		1


	//   ....[39]....
        /*1734*/ 	.word	0x0001efe0
        /*1738*/ 	.word	0x0000000a
        /*173c*/ 	.word	0x00000000
        /*1740*/ 	.short	0x0101
        /*1742*/ 	.byte	0x3f
	.zero		1


	//   ....[40]....
        /*1744*/ 	.word	0x00020240
        /*1748*/ 	.word	0x00000006
        /*174c*/ 	.word	0x00000000
        /*1750*/ 	.short	0x0101
        /*1752*/ 	.byte	0x3f
	.zero		1


	//   ....[41]....
        /*1754*/ 	.word	0x000204d0
        /*1758*/ 	.word	0x00000003
        /*175c*/ 	.word	0x00038830
        /*1760*/ 	.short	0x010a
        /*1762*/ 	.byte	0x3f
	.zero		1


	//   ....[42]....
        /*1764*/ 	.word	0x00020550
        /*1768*/ 	.word	0x00000003
        /*176c*/ 	.word	0x00038830
        /*1770*/ 	.short	0x010a
        /*1772*/ 	.byte	0x3f
	.zero		1


	//   ....[43]....
        /*1774*/ 	.word	0x00023c50
        /*1778*/ 	.word	0x00000006
        /*177c*/ 	.word	0x00038850
        /*1780*/ 	.short	0x010a
        /*1782*/ 	.byte	0x3f
	.zero		1


	//   ....[44]....
        /*1784*/ 	.word	0x00023ca0
        /*1788*/ 	.word	0x00000006
        /*178c*/ 	.word	0x00038850
        /*1790*/ 	.short	0x010a
        /*1792*/ 	.byte	0x3f
	.zero		1


	//   ....[45]....
        /*1794*/ 	.word	0x00024020
        /*1798*/ 	.word	0x00000002
        /*179c*/ 	.word	0x00000000
        /*17a0*/ 	.short	0x0101
        /*17a2*/ 	.byte	0x3f
	.zero		1


	//   ....[46]....
        /*17a4*/ 	.word	0x00024bb0
        /*17a8*/ 	.word	0x00000006
        /*17ac*/ 	.word	0x00000000
        /*17b0*/ 	.short	0x0101
        /*17b2*/ 	.byte	0x3f
	.zero		1


	//   ....[47]....
        /*17b4*/ 	.word	0x00025560
        /*17b8*/ 	.word	0x0000000a
        /*17bc*/ 	.word	0x00038850
        /*17c0*/ 	.short	0x010a
        /*17c2*/ 	.byte	0x3f
	.zero		1


	//   ....[48]....
        /*17c4*/ 	.word	0x000255b0
        /*17c8*/ 	.word	0x0000000a
        /*17cc*/ 	.word	0x00038850
        /*17d0*/ 	.short	0x010a
        /*17d2*/ 	.byte	0x3f
	.zero		1


	//   ....[49]....
        /*17d4*/ 	.word	0x00025ab0
        /*17d8*/ 	.word	0x0000000a
        /*17dc*/ 	.word	0x00000000
        /*17e0*/ 	.short	0x0101
        /*17e2*/ 	.byte	0x3f
	.zero		1


	//   ....[50]....
        /*17e4*/ 	.word	0x00027e30
        /*17e8*/ 	.word	0x00000014
        /*17ec*/ 	.word	0x00000000
        /*17f0*/ 	.short	0x0101
        /*17f2*/ 	.byte	0x3f
	.zero		1


	//   ....[51]....
        /*17f4*/ 	.word	0x00028af0
        /*17f8*/ 	.word	0x00000002
        /*17fc*/ 	.word	0x00000000
        /*1800*/ 	.short	0x0101
        /*1802*/ 	.byte	0x3f
	.zero		1


	//   ....[52]....
        /*1804*/ 	.word	0x0002c7b0
        /*1808*/ 	.word	0x00000010
        /*180c*/ 	.word	0x00038820
        /*1810*/ 	.short	0x010a
        /*1812*/ 	.byte	0x3f
	.zero		1


	//   ....[53]....
        /*1814*/ 	.word	0x0002c840
        /*1818*/ 	.word	0x0000000b
        /*181c*/ 	.word	0x000388a0
        /*1820*/ 	.short	0x010a
        /*1822*/ 	.byte	0x3f
	.zero		1


	//   ....[54]....
        /*1824*/ 	.word	0x0002cd90
        /*1828*/ 	.word	0x0000000b
        /*182c*/ 	.word	0x000388c0
        /*1830*/ 	.short	0x010a
        /*1832*/ 	.byte	0x3f
	.zero		1


	//   ....[55]....
        /*1834*/ 	.word	0x0002d3a0
        /*1838*/ 	.word	0x0000000a
        /*183c*/ 	.word	0x000388a0
        /*1840*/ 	.short	0x010a
        /*1842*/ 	.byte	0x3f
	.zero		1


	//   ....[56]....
        /*1844*/ 	.word	0x0002d8e0
        /*1848*/ 	.word	0x0000000a
        /*184c*/ 	.word	0x000388c0
        /*1850*/ 	.short	0x010a
        /*1852*/ 	.byte	0x3f
	.zero		1


	//   ....[57]....
        /*1854*/ 	.word	0x0002ec30
        /*1858*/ 	.word	0x00000005
        /*185c*/ 	.word	0x00038840
        /*1860*/ 	.short	0x010a
        /*1862*/ 	.byte	0x3f
	.zero		1


	//   ....[58]....
        /*1864*/ 	.word	0x0002f240
        /*1868*/ 	.word	0x00000005
        /*186c*/ 	.word	0x00038830
        /*1870*/ 	.short	0x0107
        /*1872*/ 	.byte	0x3f
	.zero		1


	//   ....[59]....
        /*1874*/ 	.word	0x0002f320
        /*1878*/ 	.word	0x00000005
        /*187c*/ 	.word	0x00038830
        /*1880*/ 	.short	0x0101
        /*1882*/ 	.byte	0x3f
	.zero		1


	//   ....[60]....
        /*1884*/ 	.word	0x0002ff40
        /*1888*/ 	.word	0x00000010
        /*188c*/ 	.word	0x00038800
        /*1890*/ 	.short	0x0107
        /*1892*/ 	.byte	0x3f
	.zero		1


	//   ....[61]....
        /*1894*/ 	.word	0x00030060
        /*1898*/ 	.word	0x00000010
        /*189c*/ 	.word	0x00038800
        /*18a0*/ 	.short	0x0101
        /*18a2*/ 	.byte	0x3f
	.zero		1


	//   ....[62]....
        /*18a4*/ 	.word	0x00030080
        /*18a8*/ 	.word	0x00000010
        /*18ac*/ 	.word	0x00038820
        /*18b0*/ 	.short	0x010a
        /*18b2*/ 	.byte	0x3f
	.zero		1


	//   ....[63]....
        /*18b4*/ 	.word	0x00030480
        /*18b8*/ 	.word	0x00000006
        /*18bc*/ 	.word	0x00038840
        /*18c0*/ 	.short	0x010a
        /*18c2*/ 	.byte	0x3f
	.zero		1


	//   ....[64]....
        /*18c4*/ 	.word	0x00030a00
        /*18c8*/ 	.word	0x00000006
        /*18cc*/ 	.word	0x00038830
        /*18d0*/ 	.short	0x0107
        /*18d2*/ 	.byte	0x3f
	.zero		1


	//   ....[65]....
        /*18d4*/ 	.word	0x00030ac0
        /*18d8*/ 	.word	0x00000006
        /*18dc*/ 	.word	0x00038830
        /*18e0*/ 	.short	0x0101
        /*18e2*/ 	.byte	0x3f
	.zero		1


	//   ....[66]....
        /*18e4*/ 	.word	0x00030b20
        /*18e8*/ 	.word	0x00000006
        /*18ec*/ 	.word	0x00038860
        /*18f0*/ 	.short	0x010a
        /*18f2*/ 	.byte	0x3f
	.zero		1


	//   ....[67]....
        /*18f4*/ 	.word	0x00031050
        /*18f8*/ 	.word	0x00000006
        /*18fc*/ 	.word	0x00038850
        /*1900*/ 	.short	0x0107
        /*1902*/ 	.byte	0x3f
	.zero		1


	//   ....[68]....
        /*1904*/ 	.word	0x000311f0
        /*1908*/ 	.word	0x00000006
        /*190c*/ 	.word	0x00038850
        /*1910*/ 	.short	0x0101
        /*1912*/ 	.byte	0x3f
	.zero		1


	//   ....[69]....
        /*1914*/ 	.word	0x00031420
        /*1918*/ 	.word	0x00000004
        /*191c*/ 	.word	0x00038860
        /*1920*/ 	.short	0x010a
        /*1922*/ 	.byte	0x3f
	.zero		1


	//   ....[70]....
        /*1924*/ 	.word	0x00031980
        /*1928*/ 	.word	0x00000004
        /*192c*/ 	.word	0x00038850
        /*1930*/ 	.short	0x0107
        /*1932*/ 	.byte	0x3f
	.zero		1


	//   ....[71]....
        /*1934*/ 	.word	0x00031a40
        /*1938*/ 	.word	0x00000004
        /*193c*/ 	.word	0x00038850
        /*1940*/ 	.short	0x0101
        /*1942*/ 	.byte	0x3f
	.zero		1


	//   ....[72]....
        /*1944*/ 	.word	0x00032bc0
        /*1948*/ 	.word	0x00000005
        /*194c*/ 	.word	0x00038820
        /*1950*/ 	.short	0x010a
        /*1952*/ 	.byte	0x3f
	.zero		1


	//   ....[73]....
        /*1954*/ 	.word	0x00032d30
        /*1958*/ 	.word	0x00000003
        /*195c*/ 	.word	0x00038840
        /*1960*/ 	.short	0x010a
        /*1962*/ 	.byte	0x3f
	.zero		1


	//   ....[74]....
        /*1964*/ 	.word	0x00032dd0
        /*1968*/ 	.word	0x00000017
        /*196c*/ 	.word	0x00038840
        /*1970*/ 	.short	0x010a
        /*1972*/ 	.byte	0x3f
	.zero		1


	//   ....[75]....
        /*1974*/ 	.word	0x00032e10
        /*1978*/ 	.word	0x00000003
        /*197c*/ 	.word	0x00038860
        /*1980*/ 	.short	0x010a
        /*1982*/ 	.byte	0x3f
	.zero		1


	//   ....[76]....
        /*1984*/ 	.word	0x00032e50
        /*1988*/ 	.word	0x00000017
        /*198c*/ 	.word	0x00038860
        /*1990*/ 	.short	0x010a
        /*1992*/ 	.byte	0x3f
	.zero		1


	//   ....[77]....
        /*1994*/ 	.word	0x00032eb0
        /*1998*/ 	.word	0x00000058
        /*199c*/ 	.word	0x00038890
        /*19a0*/ 	.short	0x010a
        /*19a2*/ 	.byte	0x3f
	.zero		1


	//   ....[78]....
        /*19a4*/ 	.word	0x00033290
        /*19a8*/ 	.word	0x00000058
        /*19ac*/ 	.word	0x00038890
        /*19b0*/ 	.short	0x010a
        /*19b2*/ 	.byte	0x3f
	.zero		1


	//   ....[79]....
        /*19b4*/ 	.word	0x00033670
        /*19b8*/ 	.word	0x00000058
        /*19bc*/ 	.word	0x00038890
        /*19c0*/ 	.short	0x010a
        /*19c2*/ 	.byte	0x3f
	.zero		1


	//   ....[80]....
        /*19c4*/ 	.word	0x00033a50
        /*19c8*/ 	.word	0x00000058
        /*19cc*/ 	.word	0x000388b0
        /*19d0*/ 	.short	0x010a
        /*19d2*/ 	.byte	0x3f
	.zero		1


	//   ....[81]....
        /*19d4*/ 	.word	0x000341e0
        /*19d8*/ 	.word	0x00000017
        /*19dc*/ 	.word	0x00038800
        /*19e0*/ 	.short	0x010a
        /*19e2*/ 	.byte	0x3f
	.zero		1


	//   ....[82]....
        /*19e4*/ 	.word	0x00034950
        /*19e8*/ 	.word	0x00000017
        /*19ec*/ 	.word	0x00038800
        /*19f0*/ 	.short	0x010a
        /*19f2*/ 	.byte	0x3f
	.zero		1


	//   ....[83]....
        /*19f4*/ 	.word	0x000349a0
        /*19f8*/ 	.word	0x00000000
        /*19fc*/ 	.word	0x00038830
        /*1a00*/ 	.short	0x010a
        /*1a02*/ 	.byte	0x3f
	.zero		1


	//   ....[84]....
        /*1a04*/ 	.word	0x000349f0
        /*1a08*/ 	.word	0x0000000a
        /*1a0c*/ 	.word	0x00038830
        /*1a10*/ 	.short	0x010a
        /*1a12*/ 	.byte	0x3f
	.zero		1


	//   ....[85]....
        /*1a14*/ 	.word	0x00034a40
        /*1a18*/ 	.word	0x00000006
        /*1a1c*/ 	.word	0x00038850
        /*1a20*/ 	.short	0x010a
        /*1a22*/ 	.byte	0x3f
	.zero		1


	//   ....[86]....
        /*1a24*/ 	.word	0x00034a90
        /*1a28*/ 	.word	0x00000003
        /*1a2c*/ 	.word	0x00038830
        /*1a30*/ 	.short	0x010a
        /*1a32*/ 	.byte	0x3f
	.zero		1


	//   ....[87]....
        /*1a34*/ 	.word	0x00034ae0
        /*1a38*/ 	.word	0x00000006
        /*1a3c*/ 	.word	0x00038850
        /*1a40*/ 	.short	0x010a
        /*1a42*/ 	.byte	0x3f
	.zero		1


	//   ....[88]....
        /*1a44*/ 	.word	0x00034b30
        /*1a48*/ 	.word	0x0000000a
        /*1a4c*/ 	.word	0x00038850
        /*1a50*/ 	.short	0x010a
        /*1a52*/ 	.byte	0x3f
	.zero		1


	//   ....[89]....
        /*1a54*/ 	.word	0x00034cd0
        /*1a58*/ 	.word	0x00000010
        /*1a5c*/ 	.word	0x00038820
        /*1a60*/ 	.short	0x010a
        /*1a62*/ 	.byte	0x3f
	.zero		1


	//   ....[90]....
        /*1a64*/ 	.word	0x00034d20
        /*1a68*/ 	.word	0x0000000b
        /*1a6c*/ 	.word	0x000388a0
        /*1a70*/ 	.short	0x010a
        /*1a72*/ 	.byte	0x3f
	.zero		1


	//   ....[91]....
        /*1a74*/ 	.word	0x00034d70
        /*1a78*/ 	.word	0x0000000b
        /*1a7c*/ 	.word	0x000388c0
        /*1a80*/ 	.short	0x010a
        /*1a82*/ 	.byte	0x3f
	.zero		1


	//   ....[92]....
        /*1a84*/ 	.word	0x00034dc0
        /*1a88*/ 	.word	0x0000000a
        /*1a8c*/ 	.word	0x000388a0
        /*1a90*/ 	.short	0x010a
        /*1a92*/ 	.byte	0x3f
	.zero		1


	//   ....[93]....
        /*1a94*/ 	.word	0x00034e10
        /*1a98*/ 	.word	0x0000000a
        /*1a9c*/ 	.word	0x000388c0
        /*1aa0*/ 	.short	0x010a
        /*1aa2*/ 	.byte	0x3f
	.zero		1


	//   ....[94]....
        /*1aa4*/ 	.word	0x00034f30
        /*1aa8*/ 	.word	0x00000005
        /*1aac*/ 	.word	0x00038840
        /*1ab0*/ 	.short	0x010a
        /*1ab2*/ 	.byte	0x3f
	.zero		1


	//   ....[95]....
        /*1ab4*/ 	.word	0x00036290
        /*1ab8*/ 	.word	0x00000010
        /*1abc*/ 	.word	0x00038820
        /*1ac0*/ 	.short	0x010a
        /*1ac2*/ 	.byte	0x3f
	.zero		1


	//   ....[96]....
        /*1ac4*/ 	.word	0x000362e0
        /*1ac8*/ 	.word	0x00000006
        /*1acc*/ 	.word	0x00038840
        /*1ad0*/ 	.short	0x010a
        /*1ad2*/ 	.byte	0x3f
	.zero		1


	//   ....[97]....
        /*1ad4*/ 	.word	0x00036a80
        /*1ad8*/ 	.word	0x00000006
        /*1adc*/ 	.word	0x00038860
        /*1ae0*/ 	.short	0x010a
        /*1ae2*/ 	.byte	0x3f
	.zero		1


	//   ....[98]....
        /*1ae4*/ 	.word	0x00037250
        /*1ae8*/ 	.word	0x00000004
        /*1aec*/ 	.word	0x00038860
        /*1af0*/ 	.short	0x010a
        /*1af2*/ 	.byte	0x3f
	.zero		1


	//   ....[99]....
        /*1af4*/ 	.word	0x00038440
        /*1af8*/ 	.word	0x00000005
        /*1afc*/ 	.word	0x00038820
        /*1b00*/ 	.short	0x010a
        /*1b02*/ 	.byte	0x3f
	.zero		1


	//   ....[100]....
        /*1b04*/ 	.word	0x000385e0
        /*1b08*/ 	.word	0x00000003
        /*1b0c*/ 	.word	0x00038840
        /*1b10*/ 	.short	0x010a
        /*1b12*/ 	.byte	0x3f
	.zero		1


	//   ....[101]....
        /*1b14*/ 	.word	0x00038630
        /*1b18*/ 	.word	0x00000017
        /*1b1c*/ 	.word	0x00038840
        /*1b20*/ 	.short	0x010a
        /*1b22*/ 	.byte	0x3f
	.zero		1


	//   ....[102]....
        /*1b24*/ 	.word	0x00038680
        /*1b28*/ 	.word	0x00000003
        /*1b2c*/ 	.word	0x00038860
        /*1b30*/ 	.short	0x010a
        /*1b32*/ 	.byte	0x3f
	.zero		1


	//----- nvinfo : EIATTR_NUM_MBARRIERS
	.align		4
.L_329:
        /*1b34*/ 	.byte	0x03, 0x38
        /*1b36*/ 	.short	0x0016


	//----- nvinfo : EIATTR_EXIT_INSTR_OFFSETS
	.align		4
        /*1b38*/ 	.byte	0x04, 0x1c
        /*1b3a*/ 	.short	(.L_331 - .L_330)


	//   ....[0]....
.L_330:
        /*1b3c*/ 	.word	0x00032ea0


	//----- nvinfo : EIATTR_MAX_THREADS
	.align		4
.L_331:
        /*1b40*/ 	.byte	0x04, 0x05
        /*1b42*/ 	.short	(.L_333 - .L_332)
.L_332:
        /*1b44*/ 	.word	0x00000180
        /*1b48*/ 	.word	0x00000001
        /*1b4c*/ 	.word	0x00000001


	//----- nvinfo : EIATTR_CRS_STACK_SIZE
	.align		4
.L_333:
        /*1b50*/ 	.byte	0x04, 0x1e
        /*1b52*/ 	.short	(.L_335 - .L_334)
.L_334:
        /*1b54*/ 	.word	0x00000000


	//----- nvinfo : EIATTR_CBANK_PARAM_SIZE
	.align		4
.L_335:
        /*1b58*/ 	.byte	0x03, 0x19
        /*1b5a*/ 	.short	0x0af0


	//----- nvinfo : EIATTR_PARAM_CBANK
	.align		4
        /*1b5c*/ 	.byte	0x04, 0x0a
        /*1b5e*/ 	.short	(.L_337 - .L_336)
	.align		4
.L_336:
        /*1b60*/ 	.word	index@(.nv.constant0._ZN7cutlass13device_kernelIN5flash11enable_sm90INS1_16FlashAttnFwdSm90INS1_25CollectiveMainloopFwdSm90ILi2EN4cute5tupleIJNS5_1CILi1EEES8_S8_EEENS6_IJNS7_ILi128EEENS7_ILi80EEENS7_ILi256EEEEEELi256ENS_10bfloat16_tEfNS_4arch4Sm90ELb1ELb0ELb0ELb1ELb1ELb1ELb0ELb1ELb1ELb1ELb1ELb0EEENS1_21CollectiveEpilogueFwdINS6_IJSA_SC_SB_EEES9_SE_SG_Li256ELb1ELb1ELb1ELb0EEENS1_36VarlenDynamicPersistentTileSchedulerILi128ELi80ELi256ELi128ELb1ELb1ELb1ELb1ELb1ELb1EEEEEEEEEvNT_6ParamsE)
        /*1b64*/ 	.short	0x0210
        /*1b66*/ 	.short	0x0af0


	//----- nvinfo : EIATTR_SW_WAR
	.align		4
.L_337:
        /*1b68*/ 	.byte	0x04, 0x36
        /*1b6a*/ 	.short	(.L_339 - .L_338)
.L_338:
        /*1b6c*/ 	.word	0x00000008
.L_339:


//--------------------- .nv.callgraph             --------------------------
	.section	.nv.callgraph,"",@"SHT_CUDA_CALLGRAPH"
	.align	4
	.sectionentsize	8
	.align		4
        /*0000*/ 	.word	0x00000000
	.align		4
        /*0004*/ 	.word	0xffffffff
	.align		4
        /*0008*/ 	.word	index@(_ZN7cutlass13device_kernelIN5flash11enable_sm90INS1_16FlashAttnFwdSm90INS1_25CollectiveMainloopFwdSm90ILi2EN4cute5tupleIJNS5_1CILi1EEES8_S8_EEENS6_IJNS7_ILi128EEENS7_ILi80EEENS7_ILi256EEEEEELi256ENS_10bfloat16_tEfNS_4arch4Sm90ELb0ELb0ELb0ELb0ELb1ELb0ELb0ELb1ELb1ELb1ELb1ELb0EEENS1_21CollectiveEpilogueFwdINS6_IJSA_SC_SB_EEES9_SE_SG_Li256ELb0ELb1ELb1ELb0EEENS1_19SingleTileSchedulerILb0ELb1ELb1ELi128EEEEEEEEEvNT_6ParamsE)
	.align		4
        /*000c*/ 	.word	index@(__assertfail)
	.align		4
        /*0010*/ 	.word	index@(_ZN7cutlass13device_kernelIN5flash11enable_sm90INS1_16FlashAttnFwdSm90INS1_25CollectiveMainloopFwdSm90ILi2EN4cute5tupleIJNS5_1CILi1EEES8_S8_EEENS6_IJNS7_ILi128EEENS7_ILi80EEENS7_ILi256EEEEEELi256ENS_10bfloat16_tEfNS_4arch4Sm90ELb0ELb0ELb0ELb1ELb1ELb0ELb0ELb1ELb1ELb1ELb1ELb0EEENS1_21CollectiveEpilogueFwdINS6_IJSA_SC_SB_EEES9_SE_SG_Li256ELb1ELb1ELb1ELb0EEENS1_36VarlenDynamicPersistentTileSchedulerILi128ELi80ELi256ELi128ELb1ELb1ELb1ELb0ELb1ELb1EEEEEEEEEvNT_6ParamsE)
	.align		4
        /*0014*/ 	.word	index@(__assertfail)
	.align		4
        /*0018*/ 	.word	index@(_ZN7cutlass13device_kernelIN5flash11enable_sm90INS1_16FlashAttnFwdSm90INS1_25CollectiveMainloopFwdSm90ILi2EN4cute5tupleIJNS5_1CILi1EEES8_S8_EEENS6_IJNS7_ILi128EEENS7_ILi80EEENS7_ILi256EEEEEELi256ENS_10bfloat16_tEfNS_4arch4Sm90ELb0ELb0ELb0ELb1ELb1ELb1ELb0ELb1ELb1ELb1ELb1ELb0EEENS1_21CollectiveEpilogueFwdINS6_IJSA_SC_SB_EEES9_SE_SG_Li256ELb1ELb1ELb1ELb0EEENS1_36VarlenDynamicPersistentTileSchedulerILi128ELi80ELi256ELi128ELb1ELb1ELb1ELb0ELb1ELb1EEEEEEEEEvNT_6ParamsE)
	.align		4
        /*001c*/ 	.word	index@(__assertfail)
	.align		4
        /*0020*/ 	.word	index@(_ZN7cutlass13device_kernelIN5flash11enable_sm90INS1_16FlashAttnFwdSm90INS1_25CollectiveMainloopFwdSm90ILi2EN4cute5tupleIJNS5_1CILi1EEES8_S8_EEENS6_IJNS7_ILi128EEENS7_ILi64EEENS7_ILi256EEEEEELi256ENS_10bfloat16_tEfNS_4arch4Sm90ELb0ELb1ELb0ELb0ELb1ELb0ELb0ELb1ELb1ELb1ELb1ELb0EEENS1_21CollectiveEpilogueFwdINS6_IJSA_SC_SB_EEES9_SE_SG_Li256ELb0ELb1ELb1ELb0EEENS1_19SingleTileSchedulerILb0ELb1ELb1ELi128EEEEEEEEEvNT_6ParamsE)
	.align		4
        /*0024*/ 	.word	index@(__assertfail)
	.align		4
        /*0028*/ 	.word	index@(_ZN7cutlass13device_kernelIN5flash11enable_sm90INS1_16FlashAttnFwdSm90INS1_25CollectiveMainloopFwdSm90ILi2EN4cute5tupleIJNS5_1CILi1EEES8_S8_EEENS6_IJNS7_ILi128EEENS7_ILi64EEENS7_ILi256EEEEEELi256ENS_10bfloat16_tEfNS_4arch4Sm90ELb0ELb1ELb0ELb1ELb1ELb0ELb0ELb1ELb1ELb1ELb1ELb0EEENS1_21CollectiveEpilogueFwdINS6_IJSA_SC_SB_EEES9_SE_SG_Li256ELb1ELb1ELb1ELb0EEENS1_36VarlenDynamicPersistentTileSchedulerILi128ELi64ELi256ELi128ELb1ELb1ELb1ELb1ELb0ELb1EEEEEEEEEvNT_6ParamsE)
	.align		4
        /*002c*/ 	.word	index@(__assertfail)
	.align		4
        /*0030*/ 	.word	index@(_ZN7cutlass13device_kernelIN5flash11enable_sm90INS1_16FlashAttnFwdSm90INS1_25CollectiveMainloopFwdSm90ILi2EN4cute5tupleIJNS5_1CILi1EEES8_S8_EEENS6_IJNS7_ILi128EEENS7_ILi64EEENS7_ILi256EEEEEELi256ENS_10bfloat16_tEfNS_4arch4Sm90ELb0ELb1ELb0ELb1ELb1ELb1ELb0ELb1ELb1ELb1ELb1ELb0EEENS1_21CollectiveEpilogueFwdINS6_IJSA_SC_SB_EEES9_SE_SG_Li256ELb1ELb1ELb1ELb0EEENS1_36VarlenDynamicPersistentTileSchedulerILi128ELi64ELi256ELi128ELb1ELb1ELb1ELb1ELb0ELb1EEEEEEEEEvNT_6ParamsE)
	.align		4
        /*0034*/ 	.word	index@(__assertfail)
	.align		4
        /*0038*/ 	.word	index@(_ZN7cutlass13device_kernelIN5flash11enable_sm90INS1_16FlashAttnFwdSm90INS1_25CollectiveMainloopFwdSm90ILi2EN4cute5tupleIJNS5_1CILi1EEES8_S8_EEENS6_IJNS7_ILi128EEENS7_ILi80EEENS7_ILi256EEEEEELi256ENS_10bfloat16_tEfNS_4arch4Sm90ELb1ELb0ELb0ELb0ELb1ELb0ELb0ELb1ELb1ELb1ELb1ELb0EEENS1_21CollectiveEpilogueFwdINS6_IJSA_SC_SB_EEES9_SE_SG_Li256ELb0ELb1ELb1ELb0EEENS1_19SingleTileSchedulerILb0ELb1ELb1ELi128EEEEEEEEEvNT_6ParamsE)
	.align		4
        /*003c*/ 	.word	index@(__assertfail)
	.align		4
        /*0040*/ 	.word	index@(_ZN7cutlass13device_kernelIN5flash11enable_sm90INS1_16FlashAttnFwdSm90INS1_25CollectiveMainloopFwdSm90ILi2EN4cute5tupleIJNS5_1CILi1EEES8_S8_EEENS6_IJNS7_ILi128EEENS7_ILi80EEENS7_ILi256EEEEEELi256ENS_10bfloat16_tEfNS_4arch4Sm90ELb1ELb0ELb0ELb1ELb1ELb0ELb0ELb1ELb1ELb1ELb1ELb0EEENS1_21CollectiveEpilogueFwdINS6_IJSA_SC_SB_EEES9_SE_SG_Li256ELb1ELb1ELb1ELb0EEENS1_36VarlenDynamicPersistentTileSchedulerILi128ELi80ELi256ELi128ELb1ELb1ELb1ELb1ELb1ELb1EEEEEEEEEvNT_6ParamsE)
	.align		4
        /*0044*/ 	.word	index@(__assertfail)
	.align		4
        /*0048*/ 	.word	index@(_ZN7cutlass13device_kernelIN5flash11enable_sm90INS1_16FlashAttnFwdSm90INS1_25CollectiveMainloopFwdSm90ILi2EN4cute5tupleIJNS5_1CILi1EEES8_S8_EEENS6_IJNS7_ILi128EEENS7_ILi80EEENS7_ILi256EEEEEELi256ENS_10bfloat16_tEfNS_4arch4Sm90ELb1ELb0ELb0ELb1ELb1ELb1ELb0ELb1ELb1ELb1ELb1ELb0EEENS1_21CollectiveEpilogueFwdINS6_IJSA_SC_SB_EEES9_SE_SG_Li256ELb1ELb1ELb1ELb0EEENS1_36VarlenDynamicPersistentTileSchedulerILi128ELi80ELi256ELi128ELb1ELb1ELb1ELb1ELb1ELb1EEEEEEEEEvNT_6ParamsE)
	.align		4
        /*004c*/ 	.word	index@(__assertfail)
	.align		4
        /*0050*/ 	.word	0x00000000
	.align		4
        /*0054*/ 	.word	0xfffffffe
	.align		4
        /*0058*/ 	.word	0x00000000
	.align		4
        /*005c*/ 	.word	0xfffffffd
	.align		4
        /*0060*/ 	.word	0x00000000
	.align		4
        /*0064*/ 	.word	0xfffffffc


//--------------------- .nv.constant4             --------------------------
	.section	.nv.constant4,"a",@progbits
	.align	8
	.align		8
.nv.constant4:
        /*0000*/ 	.dword	__assertfail
	.align		8
        /*0008*/ 	.dword	__unnamed_1
	.align		8
        /*0010*/ 	.dword	__unnamed_2
	.align		8
        /*0018*/ 	.dword	__unnamed_3
	.align		8
        /*0020*/ 	.dword	__unnamed_4
	.align		8
        /*0028*/ 	.dword	__unnamed_5
	.align		8
        /*0030*/ 	.dword	__unnamed_6
	.align		8
        /*0038*/ 	.dword	__unnamed_7
	.align		8
        /*0040*/ 	.dword	__unnamed_8
	.align		8
        /*0048*/ 	.dword	__unnamed_9
	.align		8
        /*0050*/ 	.dword	_ZN78_INTERNAL_c6e0d16a_42_flash_fwd_hdim256_bf16_paged_split_sm90_cu_49158569_32414cuda3std3__45__cpo5beginE
	.align		8
        /*0058*/ 	.dword	_ZN78_INTERNAL_c6e0d16a_42_flash_fwd_hdim256_bf16_paged_split_sm90_cu_49158569_32414cuda3std3__45__cpo3endE
	.align		8
        /*0060*/ 	.dword	_ZN78_INTERNAL_c6e0d16a_42_flash_fwd_hdim256_bf16_paged_split_sm90_cu_49158569_32414cuda3std3__45__cpo6cbeginE
	.align		8
        /*0068*/ 	.dword	_ZN78_INTERNAL_c6e0d16a_42_flash_fwd_hdim256_bf16_paged_split_sm90_cu_49158569_32414cuda3std3__45__cpo4cendE
	.align		8
        /*0070*/ 	.dword	_ZN78_INTERNAL_c6e0d16a_42_flash_fwd_hdim256_bf16_paged_split_sm90_cu_49158569_32414cuda3std3__480_GLOBAL__N__c6e0d16a_42_flash_fwd_hdim256_bf16_paged_split_sm90_cu_49158569_32416ignoreE
	.align		8
        /*0078*/ 	.dword	_ZN78_INTERNAL_c6e0d16a_42_flash_fwd_hdim256_bf16_paged_split_sm90_cu_49158569_32414cuda3std3__419piecewise_constructE
	.align		8
        /*0080*/ 	.dword	_ZN78_INTERNAL_c6e0d16a_42_flash_fwd_hdim256_bf16_paged_split_sm90_cu_49158569_32414cuda3std3__48in_placeE
	.align		8
        /*0088*/ 	.dword	_ZN78_INTERNAL_c6e0d16a_42_flash_fwd_hdim256_bf16_paged_split_sm90_cu_49158569_32414cuda3std6ranges3__45__cpo4swapE
	.align		8
        /*0090*/ 	.dword	_ZN78_INTERNAL_c6e0d16a_42_flash_fwd_hdim256_bf16_paged_split_sm90_cu_49158569_32414cuda3std6ranges3__45__cpo9iter_moveE
	.align		8
        /*0098*/ 	.dword	_ZN78_INTERNAL_c6e0d16a_42_flash_fwd_hdim256_bf16_paged_split_sm90_cu_49158569_32414cute7productE
	.align		8
        /*00a0*/ 	.dword	_ZN78_INTERNAL_c6e0d16a_42_flash_fwd_hdim256_bf16_paged_split_sm90_cu_49158569_32414cute1_E
	.align		8
        /*00a8*/ 	.dword	$str$23
	.align		8
        /*00b0*/ 	.dword	$str$24


//--------------------- .text._ZN7cutlass13device_kernelIN5flash11enable_sm90INS1_16FlashAttnFwdSm90INS1_25CollectiveMainloopFwdSm90ILi2EN4cute5tupleIJNS5_1CILi1EEES8_S8_EEENS6_IJNS7_ILi128EEENS7_ILi80EEENS7_ILi256EEEEEELi256ENS_10bfloat16_tEfNS_4arch4Sm90ELb0ELb0ELb0ELb0ELb1ELb0ELb0ELb1ELb1ELb1ELb1ELb0EEENS1_21CollectiveEpilogueFwdINS6_IJSA_SC_SB_EEES9_SE_SG_Li256ELb0ELb1ELb1ELb0EEENS1_19SingleTileSchedulerILb0ELb1ELb1ELi128EEEEEEEEEvNT_6ParamsE --------------------------
	.section	.text._ZN7cutlass13device_kernelIN5flash11enable_sm90INS1_16FlashAttnFwdSm90INS1_25CollectiveMainloopFwdSm90ILi2EN4cute5tupleIJNS5_1CILi1EEES8_S8_EEENS6_IJNS7_ILi128EEENS7_ILi80EEENS7_ILi256EEEEEELi256ENS_10bfloat16_tEfNS_4arch4Sm90ELb0ELb0ELb0ELb0ELb1ELb0ELb0ELb1ELb1ELb1ELb1ELb0EEENS1_21CollectiveEpilogueFwdINS6_IJSA_SC_SB_EEES9_SE_SG_Li256ELb0ELb1ELb1ELb0EEENS1_19SingleTileSchedulerILb0ELb1ELb1ELi128EEEEEEEEEvNT_6ParamsE,"ax",@progbits
	.align	128
.text._ZN7cutlass13device_kernelIN5flash11enable_sm90INS1_16FlashAttnFwdSm90INS1_25CollectiveMainloopFwdSm90ILi2EN4cute5tupleIJNS5_1CILi1EEES8_S8_EEENS6_IJNS7_ILi128EEENS7_ILi80EEENS7_ILi256EEEEEELi256ENS_10bfloat16_tEfNS_4arch4Sm90ELb0ELb0ELb0ELb0ELb1ELb0ELb0ELb1ELb1ELb1ELb1ELb0EEENS1_21CollectiveEpilogueFwdINS6_IJSA_SC_SB_EEES9_SE_SG_Li256ELb0ELb1ELb1ELb0EEENS1_19SingleTileSchedulerILb0ELb1ELb1ELi128EEEEEEEEEvNT_6ParamsE:
        .type           _ZN7cutlass13device_kernelIN5flash11enable_sm90INS1_16FlashAttnFwdSm90INS1_25CollectiveMainloopFwdSm90ILi2EN4cute5tupleIJNS5_1CILi1EEES8_S8_EEENS6_IJNS7_ILi128EEENS7_ILi80EEENS7_ILi256EEEEEELi256ENS_10bfloat16_tEfNS_4arch4Sm90ELb0ELb0ELb0ELb0ELb1ELb0ELb0ELb1ELb1ELb1ELb1ELb0EEENS1_21CollectiveEpilogueFwdINS6_IJSA_SC_SB_EEES9_SE_SG_Li256ELb0ELb1ELb1ELb0EEENS1_19SingleTileSchedulerILb0ELb1ELb1ELi128EEEEEEEEEvNT_6ParamsE,@function
        .size           _ZN7cutlass13device_kernelIN5flash11enable_sm90INS1_16FlashAttnFwdSm90INS1_25CollectiveMainloopFwdSm90ILi2EN4cute5tupleIJNS5_1CILi1EEES8_S8_EEENS6_IJNS7_ILi128EEENS7_ILi80EEENS7_ILi256EEEEEELi256ENS_10bfloat16_tEfNS_4arch4Sm90ELb0ELb0ELb0ELb0ELb1ELb0ELb0ELb1ELb1ELb1ELb1ELb0EEENS1_21CollectiveEpilogueFwdINS6_IJSA_SC_SB_EEES9_SE_SG_Li256ELb0ELb1ELb1ELb0EEENS1_19SingleTileSchedulerILb0ELb1ELb1ELi128EEEEEEEEEvNT_6ParamsE,(.L_x_3271 - _ZN7cutlass13device_kernelIN5flash11enable_sm90INS1_16FlashAttnFwdSm90INS1_25CollectiveMainloopFwdSm90ILi2EN4cute5tupleIJNS5_1CILi1EEES8_S8_EEENS6_IJNS7_ILi128EEENS7_ILi80EEENS7_ILi256EEEEEELi256ENS_10bfloat16_tEfNS_4arch4Sm90ELb0ELb0ELb0ELb0ELb1ELb0ELb0ELb1ELb1ELb1ELb1ELb0EEENS1_21CollectiveEpilogueFwdINS6_IJSA_SC_SB_EEES9_SE_SG_Li256ELb0ELb1ELb1ELb0EEENS1_19SingleTileSchedulerILb0ELb1ELb1ELi128EEEEEEEEEvNT_6ParamsE)
        .other          _ZN7cutlass13device_kernelIN5flash11enable_sm90INS1_16FlashAttnFwdSm90INS1_25CollectiveMainloopFwdSm90ILi2EN4cute5tupleIJNS5_1CILi1EEES8_S8_EEENS6_IJNS7_ILi128EEENS7_ILi80EEENS7_ILi256EEEEEELi256ENS_10bfloat16_tEfNS_4arch4Sm90ELb0ELb0ELb0ELb0ELb1ELb0ELb0ELb1ELb1ELb1ELb1ELb0EEENS1_21CollectiveEpilogueFwdINS6_IJSA_SC_SB_EEES9_SE_SG_Li256ELb0ELb1ELb1ELb0EEENS1_19SingleTileSchedulerILb0ELb1ELb1ELi128EEEEEEEEEvNT_6ParamsE,@"STO_CUDA_ENTRY STV_DEFAULT"
_ZN7cutlass13device_kernelIN5flash11enable_sm90INS1_16FlashAttnFwdSm90INS1_25CollectiveMainloopFwdSm90ILi2EN4cute5tupleIJNS5_1CILi1EEES8_S8_EEENS6_IJNS7_ILi128EEENS7_ILi80EEENS7_ILi256EEEEEELi256ENS_10bfloat16_tEfNS_4arch4Sm90ELb0ELb0ELb0ELb0ELb1ELb0ELb0ELb1ELb1ELb1ELb1ELb0EEENS1_21CollectiveEpilogueFwdINS6_IJSA_SC_SB_EEES9_SE_SG_Li256ELb0ELb1ELb1ELb0EEENS1_19SingleTileSchedulerILb0ELb1ELb1ELi128EEEEEEEEEvNT_6ParamsE:
[----:B------:R-:W0:Y:S02]  /*0000*/  LDC R1, c[0x0][0x28] ;  /* 0x00000a00ff017b82 */ /* 0x000e240000000800 */
[----:B0-----:R-:W-:Y:S01]  /*0010*/  VIADD R1, R1, 0xfffffff8 ;  /* 0xfffffff801017836 */ /* 0x001fe20000000000 */
[----:B------:R-:W0:Y:S01]  /*0020*/  S2R R25, SR_TID.X ;  /* 0x0000000000197919 */ /* 0x000e220000002100 */
[----:B------:R-:W-:Y:S01]  /*0030*/  ELECT P0, URZ, PT ;  /* 0x00000000003f782f */ /* 0x000fe20003800000 */
[----:B------:R-:W-:Y:S01]  /*0040*/  UMOV UR4, 0x80 ;  /* 0x0000008000047882 */ /* 0x000fe20000000000 */
[----:B------:R-:W-:Y:S01]  /*0050*/  UMOV UR7, 0x100 ;  /* 0x0000010000077882 */ /* 0x000fe20000000000 */
[----:B0-----:R-:W-:-:S05]  /*0060*/  SHF.R.U32.HI R0, RZ, 0x5, R25 ;  /* 0x00000005ff007819 */ /* 0x001fca0000011619 */
[----:B------:R-:W0:Y:S02]  /*0070*/  SHFL.IDX PT, R2, R0, RZ, 0x1f ;  /* 0x00001fff00027589 */ /* 0x000e2400000e0000 */
[C---:B0-----:R-:W-:Y:S02]  /*0080*/  ISETP.NE.OR P0, PT, R2.reuse, RZ, !P0 ;  /* 0x000000ff0200720c */ /* 0x041fe40004705670 */
[----:B------:R-:W-:Y:S02]  /*0090*/  ISETP.NE.AND P1, PT, R2, RZ, PT ;  /* 0x000000ff0200720c */ /* 0x000fe40003f25270 */
[----:B------:R-:W-:-:S06]  /*00a0*/  SHF.R.U32.HI R2, RZ, 0x7, R25 ;  /* 0x00000007ff027819 */ /* 0x000fcc0000011619 */
[----:B------:R-:W0:Y:S03]  /*00b0*/  SHFL.IDX PT, R2, R2, RZ, 0x1f ;  /* 0x00001fff02027589 */ /* 0x000e2600000e0000 */
[----:B------:R-:W-:Y:S01]  /*00c0*/  VOTEU.ALL UP0, P0 ;  /* 0x00000000003f7886 */ /* 0x000fe20000000000 */
[----:B------:R-:W-:-:S04]  /*00d0*/  VOTEU.ALL UP1, P0 ;  /* 0x00000000003f7886 */ /* 0x000fc80000020000 */
[----:B------:R-:W1:Y:S01]  /*00e0*/  @!UP0 S2UR UR8, SR_CgaCtaId ;  /* 0x00000000000889c3 */ /* 0x000e620000008800 */
[----:B------:R-:W-:Y:S01]  /*00f0*/  @!UP0 UMOV UR6, 0x400 ;  /* 0x0000040000068882 */ /* 0x000fe20000000000 */
[----:B------:R-:W-:-:S04]  /*0100*/  @!UP0 UIADD3 UR4, -UR4, 0x100000, URZ ;  /* 0x0010000004048890 */ /* 0x000fc8000fffe13f */
[----:B------:R-:W-:Y:S02]  /*0110*/  @!UP0 USHF.L.U32 UR5, UR4, 0xb, URZ ;  /* 0x0000000b04058899 */ /* 0x000fe4000800063f */
[----:B------:R-:W-:Y:S02]  /*0120*/  @!UP0 USHF.L.U32 UR4, UR4, 0x1, URZ ;  /* 0x0000000104048899 */ /* 0x000fe4000800063f */
[----:B-1----:R-:W-:Y:S02]  /*0130*/  @!UP0 ULEA UR8, UR8, UR6, 0x18 ;  /* 0x0000000608088291 */ /* 0x002fe4000f8ec03f */
[----:B------:R-:W-:-:S04]  /*0140*/  @!UP0 UIADD3 UR6, -UR7, 0x100000, URZ ;  /* 0x0010000007068890 */ /* 0x000fc8000fffe13f */
[----:B------:R-:W-:Y:S02]  /*0150*/  @!UP0 USHF.L.U32 UR7, UR6, 0xb, URZ ;  /* 0x0000000b06078899 */ /* 0x000fe4000800063f */
[----:B------:R-:W-:Y:S01]  /*0160*/  @!UP0 USHF.L.U32 UR6, UR6, 0x1, URZ ;  /* 0x0000000106068899 */ /* 0x000fe2000800063f */
[----:B------:R-:W-:-:S05]  /*0170*/  VOTEU.ALL UP0, P0 ;  /* 0x00000000003f7886 */ /* 0x000fca0000000000 */
[----:B------:R1:W2:Y:S06]  /*0180*/  @!UP0 SYNCS.EXCH.64 URZ, [UR8+0x38800], UR4 ;  /* 0x03880004083f85b2 */ /* 0x0002ac0008000100 */
[----:B------:R1:W3:Y:S02]  /*0190*/  @!UP1 SYNCS.EXCH.64 URZ, [UR8+0x38820], UR6 ;  /* 0x03882006083f95b2 */ /* 0x0002e40008000100 */
[----:B01----:R-:W-:Y:S05]  /*01a0*/  @P1 BRA `(.L_x_0) ;  /* 0x0000000000481947 */ /* 0x003fea0003800000 */
[----:B------:R-:W0:Y:S01]  /*01b0*/  S2UR UR5, SR_CgaCtaId ;  /* 0x00000000000579c3 */ /* 0x000e220000008800 */
[----:B------:R-:W-:Y:S01]  /*01c0*/  UMOV UR4, 0x400 ;  /* 0x0000040000047882 */ /* 0x000fe20000000000 */
[----:B------:R-:W-:Y:S01]  /*01d0*/  UMOV UR6, 0x80 ;  /* 0x0000008000067882 */ /* 0x000fe20000000000 */
[----:B------:R-:W-:Y:S01]  /*01e0*/  UMOV UR7, 0x100 ;  /* 0x0000010000077882 */ /* 0x000fe20000000000 */
[----:B------:R-:W-:Y:S01]  /*01f0*/  ELECT P0, URZ, PT ;  /* 0x00000000003f782f */ /* 0x000fe20003800000 */
[----:B0-----:R-:W-:Y:S02]  /*0200*/  ULEA UR8, UR5, UR4, 0x18 ;  /* 0x0000000405087291 */ /* 0x001fe4000f8ec03f */
[----:B------:R-:W-:-:S04]  /*0210*/  UIADD3 UR4, -UR6, 0x100000, URZ ;  /* 0x0010000006047890 */ /* 0x000fc8000fffe13f */
[----:B------:R-:W-:Y:S02]  /*0220*/  USHF.L.U32 UR5, UR4, 0xb, URZ ;  /* 0x0000000b04057899 */ /* 0x000fe4000800063f */
[----:B------:R-:W-:Y:S02]  /*0230*/  USHF.L.U32 UR4, UR4, 0x1, URZ ;  /* 0x0000000104047899 */ /* 0x000fe4000800063f */
[----:B------:R-:W-:-:S04]  /*0240*/  UIADD3 UR6, -UR7, 0x100000, URZ ;  /* 0x0010000007067890 */ /* 0x000fc8000fffe13f */
[----:B------:R-:W-:Y:S02]  /*0250*/  USHF.L.U32 UR7, UR6, 0xb, URZ ;  /* 0x0000000b06077899 */ /* 0x000fe4000800063f */
[----:B------:R-:W-:Y:S01]  /*0260*/  USHF.L.U32 UR6, UR6, 0x1, URZ ;  /* 0x0000000106067899 */ /* 0x000fe2000800063f */
[----:B------:R-:W0:Y:S03]  /*0270*/  FENCE.VIEW.ASYNC.S ;  /* 0x00000000000073c6 */ /* 0x000e260000000000 */
[----:B0-----:R0:W1:Y:S08]  /*0280*/  SYNCS.EXCH.64 URZ, [UR8+0x38830], UR4 ;  /* 0x03883004083f75b2 */ /* 0x0010700008000100 */
[----:B------:R0:W4:Y:S01]  /*0290*/  SYNCS.EXCH.64 URZ, [UR8+0x38840], UR6 ;  /* 0x03884006083f75b2 */ /* 0x0001220008000100 */
[----:B------:R0:W0:Y:S01]  /*02a0*/  SYNCS.EXCH.64 URZ, [UR8+0x38838], UR4 ;  /* 0x03883804083f75b2 */ /* 0x0000220008000100 */
[----:B------:R0:W0:Y:S01]  /*02b0*/  SYNCS.EXCH.64 URZ, [UR8+0x38848], UR6 ;  /* 0x03884806083f75b2 */ /* 0x0000220008000100 */
[----:B------:R-:W-:Y:S01]  /*02c0*/  NOP ;  /* 0x0000000000007918 */ /* 0x000fe20000000000 */
.L_x_0:
[----:B------:R-:W5:Y:S01]  /*02d0*/  SHFL.IDX PT, R3, R0, RZ, 0x1f ;  /* 0x00001fff00037589 */ /* 0x000f6200000e0000 */
[----:B------:R-:W-:Y:S01]  /*02e0*/  NOP ;  /* 0x0000000000007918 */ /* 0x000fe20000000000 */
[----:B-----5:R-:W-:-:S13]  /*02f0*/  ISETP.NE.AND P0, PT, R3, RZ, PT ;  /* 0x000000ff0300720c */ /* 0x020fda0003f05270 */
[----:B------:R-:W-:Y:S05]  /*0300*/  @P0 BRA `(.L_x_1) ;  /* 0x0000000000480947 */ /* 0x000fea0003800000 */
[----:B0-----:R-:W0:Y:S01]  /*0310*/  S2UR UR5, SR_CgaCtaId ;  /* 0x00000000000579c3 */ /* 0x001e220000008800 */
        /* <DEDUP_REMOVED lines=12> */
[----:B0-----:R0:W0:Y:S08]  /*03e0*/  SYNCS.EXCH.64 URZ, [UR8+0x38850], UR4 ;  /* 0x03885004083f75b2 */ /* 0x0010300008000100 */
[----:B------:R0:W0:Y:S01]  /*03f0*/  SYNCS.EXCH.64 URZ, [UR8+0x38860], UR6 ;  /* 0x03886006083f75b2 */ /* 0x0000220008000100 */
[----:B------:R0:W0:Y:S01]  /*0400*/  SYNCS.EXCH.64 URZ, [UR8+0x38858], UR4 ;  /* 0x03885804083f75b2 */ /* 0x0000220008000100 */
[----:B------:R0:W0:Y:S01]  /*0410*/  SYNCS.EXCH.64 URZ, [UR8+0x38868], UR6 ;  /* 0x03886806083f75b2 */ /* 0x0000220008000100 */
[----:B------:R-:W-:Y:S01]  /*0420*/  NOP ;  /* 0x0000000000007918 */ /* 0x000fe20000000000 */
.L_x_1:
[----:B------:R-:W5:Y:S01]  /*0430*/  SHFL.IDX PT, R3, R0, RZ, 0x1f ;  /* 0x00001fff00037589 */ /* 0x000f6200000e0000 */
[----:B------:R-:W-:Y:S01]  /*0440*/  NOP ;  /* 0x0000000000007918 */ /* 0x000fe20000000000 */
[----:B-----5:R-:W-:-:S13]  /*0450*/  ISETP.NE.AND P0, PT, R3, RZ, PT ;  /* 0x000000ff0300720c */ /* 0x020fda0003f05270 */
[----:B------:R-:W-:Y:S05]  /*0460*/  @P0 BRA `(.L_x_2) ;  /* 0x0000000000380947 */ /* 0x000fea0003800000 */
[----:B0-----:R-:W0:Y:S01]  /*0470*/  S2UR UR5, SR_CgaCtaId ;  /* 0x00000000000579c3 */ /* 0x001e220000008800 */
[----:B------:R-:W-:Y:S01]  /*0480*/  UMOV UR4, 0x400 ;  /* 0x0000040000047882 */ /* 0x000fe20000000000 */
[----:B------:R-:W-:Y:S01]  /*0490*/  UMOV UR7, 0x80 ;  /* 0x0000008000077882 */ /* 0x000fe20000000000 */
[----:B------:R-:W-:Y:S01]  /*04a0*/  ELECT P0, URZ, PT ;  /* 0x00000000003f782f */ /* 0x000fe20003800000 */
[----:B0-----:R-:W-:Y:S02]  /*04b0*/  ULEA UR6, UR5, UR4, 0x18 ;  /* 0x0000000405067291 */ /* 0x001fe4000f8ec03f */
[----:B------:R-:W-:-:S04]  /*04c0*/  UIADD3 UR4, -UR7, 0x100000, URZ ;  /* 0x0010000007047890 */ /* 0x000fc8000fffe13f */
[----:B------:R-:W-:Y:S02]  /*04d0*/  USHF.L.U32 UR5, UR4, 0xb, URZ ;  /* 0x0000000b04057899 */ /* 0x000fe4000800063f */
[----:B------:R-:W-:Y:S01]  /*04e0*/  USHF.L.U32 UR4, UR4, 0x1, URZ ;  /* 0x0000000104047899 */ /* 0x000fe2000800063f */
[----:B------:R-:W0:Y:S11]  /*04f0*/  FENCE.VIEW.ASYNC.S ;  /* 0x00000000000073c6 */ /* 0x000e360000000000 */
[----:B0-----:R0:W0:Y:S01]  /*0500*/  SYNCS.EXCH.64 URZ, [UR6+0x38870], UR4 ;  /* 0x03887004063f75b2 */ /* 0x0010220008000100 */
[----:B------:R0:W0:Y:S01]  /*0510*/  SYNCS.EXCH.64 URZ, [UR6+0x38880], UR4 ;  /* 0x03888004063f75b2 */ /* 0x0000220008000100 */
[----:B------:R0:W0:Y:S01]  /*0520*/  SYNCS.EXCH.64 URZ, [UR6+0x38878], UR4 ;  /* 0x03887804063f75b2 */ /* 0x0000220008000100 */
[----:B------:R0:W0:Y:S01]  /*0530*/  SYNCS.EXCH.64 URZ, [UR6+0x38888], UR4 ;  /* 0x03888804063f75b2 */ /* 0x0000220008000100 */
[----:B------:R-:W-:Y:S01]  /*0540*/  NOP ;  /* 0x0000000000007918 */ /* 0x000fe20000000000 */
.L_x_2:
        /* <DEDUP_REMOVED lines=22> */
.L_x_3:
[----:B------:R-:W5:Y:S01]  /*06b0*/  SHFL.IDX PT, R3, R0, RZ, 0x1f ;  /* 0x00001fff00037589 */ /* 0x000f6200000e0000 */
[----:B------:R-:W-:Y:S01]  /*06c0*/  R2UR UR9, R2 ;  /* 0x00000000020972ca */ /* 0x000fe200000e0000 */
        /* <DEDUP_REMOVED lines=21> */
.L_x_4:
[----:B------:R-:W-:Y:S01]  /*0820*/  UISETP.NE.AND UP0, UPT, UR9, URZ, UPT ;  /* 0x0000003f0900728c */ /* 0x000fe2000bf05270 */
[----:B------:R-:W-:Y:S01]  /*0830*/  NOP ;  /* 0x0000000000007918 */ /* 0x000fe20000000000 */
[----:B0-----:R-:W-:Y:S01]  /*0840*/  UMOV UR4, 0x1 ;  /* 0x0000000100047882 */ /* 0x001fe20000000000 */
[----:B------:R-:W-:Y:S01]  /*0850*/  BSSY B6, `(.L_x_5) ;  /* 0x0001031000067945 */ /* 0x000fe20003800000 */
[----:B------:R-:W-:Y:S01]  /*0860*/  USEL UR4, UR4, 0x2, !UP0 ;  /* 0x0000000204047887 */ /* 0x000fe2000c000000 */
[----:B-1234-:R-:W-:Y:S01]  /*0870*/  BAR.SYNC.DEFER_BLOCKING 0x0 ;  /* 0x0000000000007b1d */ /* 0x01efe20000010000 */
[----:B------:R-:W-:-:S04]  /*0880*/  PLOP3.LUT P0, PT, PT, PT, UP0, 0x80, 0x0 ;  /* 0x000000000000781c */ /* 0x000fc80003f0f008 */
[----:B------:R-:W-:-:S05]  /*0890*/  IMAD.U32 R2, RZ, RZ, UR4 ;  /* 0x00000004ff027e24 */ /* 0x000fca000f8e00ff */
[----:B------:R0:W-:Y:S04]  /*08a0*/  STL [R1+0x4], R2 ;  /* 0x0000040201007387 */ /* 0x0001e80000100800 */
[----:B------:R-:W-:Y:S05]  /*08b0*/  @!P0 BRA `(.L_x_6) ;  /* 0x000000c400148947 */ /* 0x000fea0003800000 */
.L_x_7:
[----:B------:R-:W-:-:S08]  /*08c0*/  NOP ;  /* 0x0000000000007918 */ /* 0x000fd00000000000 */
[----:B------:R-:W1:Y:S02]  /*08d0*/  USETMAXREG.TRY_ALLOC.CTAPOOL UP0, 0xe8 ;  /* 0x000000e8000079c8 */ /* 0x000e640008000600 */
[----:B-1----:R-:W-:-:S13]  /*08e0*/  PLOP3.LUT P0, PT, PT, PT, UP0, 0x80, 0x0 ;  /* 0x000000000000781c */ /* 0x002fda0003f0f008 */
[----:B------:R-:W-:Y:S05]  /*08f0*/  @!P0 BRA `(.L_x_7) ;  /* 0xfffffffc00f08947 */ /* 0x000fea000383ffff */
[----:B------:R-:W1:Y:S01]  /*0900*/  S2UR UR6, SR_CTAID.Y ;  /* 0x00000000000679c3 */ /* 0x000e620000002600 */
[----:B------:R-:W-:Y:S02]  /*0910*/  ULDC UR7, c[0x0][0xc50] ;  /* 0x0003140000077ab9 */ /* 0x000fe40000000800 */
[----:B------:R-:W-:-:S05]  /*0920*/  UISETP.NE.AND UP0, UPT, UR7, 0x1, UPT ;  /* 0x000000010700788c */ /* 0x000fca000bf05270 */
[----:B------:R-:W2:Y:S06]  /*0930*/  S2UR UR8, SR_CTAID.Z ;  /* 0x00000000000879c3 */ /* 0x000eac0000002700 */
[----:B------:R-:W-:Y:S01]  /*0940*/  @UP0 ULDC UR4, c[0x0][0xc54] ;  /* 0x0003150000040ab9 */ /* 0x000fe20000000800 */
[----:B------:R-:W-:Y:S01]  /*0950*/  @UP0 ULDC UR9, c[0x0][0xc58] ;  /* 0x0003160000090ab9 */ /* 0x000fe20000000800 */
[----:B-1----:R-:W-:Y:S02]  /*0960*/  UIMAD.WIDE.U32 UR4, UR6, UR4, URZ ;  /* 0x00000004060472a5 */ /* 0x002fe4000f8e003f */
[----:B------:R-:W-:-:S02]  /*0970*/  UMOV UR10, UR6 ;  /* 0x00000006000a7c82 */ /* 0x000fc40008000000 */
[----:B------:R-:W-:Y:S01]  /*0980*/  @UP0 USHF.R.U32.HI UR10, URZ, UR9, UR5 ;  /* 0x000000093f0a0299 */ /* 0x000fe20008011605 */
[----:B------:R-:W-:Y:S06]  /*0990*/  BAR.ARV 0x8, 0x180 ;  /* 0x0206000000007b1d */ /* 0x000fec0000002000 */
[----:B--2---:R-:W-:Y:S01]  /*09a0*/  ISETP.LE.AND P0, PT, RZ, UR8, PT ;  /* 0x00000008ff007c0c */ /* 0x004fe2000bf03270 */
[----:B------:R-:W-:Y:S02]  /*09b0*/  UIADD3 UR4, -UR10, URZ, URZ ;  /* 0x0000003f0a047290 */ /* 0x000fe4000fffe13f */
[----:B------:R-:W-:-:S02]  /*09c0*/  IMAD.U32 R18, RZ, RZ, UR10 ;  /* 0x0000000aff127e24 */ /* 0x000fc4000f8e00ff */
[----:B------:R-:W-:-:S08]  /*09d0*/  UIMAD UR7, UR7, UR4, UR6 ;  /* 0x00000004070772a4 */ /* 0x000fd0000f8e0206 */
[----:B------:R-:W-:Y:S05]  /*09e0*/  @!P0 BRA `(.L_x_8) ;  /* 0x00000100005c8947 */ /* 0x000fea0003800000 */
[----:B------:R-:W-:Y:S01]  /*09f0*/  ULDC.64 UR4, c[0x0][0x418] ;  /* 0x0001060000047ab9 */ /* 0x000fe20000000a00 */
[----:B------:R-:W-:Y:S02]  /*0a00*/  ULOP3.LUT UR9, UR7, 0xffff, URZ, 0xc0, !UPT ;  /* 0x0000ffff07097892 */ /* 0x000fe4000f8ec03f */
[----:B------:R-:W-:-:S03]  /*0a10*/  UISETP.NE.U32.AND UP0, UPT, UR4, URZ, UPT ;  /* 0x0000003f0400728c */ /* 0x000fc6000bf05070 */
[----:B------:R-:W-:Y:S01]  /*0a20*/  ULDC UR4, c[0x0][0x424] ;  /* 0x0001090000047ab9 */ /* 0x000fe20000000800 */
[----:B------:R-:W-:-:S03]  /*0a30*/  UISETP.NE.AND.EX UP0, UPT, UR5, URZ, UPT, UP0 ;  /* 0x0000003f0500728c */ /* 0x000fc6000bf05300 */
[----:B------:R-:W-:Y:S01]  /*0a40*/  ULDC UR5, c[0x0][0x2f0] ;  /* 0x0000bc0000057ab9 */ /* 0x000fe20000000800 */
[----:B------:R-:W-:-:S04]  /*0a50*/  USEL UR4, UR4, 0x1, UP0 ;  /* 0x0000000104047887 */ /* 0x000fc80008000000 */
[----:B------:R-:W-:-:S04]  /*0a60*/  UIMAD UR6, UR4, UR5, URZ ;  /* 0x00000005040672a4 */ /* 0x000fc8000f8e023f */
[----:B------:R-:W-:Y:S02]  /*0a70*/  UISETP.GE.AND UP0, UPT, UR6, 0x1, UPT ;  /* 0x000000010600788c */ /* 0x000fe4000bf06270 */
[----:B------:R-:W-:Y:S02]  /*0a80*/  UIADD3 UR4, UR6, 0x4f, URZ ;  /* 0x0000004f06047890 */ /* 0x000fe4000fffe03f */
[----:B------:R-:W-:Y:S02]  /*0a90*/  MOV R23, UR6 ;  /* 0x0000000600177c02 */ /* 0x000fe40008000f00 */
[----:B------:R-:W-:Y:S01]  /*0aa0*/  PLOP3.LUT P0, PT, PT, PT, UP0, 0x80, 0x0 ;  /* 0x000000000000781c */ /* 0x000fe20003f0f008 */
[----:B------:R-:W-:-:S04]  /*0ab0*/  UIMAD.WIDE UR4, UR4, 0x66666667, URZ ;  /* 0x66666667040478a5 */ /* 0x000fc8000f8e023f */
[----:B------:R-:W-:-:S03]  /*0ac0*/  USHF.R.U32.HI UR6, URZ, 0x1f, UR5 ;  /* 0x0000001f3f067899 */ /* 0x000fc60008011605 */
[----:B------:R-:W-:Y:S01]  /*0ad0*/  UMOV UR4, URZ ;  /* 0x0000003f00047c82 */ /* 0x000fe20008000000 */
[----:B------:R-:W-:-:S04]  /*0ae0*/  ULEA.HI.SX32 UR6, UR5, UR6, 0x1b ;  /* 0x0000000605067291 */ /* 0x000fc8000f8fda3f */
[----:B------:R-:W-:Y:S08]  /*0af0*/  @!P0 BRA `(.L_x_9) ;  /* 0x0000000000908947 */ /* 0x000ff00003800000 */
[----:B------:R-:W-:Y:S01]  /*0b00*/  USHF.R.U32.HI UR7, URZ, 0x10, UR7 ;  /* 0x000000103f077899 */ /* 0x000fe20008011607 */
[----:B------:R-:W-:-:S03]  /*0b10*/  UMOV UR4, URZ ;  /* 0x0000003f00047c82 */ /* 0x000fc60008000000 */
[----:B------:R-:W-:-:S11]  /*0b20*/  UISETP.NE.AND UP0, UPT, UR7, URZ, UPT ;  /* 0x0000003f0700728c */ /* 0x000fd6000bf05270 */
[----:B------:R-:W-:Y:S02]  /*0b30*/  @!UP0 ULDC UR7, c[0x0][0x9f0] ;  /* 0x00027c0000078ab9 */ /* 0x000fe40000000800 */
[----:B------:R-:W-:Y:S01]  /*0b40*/  IMAD.U32 R3, RZ, RZ, UR7 ;  /* 0x00000007ff037e24 */ /* 0x000fe2000f8e00ff */
[----:B------:R-:W-:-:S04]  /*0b50*/  UIADD3 UR8, UR6, -0x1, UR7 ;  /* 0xffffffff06087890 */ /* 0x000fc8000fffe007 */
[-C--:B------:R-:W-:Y:S02]  /*0b60*/  IABS R0, R3.reuse ;  /* 0x0000000300007213 */ /* 0x080fe40000000000 */
[----:B------:R-:W-:Y:S01]  /*0b70*/  IMAD.U32 R4, RZ, RZ, UR8 ;  /* 0x00000008ff047e24 */ /* 0x000fe2000f8e00ff */
[----:B------:R-:W-:Y:S01]  /*0b80*/  IABS R5, R3 ;  /* 0x0000000300057213 */ /* 0x000fe20000000000 */
[----:B------:R-:W-:Y:S01]  /*0b90*/  ULOP3.LUT UR8, UR8, UR7, URZ, 0x3c, !UPT ;  /* 0x0000000708087292 */ /* 0x000fe2000f8e3c3f */
[----:B------:R-:W-:Y:S02]  /*0ba0*/  R2UR UR12, R0 ;  /* 0x00000000000c72ca */ /* 0x000fe400000e0000 */
[----:B------:R-:W-:-:S04]  /*0bb0*/  IABS R4, R4 ;  /* 0x0000000400047213 */ /* 0x000fc80000000000 */
[----:B------:R-:W-:-:S04]  /*0bc0*/  MOV R3, R4 ;  /* 0x0000000400037202 */ /* 0x000fc80000000f00 */
[----:B------:R-:W-:-:S03]  /*0bd0*/  R2UR UR11, R3 ;  /* 0x00000000030b72ca */ /* 0x000fc600000e0000 */
[----:B------:R-:W1:Y:S08]  /*0be0*/  I2F.RP R0, UR12 ;  /* 0x0000000c00007d06 */ /* 0x000e700008209400 */
[----:B-1----:R-:W0:Y:S02]  /*0bf0*/  MUFU.RCP R0, R0 ;  /* 0x0000000000007308 */ /* 0x002e240000001000 */
[----:B0-----:R-:W-:-:S02]  /*0c00*/  VIADD R2, R0, 0xffffffe ;  /* 0x0ffffffe00027836 */ /* 0x001fc40000000000 */
[----:B------:R-:W-:-:S04]  /*0c10*/  IMAD.MOV R0, RZ, RZ, -R5 ;  /* 0x000000ffff007224 */ /* 0x000fc800078e0a05 */
[----:B------:R-:W0:Y:S02]  /*0c20*/  F2I.FTZ.U32.TRUNC.NTZ R2, R2 ;  /* 0x0000000200027305 */ /* 0x000e24000021f000 */
[----:B0-----:R-:W-:-:S13]  /*0c30*/  R2UR UR5, R2 ;  /* 0x00000000020572ca */ /* 0x001fda00000e0000 */
[----:B------:R-:W-:-:S04]  /*0c40*/  UIADD3 UR10, URZ, -UR5, URZ ;  /* 0x800000053f0a7290 */ /* 0x000fc8000fffe03f */
[----:B------:R-:W-:-:S04]  /*0c50*/  UIMAD UR10, UR10, UR12, URZ ;  /* 0x0000000c0a0a72a4 */ /* 0x000fc8000f8e023f */
[----:B------:R-:W-:-:S03]  /*0c60*/  UIMAD.WIDE.U32 UR4, UR5, UR10, UR4 ;  /* 0x0000000a050472a5 */ /* 0x000fc6000f8e0004 */
[----:B------:R-:W-:Y:S01]  /*0c70*/  R2UR UR10, R0 ;  /* 0x00000000000a72ca */ /* 0x000fe200000e0000 */
[----:B------:R-:W-:-:S12]  /*0c80*/  UIMAD.WIDE.U32 UR4, UR5, UR11, URZ ;  /* 0x0000000b050472a5 */ /* 0x000fd8000f8e003f */
[----:B------:R-:W-:-:S04]  /*0c90*/  UIMAD UR4, UR5, UR10, UR11 ;  /* 0x0000000a050472a4 */ /* 0x000fc8000f8e020b */
[----:B------:R-:W-:-:S11]  /*0ca0*/  UISETP.GT.U32.AND UP0, UPT, UR12, UR4, UPT ;  /* 0x000000040c00728c */ /* 0x000fd6000bf04070 */
[----:B------:R-:W-:Y:S02]  /*0cb0*/  @!UP0 UIADD3 UR4, UR4, -UR12, URZ ;  /* 0x8000000c04048290 */ /* 0x000fe4000fffe03f */
[----:B------:R-:W-:Y:S02]  /*0cc0*/  @!UP0 UIADD3 UR5, UR5, 0x1, URZ ;  /* 0x0000000105058890 */ /* 0x000fe4000fffe03f */
[----:B------:R-:W-:Y:S02]  /*0cd0*/  UISETP.GE.U32.AND UP1, UPT, UR4, UR12, UPT ;  /* 0x0000000c0400728c */ /* 0x000fe4000bf26070 */
[----:B------:R-:W-:-:S09]  /*0ce0*/  UISETP.GE.AND UP0, UPT, UR8, URZ, UPT ;  /* 0x0000003f0800728c */ /* 0x000fd2000bf06270 */
[----:B------:R-:W-:Y:S02]  /*0cf0*/  @UP1 UIADD3 UR5, UR5, 0x1, URZ ;  /* 0x0000000105051890 */ /* 0x000fe4000fffe03f */
[----:B------:R-:W-:-:S05]  /*0d00*/  UISETP.NE.AND UP1, UPT, UR7, URZ, UPT ;  /* 0x0000003f0700728c */ /* 0x000fca000bf25270 */
[----:B------:R-:W-:Y:S02]  /*0d10*/  UMOV UR4, UR5 ;  /* 0x0000000500047c82 */ /* 0x000fe40008000000 */
[----:B------:R-:W-:-:S04]  /*0d20*/  @!UP0 UIADD3 UR4, -UR4, URZ, URZ ;  /* 0x0000003f04048290 */ /* 0x000fc8000fffe13f */
[----:B------:R-:W-:-:S12]  /*0d30*/  @!UP1 ULOP3.LUT UR4, URZ, UR7, URZ, 0x33, !UPT ;  /* 0x000000073f049292 */ /* 0x000fd8000f8e333f */
.L_x_9:
[----:B------:R-:W-:Y:S01]  /*0d40*/  UIMAD UR5, UR9, UR4, URZ ;  /* 0x00000004090572a4 */ /* 0x000fe2000f8e023f */
[----:B------:R-:W-:Y:S01]  /*0d50*/  IMAD.U32 R0, RZ, RZ, UR6 ;  /* 0x00000006ff007e24 */ /* 0x000fe2000f8e00ff */
[----:B------:R-:W-:Y:S01]  /*0d60*/  PLOP3.LUT P0, PT, PT, PT, PT, 0x80, 0x0 ;  /* 0x000000000000781c */ /* 0x000fe20003f0f070 */
[----:B------:R-:W-:Y:S01]  /*0d70*/  IMAD.U32 R3, RZ, RZ, UR4 ;  /* 0x00000004ff037e24 */ /* 0x000fe2000f8e00ff */
[----:B------:R-:W-:Y:S01]  /*0d80*/  CS2R R150, SRZ ;  /* 0x0000000000967805 */ /* 0x000fe2000001ff00 */
[----:B------:R-:W-:Y:S01]  /*0d90*/  VIADD R19, R25, 0xffffff80 ;  /* 0xffffff8019137836 */ /* 0x000fe20000000000 */
[----:B------:R-:W-:Y:S01]  /*0da0*/  MOV R17, UR5 ;  /* 0x0000000500117c02 */ /* 0x000fe20008000f00 */
[----:B0-----:R-:W-:Y:S01]  /*0db0*/  IMAD.MOV.U32 R2, RZ, RZ, RZ ;  /* 0x000000ffff027224 */ /* 0x001fe200078e00ff */
[----:B------:R-:W-:Y:S02]  /*0dc0*/  VIADDMNMX R0, R3, UR5, R0, PT ;  /* 0x0000000503007c46 */ /* 0x000fe4000b800100 */
[----:B------:R-:W-:-:S02]  /*0dd0*/  CS2R R148, SRZ ;  /* 0x0000000000947805 */ /* 0x000fc4000001ff00 */
[----:B------:R-:W-:Y:S02]  /*0de0*/  CS2R R146, SRZ ;  /* 0x0000000000927805 */ /* 0x000fe4000001ff00 */
[----:B------:R-:W-:Y:S02]  /*0df0*/  CS2R R144, SRZ ;  /* 0x0000000000907805 */ /* 0x000fe4000001ff00 */
[----:B------:R-:W-:Y:S01]  /*0e00*/  R2UR UR60, R0 ;  /* 0x00000000003c72ca */ /* 0x000fe200000e0000 */
[----:B------:R-:W-:Y:S01]  /*0e10*/  IMAD.MOV.U32 R0, RZ, RZ, RZ ;  /* 0x000000ffff007224 */ /* 0x000fe200078e00ff */
[----:B------:R-:W-:Y:S02]  /*0e20*/  CS2R R142, SRZ ;  /* 0x00000000008e7805 */ /* 0x000fe4000001ff00 */
[----:B------:R-:W-:Y:S02]  /*0e30*/  CS2R R140, SRZ ;  /* 0x00000000008c7805 */ /* 0x000fe4000001ff00 */
[----:B------:R-:W-:-:S02]  /*0e40*/  CS2R R138, SRZ ;  /* 0x00000000008a7805 */ /* 0x000fc4000001ff00 */
[----:B------:R-:W-:Y:S02]  /*0e50*/  CS2R R136, SRZ ;  /* 0x0000000000887805 */ /* 0x000fe4000001ff00 */
[----:B------:R-:W-:Y:S02]  /*0e60*/  CS2R R134, SRZ ;  /* 0x0000000000867805 */ /* 0x000fe4000001ff00 */
[----:B------:R-:W-:Y:S02]  /*0e70*/  CS2R R132, SRZ ;  /* 0x0000000000847805 */ /* 0x000fe4000001ff00 */
[----:B------:R-:W-:Y:S02]  /*0e80*/  CS2R R130, SRZ ;  /* 0x0000000000827805 */ /* 0x000fe4000001ff00 */
[----:B------:R-:W-:Y:S02]  /*0e90*/  CS2R R128, SRZ ;  /* 0x0000000000807805 */ /* 0x000fe4000001ff00 */
[----:B------:R-:W-:-:S02]  /*0ea0*/  CS2R R126, SRZ ;  /* 0x00000000007e7805 */ /* 0x000fc4000001ff00 */
[----:B------:R-:W-:Y:S02]  /*0eb0*/  CS2R R124, SRZ ;  /* 0x00000000007c7805 */ /* 0x000fe4000001ff00 */
[----:B------:R-:W-:Y:S01]  /*0ec0*/  CS2R R122, SRZ ;  /* 0x00000000007a7805 */ /* 0x000fe2000001ff00 */
[----:B------:R-:W-:Y:S01]  /*0ed0*/  UISETP.GT.AND UP0, UPT, UR60, UR5, UPT ;  /* 0x000000053c00728c */ /* 0x000fe2000bf04270 */
[----:B------:R-:W-:Y:S02]  /*0ee0*/  CS2R R120, SRZ ;  /* 0x0000000000787805 */ /* 0x000fe4000001ff00 */
[----:B------:R-:W-:Y:S02]  /*0ef0*/  CS2R R118, SRZ ;  /* 0x0000000000767805 */ /* 0x000fe4000001ff00 */
[----:B------:R-:W-:Y:S02]  /*0f00*/  CS2R R116, SRZ ;  /* 0x0000000000747805 */ /* 0x000fe4000001ff00 */
[----:B------:R-:W-:-:S02]  /*0f10*/  CS2R R114, SRZ ;  /* 0x0000000000727805 */ /* 0x000fc4000001ff00 */
[----:B------:R-:W-:Y:S02]  /*0f20*/  CS2R R112, SRZ ;  /* 0x0000000000707805 */ /* 0x000fe4000001ff00 */
[----:B------:R-:W-:Y:S02]  /*0f30*/  PLOP3.LUT P1, PT, PT, PT, UP0, 0x80, 0x0 ;  /* 0x000000000000781c */ /* 0x000fe40003f2f008 */
[----:B------:R-:W-:Y:S02]  /*0f40*/  CS2R R110, SRZ ;  /* 0x00000000006e7805 */ /* 0x000fe4000001ff00 */
        /* <DEDUP_REMOVED lines=42> */
[----:B------:R-:W-:Y:S01]  /*11f0*/  CS2R R24, SRZ ;  /* 0x0000000000187805 */ /* 0x000fe2000001ff00 */
[----:B------:R-:W-:Y:S06]  /*1200*/  @!P1 BRA `(.L_x_10) ;  /* 0x0000009400649947 */ /* 0x000fec0003800000 */
[----:B------:R-:W-:Y:S01]  /*1210*/  SHF.R.S32.HI R0, RZ, 0x1f, R19 ;  /* 0x0000001fff007819 */ /* 0x000fe20000011413 */
[----:B------:R-:W0:Y:S01]  /*1220*/  S2UR UR7, SR_CgaCtaId ;  /* 0x00000000000779c3 */ /* 0x000e220000008800 */
[----:B------:R-:W-:Y:S02]  /*1230*/  UMOV UR6, 0x400 ;  /* 0x0000040000067882 */ /* 0x000fe40000000000 */
[----:B------:R-:W-:-:S04]  /*1240*/  LEA.HI R22, R0, R19, RZ, 0x7 ;  /* 0x0000001300167211 */ /* 0x000fc800078f38ff */
[----:B------:R-:W-:-:S06]  /*1250*/  SHF.R.S32.HI R0, RZ, 0x7, R22 ;  /* 0x00000007ff007819 */ /* 0x000fcc0000011416 */
[----:B------:R-:W1:Y:S01]  /*1260*/  SHFL.IDX PT, R0, R0, RZ, 0x1f ;  /* 0x00001fff00007589 */ /* 0x000e6200000e0000 */
[----:B0-----:R-:W-:-:S04]  /*1270*/  ULEA UR8, UR7, UR6, 0x18 ;  /* 0x0000000607087291 */ /* 0x001fc8000f8ec03f */
[----:B------:R-:W-:Y:S02]  /*1280*/  UIADD3 UR6, UR8, 0x14400, URZ ;  /* 0x0001440008067890 */ /* 0x000fe4000fffe03f */
[----:B------:R-:W-:Y:S02]  /*1290*/  MOV R16, UR8 ;  /* 0x0000000800107c02 */ /* 0x000fe40008000f00 */
[----:B------:R-:W-:Y:S01]  /*12a0*/  ULOP3.LUT UP0, URZ, UR6, 0x9f, URZ, 0xc0, !UPT ;  /* 0x0000009f063f7892 */ /* 0x000fe2000f80c03f */
[----:B-1----:R-:W-:-:S05]  /*12b0*/  R2UR UR4, R0 ;  /* 0x00000000000472ca */ /* 0x002fca00000e0000 */
[----:B------:R-:W-:-:S08]  /*12c0*/  PLOP3.LUT P0, PT, PT, PT, UP0, 0x80, 0x0 ;  /* 0x000000000000781c */ /* 0x000fd00003f0f008 */
[----:B------:R-:W-:-:S04]  /*12d0*/  ULEA.HI UR5, UR4, UR4, URZ, 0x1 ;  /* 0x0000000404057291 */ /* 0x000fc8000f8f083f */
[----:B------:R-:W-:-:S04]  /*12e0*/  ULOP3.LUT UR5, UR5, 0x1e, URZ, 0xc0, !UPT ;  /* 0x0000001e05057892 */ /* 0x000fc8000f8ec03f */
[----:B------:R-:W-:-:S04]  /*12f0*/  UIADD3 UR5, UR4, -UR5, URZ ;  /* 0x8000000504057290 */ /* 0x000fc8000fffe03f */
[----:B------:R-:W-:-:S04]  /*1300*/  ULEA UR5, UR5, UR6, 0xd ;  /* 0x0000000605057291 */ /* 0x000fc8000f8e683f */
[----:B------:R-:W-:-:S04]  /*1310*/  USHF.R.U32.HI UR5, URZ, 0x4, UR5 ;  /* 0x000000043f057899 */ /* 0x000fc80008011605 */
[----:B------:R-:W-:Y:S01]  /*1320*/  ULOP3.LUT UR36, UR5, 0x3fff, URZ, 0xc0, !UPT ;  /* 0x00003fff05247892 */ /* 0x000fe2000f8ec03f */
[----:B------:R-:W-:Y:S11]  /*1330*/  @!P0 BRA `(.L_x_11) ;  /* 0x0000000000408947 */ /* 0x000ff60003800000 */
[----:B------:R-:W-:Y:S01]  /*1340*/  MOV R0, 0x0 ;  /* 0x0000000000007802 */ /* 0x000fe20000000f00 */
[----:B------:R-:W-:Y:S01]  /*1350*/  ULDC.64 UR4, c[0x4][0xa8] ;  /* 0x01002a0000047ab9 */ /* 0x000fe20000000a00 */
[----:B------:R-:W-:Y:S01]  /*1360*/  ULDC.64 UR6, c[0x4][0x28] ;  /* 0x01000a0000067ab9 */ /* 0x000fe20000000a00 */
[----:B------:R-:W-:Y:S01]  /*1370*/  IMAD.U32 R4, RZ, RZ, UR4 ;  /* 0x00000004ff047e24 */ /* 0x000fe2000f8e00ff */
[----:B------:R0:W1:Y:S01]  /*1380*/  LDC.64 R2, c[0x4][R0] ;  /* 0x0100000000027b82 */ /* 0x0000620000000a00 */
[----:B------:R-:W-:Y:S01]  /*1390*/  IMAD.U32 R5, RZ, RZ, UR5 ;  /* 0x00000005ff057e24 */ /* 0x000fe2000f8e00ff */
[----:B------:R-:W-:Y:S01]  /*13a0*/  ULDC.64 UR4, c[0x4][0xb0] ;  /* 0x01002c0000047ab9 */ /* 0x000fe20000000a00 */
[----:B------:R-:W-:Y:S01]  /*13b0*/  IMAD.U32 R10, RZ, RZ, UR6 ;  /* 0x00000006ff0a7e24 */ /* 0x000fe2000f8e00ff */
[----:B------:R-:W-:Y:S01]  /*13c0*/  MOV R7, UR5 ;  /* 0x0000000500077c02 */ /* 0x000fe20008000f00 */
[----:B------:R-:W-:Y:S01]  /*13d0*/  IMAD.U32 R6, RZ, RZ, UR4 ;  /* 0x00000004ff067e24 */ /* 0x000fe2000f8e00ff */
[----:B------:R-:W-:Y:S01]  /*13e0*/  MOV R12, 0x1 ;  /* 0x00000001000c7802 */ /* 0x000fe20000000f00 */
[----:B------:R-:W-:-:S02]  /*13f0*/  IMAD.U32 R11, RZ, RZ, UR7 ;  /* 0x00000007ff0b7e24 */ /* 0x000fc4000f8e00ff */
[----:B------:R-:W-:Y:S02]  /*1400*/  IMAD.MOV.U32 R8, RZ, RZ, 0x70 ;  /* 0x00000070ff087424 */ /* 0x000fe400078e00ff */
[----:B0-----:R-:W-:-:S07]  /*1410*/  IMAD.MOV.U32 R13, RZ, RZ, RZ ;  /* 0x000000ffff0d7224 */ /* 0x001fce00078e00ff */
[----:B------:R-:W-:-:S07]  /*1420*/  LEPC R20, `(.L_x_11) ;  /* 0x000000001014794e */ /* 0x000fce0000000000 */
[----:B-1----:R-:W-:Y:S05]  /*1430*/  CALL.ABS.NOINC R2 ;  /* 0x0000000002007343 */ /* 0x002fea0003c00000 */
.L_x_11:
[----:B------:R-:W-:Y:S02]  /*1440*/  R2UR UR4, R16 ;  /* 0x00000000100472ca */ /* 0x000fe400000e0000 */
[----:B------:R-:W-:-:S11]  /*1450*/  SHF.L.U32 R0, RZ, 0x1f, RZ ;  /* 0x0000001fff007819 */ /* 0x000fd600000006ff */
[----:B------:R-:W0:Y:S02]  /*1460*/  SYNCS.PHASECHK.TRANS64.TRYWAIT P0, [UR4+0x38800], R0 ;  /* 0x03880000ff0075a7 */ /* 0x000e240008000144 */
[----:B0-----:R-:W-:Y:S05]  /*1470*/  @!P0 BRA `(.L_x_12) ;  /* 0x000000f400c08947 */ /* 0x001fea0003800000 */
.L_x_87:
[----:B------:R-:W2:Y:S02]  /*1480*/  LDL R2, [R1+0x4] ;  /* 0x0000040001027983 */ /* 0x000ea40000100800 */
[----:B--2---:R-:W-:-:S13]  /*1490*/  R2UR UR4, R2 ;  /* 0x00000000020472ca */ /* 0x004fda00000e0000 */
[----:B------:R-:W-:-:S06]  /*14a0*/  ULOP3.LUT UR4, UR4, 0x1, URZ, 0xfc, !UPT ;  /* 0x0000000104047892 */ /* 0x000fcc000f8efc3f */
[----:B------:R-:W-:-:S05]  /*14b0*/  IMAD.U32 R2, RZ, RZ, UR4 ;  /* 0x00000004ff027e24 */ /* 0x000fca000f8e00ff */
[----:B------:R-:W-:-:S13]  /*14c0*/  ISETP.NE.AND P0, PT, R2, 0x3, PT ;  /* 0x000000030200780c */ /* 0x000fda0003f05270 */
[----:B------:R-:W-:Y:S05]  /*14d0*/  @!P0 BRA `(.L_x_13) ;  /* 0x0000000000048947 */ /* 0x000fea0003800000 */
[----:B------:R-:W-:Y:S01]  /*14e0*/  BPT.TRAP 0x1 ;  /* 0x000000040000795c */ /* 0x000fe20000300000 */
.L_x_13:
[----:B------:R-:W-:-:S13]  /*14f0*/  R2UR UR4, R16 ;  /* 0x00000000100472ca */ /* 0x000fda00000e0000 */
[----:B------:R1:W2:Y:S01]  /*1500*/  SYNCS.PHASECHK.TRANS64.TRYWAIT P1, [UR4+0x38830], R0 ;  /* 0x03883000ff0075a7 */ /* 0x0002a20008020144 */
[----:B------:R-:W-:Y:S05]  /*1510*/  @!P0 BRA `(.L_x_14) ;  /* 0x0000000000048947 */ /* 0x000fea0003800000 */
[----:B------:R-:W-:Y:S01]  /*1520*/  BPT.TRAP 0x1 ;  /* 0x000000040000795c */ /* 0x000fe20000300000 */
.L_x_14:
[----:B------:R-:W-:Y:S01]  /*1530*/  IMAD.U32 R4, RZ, RZ, UR36 ;  /* 0x00000024ff047e24 */ /* 0x000fe2000f8e00ff */
[----:B------:R-:W-:Y:S01]  /*1540*/  MOV R8, RZ ;  /* 0x000000ff00087202 */ /* 0x000fe20000000f00 */
[----:B--2---:R-:W-:Y:S06]  /*1550*/  @P1 BRA `(.L_x_15) ;  /* 0x00000000000c1947 */ /* 0x004fec0003800000 */
[----:B------:R-:W-:-:S13]  /*1560*/  R2UR UR4, R16 ;  /* 0x00000000100472ca */ /* 0x000fda00000e0000 */
[----:B------:R-:W2:Y:S02]  /*1570*/  SYNCS.PHASECHK.TRANS64.TRYWAIT P1, [UR4+0x38830], R0 ;  /* 0x03883000ff0075a7 */ /* 0x000ea40008020144 */
[----:B--2---:R-:W-:Y:S05]  /*1580*/  @!P1 BRA `(.L_x_16) ;  /* 0x000000f400989947 */ /* 0x004fea0003800000 */
.L_x_15:
[----:B------:R-:W-:Y:S05]  /*1590*/  WARPSYNC.ALL ;  /* 0x0000000000007948 */ /* 0x000fea0003800000 */
[----:B------:R-:W-:Y:S01]  /*15a0*/  IMAD.MOV.U32 R151, RZ, RZ, RZ ;  /* 0x000000ffff977224 */ /* 0x000fe200078e00ff */
[----:B------:R-:W-:Y:S01]  /*15b0*/  LOP3.LUT R4, R4, 0x10000, RZ, 0xfc, !PT ;  /* 0x0001000004047812 */ /* 0x000fe200078efcff */
[----:B------:R-:W-:Y:S01]  /*15c0*/  IMAD.MOV.U32 R5, RZ, RZ, 0x40000040 ;  /* 0x40000040ff057424 */ /* 0x000fe200078e00ff */
[----:B------:R-:W-:Y:S01]  /*15d0*/  R2UR UR4, R16 ;  /* 0x00000000100472ca */ /* 0x000fe200000e0000 */
[----:B------:R-:W-:Y:S01]  /*15e0*/  WARPGROUP.ARRIVE ;  /* 0x00000000000079c5 */ /* 0x000fe20000000000 */
[C---:B------:R-:W-:Y:S01]  /*15f0*/  R2UR UR8, R4.reuse ;  /* 0x00000000040872ca */ /* 0x040fe200000e0000 */
[----:B------:R-:W-:Y:S01]  /*1600*/  UMOV UR11, 0x40000040 ;  /* 0x40000040000b7882 */ /* 0x000fe20000000000 */
        /* <DEDUP_REMOVED lines=9> */
[----:B------:R-:W-:Y:S01]  /*16a0*/  UIADD3 UR4, UR4, 0x24400, URZ ;  /* 0x0002440004047890 */ /* 0x000fe2000fffe03f */
[C---:B------:R-:W-:Y:S01]  /*16b0*/  R2UR UR20, R4.reuse ;  /* 0x00000000041472ca */ /* 0x040fe200000e0000 */
[----:B------:R-:W-:Y:S01]  /*16c0*/  UMOV UR29, 0x40000040 ;  /* 0x40000040001d7882 */ /* 0x000fe20000000000 */
[C---:B------:R-:W-:Y:S01]  /*16d0*/  R2UR UR21, R5.reuse ;  /* 0x00000000051572ca */ /* 0x040fe200000e0000 */
[----:B------:R-:W-:Y:S01]  /*16e0*/  USHF.R.U32.HI UR4, URZ, 0x4, UR4 ;  /* 0x000000043f047899 */ /* 0x000fe20008011604 */
[C---:B------:R-:W-:Y:S01]  /*16f0*/  R2UR UR16, R4.reuse ;  /* 0x00000000041072ca */ /* 0x040fe200000e0000 */
[----:B------:R-:W-:Y:S01]  /*1700*/  UMOV UR31, 0x40000040 ;  /* 0x40000040001f7882 */ /* 0x000fe20000000000 */
[----:B------:R-:W-:Y:S01]  /*1710*/  R2UR UR17, R5 ;  /* 0x00000000051172ca */ /* 0x000fe200000e0000 */
[----:B------:R-:W-:Y:S01]  /*1720*/  ULOP3.LUT UR4, UR4, 0x3fff, URZ, 0xc0, !UPT ;  /* 0x00003fff04047892 */ /* 0x000fe2000f8ec03f */
[----:B------:R-:W-:Y:S01]  /*1730*/  R2UR UR6, R4 ;  /* 0x00000000040672ca */ /* 0x000fe200000e0000 */
[----:B------:R-:W-:Y:S01]  /*1740*/  UMOV UR35, 0x40000040 ;  /* 0x4000004000237882 */ /* 0x000fe20000000000 */
[----:B------:R-:W-:Y:S01]  /*1750*/  MOV R13, UR29 ;  /* 0x0000001d000d7c02 */ /* 0x000fe20008000f00 */
[----:B------:R-:W-:Y:S01]  /*1760*/  ULOP3.LUT UR61, UR4, 0x10000, URZ, 0xfc, !UPT ;  /* 0x00010000043d7892 */ /* 0x000fe2000f8efc3f */
[----:B------:R-:W-:Y:S01]  /*1770*/  UMOV UR39, 0x40000040 ;  /* 0x4000004000277882 */ /* 0x000fe20000000000 */
[----:B------:R-:W-:-:S02]  /*1780*/  UMOV UR43, 0x40000040 ;  /* 0x40000040002b7882 */ /* 0x000fc40000000000 */
[----:B------:R-:W-:Y:S02]  /*1790*/  UIADD3 UR4, UR61, 0x80, URZ ;  /* 0x000000803d047890 */ /* 0x000fe4000fffe03f */
[----:B------:R-:W-:Y:S02]  /*17a0*/  UIADD3 UR26, UR61, 0x100, URZ ;  /* 0x000001003d1a7890 */ /* 0x000fe4000fffe03f */
[----:B------:R-:W-:Y:S01]  /*17b0*/  UMOV UR10, UR61 ;  /* 0x0000003d000a7c82 */ /* 0x000fe20008000000 */
[----:B------:R-:W-:Y:S01]  /*17c0*/  UIADD3 UR22, UR61, 0x180, URZ ;  /* 0x000001803d167890 */ /* 0x000fe2000fffe03f */
[----:B------:R-:W-:Y:S01]  /*17d0*/  HGMMA.64x16x16.F32.BF16 R56, gdesc[UR8], RZ, !UPT, gsb0 ;  /* 0x00200000083879f0 */ /* 0x000fe2000c0018ff */
[----:B------:R-:W-:Y:S01]  /*17e0*/  UMOV UR14, UR4 ;  /* 0x00000004000e7c82 */ /* 0x000fe20008000000 */
[----:B------:R-:W-:Y:S02]  /*17f0*/  UIADD3 UR18, UR61, 0x200, URZ ;  /* 0x000002003d127890 */ /* 0x000fe4000fffe03f */
[----:B------:R-:W-:-:S02]  /*1800*/  UIADD3 UR4, UR6, 0x2, URZ ;  /* 0x0000000206047890 */ /* 0x000fc4000fffe03f */
[----:B------:R-:W-:Y:S01]  /*1810*/  UIADD3 UR10, UR61, 0x102, URZ ;  /* 0x000001023d0a7890 */ /* 0x000fe2000fffe03f */
[----:B------:R-:W-:Y:S01]  /*1820*/  UMOV UR9, UR29 ;  /* 0x0000001d00097c82 */ /* 0x000fe20008000000 */
[----:B------:R-:W-:Y:S01]  /*1830*/  UMOV UR11, 0x40000040 ;  /* 0x40000040000b7882 */ /* 0x000fe20000000000 */
[----:B------:R-:W-:Y:S02]  /*1840*/  UIADD3 UR5, UR61, 0x202, URZ ;  /* 0x000002023d057890 */ /* 0x000fe4000fffe03f */
[----:B------:R-:W-:Y:S01]  /*1850*/  UMOV UR28, UR4 ;  /* 0x00000004001c7c82 */ /* 0x000fe20008000000 */
[----:B------:R-:W-:Y:S01]  /*1860*/  UIADD3 UR4, UR61, 0x182, URZ ;  /* 0x000001823d047890 */ /* 0x000fe2000fffe03f */
[----:B------:R-:W-:Y:S01]  /*1870*/  IMAD.U32 R12, RZ, RZ, UR28 ;  /* 0x0000001cff0c7e24 */ /* 0x000fe2000f8e00ff */
[----:B------:R-:W-:Y:S01]  /*1880*/  UMOV UR8, UR28 ;  /* 0x0000001c00087c82 */ /* 0x000fe20008000000 */
[----:B------:R-:W-:Y:S02]  /*1890*/  UIADD3 UR7, UR61, 0x184, URZ ;  /* 0x000001843d077890 */ /* 0x000fe4000fffe03f */
[----:B------:R-:W-:-:S02]  /*18a0*/  UIADD3 UR30, UR61, 0x384, URZ ;  /* 0x000003843d1e7890 */ /* 0x000fc4000fffe03f */
[----:B------:R-:W-:Y:S02]  /*18b0*/  UIADD3 UR34, UR61, 0x386, URZ ;  /* 0x000003863d227890 */ /* 0x000fe4000fffe03f */
[----:B------:R-:W-:Y:S02]  /*18c0*/  UIADD3 UR38, UR61, 0x600, URZ ;  /* 0x000006003d267890 */ /* 0x000fe4000fffe03f */
[----:B------:R-:W-:Y:S02]  /*18d0*/  UIADD3 UR42, UR61, 0x602, URZ ;  /* 0x000006023d2a7890 */ /* 0x000fe4000fffe03f */
[----:B------:R-:W-:Y:S01]  /*18e0*/  UIADD3 UR46, UR61, 0x604, URZ ;  /* 0x000006043d2e7890 */ /* 0x000fe2000fffe03f */
[----:B------:R-:W-:Y:S01]  /*18f0*/  UMOV UR47, 0x40000040 ;  /* 0x40000040002f7882 */ /* 0x000fe20000000000 */
[----:B------:R-:W-:Y:S01]  /*1900*/  UIADD3 UR50, UR61, 0x506, URZ ;  /* 0x000005063d327890 */ /* 0x000fe2000fffe03f */
[----:B------:R-:W-:Y:S01]  /*1910*/  UMOV UR51, 0x40000040 ;  /* 0x4000004000337882 */ /* 0x000fe20000000000 */
[----:B------:R-:W-:Y:S01]  /*1920*/  UIADD3 UR54, UR61, 0x780, URZ ;  /* 0x000007803d367890 */ /* 0x000fe2000fffe03f */
[----:B------:R-:W-:Y:S01]  /*1930*/  UMOV UR55, 0x40000040 ;  /* 0x4000004000377882 */ /* 0x000fe20000000000 */
[----:B------:R-:W-:Y:S01]  /*1940*/  UIADD3 UR58, UR61, 0x782, URZ ;  /* 0x000007823d3a7890 */ /* 0x000fe2000fffe03f */
[----:B------:R-:W-:Y:S01]  /*1950*/  UMOV UR59, 0x40000040 ;  /* 0x40000040003b7882 */ /* 0x000fe20000000000 */
[----:B------:R-:W-:-:S02]  /*1960*/  WARPGROUP.DEPBAR.LE gsb0, 0x0 ;  /* 0x00008000000079c5 */ /* 0x000fc40000010000 */
[----:B------:R-:W-:-:S06]  /*1970*/  WARPGROUP.ARRIVE ;  /* 0x00000000000079c5 */ /* 0x000fcc0000000000 */
[----:B------:R-:W-:Y:S01]  /*1980*/  HGMMA.64x16x16.F32.BF16 R48, gdesc[UR12], RZ, !UPT, gsb0 ;  /* 0x002000000c3079f0 */ /* 0x000fe2000c0018ff */
[----:B------:R-:W-:Y:S01]  /*1990*/  UIADD3 UR14, UR61, 0x2, URZ ;  /* 0x000000023d0e7890 */ /* 0x000fe2000fffe03f */
[----:B------:R-:W-:Y:S01]  /*19a0*/  UMOV UR12, UR28 ;  /* 0x0000001c000c7c82 */ /* 0x000fe20008000000 */
[----:B------:R-:W-:Y:S01]  /*19b0*/  UMOV UR13, UR29 ;  /* 0x0000001d000d7c82 */ /* 0x000fe20008000000 */
[----:B------:R-:W-:Y:S01]  /*19c0*/  UMOV UR15, 0x40000040 ;  /* 0x40000040000f7882 */ /* 0x000fe20000000000 */
[----:B------:R-:W-:Y:S02]  /*19d0*/  WARPGROUP.DEPBAR.LE gsb0, 0x0 ;  /* 0x00008000000079c5 */ /* 0x000fe40000010000 */
[----:B------:R-:W-:-:S06]  /*19e0*/  WARPGROUP.ARRIVE ;  /* 0x00000000000079c5 */ /* 0x000fcc0000000000 */
[----:B------:R-:W-:Y:S01]  /*19f0*/  HGMMA.64x16x16.F32.BF16 R40, gdesc[UR24], RZ, !UPT, gsb0 ;  /* 0x00200000182879f0 */ /* 0x000fe2000c0018ff */
[----:B------:R-:W-:Y:S01]  /*1a00*/  UIADD3 UR26, UR61, 0x382, URZ ;  /* 0x000003823d1a7890 */ /* 0x000fe2000fffe03f */
        /* <DEDUP_REMOVED lines=15> */
[----:B------:R-:W-:Y:S01]  /*1b00*/  HGMMA.64x16x16.F32.BF16 R56, gdesc[UR12], R56, gsb0 ;  /* 0x002000000c3879f0 */ /* 0x000fe20008001838 */
[----:B------:R-:W-:Y:S01]  /*1b10*/  UIADD3 UR14, UR61, 0x84, URZ ;  /* 0x000000843d0e7890 */ /* 0x000fe2000fffe03f */
        /* <DEDUP_REMOVED lines=9> */
[----:B------:R-:W-:Y:S01]  /*1bb0*/  UMOV UR8, UR28 ;  /* 0x0000001c00087c82 */ /* 0x000fe20008000000 */
[----:B------:R-:W-:Y:S01]  /*1bc0*/  UMOV UR9, UR29 ;  /* 0x0000001d00097c82 */ /* 0x000fe20008000000 */
[----:B------:R-:W-:Y:S01]  /*1bd0*/  UMOV UR10, UR4 ;  /* 0x00000004000a7c82 */ /* 0x000fe20008000000 */
[----:B------:R-:W-:Y:S01]  /*1be0*/  UMOV UR11, 0x40000040 ;  /* 0x40000040000b7882 */ /* 0x000fe20000000000 */
[----:B------:R-:W-:-:S07]  /*1bf0*/  UIADD3 UR4, UR6, 0x4, URZ ;  /* 0x0000000406047890 */ /* 0x000fce000fffe03f */
[----:B------:R-:W-:Y:S01]  /*1c00*/  UMOV UR16, UR4 ;  /* 0x0000000400107c82 */ /* 0x000fe20008000000 */
[----:B------:R-:W-:Y:S01]  /*1c10*/  UMOV UR12, UR4 ;  /* 0x00000004000c7c82 */ /* 0x000fe20008000000 */
[----:B------:R-:W-:Y:S02]  /*1c20*/  WARPGROUP.DEPBAR.LE gsb0, 0x0 ;  /* 0x00008000000079c5 */ /* 0x000fe40000010000 */
[----:B------:R-:W-:-:S06]  /*1c30*/  WARPGROUP.ARRIVE ;  /* 0x00000000000079c5 */ /* 0x000fcc0000000000 */
[----:B------:R-:W-:Y:S01]  /*1c40*/  HGMMA.64x16x16.F32.BF16 R32, gdesc[UR8], R32, gsb0 ;  /* 0x00200000082079f0 */ /* 0x000fe20008001820 */
[----:B------:R-:W-:Y:S01]  /*1c50*/  UMOV UR8, UR28 ;  /* 0x0000001c00087c82 */ /* 0x000fe20008000000 */
[----:B------:R-:W-:Y:S01]  /*1c60*/  UMOV UR9, UR29 ;  /* 0x0000001d00097c82 */ /* 0x000fe20008000000 */
[----:B------:R-:W-:Y:S01]  /*1c70*/  UMOV UR10, UR5 ;  /* 0x00000005000a7c82 */ /* 0x000fe20008000000 */
[----:B------:R-:W-:Y:S01]  /*1c80*/  UMOV UR11, 0x40000040 ;  /* 0x40000040000b7882 */ /* 0x000fe20000000000 */
[----:B------:R-:W-:Y:S02]  /*1c90*/  UMOV UR5, 0x40000040 ;  /* 0x4000004000057882 */ /* 0x000fe40000000000 */
[----:B------:R-:W-:Y:S01]  /*1ca0*/  UMOV UR17, UR5 ;  /* 0x0000000500117c82 */ /* 0x000fe20008000000 */
[----:B------:R-:W-:Y:S01]  /*1cb0*/  UMOV UR13, UR5 ;  /* 0x00000005000d7c82 */ /* 0x000fe20008000000 */
[----:B------:R-:W-:Y:S02]  /*1cc0*/  WARPGROUP.DEPBAR.LE gsb0, 0x0 ;  /* 0x00008000000079c5 */ /* 0x000fe40000010000 */
[----:B------:R-:W-:-:S06]  /*1cd0*/  WARPGROUP.ARRIVE ;  /* 0x00000000000079c5 */ /* 0x000fcc0000000000 */
[----:B------:R-:W-:Y:S01]  /*1ce0*/  HGMMA.64x16x16.F32.BF16 R24, gdesc[UR8], R24, gsb0 ;  /* 0x00200000081879f0 */ /* 0x000fe20008001818 */
        /* <DEDUP_REMOVED lines=12> */
[----:B------:R-:W-:Y:S02]  /*1db0*/  UIADD3 UR12, UR61, 0x204, URZ ;  /* 0x000002043d0c7890 */ /* 0x000fe4000fffe03f */
        /* <DEDUP_REMOVED lines=9> */
[----:B------:R-:W-:Y:S01]  /*1e50*/  UIADD3 UR7, UR61, 0x206, URZ ;  /* 0x000002063d077890 */ /* 0x000fe2000fffe03f */
[----:B------:R-:W-:Y:S02]  /*1e60*/  WARPGROUP.DEPBAR.LE gsb0, 0x0 ;  /* 0x00008000000079c5 */ /* 0x000fe40000010000 */
[----:B------:R-:W-:-:S06]  /*1e70*/  WARPGROUP.ARRIVE ;  /* 0x00000000000079c5 */ /* 0x000fcc0000000000 */
[----:B------:R-:W-:Y:S01]  /*1e80*/  HGMMA.64x16x16.F32.BF16 R32, gdesc[UR8], R32, gsb0 ;  /* 0x00200000082079f0 */ /* 0x000fe20008001820 */
[----:B------:R-:W-:Y:S01]  /*1e90*/  UMOV UR8, UR4 ;  /* 0x0000000400087c82 */ /* 0x000fe20008000000 */
[----:B------:R-:W-:Y:S01]  /*1ea0*/  UMOV UR9, UR5 ;  /* 0x0000000500097c82 */ /* 0x000fe20008000000 */
[----:B------:R-:W-:Y:S01]  /*1eb0*/  UMOV UR10, UR12 ;  /* 0x0000000c000a7c82 */ /* 0x000fe20008000000 */
[----:B------:R-:W-:Y:S01]  /*1ec0*/  UMOV UR11, 0x40000040 ;  /* 0x40000040000b7882 */ /* 0x000fe20000000000 */
[----:B------:R-:W-:Y:S02]  /*1ed0*/  WARPGROUP.DEPBAR.LE gsb0, 0x0 ;  /* 0x00008000000079c5 */ /* 0x000fe40000010000 */
[----:B------:R-:W-:-:S06]  /*1ee0*/  WARPGROUP.ARRIVE ;  /* 0x00000000000079c5 */ /* 0x000fcc0000000000 */
[----:B------:R-:W-:Y:S01]  /*1ef0*/  HGMMA.64x16x16.F32.BF16 R24, gdesc[UR8], R24, gsb0 ;  /* 0x00200000081879f0 */ /* 0x000fe20008001818 */
[----:B------:R-:W-:Y:S02]  /*1f00*/  UIADD3 UR8, UR6, 0x6, URZ ;  /* 0x0000000606087890 */ /* 0x000fe4000fffe03f */
[----:B------:R-:W-:Y:S01]  /*1f10*/  UIADD3 UR10, UR61, 0x6, URZ ;  /* 0x000000063d0a7890 */ /* 0x000fe2000fffe03f */
[----:B------:R-:W-:Y:S01]  /*1f20*/  UMOV UR9, 0x40000040 ;  /* 0x4000004000097882 */ /* 0x000fe20000000000 */
[----:B------:R-:W-:Y:S01]  /*1f30*/  UMOV UR11, 0x40000040 ;  /* 0x40000040000b7882 */ /* 0x000fe20000000000 */
[----:B------:R-:W-:Y:S02]  /*1f40*/  UMOV UR13, UR9 ;  /* 0x00000009000d7c82 */ /* 0x000fe40008000000 */
[----:B------:R-:W-:Y:S01]  /*1f50*/  UMOV UR12, UR8 ;  /* 0x00000008000c7c82 */ /* 0x000fe20008000000 */
[----:B------:R-:W-:Y:S01]  /*1f60*/  UMOV UR16, UR8 ;  /* 0x0000000800107c82 */ /* 0x000fe20008000000 */
[----:B------:R-:W-:Y:S01]  /*1f70*/  UMOV UR17, UR9 ;  /* 0x0000000900117c82 */ /* 0x000fe20008000000 */
[----:B------:R-:W-:-:S02]  /*1f80*/  WARPGROUP.DEPBAR.LE gsb0, 0x0 ;  /* 0x00008000000079c5 */ /* 0x000fc40000010000 */
        /* <DEDUP_REMOVED lines=23> */
[----:B------:R-:W-:Y:S01]  /*2100*/  UMOV UR10, UR7 ;  /* 0x00000007000a7c82 */ /* 0x000fe20008000000 */
[----:B------:R-:W-:Y:S01]  /*2110*/  UMOV UR11, 0x40000040 ;  /* 0x40000040000b7882 */ /* 0x000fe20000000000 */
[----:B------:R-:W-:Y:S01]  /*2120*/  UIADD3 UR7, UR61, 0x480, URZ ;  /* 0x000004803d077890 */ /* 0x000fe2000fffe03f */
[----:B------:R-:W-:Y:S02]  /*2130*/  WARPGROUP.DEPBAR.LE gsb0, 0x0 ;  /* 0x00008000000079c5 */ /* 0x000fe40000010000 */
[----:B------:R-:W-:-:S06]  /*2140*/  WARPGROUP.ARRIVE ;  /* 0x00000000000079c5 */ /* 0x000fcc0000000000 */
[----:B------:R-:W-:Y:S01]  /*2150*/  HGMMA.64x16x16.F32.BF16 R24, gdesc[UR8], R24, gsb0 ;  /* 0x00200000081879f0 */ /* 0x000fe20008001818 */
[----:B------:R-:W-:Y:S02]  /*2160*/  UIADD3 UR10, UR61, 0x706, URZ ;  /* 0x000007063d0a7890 */ /* 0x000fe4000fffe03f */
        /* <DEDUP_REMOVED lines=14> */
[----:B0-----:R-:W-:Y:S02]  /*2250*/  MOV R3, UR17 ;  /* 0x0000001100037c02 */ /* 0x001fe40008000f00 */
[----:B------:R-:W-:Y:S01]  /*2260*/  MOV R6, UR16 ;  /* 0x0000001000067c02 */ /* 0x000fe20008000f00 */
[----:B------:R-:W-:-:S02]  /*2270*/  WARPGROUP.DEPBAR.LE gsb0, 0x0 ;  /* 0x00008000000079c5 */ /* 0x000fc40000010000 */
        /* <DEDUP_REMOVED lines=15> */
[----:B------:R-:W-:Y:S02]  /*2370*/  UMOV UR15, 0x40000040 ;  /* 0x40000040000f7882 */ /* 0x000fe40000000000 */
[----:B------:R-:W-:Y:S01]  /*2380*/  IMAD.U32 R11, RZ, RZ, UR15 ;  /* 0x0000000fff0b7e24 */ /* 0x000fe2000f8e00ff */
        /* <DEDUP_REMOVED lines=14> */
[----:B-1----:R-:W-:Y:S02]  /*2470*/  MOV R0, UR21 ;  /* 0x0000001500007c02 */ /* 0x002fe40008000f00 */
        /* <DEDUP_REMOVED lines=79> */
[----:B------:R-:W-:Y:S03]  /*2970*/  HGMMA.64x16x16.F32.BF16 R24, gdesc[UR24], R24, gsb0 ;  /* 0x00200000181879f0 */ /* 0x000fe60008001818 */
        /* <DEDUP_REMOVED lines=70> */
[----:B------:R-:W-:Y:S01]  /*2de0*/  UIADD3 UR42, UR61, 0x586, URZ ;  /* 0x000005863d2a7890 */ /* 0x000fe2000fffe03f */
[----:B------:R-:W-:Y:S01]  /*2df0*/  UMOV UR49, UR41 ;  /* 0x0000002900317c82 */ /* 0x000fe20008000000 */
[----:B------:R-:W-:-:S03]  /*2e00*/  UMOV UR43, 0x40000040 ;  /* 0x40000040002b7882 */ /* 0x000fc60000000000 */
        /* <DEDUP_REMOVED lines=31> */
[----:B------:R-:W-:Y:S01]  /*3000*/  UIADD3 UR44, UR6, 0xc00, URZ ;  /* 0x00000c00062c7890 */ /* 0x000fe2000fffe03f */
[----:B------:R-:W-:Y:S01]  /*3010*/  UMOV UR45, 0x40000040 ;  /* 0x40000040002d7882 */ /* 0x000fe20000000000 */
[----:B------:R-:W-:Y:S01]  /*3020*/  UIADD3 UR46, UR61, 0x880, URZ ;  /* 0x000008803d2e7890 */ /* 0x000fe2000fffe03f */
[----:B------:R-:W-:Y:S01]  /*3030*/  UMOV UR53, UR45 ;  /* 0x0000002d00357c82 */ /* 0x000fe20008000000 */
[----:B------:R-:W-:-:S03]  /*3040*/  UMOV UR49, UR45 ;  /* 0x0000002d00317c82 */ /* 0x000fc60008000000 */
        /* <DEDUP_REMOVED lines=59> */
[----:B------:R-:W-:-:S07]  /*3400*/  UIADD3 UR6, UR6, 0xc06, URZ ;  /* 0x00000c0606067890 */ /* 0x000fce000fffe03f */
[----:B------:R-:W-:Y:S01]  /*3410*/  UMOV UR14, UR6 ;  /* 0x00000006000e7c82 */ /* 0x000fe20008000000 */
[----:B------:R-:W-:Y:S01]  /*3420*/  UIADD3 UR6, UR61, 0x786, URZ ;  /* 0x000007863d067890 */ /* 0x000fe2000fffe03f */
[----:B------:R-:W-:Y:S01]  /*3430*/  IMAD.U32 R10, RZ, RZ, UR14 ;  /* 0x0000000eff0a7e24 */ /* 0x000fe2000f8e00ff */
[----:B------:R-:W-:-:S05]  /*3440*/  UMOV UR20, UR14 ;  /* 0x0000000e00147c82 */ /* 0x000fca0008000000 */
[----:B------:R-:W-:Y:S01]  /*3450*/  UMOV UR22, UR6 ;  /* 0x0000000600167c82 */ /* 0x000fe20008000000 */
[----:B------:R-:W-:Y:S01]  /*3460*/  UIADD3 UR6, UR61, 0x906, URZ ;  /* 0x000009063d067890 */ /* 0x000fe2000fffe03f */
[----:B------:R-:W-:Y:S02]  /*3470*/  WARPGROUP.DEPBAR.LE gsb0, 0x0 ;  /* 0x00008000000079c5 */ /* 0x000fe40000010000 */
[----:B------:R-:W-:-:S06]  /*3480*/  WARPGROUP.ARRIVE ;  /* 0x00000000000079c5 */ /* 0x000fcc0000000000 */
[----:B------:R-:W-:Y:S01]  /*3490*/  HGMMA.64x16x16.F32.BF16 R40, gdesc[UR48], R40, gsb0 ;  /* 0x00200000302879f0 */ /* 0x000fe20008001828 */
[----:B------:R-:W-:Y:S01]  /*34a0*/  UMOV UR50, UR7 ;  /* 0x0000000700327c82 */ /* 0x000fe20008000000 */
[----:B------:R-:W-:Y:S01]  /*34b0*/  UMOV UR51, 0x40000040 ;  /* 0x4000004000337882 */ /* 0x000fe20000000000 */
[----:B------:R-:W-:-:S07]  /*34c0*/  UIADD3 UR7, UR61, 0x784, URZ ;  /* 0x000007843d077890 */ /* 0x000fce000fffe03f */
[----:B------:R-:W-:Y:S01]  /*34d0*/  UMOV UR18, UR7 ;  /* 0x0000000700127c82 */ /* 0x000fe20008000000 */
        /* <DEDUP_REMOVED lines=13> */
[----:B------:R-:W-:Y:S01]  /*35b0*/  UMOV UR16, UR14 ;  /* 0x0000000e00107c82 */ /* 0x000fe20008000000 */
[----:B------:R-:W-:Y:S01]  /*35c0*/  UMOV UR17, UR15 ;  /* 0x0000000f00117c82 */ /* 0x000fe20008000000 */
[----:B------:R-:W-:Y:S01]  /*35d0*/  UMOV UR19, 0x40000040 ;  /* 0x4000004000137882 */ /* 0x000fe20000000000 */
        /* <DEDUP_REMOVED lines=22> */
[----:B------:R-:W-:Y:S03]  /*3740*/  HGMMA.64x16x16.F32.BF16 R24, gdesc[UR52], R24, gsb0 ;  /* 0x00200000341879f0 */ /* 0x000fe60008001818 */
[----:B------:R-:W-:Y:S02]  /*3750*/  WARPGROUP.DEPBAR.LE gsb0, 0x0 ;  /* 0x00008000000079c5 */ /* 0x000fe40000010000 */
[----:B------:R-:W-:-:S06]  /*3760*/  WARPGROUP.ARRIVE ;  /* 0x00000000000079c5 */ /* 0x000fcc0000000000 */
[----:B------:R-:W-:Y:S01]  /*3770*/  HGMMA.64x16x16.F32.BF16 R56, gdesc[UR20], R56, gsb0 ;  /* 0x00200000143879f0 */ /* 0x000fe20008001838 */
[----:B------:R-:W-:Y:S02]  /*3780*/  R2UR UR21, R0 ;  /* 0x00000000001572ca */ /* 0x000fe400000e0000 */
[----:B------:R-:W-:Y:S01]  /*3790*/  R2UR UR20, R2 ;  /* 0x00000000021472ca */ /* 0x000fe200000e0000 */
        /* <DEDUP_REMOVED lines=21> */
[----:B------:R-:W-:Y:S03]  /*38f0*/  HGMMA.64x16x16.F32.BF16 R24, gdesc[UR56], R24, gsb0 ;  /* 0x00200000381879f0 */ /* 0x000fe60008001818 */
[----:B------:R-:W-:Y:S02]  /*3900*/  WARPGROUP.DEPBAR.LE gsb0, 0x0 ;  /* 0x00008000000079c5 */ /* 0x000fe40000010000 */
[----:B------:R-:W-:Y:S05]  /*3910*/  @!P0 BRA `(.L_x_17) ;  /* 0x0000000000048947 */ /* 0x000fea0003800000 */
[----:B------:R-:W-:Y:S01]  /*3920*/  BPT.TRAP 0x1 ;  /* 0x000000040000795c */ /* 0x000fe20000300000 */
.L_x_17:
[----:B------:R-:W-:Y:S01]  /*3930*/  LOP3.LUT R22, R22, 0xffffff80, RZ, 0xc0, !PT ;  /* 0xffffff8016167812 */ /* 0x000fe200078ec0ff */
[----:B------:R-:W0:Y:S01]  /*3940*/  S2UR UR11, SR_CgaCtaId ;  /* 0x00000000000b79c3 */ /* 0x000e220000008800 */
[----:B------:R-:W-:Y:S01]  /*3950*/  R2UR UR6, R23 ;  /* 0x00000000170672ca */ /* 0x000fe200000e0000 */
[--C-:B------:R-:W-:Y:S01]  /*3960*/  IMAD.MOV.U32 R150, RZ, RZ, R151.reuse ;  /* 0x000000ffff967224 */ /* 0x100fe200078e0097 */
[----:B------:R-:W-:Y:S01]  /*3970*/  MOV R0, 0xfffffffe ;  /* 0xfffffffe00007802 */ /* 0x000fe20000000f00 */
[----:B------:R-:W-:Y:S01]  /*3980*/  IMAD.IADD R22, R19, 0x1, -R22 ;  /* 0x0000000113167824 */ /* 0x000fe200078e0a16 */
[----:B------:R-:W-:Y:S01]  /*3990*/  P2R R14, PR, RZ, 0x1 ;  /* 0x00000001ff0e7803 */ /* 0x000fe20000000000 */
[--C-:B------:R-:W-:Y:S01]  /*39a0*/  IMAD.MOV.U32 R149, RZ, RZ, R151.reuse ;  /* 0x000000ffff957224 */ /* 0x100fe200078e0097 */
[----:B------:R-:W-:Y:S01]  /*39b0*/  R2UR UR10, R17 ;  /* 0x00000000110a72ca */ /* 0x000fe200000e0000 */
[--C-:B------:R-:W-:Y:S01]  /*39c0*/  IMAD.MOV.U32 R147, RZ, RZ, R151.reuse ;  /* 0x000000ffff937224 */ /* 0x100fe200078e0097 */
[----:B------:R-:W-:Y:S01]  /*39d0*/  SHF.R.S32.HI R3, RZ, 0x1f, R22 ;  /* 0x0000001fff037819 */ /* 0x000fe20000011416 */
[--C-:B------:R-:W-:Y:S01]  /*39e0*/  IMAD.MOV.U32 R146, RZ, RZ, R151.reuse ;  /* 0x000000ffff927224 */ /* 0x100fe200078e0097 */
[----:B------:R-:W-:Y:S01]  /*39f0*/  R2UR UR7, R16 ;  /* 0x00000000100772ca */ /* 0x000fe200000e0000 */
[--C-:B------:R-:W-:Y:S01]  /*3a00*/  IMAD.MOV.U32 R145, RZ, RZ, R151.reuse ;  /* 0x000000ffff917224 */ /* 0x100fe200078e0097 */
[----:B------:R-:W-:Y:S01]  /*3a10*/  LEA.HI R3, R3, R22, RZ, 0x2 ;  /* 0x0000001603037211 */ /* 0x000fe200078f10ff */
[--C-:B------:R-:W-:Y:S01]  /*3a20*/  IMAD.MOV.U32 R143, RZ, RZ, R151.reuse ;  /* 0x000000ffff8f7224 */ /* 0x100fe200078e0097 */
[-C--:B------:R-:W-:Y:S01]  /*3a30*/  MOV R148, R151.reuse ;  /* 0x0000009700947202 */ /* 0x080fe20000000f00 */
[--C-:B------:R-:W-:Y:S01]  /*3a40*/  IMAD.MOV.U32 R142, RZ, RZ, R151.reuse ;  /* 0x000000ffff8e7224 */ /* 0x100fe200078e0097 */
[----:B------:R-:W-:Y:S01]  /*3a50*/  LOP3.LUT R3, R3, 0x7ffffffc, RZ, 0xc0, !PT ;  /* 0x7ffffffc03037812 */ /* 0x000fe200078ec0ff */
[--C-:B------:R-:W-:Y:S01]  /*3a60*/  IMAD.MOV.U32 R141, RZ, RZ, R151.reuse ;  /* 0x000000ffff8d7224 */ /* 0x100fe200078e0097 */
[-C--:B------:R-:W-:Y:S01]  /*3a70*/  MOV R144, R151.reuse ;  /* 0x0000009700907202 */ /* 0x080fe20000000f00 */
[----:B------:R-:W-:Y:S01]  /*3a80*/  IMAD.MOV.U32 R139, RZ, RZ, R151 ;  /* 0x000000ffff8b7224 */ /* 0x000fe200078e0097 */
[-C--:B------:R-:W-:Y:S01]  /*3a90*/  MOV R140, R151.reuse ;  /* 0x00000097008c7202 */ /* 0x080fe20000000f00 */
[----:B------:R-:W-:Y:S01]  /*3aa0*/  IMAD.IADD R3, R22, 0x1, -R3 ;  /* 0x0000000116037824 */ /* 0x000fe200078e0a03 */
[-C--:B------:R-:W-:Y:S01]  /*3ab0*/  MOV R136, R151.reuse ;  /* 0x0000009700887202 */ /* 0x080fe20000000f00 */
[----:B------:R-:W-:Y:S01]  /*3ac0*/  UIADD3 UR7, UR7, 0x38840, URZ ;  /* 0x0003884007077890 */ /* 0x000fe2000fffe03f */
[--C-:B------:R-:W-:Y:S01]  /*3ad0*/  IMAD.MOV.U32 R138, RZ, RZ, R151.reuse ;  /* 0x000000ffff8a7224 */ /* 0x100fe200078e0097 */
[-C--:B------:R-:W-:Y:S01]  /*3ae0*/  MOV R132, R151.reuse ;  /* 0x0000009700847202 */ /* 0x080fe20000000f00 */
[----:B------:R-:W-:Y:S01]  /*3af0*/  IMAD R3, R3, R0, 0x50 ;  /* 0x0000005003037424 */ /* 0x000fe200078e0200 */
[----:B0-----:R-:W-:Y:S01]  /*3b00*/  UPRMT UR7, UR11, 0x654, UR7 ;  /* 0x000006540b077896 */ /* 0x001fe20008000007 */
[----:B------:R-:W-:Y:S01]  /*3b10*/  IMAD.U32 R0, RZ, RZ, UR60 ;  /* 0x0000003cff007e24 */ /* 0x000fe2000f8e00ff */
[----:B------:R-:W-:Y:S01]  /*3b20*/  UIADD3 UR60, UR60, -0x2, URZ ;  /* 0xfffffffe3c3c7890 */ /* 0x000fe2000fffe03f */
[----:B------:R-:W-:Y:S01]  /*3b30*/  VIADD R3, R3, UR6 ;  /* 0x0000000603037c36 */ /* 0x000fe20008000000 */
[----:B------:R-:W-:Y:S01]  /*3b40*/  ULDC UR6, c[0x0][0x988] ;  /* 0x0002620000067ab9 */ /* 0x000fe20000000800 */
[----:B------:R-:W-:Y:S01]  /*3b50*/  IMAD.MOV.U32 R137, RZ, RZ, R151 ;  /* 0x000000ffff897224 */ /* 0x000fe200078e0097 */
[----:B------:R-:W-:Y:S01]  /*3b60*/  UISETP.GE.AND UP0, UPT, UR60, UR10, UPT ;  /* 0x0000000a3c00728c */ /* 0x000fe2000bf06270 */
[----:B------:R-:W-:Y:S01]  /*3b70*/  IMAD R3, R0, -0x50, R3 ;  /* 0xffffffb000037824 */ /* 0x000fe200078e0203 */
[----:B------:R-:W-:Y:S01]  /*3b80*/  MOV R128, R151 ;  /* 0x0000009700807202 */ /* 0x000fe20000000f00 */
[----:B------:R-:W-:Y:S01]  /*3b90*/  SYNCS.ARRIVE.TRANS64.RED.A1T0 RZ, [UR7], RZ ;  /* 0x000000ffffff79a7 */ /* 0x000fe20008100407 */
[----:B------:R-:W-:Y:S01]  /*3ba0*/  UMOV UR7, URZ ;  /* 0x0000003f00077c82 */ /* 0x000fe20008000000 */
[--C-:B------:R-:W-:Y:S01]  /*3bb0*/  IMAD.MOV.U32 R135, RZ, RZ, R151.reuse ;  /* 0x000000ffff877224 */ /* 0x100fe200078e0097 */
[C---:B------:R-:W-:Y:S01]  /*3bc0*/  ISETP.GT.AND P2, PT, R3.reuse, RZ, PT ;  /* 0x000000ff0300720c */ /* 0x040fe20003f44270 */
[--C-:B------:R-:W-:Y:S01]  /*3bd0*/  IMAD.MOV.U32 R134, RZ, RZ, R151.reuse ;  /* 0x000000ffff867224 */ /* 0x100fe200078e0097 */
[C---:B------:R-:W-:Y:S01]  /*3be0*/  ISETP.GT.AND P1, PT, R3.reuse, 0x1, PT ;  /* 0x000000010300780c */ /* 0x040fe20003f24270 */
[--C-:B------:R-:W-:Y:S01]  /*3bf0*/  IMAD.MOV.U32 R133, RZ, RZ, R151.reuse ;  /* 0x000000ffff857224 */ /* 0x100fe200078e0097 */
[----:B------:R-:W-:Y:S01]  /*3c00*/  ISETP.GT.AND P6, PT, R3, 0x8, PT ;  /* 0x000000080300780c */ /* 0x000fe20003fc4270 */
[--C-:B------:R-:W-:Y:S01]  /*3c10*/  IMAD.MOV.U32 R131, RZ, RZ, R151.reuse ;  /* 0x000000ffff837224 */ /* 0x100fe200078e0097 */
[----:B------:R-:W-:Y:S01]  /*3c20*/  FSEL R58, R58, -INF , P2 ;  /* 0xff8000003a3a7808 */ /* 0x000fe20001000000 */
[--C-:B------:R-:W-:Y:S01]  /*3c30*/  IMAD.MOV.U32 R130, RZ, RZ, R151.reuse ;  /* 0x000000ffff827224 */ /* 0x100fe200078e0097 */
[----:B------:R-:W-:Y:S01]  /*3c40*/  FSEL R59, R59, -INF , P1 ;  /* 0xff8000003b3b7808 */ /* 0x000fe20000800000 */
[--C-:B------:R-:W-:Y:S01]  /*3c50*/  IMAD.MOV.U32 R129, RZ, RZ, R151.reuse ;  /* 0x000000ffff817224 */ /* 0x100fe200078e0097 */
[C---:B------:R-:W-:Y:S01]  /*3c60*/  ISETP.GT.AND P5, PT, R3.reuse, 0x9, PT ;  /* 0x000000090300780c */ /* 0x040fe20003fa4270 */
[--C-:B------:R-:W-:Y:S01]  /*3c70*/  IMAD.MOV.U32 R127, RZ, RZ, R151.reuse ;  /* 0x000000ffff7f7224 */ /* 0x100fe200078e0097 */
[----:B------:R-:W-:Y:S01]  /*3c80*/  FSEL R62, R62, -INF , P6 ;  /* 0xff8000003e3e7808 */ /* 0x000fe20003000000 */
[--C-:B------:R-:W-:Y:S01]  /*3c90*/  IMAD.MOV.U32 R126, RZ, RZ, R151.reuse ;  /* 0x000000ffff7e7224 */ /* 0x100fe200078e0097 */
[----:B------:R-:W-:Y:S01]  /*3ca0*/  FMNMX.FTZ R7, R58, R59, !PT ;  /* 0x0000003b3a077209 */ /* 0x000fe20007810000 */
[--C-:B------:R-:W-:Y:S01]  /*3cb0*/  IMAD.MOV.U32 R125, RZ, RZ, R151.reuse ;  /* 0x000000ffff7d7224 */ /* 0x100fe200078e0097 */
[----:B------:R-:W-:Y:S01]  /*3cc0*/  ISETP.GT.AND P4, PT, R3, 0x10, PT ;  /* 0x000000100300780c */ /* 0x000fe20003f84270 */
        /* <DEDUP_REMOVED lines=11> */
[----:B------:R-:W-:Y:S01]  /*3d80*/  FSEL R56, R56, -INF , P2 ;  /* 0xff80000038387808 */ /* 0x000fe20001000000 */
        /* <DEDUP_REMOVED lines=76> */
[----:B------:R-:W-:Y:S01]  /*4250*/  IMAD.MOV.U32 R65, RZ, RZ, R151 ;  /* 0x000000ffff417224 */ /* 0x000fe200078e0097 */
[----:B------:R-:W-:-:S02]  /*4260*/  FMNMX.FTZ R7, R35, R0, !PT ;  /* 0x0000000023077209 */ /* 0x000fc40007810000 */
[----:B------:R-:W-:Y:S02]  /*4270*/  FSEL R44, R44, -INF , P4 ;  /* 0xff8000002c2c7808 */ /* 0x000fe40002000000 */
[----:B------:R-:W-:Y:S02]  /*4280*/  ISETP.GT.AND P4, PT, R3, 0x40, PT ;  /* 0x000000400300780c */ /* 0x000fe40003f84270 */
[----:B------:R-:W-:Y:S02]  /*4290*/  FSEL R39, R39, -INF , P5 ;  /* 0xff80000027277808 */ /* 0x000fe40002800000 */
[----:B------:R-:W-:Y:S02]  /*42a0*/  FMNMX.FTZ R0, R38, R7, !PT ;  /* 0x0000000726007209 */ /* 0x000fe40007810000 */
[----:B------:R-:W-:Y:S02]  /*42b0*/  FSEL R45, R45, -INF , P3 ;  /* 0xff8000002d2d7808 */ /* 0x000fe40001800000 */
[----:B------:R-:W-:-:S02]  /*42c0*/  ISETP.GT.AND P3, PT, R3, 0x41, PT ;  /* 0x000000410300780c */ /* 0x000fc40003f64270 */
[----:B------:R-:W-:Y:S02]  /*42d0*/  FSEL R26, R26, -INF , P4 ;  /* 0xff8000001a1a7808 */ /* 0x000fe40002000000 */
[----:B------:R-:W-:Y:S02]  /*42e0*/  FMNMX.FTZ R7, R39, R0, !PT ;  /* 0x0000000027077209 */ /* 0x000fe40007810000 */
[----:B------:R-:W-:Y:S02]  /*42f0*/  FSEL R32, R32, -INF , P2 ;  /* 0xff80000020207808 */ /* 0x000fe40001000000 */
[----:B------:R-:W-:Y:S02]  /*4300*/  ISETP.GT.AND P2, PT, R3, 0x48, PT ;  /* 0x000000480300780c */ /* 0x000fe40003f44270 */
[----:B------:R-:W-:Y:S02]  /*4310*/  FSEL R27, R27, -INF , P3 ;  /* 0xff8000001b1b7808 */ /* 0x000fe40001800000 */
[----:B------:R-:W-:-:S02]  /*4320*/  FMNMX.FTZ R0, R26, R7, !PT ;  /* 0x000000071a007209 */ /* 0x000fc40007810000 */
[----:B------:R-:W-:Y:S02]  /*4330*/  FSEL R33, R33, -INF , P1 ;  /* 0xff80000021217808 */ /* 0x000fe40000800000 */
[----:B------:R-:W-:Y:S02]  /*4340*/  ISETP.GT.AND P1, PT, R3, 0x49, PT ;  /* 0x000000490300780c */ /* 0x000fe40003f24270 */
[----:B------:R-:W-:Y:S02]  /*4350*/  FSEL R30, R30, -INF , P2 ;  /* 0xff8000001e1e7808 */ /* 0x000fe40001000000 */
[----:B------:R-:W-:Y:S02]  /*4360*/  FMNMX.FTZ R3, R27, R0, !PT ;  /* 0x000000001b037209 */ /* 0x000fe40007810000 */
[----:B------:R-:W-:Y:S02]  /*4370*/  FSEL R31, R31, -INF , P1 ;  /* 0xff8000001f1f7808 */ /* 0x000fe40000800000 */
[----:B------:R-:W-:-:S02]  /*4380*/  FMNMX.FTZ R0, R30, R3, !PT ;  /* 0x000000031e007209 */ /* 0x000fc40007810000 */
[----:B------:R-:W-:Y:S02]  /*4390*/  FSEL R36, R36, -INF , P6 ;  /* 0xff80000024247808 */ /* 0x000fe40003000000 */
[----:B------:R-:W-:Y:S02]  /*43a0*/  FMNMX.FTZ R2, R31, R0, !PT ;  /* 0x000000001f027209 */ /* 0x000fe40007810000 */
[----:B------:R-:W-:Y:S02]  /*43b0*/  FSEL R37, R37, -INF , P5 ;  /* 0xff80000025257808 */ /* 0x000fe40002800000 */
[----:B------:R-:W-:Y:S01]  /*43c0*/  FSEL R24, R24, -INF , P4 ;  /* 0xff80000018187808 */ /* 0x000fe20002000000 */
[----:B------:R-:W0:Y:S01]  /*43d0*/  SHFL.BFLY PT, R3, R2, 0x2, 0x1f ;  /* 0x0c401f0002037f89 */ /* 0x000e2200000e0000 */
[----:B------:R-:W-:Y:S02]  /*43e0*/  FSEL R25, R25, -INF , P3 ;  /* 0xff80000019197808 */ /* 0x000fe40001800000 */
[----:B------:R-:W-:-:S02]  /*43f0*/  FSEL R28, R28, -INF , P2 ;  /* 0xff8000001c1c7808 */ /* 0x000fc40001000000 */
[----:B------:R-:W-:Y:S02]  /*4400*/  FSEL R29, R29, -INF , P1 ;  /* 0xff8000001d1d7808 */ /* 0x000fe40000800000 */
[-C--:B------:R-:W-:Y:S02]  /*4410*/  MOV R124, R151.reuse ;  /* 0x00000097007c7202 */ /* 0x080fe40000000f00 */
[-C--:B------:R-:W-:Y:S02]  /*4420*/  MOV R120, R151.reuse ;  /* 0x0000009700787202 */ /* 0x080fe40000000f00 */
[-C--:B------:R-:W-:Y:S02]  /*4430*/  MOV R116, R151.reuse ;  /* 0x0000009700747202 */ /* 0x080fe40000000f00 */
[-C--:B------:R-:W-:Y:S02]  /*4440*/  MOV R112, R151.reuse ;  /* 0x0000009700707202 */ /* 0x080fe40000000f00 */
[----:B------:R-:W-:-:S02]  /*4450*/  MOV R108, R151 ;  /* 0x00000097006c7202 */ /* 0x000fc40000000f00 */
[-C--:B------:R-:W-:Y:S02]  /*4460*/  MOV R104, R151.reuse ;  /* 0x0000009700687202 */ /* 0x080fe40000000f00 */
[-C--:B------:R-:W-:Y:S02]  /*4470*/  MOV R100, R151.reuse ;  /* 0x0000009700647202 */ /* 0x080fe40000000f00 */
[-C--:B------:R-:W-:Y:S02]  /*4480*/  MOV R96, R151.reuse ;  /* 0x0000009700607202 */ /* 0x080fe40000000f00 */
[----:B------:R-:W-:Y:S02]  /*4490*/  MOV R92, R151 ;  /* 0x00000097005c7202 */ /* 0x000fe40000000f00 */
[----:B0-----:R-:W-:Y:S02]  /*44a0*/  FMNMX.FTZ R7, R2, R3, !PT ;  /* 0x0000000302077209 */ /* 0x001fe40007810000 */
[----:B------:R-:W-:-:S02]  /*44b0*/  FMNMX.FTZ R3, R56, R57, !PT ;  /* 0x0000003938037209 */ /* 0x000fc40007810000 */
[-C--:B------:R-:W-:Y:S01]  /*44c0*/  MOV R88, R151.reuse ;  /* 0x0000009700587202 */ /* 0x080fe20000000f00 */
[----:B------:R-:W0:Y:S01]  /*44d0*/  SHFL.BFLY PT, R6, R7, 0x1, 0x1f ;  /* 0x0c201f0007067f89 */ /* 0x000e2200000e0000 */
[-C--:B------:R-:W-:Y:S02]  /*44e0*/  MOV R84, R151.reuse ;  /* 0x0000009700547202 */ /* 0x080fe40000000f00 */
[-C--:B------:R-:W-:Y:S02]  /*44f0*/  MOV R80, R151.reuse ;  /* 0x0000009700507202 */ /* 0x080fe40000000f00 */
[-C--:B------:R-:W-:Y:S02]  /*4500*/  MOV R76, R151.reuse ;  /* 0x00000097004c7202 */ /* 0x080fe40000000f00 */
[-C--:B------:R-:W-:Y:S02]  /*4510*/  MOV R72, R151.reuse ;  /* 0x0000009700487202 */ /* 0x080fe40000000f00 */
[----:B------:R-:W-:-:S02]  /*4520*/  MOV R68, R151 ;  /* 0x0000009700447202 */ /* 0x000fc40000000f00 */
[----:B------:R-:W-:Y:S02]  /*4530*/  MOV R64, R151 ;  /* 0x0000009700407202 */ /* 0x000fe40000000f00 */
[----:B0-----:R-:W-:-:S04]  /*4540*/  FMNMX.FTZ R6, R7, R6, !PT ;  /* 0x0000000607067209 */ /* 0x001fc80007810000 */
[C---:B------:R-:W-:Y:S01]  /*4550*/  FSETP.NEU.FTZ.AND P0, PT, R6.reuse, -INF , PT ;  /* 0xff8000000600780b */ /* 0x040fe20003f1d000 */
[----:B------:R-:W-:-:S05]  /*4560*/  FMUL.FTZ R0, R6, UR6 ;  /* 0x0000000606007c20 */ /* 0x000fca0008410000 */
[----:B------:R-:W-:Y:S02]  /*4570*/  FSEL R9, R0, RZ, P0 ;  /* 0x000000ff00097208 */ /* 0x000fe40000000000 */
[----:B------:R-:W-:Y:S02]  /*4580*/  FMNMX.FTZ R0, R60, R3, !PT ;  /* 0x000000033c007209 */ /* 0x000fe40007810000 */
[----:B------:R-:W-:Y:S01]  /*4590*/  ISETP.NE.AND P0, PT, R14, RZ, PT ;  /* 0x000000ff0e00720c */ /* 0x000fe20003f05270 */
[--C-:B------:R-:W-:Y:S01]  /*45a0*/  FFMA.FTZ R58, R58, UR6, -R9.reuse ;  /* 0x000000063a3a7c23 */ /* 0x100fe20008010809 */
[----:B------:R-:W-:Y:S01]  /*45b0*/  FMNMX.FTZ R3, R61, R0, !PT ;  /* 0x000000003d037209 */ /* 0x000fe20007810000 */
[--C-:B------:R-:W-:Y:S01]  /*45c0*/  FFMA.FTZ R59, R59, UR6, -R9.reuse ;  /* 0x000000063b3b7c23 */ /* 0x100fe20008010809 */
[--C-:B------:R-:W-:Y:S01]  /*45d0*/  FFMA.FTZ R62, R62, UR6, -R9.reuse ;  /* 0x000000063e3e7c23 */ /* 0x100fe20008010809 */
[--C-:B------:R-:W-:Y:S01]  /*45e0*/  FFMA.FTZ R63, R63, UR6, -R9.reuse ;  /* 0x000000063f3f7c23 */ /* 0x100fe20008010809 */
[----:B------:R-:W-:Y:S01]  /*45f0*/  FMNMX.FTZ R0, R48, R3, !PT ;  /* 0x0000000330007209 */ /* 0x000fe20007810000 */
[----:B------:R-:W-:Y:S01]  /*4600*/  MUFU.EX2 R58, R58 ;  /* 0x0000003a003a7308 */ /* 0x000fe20000000800 */
[--C-:B------:R-:W-:Y:S01]  /*4610*/  FFMA.FTZ R50, R50, UR6, -R9.reuse ;  /* 0x0000000632327c23 */ /* 0x100fe20008010809 */
[--C-:B------:R-:W-:Y:S01]  /*4620*/  FFMA.FTZ R51, R51, UR6, -R9.reuse ;  /* 0x0000000633337c23 */ /* 0x100fe20008010809 */
[----:B------:R-:W-:Y:S01]  /*4630*/  FMNMX.FTZ R3, R49, R0, !PT ;  /* 0x0000000031037209 */ /* 0x000fe20007810000 */
[--C-:B------:R-:W-:Y:S01]  /*4640*/  FFMA.FTZ R54, R54, UR6, -R9.reuse ;  /* 0x0000000636367c23 */ /* 0x100fe20008010809 */
[--C-:B------:R-:W-:Y:S01]  /*4650*/  FFMA.FTZ R55, R55, UR6, -R9.reuse ;  /* 0x0000000637377c23 */ /* 0x100fe20008010809 */
[--C-:B------:R-:W-:Y:S01]  /*4660*/  FFMA.FTZ R42, R42, UR6, -R9.reuse ;  /* 0x000000062a2a7c23 */ /* 0x100fe20008010809 */
[----:B------:R-:W-:Y:S01]  /*4670*/  FMNMX.FTZ R0, R52, R3, !PT ;  /* 0x0000000334007209 */ /* 0x000fe20007810000 */
[----:B------:R-:W0:Y:S01]  /*4680*/  MUFU.EX2 R59, R59 ;  /* 0x0000003b003b7308 */ /* 0x000e220000000800 */
[--C-:B------:R-:W-:Y:S01]  /*4690*/  FFMA.FTZ R43, R43, UR6, -R9.reuse ;  /* 0x000000062b2b7c23 */ /* 0x100fe20008010809 */
        /* <DEDUP_REMOVED lines=12> */
[----:B------:R-:W-:Y:S01]  /*4760*/  FFMA.FTZ R30, R30, UR6, -R9 ;  /* 0x000000061e1e7c23 */ /* 0x000fe20008010809 */
[----:B------:R-:W-:Y:S01]  /*4770*/  FMNMX.FTZ R0, R44, R3, !PT ;  /* 0x000000032c007209 */ /* 0x000fe20007810000 */
[----:B------:R-:W1:Y:S01]  /*4780*/  MUFU.EX2 R63, R63 ;  /* 0x0000003f003f7308 */ /* 0x000e620000000800 */
[----:B0-----:R-:W-:Y:S01]  /*4790*/  FADD.FTZ R7, R58, R59 ;  /* 0x0000003b3a077221 */ /* 0x001fe20000010000 */
[----:B------:R-:W-:Y:S01]  /*47a0*/  FFMA.FTZ R9, R31, UR6, -R9 ;  /* 0x000000061f097c23 */ /* 0x000fe20008010809 */
[----:B------:R-:W-:Y:S01]  /*47b0*/  FMNMX.FTZ R3, R45, R0, !PT ;  /* 0x000000002d037209 */ /* 0x000fe20007810000 */
[--C-:B------:R-:W-:Y:S01]  /*47c0*/  IMAD.MOV.U32 R31, RZ, RZ, R151.reuse ;  /* 0x000000ffff1f7224 */ /* 0x100fe200078e0097 */
[----:B------:R-:W-:Y:S01]  /*47d0*/  F2FP.BF16.F32.PACK_AB R209, R59, R58 ;  /* 0x0000003a3bd1723e */ /* 0x000fe200000010ff */
[--C-:B------:R-:W-:Y:S01]  /*47e0*/  IMAD.MOV.U32 R59, RZ, RZ, R151.reuse ;  /* 0x000000ffff3b7224 */ /* 0x100fe200078e0097 */
[----:B------:R-:W-:Y:S01]  /*47f0*/  FMNMX.FTZ R0, R32, R3, !PT ;  /* 0x0000000320007209 */ /* 0x000fe20007810000 */
[----:B------:R-:W-:Y:S01]  /*4800*/  MUFU.EX2 R50, R50 ;  /* 0x0000003200327308 */ /* 0x000fe20000000800 */
[----:B------:R-:W-:-:S02]  /*4810*/  IMAD.MOV.U32 R58, RZ, RZ, R151 ;  /* 0x000000ffff3a7224 */ /* 0x000fc400078e0097 */
[----:B------:R-:W-:-:S04]  /*4820*/  FMNMX.FTZ R3, R33, R0, !PT ;  /* 0x0000000021037209 */ /* 0x000fc80007810000 */
[----:B------:R-:W-:Y:S01]  /*4830*/  FMNMX.FTZ R0, R36, R3, !PT ;  /* 0x0000000324007209 */ /* 0x000fe20007810000 */
[----:B------:R-:W0:Y:S01]  /*4840*/  MUFU.EX2 R51, R51 ;  /* 0x0000003300337308 */ /* 0x000e220000000800 */
[----:B-1----:R-:W-:Y:S02]  /*4850*/  F2FP.BF16.F32.PACK_AB R211, R63, R62 ;  /* 0x0000003e3fd3723e */ /* 0x002fe400000010ff */
[----:B------:R-:W-:-:S04]  /*4860*/  FMNMX.FTZ R3, R37, R0, !PT ;  /* 0x0000000025037209 */ /* 0x000fc80007810000 */
[----:B------:R-:W-:Y:S01]  /*4870*/  FMNMX.FTZ R0, R24, R3, !PT ;  /* 0x0000000318007209 */ /* 0x000fe20007810000 */
[----:B------:R-:W-:Y:S03]  /*4880*/  MUFU.EX2 R54, R54 ;  /* 0x0000003600367308 */ /* 0x000fe60000000800 */
[----:B------:R-:W-:-:S04]  /*4890*/  FMNMX.FTZ R3, R25, R0, !PT ;  /* 0x0000000019037209 */ /* 0x000fc80007810000 */
[----:B------:R-:W-:Y:S01]  /*48a0*/  FMNMX.FTZ R0, R28, R3, !PT ;  /* 0x000000031c007209 */ /* 0x000fe20007810000 */
[----:B------:R-:W1:Y:S01]  /*48b0*/  MUFU.EX2 R55, R55 ;  /* 0x0000003700377308 */ /* 0x000e620000000800 */
[----:B0-----:R-:W-:Y:S02]  /*48c0*/  F2FP.BF16.F32.PACK_AB R205, R51, R50 ;  /* 0x0000003233cd723e */ /* 0x001fe400000010ff */
[----:B------:R-:W-:-:S05]  /*48d0*/  FMNMX.FTZ R0, R29, R0, !PT ;  /* 0x000000001d007209 */ /* 0x000fca0007810000 */
[----:B------:R-:W0:Y:S01]  /*48e0*/  SHFL.BFLY PT, R3, R0, 0x2, 0x1f ;  /* 0x0c401f0000037f89 */ /* 0x000e2200000e0000 */
[----:B------:R-:W-:Y:S08]  /*48f0*/  MUFU.EX2 R195, R9 ;  /* 0x0000000900c37308 */ /* 0x000ff00000000800 */
[----:B------:R-:W-:Y:S01]  /*4900*/  MUFU.EX2 R42, R42 ;  /* 0x0000002a002a7308 */ /* 0x000fe20000000800 */
[----:B-1----:R-:W-:-:S07]  /*4910*/  F2FP.BF16.F32.PACK_AB R207, R55, R54 ;  /* 0x0000003637cf723e */ /* 0x002fce00000010ff */
[----:B------:R-:W1:Y:S01]  /*4920*/  MUFU.EX2 R43, R43 ;  /* 0x0000002b002b7308 */ /* 0x000e620000000800 */
[----:B0-----:R-:W-:-:S07]  /*4930*/  FMNMX.FTZ R2, R0, R3, !PT ;  /* 0x0000000300027209 */ /* 0x001fce0007810000 */
[----:B------:R-:W-:Y:S01]  /*4940*/  MUFU.EX2 R46, R46 ;  /* 0x0000002e002e7308 */ /* 0x000fe20000000800 */
[----:B------:R-:W0:Y:S07]  /*4950*/  SHFL.BFLY PT, R3, R2, 0x1, 0x1f ;  /* 0x0c201f0002037f89 */ /* 0x000e2e00000e0000 */
[----:B------:R-:W2:Y:S01]  /*4960*/  MUFU.EX2 R47, R47 ;  /* 0x0000002f002f7308 */ /* 0x000ea20000000800 */
[----:B-1----:R-:W-:-:S07]  /*4970*/  F2FP.BF16.F32.PACK_AB R201, R43, R42 ;  /* 0x0000002a2bc9723e */ /* 0x002fce00000010ff */
[----:B------:R-:W-:Y:S08]  /*4980*/  MUFU.EX2 R34, R34 ;  /* 0x0000002200227308 */ /* 0x000ff00000000800 */
[----:B------:R-:W1:Y:S01]  /*4990*/  MUFU.EX2 R35, R35 ;  /* 0x0000002300237308 */ /* 0x000e620000000800 */
[----:B--2---:R-:W-:Y:S02]  /*49a0*/  F2FP.BF16.F32.PACK_AB R203, R47, R46 ;  /* 0x0000002e2fcb723e */ /* 0x004fe400000010ff */
[----:B0-----:R-:W-:Y:S01]  /*49b0*/  FMNMX.FTZ R3, R2, R3, !PT ;  /* 0x0000000302037209 */ /* 0x001fe20007810000 */
[----:B------:R-:W-:Y:S01]  /*49c0*/  FADD.FTZ R2, R62, R7 ;  /* 0x000000073e027221 */ /* 0x000fe20000010000 */
[----:B------:R-:W-:-:S02]  /*49d0*/  IMAD.MOV.U32 R62, RZ, RZ, R151 ;  /* 0x000000ffff3e7224 */ /* 0x000fc400078e0097 */
[C---:B------:R-:W-:Y:S01]  /*49e0*/  FSETP.NEU.FTZ.AND P1, PT, R3.reuse, -INF , PT ;  /* 0xff8000000300780b */ /* 0x040fe20003f3d000 */
[----:B------:R-:W-:Y:S01]  /*49f0*/  FMUL.FTZ R0, R3, UR6 ;  /* 0x0000000603007c20 */ /* 0x000fe20008410000 */
[----:B------:R-:W-:Y:S01]  /*4a00*/  FADD.FTZ R7, R63, R2 ;  /* 0x000000023f077221 */ /* 0x000fe20000010000 */
[----:B------:R-:W-:Y:S01]  /*4a10*/  MUFU.EX2 R38, R38 ;  /* 0x0000002600267308 */ /* 0x000fe20000000800 */
[----:B------:R-:W-:Y:S02]  /*4a20*/  IMAD.MOV.U32 R63, RZ, RZ, R151 ;  /* 0x000000ffff3f7224 */ /* 0x000fe400078e0097 */
[----:B------:R-:W-:Y:S01]  /*4a30*/  FSEL R0, R0, RZ, P1 ;  /* 0x000000ff00007208 */ /* 0x000fe20000800000 */
[----:B------:R-:W-:Y:S01]  /*4a40*/  FADD.FTZ R2, R50, R7 ;  /* 0x0000000732027221 */ /* 0x000fe20000010000 */
[----:B------:R-:W-:Y:S01]  /*4a50*/  PLOP3.LUT P1, PT, PT, PT, UP0, 0x80, 0x0 ;  /* 0x000000000000781c */ /* 0x000fe20003f2f008 */
[----:B------:R-:W-:Y:S01]  /*4a60*/  IMAD.MOV.U32 R50, RZ, RZ, R151 ;  /* 0x000000ffff327224 */ /* 0x000fe200078e0097 */
[----:B-1----:R-:W-:Y:S01]  /*4a70*/  F2FP.BF16.F32.PACK_AB R197, R35, R34 ;  /* 0x0000002223c5723e */ /* 0x002fe200000010ff */
[--C-:B------:R-:W-:Y:S01]  /*4a80*/  FFMA.FTZ R56, R56, UR6, -R0.reuse ;  /* 0x0000000638387c23 */ /* 0x100fe20008010800 */
[--C-:B------:R-:W-:Y:S01]  /*4a90*/  FFMA.FTZ R57, R57, UR6, -R0.reuse ;  /* 0x0000000639397c23 */ /* 0x100fe20008010800 */
[--C-:B------:R-:W-:Y:S01]  /*4aa0*/  FFMA.FTZ R60, R60, UR6, -R0.reuse ;  /* 0x000000063c3c7c23 */ /* 0x100fe20008010800 */
[--C-:B------:R-:W-:Y:S01]  /*4ab0*/  FFMA.FTZ R61, R61, UR6, -R0.reuse ;  /* 0x000000063d3d7c23 */ /* 0x100fe20008010800 */
[--C-:B------:R-:W-:Y:S01]  /*4ac0*/  FFMA.FTZ R48, R48, UR6, -R0.reuse ;  /* 0x0000000630307c23 */ /* 0x100fe20008010800 */
[--C-:B------:R-:W-:Y:S01]  /*4ad0*/  FFMA.FTZ R49, R49, UR6, -R0.reuse ;  /* 0x0000000631317c23 */ /* 0x100fe20008010800 */
[----:B------:R-:W-:Y:S01]  /*4ae0*/  MUFU.EX2 R56, R56 ;  /* 0x0000003800387308 */ /* 0x000fe20000000800 */
[--C-:B------:R-:W-:Y:S01]  /*4af0*/  FFMA.FTZ R52, R52, UR6, -R0.reuse ;  /* 0x0000000634347c23 */ /* 0x100fe20008010800 */
[----:B------:R-:W-:Y:S01]  /*4b00*/  FFMA.FTZ R53, R53, UR6, -R0 ;  /* 0x0000000635357c23 */ /* 0x000fe20008010800 */
[----:B------:R-:W-:Y:S01]  /*4b10*/  FADD.FTZ R9, R51, R2 ;  /* 0x0000000233097221 */ /* 0x000fe20000010000 */
[--C-:B------:R-:W-:Y:S01]  /*4b20*/  FFMA.FTZ R40, R40, UR6, -R0.reuse ;  /* 0x0000000628287c23 */ /* 0x100fe20008010800 */
[--C-:B------:R-:W-:Y:S01]  /*4b30*/  FFMA.FTZ R41, R41, UR6, -R0.reuse ;  /* 0x0000000629297c23 */ /* 0x100fe20008010800 */
[--C-:B------:R-:W-:Y:S01]  /*4b40*/  FFMA.FTZ R44, R44, UR6, -R0.reuse ;  /* 0x000000062c2c7c23 */ /* 0x100fe20008010800 */
[----:B------:R-:W-:Y:S01]  /*4b50*/  FADD.FTZ R14, R54, R9 ;  /* 0x00000009360e7221 */ /* 0x000fe20000010000 */
[----:B------:R-:W0:Y:S01]  /*4b60*/  MUFU.EX2 R57, R57 ;  /* 0x0000003900397308 */ /* 0x000e220000000800 */
[--C-:B------:R-:W-:Y:S01]  /*4b70*/  FFMA.FTZ R45, R45, UR6, -R0.reuse ;  /* 0x000000062d2d7c23 */ /* 0x100fe20008010800 */
[----:B------:R-:W-:Y:S01]  /*4b80*/  FFMA.FTZ R32, R32, UR6, -R0 ;  /* 0x0000000620207c23 */ /* 0x000fe20008010800 */
[----:B------:R-:W-:Y:S01]  /*4b90*/  FADD.FTZ R9, R55, R14 ;  /* 0x0000000e37097221 */ /* 0x000fe20000010000 */
[--C-:B------:R-:W-:Y:S01]  /*4ba0*/  FFMA.FTZ R33, R33, UR6, -R0.reuse ;  /* 0x0000000621217c23 */ /* 0x100fe20008010800 */
[--C-:B------:R-:W-:Y:S01]  /*4bb0*/  FFMA.FTZ R36, R36, UR6, -R0.reuse ;  /* 0x0000000624247c23 */ /* 0x100fe20008010800 */
[--C-:B------:R-:W-:Y:S01]  /*4bc0*/  FFMA.FTZ R37, R37, UR6, -R0.reuse ;  /* 0x0000000625257c23 */ /* 0x100fe20008010800 */
[----:B------:R-:W-:Y:S01]  /*4bd0*/  FADD.FTZ R14, R42, R9 ;  /* 0x000000092a0e7221 */ /* 0x000fe20000010000 */
[----:B------:R-:W1:Y:S01]  /*4be0*/  MUFU.EX2 R60, R60 ;  /* 0x0000003c003c7308 */ /* 0x000e620000000800 */
[--C-:B------:R-:W-:Y:S01]  /*4bf0*/  FFMA.FTZ R24, R24, UR6, -R0.reuse ;  /* 0x0000000618187c23 */ /* 0x100fe20008010800 */
[----:B------:R-:W-:Y:S01]  /*4c00*/  FFMA.FTZ R25, R25, UR6, -R0 ;  /* 0x0000000619197c23 */ /* 0x000fe20008010800 */
[----:B------:R-:W-:Y:S01]  /*4c10*/  FADD.FTZ R9, R43, R14 ;  /* 0x0000000e2b097221 */ /* 0x000fe20000010000 */
[--C-:B------:R-:W-:Y:S01]  /*4c20*/  FFMA.FTZ R28, R28, UR6, -R0.reuse ;  /* 0x000000061c1c7c23 */ /* 0x100fe20008010800 */
[----:B------:R-:W-:Y:S01]  /*4c30*/  FFMA.FTZ R0, R29, UR6, -R0 ;  /* 0x000000061d007c23 */ /* 0x000fe20008010800 */
[----:B------:R-:W-:-:S02]  /*4c40*/  IMAD.MOV.U32 R55, RZ, RZ, R151 ;  /* 0x000000ffff377224 */ /* 0x000fc400078e0097 */
[----:B------:R-:W-:Y:S01]  /*4c50*/  FADD.FTZ R14, R46, R9 ;  /* 0x000000092e0e7221 */ /* 0x000fe20000010000 */
[----:B------:R-:W2:Y:S01]  /*4c60*/  MUFU.EX2 R61, R61 ;  /* 0x0000003d003d7308 */ /* 0x000ea20000000800 */
[----:B0-----:R-:W-:Y:S01]  /*4c70*/  FADD.FTZ R7, R56, R57 ;  /* 0x0000003938077221 */ /* 0x001fe20000010000 */
[----:B------:R-:W-:Y:S01]  /*4c80*/  F2FP.BF16.F32.PACK_AB R208, R57, R56 ;  /* 0x0000003839d0723e */ /* 0x000fe200000010ff */
[----:B------:R-:W-:Y:S01]  /*4c90*/  FADD.FTZ R9, R47, R14 ;  /* 0x0000000e2f097221 */ /* 0x000fe20000010000 */
[--C-:B------:R-:W-:Y:S01]  /*4ca0*/  IMAD.MOV.U32 R57, RZ, RZ, R151.reuse ;  /* 0x000000ffff397224 */ /* 0x100fe200078e0097 */
[----:B------:R-:W-:Y:S01]  /*4cb0*/  MOV R56, R151 ;  /* 0x0000009700387202 */ /* 0x000fe20000000f00 */
[----:B------:R-:W-:Y:S02]  /*4cc0*/  IMAD.MOV.U32 R54, RZ, RZ, R151 ;  /* 0x000000ffff367224 */ /* 0x000fe400078e0097 */
[----:B------:R-:W-:Y:S01]  /*4cd0*/  FADD.FTZ R14, R34, R9 ;  /* 0x00000009220e7221 */ /* 0x000fe20000010000 */
[----:B------:R-:W0:Y:S01]  /*4ce0*/  MUFU.EX2 R48, R48 ;  /* 0x0000003000307308 */ /* 0x000e220000000800 */
[----:B-1----:R-:W-:Y:S01]  /*4cf0*/  FADD.FTZ R2, R60, R7 ;  /* 0x000000073c027221 */ /* 0x002fe20000010000 */
[----:B------:R-:W-:-:S02]  /*4d00*/  IMAD.MOV.U32 R51, RZ, RZ, R151 ;  /* 0x000000ffff337224 */ /* 0x000fc400078e0097 */
[----:B------:R-:W-:Y:S01]  /*4d10*/  FADD.FTZ R9, R35, R14 ;  /* 0x0000000e23097221 */ /* 0x000fe20000010000 */
[--C-:B------:R-:W-:Y:S02]  /*4d20*/  IMAD.MOV.U32 R47, RZ, RZ, R151.reuse ;  /* 0x000000ffff2f7224 */ /* 0x100fe400078e0097 */
[----:B------:R-:W-:Y:S02]  /*4d30*/  IMAD.MOV.U32 R46, RZ, RZ, R151 ;  /* 0x000000ffff2e7224 */ /* 0x000fe400078e0097 */
[----:B------:R-:W-:Y:S01]  /*4d40*/  FADD.FTZ R14, R38, R9 ;  /* 0x00000009260e7221 */ /* 0x000fe20000010000 */
[----:B------:R-:W1:Y:S01]  /*4d50*/  MUFU.EX2 R49, R49 ;  /* 0x0000003100317308 */ /* 0x000e620000000800 */
[C---:B--2---:R-:W-:Y:S01]  /*4d60*/  FADD.FTZ R7, R61.reuse, R2 ;  /* 0x000000023d077221 */ /* 0x044fe20000010000 */
[----:B------:R-:W-:Y:S01]  /*4d70*/  F2FP.BF16.F32.PACK_AB R210, R61, R60 ;  /* 0x0000003c3dd2723e */ /* 0x000fe200000010ff */
[--C-:B------:R-:W-:Y:S01]  /*4d80*/  IMAD.MOV.U32 R61, RZ, RZ, R151.reuse ;  /* 0x000000ffff3d7224 */ /* 0x100fe200078e0097 */
[----:B------:R-:W-:Y:S01]  /*4d90*/  MOV R60, R151 ;  /* 0x00000097003c7202 */ /* 0x000fe20000000f00 */
[----:B------:R-:W-:-:S02]  /*4da0*/  IMAD.MOV.U32 R43, RZ, RZ, R151 ;  /* 0x000000ffff2b7224 */ /* 0x000fc400078e0097 */
[----:B------:R-:W-:Y:S01]  /*4db0*/  IMAD.MOV.U32 R42, RZ, RZ, R151 ;  /* 0x000000ffff2a7224 */ /* 0x000fe200078e0097 */
[----:B------:R-:W2:Y:S01]  /*4dc0*/  MUFU.EX2 R52, R52 ;  /* 0x0000003400347308 */ /* 0x000ea20000000800 */
[----:B0-----:R-:W-:Y:S01]  /*4dd0*/  FADD.FTZ R2, R48, R7 ;  /* 0x0000000730027221 */ /* 0x001fe20000010000 */
[--C-:B------:R-:W-:Y:S02]  /*4de0*/  IMAD.MOV.U32 R35, RZ, RZ, R151.reuse ;  /* 0x000000ffff237224 */ /* 0x100fe400078e0097 */
[--C-:B------:R-:W-:Y:S02]  /*4df0*/  IMAD.MOV.U32 R34, RZ, RZ, R151.reuse ;  /* 0x000000ffff227224 */ /* 0x100fe400078e0097 */
[--C-:B------:R-:W-:Y:S02]  /*4e00*/  IMAD.MOV.U32 R29, RZ, RZ, R151.reuse ;  /* 0x000000ffff1d7224 */ /* 0x100fe400078e0097 */
[----:B------:R-:W0:Y:S01]  /*4e10*/  MUFU.EX2 R53, R53 ;  /* 0x0000003500357308 */ /* 0x000e220000000800 */
[C---:B-1----:R-:W-:Y:S01]  /*4e20*/  FADD.FTZ R7, R49.reuse, R2 ;  /* 0x0000000231077221 */ /* 0x042fe20000010000 */
[----:B------:R-:W-:Y:S01]  /*4e30*/  F2FP.BF16.F32.PACK_AB R204, R49, R48 ;  /* 0x0000003031cc723e */ /* 0x000fe200000010ff */
[----:B------:R-:W-:Y:S01]  /*4e40*/  IMAD.MOV.U32 R49, RZ, RZ, R151 ;  /* 0x000000ffff317224 */ /* 0x000fe200078e0097 */
[----:B------:R-:W-:-:S04]  /*4e50*/  MOV R48, R151 ;  /* 0x0000009700307202 */ /* 0x000fc80000000f00 */
[----:B------:R-:W1:Y:S01]  /*4e60*/  MUFU.EX2 R40, R40 ;  /* 0x0000002800287308 */ /* 0x000e620000000800 */
[----:B--2---:R-:W-:-:S07]  /*4e70*/  FADD.FTZ R2, R52, R7 ;  /* 0x0000000734027221 */ /* 0x004fce0000010000 */
[----:B------:R-:W2:Y:S01]  /*4e80*/  MUFU.EX2 R41, R41 ;  /* 0x0000002900297308 */ /* 0x000ea20000000800 */
[C---:B0-----:R-:W-:Y:S01]  /*4e90*/  FADD.FTZ R7, R53.reuse, R2 ;  /* 0x0000000235077221 */ /* 0x041fe20000010000 */
[----:B------:R-:W-:Y:S01]  /*4ea0*/  F2FP.BF16.F32.PACK_AB R206, R53, R52 ;  /* 0x0000003435ce723e */ /* 0x000fe200000010ff */
[----:B------:R-:W-:Y:S01]  /*4eb0*/  IMAD.MOV.U32 R53, RZ, RZ, R151 ;  /* 0x000000ffff357224 */ /* 0x000fe200078e0097 */
[----:B------:R-:W-:-:S04]  /*4ec0*/  MOV R52, R151 ;  /* 0x0000009700347202 */ /* 0x000fc80000000f00 */
[----:B------:R-:W0:Y:S01]  /*4ed0*/  MUFU.EX2 R44, R44 ;  /* 0x0000002c002c7308 */ /* 0x000e220000000800 */
[----:B-1----:R-:W-:-:S07]  /*4ee0*/  FADD.FTZ R2, R40, R7 ;  /* 0x0000000728027221 */ /* 0x002fce0000010000 */
[----:B------:R-:W1:Y:S01]  /*4ef0*/  MUFU.EX2 R45, R45 ;  /* 0x0000002d002d7308 */ /* 0x000e620000000800 */
[C---:B--2---:R-:W-:Y:S01]  /*4f00*/  FADD.FTZ R7, R41.reuse, R2 ;  /* 0x0000000229077221 */ /* 0x044fe20000010000 */
[----:B------:R-:W-:Y:S01]  /*4f10*/  F2FP.BF16.F32.PACK_AB R200, R41, R40 ;  /* 0x0000002829c8723e */ /* 0x000fe200000010ff */
[----:B------:R-:W-:Y:S01]  /*4f20*/  IMAD.MOV.U32 R41, RZ, RZ, R151 ;  /* 0x000000ffff297224 */ /* 0x000fe200078e0097 */
[----:B------:R-:W-:-:S04]  /*4f30*/  MOV R40, R151 ;  /* 0x0000009700287202 */ /* 0x000fc80000000f00 */
[----:B------:R-:W2:Y:S01]  /*4f40*/  MUFU.EX2 R32, R32 ;  /* 0x0000002000207308 */ /* 0x000ea20000000800 */
[----:B0-----:R-:W-:-:S07]  /*4f50*/  FADD.FTZ R2, R44, R7 ;  /* 0x000000072c027221 */ /* 0x001fce0000010000 */
        /* <DEDUP_REMOVED lines=13> */
[C---:B-1----:R-:W-:Y:S01]  /*5030*/  FADD.FTZ R9, R39.reuse, R14 ;  /* 0x0000000e27097221 */ /* 0x042fe20000010000 */
[----:B------:R-:W-:Y:S01]  /*5040*/  F2FP.BF16.F32.PACK_AB R199, R39, R38 ;  /* 0x0000002627c7723e */ /* 0x000fe200000010ff */
[--C-:B------:R-:W-:Y:S02]  /*5050*/  IMAD.MOV.U32 R39, RZ, RZ, R151.reuse ;  /* 0x000000ffff277224 */ /* 0x100fe400078e0097 */
[----:B------:R-:W-:-:S03]  /*5060*/  IMAD.MOV.U32 R38, RZ, RZ, R151 ;  /* 0x000000ffff267224 */ /* 0x000fc600078e0097 */
[----:B------:R-:W1:Y:S01]  /*5070*/  MUFU.EX2 R37, R37 ;  /* 0x0000002500257308 */ /* 0x000e620000000800 */
[----:B--2---:R-:W-:-:S07]  /*5080*/  FADD.FTZ R2, R36, R7 ;  /* 0x0000000724027221 */ /* 0x004fce0000010000 */
        /* <DEDUP_REMOVED lines=8> */
[C---:B--2---:R-:W-:Y:S01]  /*5110*/  FADD.FTZ R9, R27.reuse, R14 ;  /* 0x0000000e1b097221 */ /* 0x044fe20000010000 */
[----:B------:R-:W-:Y:S01]  /*5120*/  F2FP.BF16.F32.PACK_AB R193, R27, R26 ;  /* 0x0000001a1bc1723e */ /* 0x000fe200000010ff */
[--C-:B------:R-:W-:Y:S02]  /*5130*/  IMAD.MOV.U32 R27, RZ, RZ, R151.reuse ;  /* 0x000000ffff1b7224 */ /* 0x100fe400078e0097 */
[----:B------:R-:W-:-:S03]  /*5140*/  IMAD.MOV.U32 R26, RZ, RZ, R151 ;  /* 0x000000ffff1a7224 */ /* 0x000fc600078e0097 */
[----:B------:R-:W2:Y:S01]  /*5150*/  MUFU.EX2 R25, R25 ;  /* 0x0000001900197308 */ /* 0x000ea20000000800 */
[----:B0-----:R-:W-:-:S07]  /*5160*/  FADD.FTZ R2, R24, R15 ;  /* 0x0000000f18027221 */ /* 0x001fce0000010000 */
[----:B------:R-:W0:Y:S01]  /*5170*/  MUFU.EX2 R28, R28 ;  /* 0x0000001c001c7308 */ /* 0x000e220000000800 */
[----:B-1----:R-:W-:-:S04]  /*5180*/  FADD.FTZ R14, R30, R9 ;  /* 0x000000091e0e7221 */ /* 0x002fc80000010000 */
[C---:B------:R-:W-:Y:S01]  /*5190*/  FADD.FTZ R9, R195.reuse, R14 ;  /* 0x0000000ec3097221 */ /* 0x040fe20000010000 */
[----:B------:R-:W-:Y:S01]  /*51a0*/  F2FP.BF16.F32.PACK_AB R195, R195, R30 ;  /* 0x0000001ec3c3723e */ /* 0x000fe200000010ff */
[--C-:B------:R-:W-:Y:S01]  /*51b0*/  IMAD.MOV.U32 R30, RZ, RZ, R151.reuse ;  /* 0x000000ffff1e7224 */ /* 0x100fe200078e0097 */
[----:B------:R1:W3:Y:S01]  /*51c0*/  MUFU.EX2 R7, R0 ;  /* 0x0000000000077308 */ /* 0x0002e20000000800 */
[C---:B--2---:R-:W-:Y:S01]  /*51d0*/  FADD.FTZ R15, R25.reuse, R2 ;  /* 0x00000002190f7221 */ /* 0x044fe20000010000 */
[----:B------:R-:W-:Y:S01]  /*51e0*/  F2FP.BF16.F32.PACK_AB R192, R25, R24 ;  /* 0x0000001819c0723e */ /* 0x000fe200000010ff */
[----:B------:R-:W-:Y:S01]  /*51f0*/  IMAD.MOV.U32 R25, RZ, RZ, R151 ;  /* 0x000000ffff197224 */ /* 0x000fe200078e0097 */
[----:B------:R-:W-:Y:S02]  /*5200*/  MOV R2, 0x3f800000 ;  /* 0x3f80000000027802 */ /* 0x000fe40000000f00 */
[----:B------:R-:W-:Y:S01]  /*5210*/  MOV R24, R151 ;  /* 0x0000009700187202 */ /* 0x000fe20000000f00 */
[----:B0-----:R-:W-:Y:S01]  /*5220*/  FADD.FTZ R14, R28, R15 ;  /* 0x0000000f1c0e7221 */ /* 0x001fe20000010000 */
[----:B-1----:R-:W-:-:S03]  /*5230*/  IMAD.MOV.U32 R0, RZ, RZ, 0x3f800000 ;  /* 0x3f800000ff007424 */ /* 0x002fc600078e00ff */
[C---:B---3--:R-:W-:Y:S01]  /*5240*/  FADD.FTZ R14, R7.reuse, R14 ;  /* 0x0000000e070e7221 */ /* 0x048fe20000010000 */
[----:B------:R-:W-:Y:S01]  /*5250*/  F2FP.BF16.F32.PACK_AB R194, R7, R28 ;  /* 0x0000001c07c2723e */ /* 0x000fe200000010ff */
[----:B------:R-:W-:Y:S01]  /*5260*/  IMAD.U32 R7, RZ, RZ, UR7 ;  /* 0x00000007ff077e24 */ /* 0x000fe2000f8e00ff */
[----:B------:R-:W-:Y:S01]  /*5270*/  MOV R28, R151 ;  /* 0x00000097001c7202 */ /* 0x000fe20000000f00 */
[----:B------:R-:W-:Y:S06]  /*5280*/  @!P1 BRA `(.L_x_18) ;  /* 0x0000003c00e89947 */ /* 0x000fec0003800000 */
[----:B------:R-:W-:Y:S01]  /*5290*/  UMOV UR6, URZ ;  /* 0x0000003f00067c82 */ /* 0x000fe20008000000 */
[----:B------:R-:W-:Y:S01]  /*52a0*/  IMAD.U32 R20, RZ, RZ, UR60 ;  /* 0x0000003cff147e24 */ /* 0x000fe2000f8e00ff */
[----:B------:R-:W-:Y:S01]  /*52b0*/  MOV R15, R3 ;  /* 0x00000003000f7202 */ /* 0x000fe20000000f00 */
[----:B------:R-:W-:Y:S01]  /*52c0*/  IMAD.MOV.U32 R19, RZ, RZ, R6 ;  /* 0x000000ffff137224 */ /* 0x000fe200078e0006 */
[----:B------:R-:W-:Y:S01]  /*52d0*/  CS2R R150, SRZ ;  /* 0x0000000000967805 */ /* 0x000fe2000001ff00 */
[----:B------:R-:W-:Y:S01]  /*52e0*/  IMAD.U32 R214, RZ, RZ, UR6 ;  /* 0x00000006ffd67e24 */ /* 0x000fe2000f8e00ff */
[----:B------:R-:W-:Y:S01]  /*52f0*/  CS2R R146, SRZ ;  /* 0x0000000000927805 */ /* 0x000fe2000001ff00 */
[----:B------:R-:W-:Y:S01]  /*5300*/  IMAD.MOV.U32 R2, RZ, RZ, 0x3f800000 ;  /* 0x3f800000ff027424 */ /* 0x000fe200078e00ff */
        /* <DEDUP_REMOVED lines=61> */
[----:B------:R-:W-:Y:S01]  /*56e0*/  CS2R R24, SRZ ;  /* 0x0000000000187805 */ /* 0x000fe2000001ff00 */
[----:B------:R-:W-:-:S07]  /*56f0*/  IMAD.U32 R21, RZ, RZ, UR6 ;  /* 0x00000006ff157e24 */ /* 0x000fce000f8e00ff */
.L_x_29:
[----:B------:R-:W-:Y:S02]  /*5700*/  R2UR UR6, R21 ;  /* 0x00000000150672ca */ /* 0x000fe400000e0000 */
[----:B------:R-:W-:-:S11]  /*5710*/  R2UR UR7, R214 ;  /* 0x00000000d60772ca */ /* 0x000fd600000e0000 */
[----:B------:R-:W-:-:S04]  /*5720*/  UISETP.NE.AND UP0, UPT, UR6, 0x1, UPT ;  /* 0x000000010600788c */ /* 0x000fc8000bf05270 */
[----:B------:R-:W-:-:S04]  /*5730*/  USEL UR6, URZ, 0x1, UP0 ;  /* 0x000000013f067887 */ /* 0x000fc80008000000 */
[----:B------:R-:W-:-:S06]  /*5740*/  ULOP3.LUT UR6, UR7, UR6, URZ, 0x3c, !UPT ;  /* 0x0000000607067292 */ /* 0x000fcc000f8e3c3f */
[----:B------:R-:W-:Y:S01]  /*5750*/  MOV R7, UR6 ;  /* 0x0000000600077c02 */ /* 0x000fe20008000f00 */
[----:B------:R-:W-:Y:S06]  /*5760*/  @!P0 BRA `(.L_x_19) ;  /* 0x0000000000048947 */ /* 0x000fec0003800000 */
[----:B------:R-:W-:Y:S01]  /*5770*/  BPT.TRAP 0x1 ;  /* 0x000000040000795c */ /* 0x000fe20000300000 */
.L_x_19:
[----:B------:R-:W-:Y:S02]  /*5780*/  R2UR UR6, R21 ;  /* 0x00000000150672ca */ /* 0x000fe400000e0000 */
[----:B------:R-:W-:Y:S02]  /*5790*/  R2UR UR7, R16 ;  /* 0x00000000100772ca */ /* 0x000fe400000e0000 */
[----:B------:R-:W-:-:S09]  /*57a0*/  R2UR UR10, R7 ;  /* 0x00000000070a72ca */ /* 0x000fd200000e0000 */
[----:B------:R-:W-:-:S04]  /*57b0*/  UIADD3 UR6, UR6, 0x1, URZ ;  /* 0x0000000106067890 */ /* 0x000fc8000fffe03f */
[----:B------:R-:W-:Y:S01]  /*57c0*/  UISETP.NE.AND UP0, UPT, UR6, 0x2, UPT ;  /* 0x000000020600788c */ /* 0x000fe2000bf05270 */
[----:B------:R-:W-:-:S03]  /*57d0*/  IMAD.U32 R3, RZ, RZ, UR10 ;  /* 0x0000000aff037e24 */ /* 0x000fc6000f8e00ff */
[----:B------:R-:W-:Y:S02]  /*57e0*/  USEL UR6, UR6, URZ, UP0 ;  /* 0x0000003f06067287 */ /* 0x000fe40008000000 */
[----:B------:R-:W-:Y:S02]  /*57f0*/  SHF.L.U32 R3, R3, 0x1f, RZ ;  /* 0x0000001f03037819 */ /* 0x000fe400000006ff */
[----:B------:R-:W-:Y:S02]  /*5800*/  ULEA UR7, UR6, UR7, 0x3 ;  /* 0x0000000706077291 */ /* 0x000fe4000f8e183f */
[----:B------:R-:W-:-:S04]  /*5810*/  IMAD.U32 R8, RZ, RZ, UR6 ;  /* 0x00000006ff087e24 */ /* 0x000fc8000f8e00ff */
[----:B------:R-:W-:-:S03]  /*5820*/  IMAD.U32 R22, RZ, RZ, UR7 ;  /* 0x00000007ff167e24 */ /* 0x000fc6000f8e00ff */
[----:B------:R0:W1:Y:S01]  /*5830*/  SYNCS.PHASECHK.TRANS64.TRYWAIT P1, [UR7+0x38830], R3 ;  /* 0x03883003ff0075a7 */ /* 0x0000620008020147 */
[----:B------:R-:W-:Y:S05]  /*5840*/  @!P0 BRA `(.L_x_20) ;  /* 0x0000000000048947 */ /* 0x000fea0003800000 */
[----:B------:R-:W-:Y:S01]  /*5850*/  BPT.TRAP 0x1 ;  /* 0x000000040000795c */ /* 0x000fe20000300000 */
.L_x_20:
[----:B-1----:R-:W-:Y:S05]  /*5860*/  @P1 BRA `(.L_x_21) ;  /* 0x00000000000c1947 */ /* 0x002fea0003800000 */
[----:B------:R-:W-:-:S13]  /*5870*/  R2UR UR6, R22 ;  /* 0x00000000160672ca */ /* 0x000fda00000e0000 */
[----:B------:R-:W1:Y:S02]  /*5880*/  SYNCS.PHASECHK.TRANS64.TRYWAIT P1, [UR6+0x38830], R3 ;  /* 0x03883003ff0075a7 */ /* 0x000e640008020146 */
[----:B-1----:R-:W-:Y:S05]  /*5890*/  @!P1 BRA `(.L_x_22) ;  /* 0x000000b000f09947 */ /* 0x002fea0003800000 */
.L_x_21:
[----:B------:R-:W-:Y:S01]  /*58a0*/  R2UR UR60, R8 ;  /* 0x00000000083c72ca */ /* 0x000fe200000e0000 */
[----:B------:R-:W-:Y:S01]  /*58b0*/  WARPGROUP.ARRIVE ;  /* 0x00000000000079c5 */ /* 0x000fe20000000000 */
[C---:B------:R-:W-:Y:S01]  /*58c0*/  R2UR UR56, R4.reuse ;  /* 0x00000000043872ca */ /* 0x040fe200000e0000 */
[----:B------:R-:W-:Y:S01]  /*58d0*/  UMOV UR59, 0x40000040 ;  /* 0x40000040003b7882 */ /* 0x000fe20000000000 */
[C---:B------:R-:W-:Y:S01]  /*58e0*/  R2UR UR57, R5.reuse ;  /* 0x00000000053972ca */ /* 0x040fe200000e0000 */
[----:B------:R-:W-:Y:S01]  /*58f0*/  UMOV UR43, 0x40000040 ;  /* 0x40000040002b7882 */ /* 0x000fe20000000000 */
[----:B01----:R-:W-:Y:S01]  /*5900*/  MOV R3, UR41 ;  /* 0x0000002900037c02 */ /* 0x003fe20008000f00 */
[----:B------:R-:W-:Y:S01]  /*5910*/  UMOV UR47, 0x40000040 ;  /* 0x40000040002f7882 */ /* 0x000fe20000000000 */
[----:B------:R-:W-:Y:S01]  /*5920*/  MOV R6, UR40 ;  /* 0x0000002800067c02 */ /* 0x000fe20008000f00 */
[----:B------:R-:W-:Y:S01]  /*5930*/  UMOV UR51, 0x40000040 ;  /* 0x4000004000337882 */ /* 0x000fe20000000000 */
[C---:B------:R-:W-:Y:S01]  /*5940*/  R2UR UR40, R4.reuse ;  /* 0x00000000042872ca */ /* 0x040fe200000e0000 */
[----:B------:R-:W-:Y:S01]  /*5950*/  UMOV UR55, 0x40000040 ;  /* 0x4000004000377882 */ /* 0x000fe20000000000 */
[C---:B------:R-:W-:Y:S01]  /*5960*/  R2UR UR41, R5.reuse ;  /* 0x00000000052972ca */ /* 0x040fe200000e0000 */
[----:B------:R-:W-:Y:S01]  /*5970*/  UIMAD UR60, UR60, 0xa00, UR61 ;  /* 0x00000a003c3c78a4 */ /* 0x000fe2000f8e023d */
[----:B------:R-:W-:Y:S01]  /*5980*/  MOV R23, UR45 ;  /* 0x0000002d00177c02 */ /* 0x000fe20008000f00 */
[----:B------:R-:W-:Y:S01]  /*5990*/  UMOV UR15, 0x40000040 ;  /* 0x40000040000f7882 */ /* 0x000fe20000000000 */
[----:B------:R-:W-:Y:S01]  /*59a0*/  MOV R152, UR44 ;  /* 0x0000002c00987c02 */ /* 0x000fe20008000f00 */
[----:B------:R-:W-:Y:S01]  /*59b0*/  UIADD3 UR6, UR60, 0x80, URZ ;  /* 0x000000803c067890 */ /* 0x000fe2000fffe03f */
[C---:B------:R-:W-:Y:S01]  /*59c0*/  R2UR UR44, R4.reuse ;  /* 0x00000000042c72ca */ /* 0x040fe200000e0000 */
[----:B------:R-:W-:Y:S01]  /*59d0*/  UIADD3 UR7, UR60, 0x100, URZ ;  /* 0x000001003c077890 */ /* 0x000fe2000fffe03f */
[C---:B------:R-:W-:Y:S01]  /*59e0*/  R2UR UR45, R5.reuse ;  /* 0x00000000052d72ca */ /* 0x040fe200000e0000 */
[----:B------:R-:W-:Y:S01]  /*59f0*/  UMOV UR58, UR60 ;  /* 0x0000003c003a7c82 */ /* 0x000fe20008000000 */
[----:B------:R-:W-:Y:S01]  /*5a00*/  MOV R153, UR49 ;  /* 0x0000003100997c02 */ /* 0x000fe20008000f00 */
[----:B------:R-:W-:Y:S01]  /*5a10*/  HGMMA.64x16x16.F32.BF16 R184, gdesc[UR56], RZ, !UPT, gsb0 ;  /* 0x0020000038b879f0 */ /* 0x000fe2000c0018ff */
[----:B------:R-:W-:Y:S01]  /*5a20*/  UMOV UR42, UR6 ;  /* 0x00000006002a7c82 */ /* 0x000fe20008000000 */
[----:B------:R-:W-:Y:S01]  /*5a30*/  MOV R154, UR48 ;  /* 0x00000030009a7c02 */ /* 0x000fe20008000f00 */
[----:B------:R-:W-:Y:S01]  /*5a40*/  UMOV UR46, UR7 ;  /* 0x00000007002e7c82 */ /* 0x000fe20008000000 */
[C---:B------:R-:W-:Y:S01]  /*5a50*/  R2UR UR48, R4.reuse ;  /* 0x00000000043072ca */ /* 0x040fe200000e0000 */
[----:B------:R-:W-:Y:S01]  /*5a60*/  UIADD3 UR6, UR60, 0x180, URZ ;  /* 0x000001803c067890 */ /* 0x000fe2000fffe03f */
[C---:B------:R-:W-:Y:S01]  /*5a70*/  R2UR UR49, R5.reuse ;  /* 0x00000000053172ca */ /* 0x040fe200000e0000 */
[----:B------:R-:W-:Y:S01]  /*5a80*/  UIADD3 UR58, UR60, 0x200, URZ ;  /* 0x000002003c3a7890 */ /* 0x000fe2000fffe03f */
[----:B------:R-:W-:Y:S01]  /*5a90*/  R2UR UR56, R4 ;  /* 0x00000000043872ca */ /* 0x000fe200000e0000 */
[----:B------:R-:W-:Y:S01]  /*5aa0*/  UMOV UR59, 0x40000040 ;  /* 0x40000040003b7882 */ /* 0x000fe20000000000 */
[----:B------:R-:W-:Y:S01]  /*5ab0*/  R2UR UR57, R5 ;  /* 0x00000000053972ca */ /* 0x000fe200000e0000 */
[----:B------:R-:W-:Y:S01]  /*5ac0*/  UIADD3 UR7, UR60, 0x182, URZ ;  /* 0x000001823c077890 */ /* 0x000fe2000fffe03f */
[----:B------:R-:W-:Y:S01]  /*5ad0*/  MOV R212, UR53 ;  /* 0x0000003500d47c02 */ /* 0x000fe20008000f00 */
[----:B------:R-:W-:Y:S01]  /*5ae0*/  UMOV UR50, UR6 ;  /* 0x0000000600327c82 */ /* 0x000fe20008000000 */
[----:B------:R-:W-:Y:S01]  /*5af0*/  MOV R213, UR52 ;  /* 0x0000003400d57c02 */ /* 0x000fe20008000f00 */
[----:B------:R-:W-:Y:S01]  /*5b00*/  UIADD3 UR6, UR60, 0x2, URZ ;  /* 0x000000023c067890 */ /* 0x000fe2000fffe03f */
[----:B------:R-:W-:Y:S01]  /*5b10*/  R2UR UR52, R12 ;  /* 0x000000000c3472ca */ /* 0x000fe200000e0000 */
[----:B------:R-:W-:Y:S01]  /*5b20*/  UIADD3 UR14, UR60, 0x280, URZ ;  /* 0x000002803c0e7890 */ /* 0x000fe2000fffe03f */
[----:B------:R-:W-:Y:S01]  /*5b30*/  R2UR UR53, R13 ;  /* 0x000000000d3572ca */ /* 0x000fe200000e0000 */
[----:B------:R-:W-:Y:S01]  /*5b40*/  UIADD3 UR18, UR60, 0x282, URZ ;  /* 0x000002823c127890 */ /* 0x000fe2000fffe03f */
[-C--:B------:R-:W-:Y:S01]  /*5b50*/  FMUL.FTZ R24, R24, R0.reuse ;  /* 0x0000000018187220 */ /* 0x080fe20000410000 */
[----:B------:R-:W-:Y:S01]  /*5b60*/  UMOV UR19, 0x40000040 ;  /* 0x4000004000137882 */ /* 0x000fe20000000000 */
[----:B------:R-:W-:Y:S01]  /*5b70*/  UMOV UR54, UR6 ;  /* 0x0000000600367c82 */ /* 0x000fe20008000000 */
[----:B------:R-:W-:Y:S01]  /*5b80*/  UIADD3 UR6, UR60, 0x102, URZ ;  /* 0x000001023c067890 */ /* 0x000fe2000fffe03f */
[-C--:B------:R-:W-:Y:S01]  /*5b90*/  FMUL.FTZ R25, R25, R0.reuse ;  /* 0x0000000019197220 */ /* 0x080fe20000410000 */
[----:B------:R-:W-:Y:S01]  /*5ba0*/  UIADD3 UR22, UR60, 0x284, URZ ;  /* 0x000002843c167890 */ /* 0x000fe2000fffe03f */
[-C--:B------:R-:W-:Y:S01]  /*5bb0*/  FMUL.FTZ R28, R28, R0.reuse ;  /* 0x000000001c1c7220 */ /* 0x080fe20000410000 */
[----:B------:R-:W-:Y:S01]  /*5bc0*/  UMOV UR23, 0x40000040 ;  /* 0x4000004000177882 */ /* 0x000fe20000000000 */
[----:B------:R-:W-:Y:S01]  /*5bd0*/  UIADD3 UR26, UR60, 0x286, URZ ;  /* 0x000002863c1a7890 */ /* 0x000fe2000fffe03f */
[-C--:B------:R-:W-:Y:S01]  /*5be0*/  FMUL.FTZ R29, R29, R0.reuse ;  /* 0x000000001d1d7220 */ /* 0x080fe20000410000 */
[----:B------:R-:W-:Y:S01]  /*5bf0*/  UMOV UR10, UR52 ;  /* 0x00000034000a7c82 */ /* 0x000fe20008000000 */
[----:B------:R-:W-:Y:S01]  /*5c00*/  UMOV UR11, UR53 ;  /* 0x00000035000b7c82 */ /* 0x000fe20008000000 */
[----:B------:R-:W-:Y:S01]  /*5c10*/  UMOV UR27, 0x40000040 ;  /* 0x40000040001b7882 */ /* 0x000fe20000000000 */
[----:B------:R-:W-:Y:S01]  /*5c20*/  UIADD3 UR30, UR60, 0x500, URZ ;  /* 0x000005003c1e7890 */ /* 0x000fe2000fffe03f */
[-C--:B------:R-:W-:Y:S01]  /*5c30*/  FMUL.FTZ R32, R32, R0.reuse ;  /* 0x0000000020207220 */ /* 0x080fe20000410000 */
[----:B------:R-:W-:Y:S01]  /*5c40*/  UMOV UR31, 0x40000040 ;  /* 0x40000040001f7882 */ /* 0x000fe20000000000 */
[----:B------:R-:W-:Y:S01]  /*5c50*/  UIADD3 UR34, UR60, 0x502, URZ ;  /* 0x000005023c227890 */ /* 0x000fe2000fffe03f */
[-C--:B------:R-:W-:Y:S01]  /*5c60*/  FMUL.FTZ R33, R33, R0.reuse ;  /* 0x0000000021217220 */ /* 0x080fe20000410000 */
[----:B------:R-:W-:Y:S01]  /*5c70*/  UMOV UR35, 0x40000040 ;  /* 0x4000004000237882 */ /* 0x000fe20000000000 */
[----:B------:R-:W-:Y:S01]  /*5c80*/  UIADD3 UR38, UR60, 0x504, URZ ;  /* 0x000005043c267890 */ /* 0x000fe2000fffe03f */
[-C--:B------:R-:W-:Y:S01]  /*5c90*/  FMUL.FTZ R36, R36, R0.reuse ;  /* 0x0000000024247220 */ /* 0x080fe20000410000 */
[----:B------:R-:W-:Y:S01]  /*5ca0*/  UMOV UR39, 0x40000040 ;  /* 0x4000004000277882 */ /* 0x000fe20000000000 */
[-C--:B------:R-:W-:Y:S01]  /*5cb0*/  FMUL.FTZ R37, R37, R0.reuse ;  /* 0x0000000025257220 */ /* 0x080fe20000410000 */
        /* <DEDUP_REMOVED lines=8> */
[----:B------:R-:W-:Y:S01]  /*5d40*/  FMUL.FTZ R56, R56, R0 ;  /* 0x0000000038387220 */ /* 0x000fe20000410000 */
[----:B------:R-:W-:-:S02]  /*5d50*/  WARPGROUP.DEPBAR.LE gsb0, 0x0 ;  /* 0x00008000000079c5 */ /* 0x000fc40000010000 */
[----:B------:R-:W-:Y:S01]  /*5d60*/  WARPGROUP.ARRIVE ;  /* 0x00000000000079c5 */ /* 0x000fe20000000000 */
[-C--:B------:R-:W-:Y:S01]  /*5d70*/  FMUL.FTZ R57, R57, R0.reuse ;  /* 0x0000000039397220 */ /* 0x080fe20000410000 */
[-C--:B------:R-:W-:Y:S01]  /*5d80*/  FMUL.FTZ R60, R60, R0.reuse ;  /* 0x000000003c3c7220 */ /* 0x080fe20000410000 */
[-C--:B------:R-:W-:Y:S01]  /*5d90*/  FMUL.FTZ R61, R61, R0.reuse ;  /* 0x000000003d3d7220 */ /* 0x080fe20000410000 */
[-C--:B------:R-:W-:Y:S01]  /*5da0*/  FMUL.FTZ R64, R64, R0.reuse ;  /* 0x0000000040407220 */ /* 0x080fe20000410000 */
[-C--:B------:R-:W-:Y:S01]  /*5db0*/  FMUL.FTZ R65, R65, R0.reuse ;  /* 0x0000000041417220 */ /* 0x080fe20000410000 */
[----:B------:R-:W-:Y:S01]  /*5dc0*/  HGMMA.64x16x16.F32.BF16 R176, gdesc[UR40], RZ, !UPT, gsb0 ;  /* 0x0020000028b079f0 */ /* 0x000fe2000c0018ff */
[----:B------:R-:W-:Y:S01]  /*5dd0*/  R2UR UR41, R3 ;  /* 0x00000000032972ca */ /* 0x000fe200000e0000 */
[----:B------:R-:W-:Y:S01]  /*5de0*/  UIADD3 UR42, UR60, 0x506, URZ ;  /* 0x000005063c2a7890 */ /* 0x000fe2000fffe03f */
[----:B------:R-:W-:Y:S01]  /*5df0*/  R2UR UR40, R6 ;  /* 0x00000000062872ca */ /* 0x000fe200000e0000 */
[----:B------:R-:W-:Y:S01]  /*5e00*/  UMOV UR43, 0x40000040 ;  /* 0x40000040002b7882 */ /* 0x000fe20000000000 */
[----:B------:R-:W-:Y:S01]  /*5e10*/  MOV R3, UR9 ;  /* 0x0000000900037c02 */ /* 0x000fe20008000f00 */
[-C--:B------:R-:W-:Y:S01]  /*5e20*/  FMUL.FTZ R68, R68, R0.reuse ;  /* 0x0000000044447220 */ /* 0x080fe20000410000 */
[----:B------:R-:W-:Y:S01]  /*5e30*/  MOV R6, UR8 ;  /* 0x0000000800067c02 */ /* 0x000fe20008000f00 */
        /* <DEDUP_REMOVED lines=118> */
[----:B------:R-:W-:Y:S01]  /*65a0*/  FMUL.FTZ R151, R151, R2 ;  /* 0x0000000297977220 */ /* 0x000fe20000410000 */
        /* <DEDUP_REMOVED lines=10> */
[----:B------:R-:W-:Y:S01]  /*6650*/  R2UR UR53, R212 ;  /* 0x00000000d43572ca */ /* 0x000fe200000e0000 */
[----:B------:R-:W-:Y:S01]  /*6660*/  UIADD3 UR54, UR60, 0x784, URZ ;  /* 0x000007843c367890 */ /* 0x000fe2000fffe03f */
[----:B------:R-:W-:Y:S01]  /*6670*/  R2UR UR52, R213 ;  /* 0x00000000d53472ca */ /* 0x000fe200000e0000 */
        /* <DEDUP_REMOVED lines=24> */
[----:B------:R-:W-:Y:S02]  /*6800*/  UIADD3 UR6, UR60, 0x4, URZ ;  /* 0x000000043c067890 */ /* 0x000fe4000fffe03f */
[----:B------:R-:W-:Y:S02]  /*6810*/  UIADD3 UR10, UR60, 0x84, URZ ;  /* 0x000000843c0a7890 */ /* 0x000fe4000fffe03f */
[----:B------:R-:W-:Y:S01]  /*6820*/  UIADD3 UR11, UR60, 0x104, URZ ;  /* 0x000001043c0b7890 */ /* 0x000fe2000fffe03f */
        /* <DEDUP_REMOVED lines=28> */
[----:B------:R-:W-:Y:S01]  /*69f0*/  UMOV UR11, 0x40000040 ;  /* 0x40000040000b7882 */ /* 0x000fe20000000000 */
[----:B------:R-:W-:Y:S02]  /*6a00*/  WARPGROUP.DEPBAR.LE gsb0, 0x0 ;  /* 0x00008000000079c5 */ /* 0x000fe40000010000 */
[----:B------:R-:W-:-:S06]  /*6a10*/  WARPGROUP.ARRIVE ;  /* 0x00000000000079c5 */ /* 0x000fcc0000000000 */
[----:B------:R-:W-:Y:S01]  /*6a20*/  HGMMA.64x16x16.F32.BF16 R152, gdesc[UR4], R152, gsb0 ;  /* 0x00200000049879f0 */ /* 0x000fe20008001898 */
[----:B------:R-:W-:Y:S02]  /*6a30*/  UIADD3 UR6, UR60, 0x86, URZ ;  /* 0x000000863c067890 */ /* 0x000fe4000fffe03f */
        /* <DEDUP_REMOVED lines=28> */
[----:B------:R-:W-:Y:S01]  /*6c00*/  R2UR UR8, R10 ;  /* 0x000000000a0872ca */ /* 0x000fe200000e0000 */
[----:B------:R-:W-:Y:S01]  /*6c10*/  UMOV UR11, 0x40000040 ;  /* 0x40000040000b7882 */ /* 0x000fe20000000000 */
[----:B------:R-:W-:Y:S01]  /*6c20*/  R2UR UR9, R11 ;  /* 0x000000000b0972ca */ /* 0x000fe200000e0000 */
        /* <DEDUP_REMOVED lines=295> */
[----:B------:R-:W-:Y:S02]  /*7ea0*/  UIADD3 UR7, UR60, 0x906, URZ ;  /* 0x000009063c077890 */ /* 0x000fe4000fffe03f */
        /* <DEDUP_REMOVED lines=9> */
[----:B------:R-:W-:Y:S01]  /*7f40*/  UMOV UR56, UR10 ;  /* 0x0000000a00387c82 */ /* 0x000fe20008000000 */
[----:B------:R-:W-:Y:S01]  /*7f50*/  UMOV UR57, UR11 ;  /* 0x0000000b00397c82 */ /* 0x000fe20008000000 */
        /* <DEDUP_REMOVED lines=29> */
.L_x_23:
[----:B------:R-:W-:Y:S02]  /*8130*/  R2UR UR10, R16 ;  /* 0x00000000100a72ca */ /* 0x000fe400000e0000 */
[----:B------:R-:W-:Y:S02]  /*8140*/  R2UR UR7, R21 ;  /* 0x00000000150772ca */ /* 0x000fe400000e0000 */
[----:B------:R-:W-:-:S11]  /*8150*/  R2UR UR6, R214 ;  /* 0x00000000d60672ca */ /* 0x000fd600000e0000 */
[----:B------:R-:W-:Y:S02]  /*8160*/  ULEA UR7, UR7, UR10, 0x3 ;  /* 0x0000000a07077291 */ /* 0x000fe4000f8e183f */
[----:B------:R-:W-:-:S04]  /*8170*/  MOV R0, UR6 ;  /* 0x0000000600007c02 */ /* 0x000fc80008000f00 */
[----:B------:R-:W-:-:S04]  /*8180*/  SHF.L.U32 R0, R0, 0x1f, RZ ;  /* 0x0000001f00007819 */ /* 0x000fc800000006ff */
[----:B------:R0:W1:Y:S01]  /*8190*/  SYNCS.PHASECHK.TRANS64.TRYWAIT P1, [UR7+0x38850], R0 ;  /* 0x03885000ff0075a7 */ /* 0x0000620008020147 */
[----:B------:R-:W-:Y:S05]  /*81a0*/  @!P0 BRA `(.L_x_24) ;  /* 0x0000000000048947 */ /* 0x000fea0003800000 */
[----:B------:R-:W-:Y:S01]  /*81b0*/  BPT.TRAP 0x1 ;  /* 0x000000040000795c */ /* 0x000fe20000300000 */
.L_x_24:
[----:B-1----:R-:W-:Y:S05]  /*81c0*/  @P1 BRA `(.L_x_25) ;  /* 0x0000000000081947 */ /* 0x002fea0003800000 */
[----:B------:R-:W1:Y:S02]  /*81d0*/  SYNCS.PHASECHK.TRANS64.TRYWAIT P1, [UR7+0x38850], R0 ;  /* 0x03885000ff0075a7 */ /* 0x000e640008020147 */
[----:B-1----:R-:W-:Y:S05]  /*81e0*/  @!P1 BRA `(.L_x_26) ;  /* 0x0000008800b89947 */ /* 0x002fea0003800000 */
.L_x_25:
[----:B------:R-:W-:Y:S01]  /*81f0*/  R2UR UR6, R16 ;  /* 0x00000000100672ca */ /* 0x000fe200000e0000 */
[----:B------:R-:W-:Y:S01]  /*8200*/  WARPGROUP.ARRIVE ;  /* 0x00000000000079c5 */ /* 0x000fe20000000000 */
[----:B------:R-:W-:Y:S01]  /*8210*/  R2UR UR10, R21 ;  /* 0x00000000150a72ca */ /* 0x000fe200000e0000 */
[----:B------:R-:W-:-:S10]  /*8220*/  UMOV UR11, 0x40000040 ;  /* 0x40000040000b7882 */ /* 0x000fd40000000000 */
[----:B------:R-:W-:-:S04]  /*8230*/  UIADD3 UR6, UR6, 0x400, URZ ;  /* 0x0000040006067890 */ /* 0x000fc8000fffe03f */
[----:B------:R-:W-:-:S04]  /*8240*/  USHF.R.U32.HI UR6, URZ, 0x4, UR6 ;  /* 0x000000043f067899 */ /* 0x000fc80008011606 */
[----:B------:R-:W-:-:S04]  /*8250*/  ULOP3.LUT UR6, UR6, 0x3fff, URZ, 0xc0, !UPT ;  /* 0x00003fff06067892 */ /* 0x000fc8000f8ec03f */
[----:B------:R-:W-:-:S04]  /*8260*/  ULOP3.LUT UR6, UR6, 0x2800000, URZ, 0xfc, !UPT ;  /* 0x0280000006067892 */ /* 0x000fc8000f8efc3f */
[----:B------:R-:W-:-:S07]  /*8270*/  UIMAD UR6, UR10, 0xa00, UR6 ;  /* 0x00000a000a0678a4 */ /* 0x000fce000f8e0206 */
[----:B------:R-:W-:Y:S02]  /*8280*/  UMOV UR10, UR6 ;  /* 0x00000006000a7c82 */ /* 0x000fe40008000000 */
[----:B------:R-:W-:Y:S01]  /*8290*/  HGMMA.64x256x16.F32.BF16 R24, R208, gdesc[UR8].tnspB, R24, gsb0 ;  /* 0x43e00008d0187df0 */ /* 0x000fe20008001818 */
[----:B------:R-:W-:Y:S01]  /*82a0*/  UIADD3 UR10, UR6, 0x80, URZ ;  /* 0x00000080060a7890 */ /* 0x000fe2000fffe03f */
[----:B------:R-:W-:Y:S01]  /*82b0*/  UMOV UR11, 0x40000040 ;  /* 0x40000040000b7882 */ /* 0x000fe20000000000 */
[----:B------:R-:W-:Y:S02]  /*82c0*/  WARPGROUP.DEPBAR.LE gsb0, 0x0 ;  /* 0x00008000000079c5 */ /* 0x000fe40000010000 */
[----:B------:R-:W-:-:S15]  /*82d0*/  WARPGROUP.ARRIVE ;  /* 0x00000000000079c5 */ /* 0x000fde0000000000 */
[----:B------:R-:W-:-:S08]  /*82e0*/  NOP ;  /* 0x0000000000007918 */ /* 0x000fd00000000000 */
        /* <DEDUP_REMOVED lines=9> */
[----:B------:R-:W-:Y:S01]  /*8380*/  UIADD3 UR6, UR6, 0x200, URZ ;  /* 0x0000020006067890 */ /* 0x000fe2000fffe03f */
[----:B------:R-:W-:Y:S02]  /*8390*/  WARPGROUP.DEPBAR.LE gsb0, 0x0 ;  /* 0x00008000000079c5 */ /* 0x000fe40000010000 */
[----:B------:R-:W-:-:S15]  /*83a0*/  WARPGROUP.ARRIVE ;  /* 0x00000000000079c5 */ /* 0x000fde0000000000 */
[----:B------:R-:W-:-:S07]  /*83b0*/  NOP ;  /* 0x0000000000007918 */ /* 0x000fce0000000000 */
[----:B------:R-:W-:Y:S01]  /*83c0*/  HGMMA.64x256x16.F32.BF16 R24, R196, gdesc[UR8].tnspB, R24, gsb0 ;  /* 0x43e00008c4187df0 */ /* 0x000fe20008001818 */
[----:B------:R-:W-:Y:S01]  /*83d0*/  UMOV UR10, UR6 ;  /* 0x00000006000a7c82 */ /* 0x000fe20008000000 */
[----:B------:R-:W-:Y:S01]  /*83e0*/  UMOV UR11, 0x40000040 ;  /* 0x40000040000b7882 */ /* 0x000fe20000000000 */
[----:B------:R-:W-:Y:S02]  /*83f0*/  WARPGROUP.DEPBAR.LE gsb0, 0x0 ;  /* 0x00008000000079c5 */ /* 0x000fe40000010000 */
[----:B------:R-:W-:-:S15]  /*8400*/  WARPGROUP.ARRIVE ;  /* 0x00000000000079c5 */ /* 0x000fde0000000000 */
[----:B------:R-:W-:-:S08]  /*8410*/  NOP ;  /* 0x0000000000007918 */ /* 0x000fd00000000000 */
[----:B------:R-:W-:Y:S03]  /*8420*/  HGMMA.64x256x16.F32.BF16 R24, R192, gdesc[UR8].tnspB, R24, gsb0 ;  /* 0x43e00008c0187df0 */ /* 0x000fe60008001818 */
[----:B------:R-:W-:Y:S02]  /*8430*/  WARPGROUP.DEPBAR.LE gsb0, 0x0 ;  /* 0x00008000000079c5 */ /* 0x000fe40000010000 */
[----:B------:R-:W-:Y:S05]  /*8440*/  @!P0 BRA `(.L_x_27) ;  /* 0x0000000000048947 */ /* 0x000fea0003800000 */
[----:B------:R-:W-:Y:S01]  /*8450*/  BPT.TRAP 0x1 ;  /* 0x000000040000795c */ /* 0x000fe20000300000 */
.L_x_27:
[----:B01----:R-:W-:Y:S01]  /*8460*/  FMNMX.FTZ R0, R184, R15, !PT ;  /* 0x0000000fb8007209 */ /* 0x003fe20007810000 */
[----:B------:R-:W-:Y:S01]  /*8470*/  ULDC UR6, c[0x0][0x988] ;  /* 0x0002620000067ab9 */ /* 0x000fe20000000800 */
[----:B------:R-:W-:Y:S01]  /*8480*/  FMNMX.FTZ R2, R186, R19, !PT ;  /* 0x00000013ba027209 */ /* 0x000fe20007810000 */
[----:B------:R-:W0:Y:S01]  /*8490*/  S2UR UR11, SR_CgaCtaId ;  /* 0x00000000000b79c3 */ /* 0x000e220000008800 */
[----:B------:R-:W-:Y:S02]  /*84a0*/  FMNMX.FTZ R3, R185, R0, !PT ;  /* 0x00000000b9037209 */ /* 0x000fe40007810000 */
[----:B------:R-:W-:Y:S02]  /*84b0*/  FMNMX.FTZ R21, R187, R2, !PT ;  /* 0x00000002bb157209 */ /* 0x000fe40007810000 */
[----:B------:R-:W-:Y:S02]  /*84c0*/  FMNMX.FTZ R0, R188, R3, !PT ;  /* 0x00000003bc007209 */ /* 0x000fe40007810000 */
[----:B------:R-:W-:-:S02]  /*84d0*/  FMNMX.FTZ R2, R190, R21, !PT ;  /* 0x00000015be027209 */ /* 0x000fc40007810000 */
[----:B------:R-:W-:Y:S02]  /*84e0*/  FMNMX.FTZ R3, R189, R0, !PT ;  /* 0x00000000bd037209 */ /* 0x000fe40007810000 */
[----:B------:R-:W-:Y:S02]  /*84f0*/  FMNMX.FTZ R21, R191, R2, !PT ;  /* 0x00000002bf157209 */ /* 0x000fe40007810000 */
        /* <DEDUP_REMOVED lines=32> */
[----:B------:R-:W-:Y:S01]  /*8700*/  R2UR UR10, R22 ;  /* 0x00000000160a72ca */ /* 0x000fe200000e0000 */
[----:B------:R-:W1:Y:S04]  /*8710*/  SHFL.BFLY PT, R3, R0, 0x2, 0x1f ;  /* 0x0c401f0000037f89 */ /* 0x000e6800000e0000 */
[----:B------:R-:W2:Y:S08]  /*8720*/  SHFL.BFLY PT, R23, R2, 0x2, 0x1f ;  /* 0x0c401f0002177f89 */ /* 0x000eb000000e0000 */
[----:B------:R-:W-:-:S04]  /*8730*/  UIADD3 UR10, UR10, 0x38840, URZ ;  /* 0x000388400a0a7890 */ /* 0x000fc8000fffe03f */
[----:B0-----:R-:W-:Y:S01]  /*8740*/  UPRMT UR10, UR11, 0x654, UR10 ;  /* 0x000006540b0a7896 */ /* 0x001fe2000800000a */
[----:B-1----:R-:W-:-:S08]  /*8750*/  FMNMX.FTZ R21, R0, R3, !PT ;  /* 0x0000000300157209 */ /* 0x002fd00007810000 */
[----:B------:R-:W-:Y:S01]  /*8760*/  SYNCS.ARRIVE.TRANS64.RED.A1T0 RZ, [UR10], RZ ;  /* 0x000000ffffff79a7 */ /* 0x000fe2000810040a */
[----:B--2---:R-:W-:Y:S01]  /*8770*/  FMNMX.FTZ R23, R2, R23, !PT ;  /* 0x0000001702177209 */ /* 0x004fe20007810000 */
[----:B------:R-:W0:Y:S04]  /*8780*/  SHFL.BFLY PT, R6, R21, 0x1, 0x1f ;  /* 0x0c201f0015067f89 */ /* 0x000e2800000e0000 */
[----:B------:R-:W1:Y:S01]  /*8790*/  SHFL.BFLY PT, R192, R23, 0x1, 0x1f ;  /* 0x0c201f0017c07f89 */ /* 0x000e6200000e0000 */
[----:B0-----:R-:W-:Y:S02]  /*87a0*/  FMNMX.FTZ R3, R21, R6, !PT ;  /* 0x0000000615037209 */ /* 0x001fe40007810000 */
[----:B-1----:R-:W-:-:S03]  /*87b0*/  FMNMX.FTZ R6, R23, R192, !PT ;  /* 0x000000c017067209 */ /* 0x002fc60007810000 */
[C---:B------:R-:W-:Y:S01]  /*87c0*/  FADD.FTZ R15, -R3.reuse, R15 ;  /* 0x0000000f030f7221 */ /* 0x040fe20000010100 */
[----:B------:R-:W-:-:S03]  /*87d0*/  FMUL.FTZ R193, R3, UR6 ;  /* 0x0000000603c17c20 */ /* 0x000fc60008410000 */
[----:B------:R-:W-:Y:S01]  /*87e0*/  FMUL.FTZ R22, R15, UR6 ;  /* 0x000000060f167c20 */ /* 0x000fe20008410000 */
[----:B------:R-:W-:Y:S01]  /*87f0*/  FADD.FTZ R15, -R6, R19 ;  /* 0x00000013060f7221 */ /* 0x000fe20000010100 */
[--C-:B------:R-:W-:Y:S01]  /*8800*/  FFMA.FTZ R208, R185, UR6, -R193.reuse ;  /* 0x00000006b9d07c23 */ /* 0x100fe200080108c1 */
[--C-:B------:R-:W-:Y:S01]  /*8810*/  FFMA.FTZ R192, R152, UR6, -R193.reuse ;  /* 0x0000000698c07c23 */ /* 0x100fe200080108c1 */
[----:B------:R0:W-:Y:S01]  /*8820*/  MUFU.EX2 R0, R22 ;  /* 0x0000001600007308 */ /* 0x0001e20000000800 */
[----:B------:R-:W-:Y:S01]  /*8830*/  FMUL.FTZ R2, R15, UR6 ;  /* 0x000000060f027c20 */ /* 0x000fe20008410000 */
[--C-:B------:R-:W-:Y:S01]  /*8840*/  FFMA.FTZ R15, R184, UR6, -R193.reuse ;  /* 0x00000006b80f7c23 */ /* 0x100fe200080108c1 */
[--C-:B------:R-:W-:Y:S01]  /*8850*/  FFMA.FTZ R210, R188, UR6, -R193.reuse ;  /* 0x00000006bcd27c23 */ /* 0x100fe200080108c1 */
[--C-:B------:R-:W-:Y:S01]  /*8860*/  FFMA.FTZ R19, R189, UR6, -R193.reuse ;  /* 0x00000006bd137c23 */ /* 0x100fe200080108c1 */
[--C-:B------:R-:W-:Y:S01]  /*8870*/  FFMA.FTZ R194, R156, UR6, -R193.reuse ;  /* 0x000000069cc27c23 */ /* 0x100fe200080108c1 */
[--C-:B------:R-:W-:Y:S01]  /*8880*/  FFMA.FTZ R204, R176, UR6, -R193.reuse ;  /* 0x00000006b0cc7c23 */ /* 0x100fe200080108c1 */
[--C-:B------:R-:W-:Y:S01]  /*8890*/  FFMA.FTZ R21, R177, UR6, -R193.reuse ;  /* 0x00000006b1157c23 */ /* 0x100fe200080108c1 */
[----:B------:R-:W1:Y:S01]  /*88a0*/  MUFU.EX2 R15, R15 ;  /* 0x0000000f000f7308 */ /* 0x000e620000000800 */
[----:B0-----:R-:W-:Y:S01]  /*88b0*/  FMUL.FTZ R22, R6, UR6 ;  /* 0x0000000606167c20 */ /* 0x001fe20008410000 */
        /* <DEDUP_REMOVED lines=8> */
[--C-:B------:R-:W-:Y:S01]  /*8940*/  FFMA.FTZ R205, R178, UR6, -R22.reuse ;  /* 0x00000006b2cd7c23 */ /* 0x100fe20008010816 */
[--C-:B------:R-:W-:Y:S01]  /*8950*/  FFMA.FTZ R160, R179, UR6, -R22.reuse ;  /* 0x00000006b3a07c23 */ /* 0x100fe20008010816 */
[--C-:B------:R-:W-:Y:S01]  /*8960*/  FFMA.FTZ R168, R171, UR6, -R22.reuse ;  /* 0x00000006aba87c23 */ /* 0x100fe20008010816 */
[--C-:B------:R-:W-:Y:S01]  /*8970*/  FFMA.FTZ R207, R182, UR6, -R22.reuse ;  /* 0x00000006b6cf7c23 */ /* 0x100fe20008010816 */
[--C-:B------:R-:W-:Y:S01]  /*8980*/  FFMA.FTZ R23, R181, UR6, -R193.reuse ;  /* 0x00000006b5177c23 */ /* 0x100fe200080108c1 */
[----:B------:R-:W-:Y:S01]  /*8990*/  FFMA.FTZ R198, R164, UR6, -R193 ;  /* 0x00000006a4c67c23 */ /* 0x000fe200080108c1 */
[----:B------:R-:W0:Y:S01]  /*89a0*/  MUFU.EX2 R209, R209 ;  /* 0x000000d100d17308 */ /* 0x000e220000000800 */
[----:B-1----:R-:W-:Y:S01]  /*89b0*/  FFMA.FTZ R171, R0, R14, R15 ;  /* 0x0000000e00ab7223 */ /* 0x002fe2000001000f */
[--C-:B------:R-:W-:Y:S01]  /*89c0*/  FFMA.FTZ R164, R183, UR6, -R22.reuse ;  /* 0x00000006b7a47c23 */ /* 0x100fe20008010816 */
[--C-:B------:R-:W-:Y:S01]  /*89d0*/  FFMA.FTZ R202, R172, UR6, -R193.reuse ;  /* 0x00000006acca7c23 */ /* 0x100fe200080108c1 */
[--C-:B------:R-:W-:Y:S01]  /*89e0*/  FFMA.FTZ R201, R170, UR6, -R22.reuse ;  /* 0x00000006aac97c23 */ /* 0x100fe20008010816 */
[--C-:B------:R-:W-:Y:S01]  /*89f0*/  FFMA.FTZ R197, R162, UR6, -R22.reuse ;  /* 0x00000006a2c57c23 */ /* 0x100fe20008010816 */
[--C-:B------:R-:W-:Y:S01]  /*8a00*/  FFMA.FTZ R162, R163, UR6, -R22.reuse ;  /* 0x00000006a3a27c23 */ /* 0x100fe20008010816 */
[--C-:B------:R-:W-:Y:S01]  /*8a10*/  FFMA.FTZ R169, R169, UR6, -R193.reuse ;  /* 0x00000006a9a97c23 */ /* 0x100fe200080108c1 */
[----:B------:R-:W1:Y:S01]  /*8a20*/  MUFU.EX2 R208, R208 ;  /* 0x000000d000d07308 */ /* 0x000e620000000800 */
[--C-:B------:R-:W-:Y:S01]  /*8a30*/  FFMA.FTZ R199, R166, UR6, -R22.reuse ;  /* 0x00000006a6c77c23 */ /* 0x100fe20008010816 */
[--C-:B------:R-:W-:Y:S01]  /*8a40*/  FFMA.FTZ R203, R174, UR6, -R22.reuse ;  /* 0x00000006aecb7c23 */ /* 0x100fe20008010816 */
[--C-:B------:R-:W-:Y:S01]  /*8a50*/  FFMA.FTZ R173, R173, UR6, -R193.reuse ;  /* 0x00000006adad7c23 */ /* 0x100fe200080108c1 */
[--C-:B------:R-:W-:Y:S01]  /*8a60*/  FFMA.FTZ R170, R175, UR6, -R22.reuse ;  /* 0x00000006afaa7c23 */ /* 0x100fe20008010816 */
[--C-:B------:R-:W-:Y:S01]  /*8a70*/  FFMA.FTZ R161, R161, UR6, -R193.reuse ;  /* 0x00000006a1a17c23 */ /* 0x100fe200080108c1 */
[--C-:B------:R-:W-:Y:S01]  /*8a80*/  FFMA.FTZ R165, R165, UR6, -R193.reuse ;  /* 0x00000006a5a57c23 */ /* 0x100fe200080108c1 */
[----:B------:R-:W-:Y:S01]  /*8a90*/  FFMA.FTZ R153, R153, UR6, -R193 ;  /* 0x0000000699997c23 */ /* 0x000fe200080108c1 */
[----:B------:R-:W2:Y:S01]  /*8aa0*/  MUFU.EX2 R152, R152 ;  /* 0x0000009800987308 */ /* 0x000ea20000000800 */
[----:B0-----:R-:W-:Y:S01]  /*8ab0*/  FFMA.FTZ R9, R2, R9, R209 ;  /* 0x0000000902097223 */ /* 0x001fe200000100d1 */
[----:B------:R-:W-:Y:S01]  /*8ac0*/  FFMA.FTZ R157, R157, UR6, -R193 ;  /* 0x000000069d9d7c23 */ /* 0x000fe200080108c1 */
[--C-:B------:R-:W-:Y:S01]  /*8ad0*/  FFMA.FTZ R193, R154, UR6, -R22.reuse ;  /* 0x000000069ac17c23 */ /* 0x100fe20008010816 */
[--C-:B------:R-:W-:Y:S01]  /*8ae0*/  FFMA.FTZ R155, R155, UR6, -R22.reuse ;  /* 0x000000069b9b7c23 */ /* 0x100fe20008010816 */
[----:B------:R-:W-:-:S03]  /*8af0*/  FFMA.FTZ R158, R158, UR6, -R22 ;  /* 0x000000069e9e7c23 */ /* 0x000fc60008010816 */
[----:B------:R-:W0:Y:S01]  /*8b00*/  MUFU.EX2 R210, R210 ;  /* 0x000000d200d27308 */ /* 0x000e220000000800 */
[----:B-1----:R-:W-:-:S07]  /*8b10*/  FADD.FTZ R171, R208, R171 ;  /* 0x000000abd0ab7221 */ /* 0x002fce0000010000 */
[----:B------:R-:W1:Y:S01]  /*8b20*/  MUFU.EX2 R211, R211 ;  /* 0x000000d300d37308 */ /* 0x000e620000000800 */
[----:B--2---:R-:W-:-:S07]  /*8b30*/  FADD.FTZ R14, R152, R9 ;  /* 0x00000009980e7221 */ /* 0x004fce0000010000 */
[----:B------:R-:W2:Y:S01]  /*8b40*/  MUFU.EX2 R19, R19 ;  /* 0x0000001300137308 */ /* 0x000ea20000000800 */
[----:B0-----:R-:W-:-:S07]  /*8b50*/  FADD.FTZ R172, R210, R171 ;  /* 0x000000abd2ac7221 */ /* 0x001fce0000010000 */
        /* <DEDUP_REMOVED lines=11> */
[----:B0-----:R-:W-:Y:S01]  /*8c10*/  FADD.FTZ R163, R21, R166 ;  /* 0x000000a615a37221 */ /* 0x001fe20000010000 */
[--C-:B------:R-:W-:Y:S01]  /*8c20*/  FFMA.FTZ R166, R167, UR6, -R22.reuse ;  /* 0x00000006a7a67c23 */ /* 0x100fe20008010816 */
[----:B------:R-:W-:-:S05]  /*8c30*/  FFMA.FTZ R22, R159, UR6, -R22 ;  /* 0x000000069f167c23 */ /* 0x000fca0008010816 */
        /* <DEDUP_REMOVED lines=34> */
[----:B------:R-:W-:Y:S01]  /*8e60*/  MUFU.EX2 R165, R165 ;  /* 0x000000a500a57308 */ /* 0x000fe20000000800 */
[----:B0-----:R-:W-:-:S07]  /*8e70*/  FADD.FTZ R154, R198, R163 ;  /* 0x000000a3c69a7221 */ /* 0x001fce0000010000 */
[----:B------:R-:W0:Y:S01]  /*8e80*/  MUFU.EX2 R166, R166 ;  /* 0x000000a600a67308 */ /* 0x000e220000000800 */
[----:B-1----:R-:W-:-:S07]  /*8e90*/  FADD.FTZ R9, R199, R14 ;  /* 0x0000000ec7097221 */ /* 0x002fce0000010000 */
[----:B------:R-:W-:Y:S08]  /*8ea0*/  MUFU.EX2 R192, R192 ;  /* 0x000000c000c07308 */ /* 0x000ff00000000800 */
[----:B------:R-:W1:Y:S01]  /*8eb0*/  MUFU.EX2 R193, R193 ;  /* 0x000000c100c17308 */ /* 0x000e620000000800 */
[----:B0-----:R-:W-:-:S07]  /*8ec0*/  FADD.FTZ R14, R166, R9 ;  /* 0x00000009a60e7221 */ /* 0x001fce0000010000 */
[----:B------:R-:W0:Y:S08]  /*8ed0*/  MUFU.EX2 R153, R153 ;  /* 0x0000009900997308 */ /* 0x000e300000000800 */
[----:B------:R2:W3:Y:S01]  /*8ee0*/  MUFU.EX2 R167, R155 ;  /* 0x0000009b00a77308 */ /* 0x0004e20000000800 */
[----:B-1----:R-:W-:-:S07]  /*8ef0*/  FADD.FTZ R14, R193, R14 ;  /* 0x0000000ec10e7221 */ /* 0x002fce0000010000 */
[----:B------:R-:W1:Y:S01]  /*8f00*/  MUFU.EX2 R194, R194 ;  /* 0x000000c200c27308 */ /* 0x000e620000000800 */
[----:B--2---:R-:W-:-:S04]  /*8f10*/  FADD.FTZ R155, R165, R154 ;  /* 0x0000009aa59b7221 */ /* 0x004fc80000010000 */
[----:B------:R-:W-:-:S03]  /*8f20*/  FADD.FTZ R154, R192, R155 ;  /* 0x0000009bc09a7221 */ /* 0x000fc60000010000 */
[----:B------:R-:W2:Y:S01]  /*8f30*/  MUFU.EX2 R195, R158 ;  /* 0x0000009e00c37308 */ /* 0x000ea20000000800 */
[----:B0-----:R-:W-:Y:S01]  /*8f40*/  FADD.FTZ R9, R153, R154 ;  /* 0x0000009a99097221 */ /* 0x001fe20000010000 */
[----:B---3--:R-:W-:-:S06]  /*8f50*/  FADD.FTZ R14, R167, R14 ;  /* 0x0000000ea70e7221 */ /* 0x008fcc0000010000 */
[----:B------:R-:W0:Y:S01]  /*8f60*/  MUFU.EX2 R157, R157 ;  /* 0x0000009d009d7308 */ /* 0x000e220000000800 */
[----:B-1----:R-:W-:-:S07]  /*8f70*/  FADD.FTZ R154, R194, R9 ;  /* 0x00000009c29a7221 */ /* 0x002fce0000010000 */
[----:B------:R-:W1:Y:S01]  /*8f80*/  MUFU.EX2 R22, R22 ;  /* 0x0000001600167308 */ /* 0x000e620000000800 */
[----:B--2---:R-:W-:Y:S01]  /*8f90*/  FADD.FTZ R9, R195, R14 ;  /* 0x0000000ec3097221 */ /* 0x004fe20000010000 */
[----:B0-----:R-:W-:-:S03]  /*8fa0*/  FADD.FTZ R14, R157, R154 ;  /* 0x0000009a9d0e7221 */ /* 0x001fc60000010000 */
[----:B-1----:R-:W-:Y:S01]  /*8fb0*/  FADD.FTZ R9, R22, R9 ;  /* 0x0000000916097221 */ /* 0x002fe20000010000 */
[----:B------:R-:W-:Y:S06]  /*8fc0*/  @!P0 BRA `(.L_x_28) ;  /* 0x0000000000048947 */ /* 0x000fec0003800000 */
[----:B------:R-:W-:Y:S01]  /*8fd0*/  BPT.TRAP 0x1 ;  /* 0x000000040000795c */ /* 0x000fe20000300000 */
.L_x_28:
[----:B------:R-:W0:Y:S01]  /*8fe0*/  S2UR UR14, SR_CgaCtaId ;  /* 0x00000000000e79c3 */ /* 0x000e220000008800 */
[----:B------:R-:W-:Y:S01]  /*8ff0*/  UIADD3 UR7, UR7, 0x38860, URZ ;  /* 0x0003886007077890 */ /* 0x000fe2000fffe03f */
[----:B------:R-:W-:Y:S02]  /*9000*/  R2UR UR11, R17 ;  /* 0x00000000110b72ca */ /* 0x000fe400000e0000 */
[----:B------:R-:W-:Y:S02]  /*9010*/  R2UR UR10, R20 ;  /* 0x00000000140a72ca */ /* 0x000fe400000e0000 */
[----:B------:R-:W-:Y:S02]  /*9020*/  F2FP.BF16.F32.PACK_AB R204, R21, R204 ;  /* 0x000000cc15cc723e */ /* 0x000fe400000010ff */
[----:B------:R-:W-:Y:S01]  /*9030*/  F2FP.BF16.F32.PACK_AB R208, R208, R15 ;  /* 0x0000000fd0d0723e */ /* 0x000fe200000010ff */
[----:B------:R-:W-:Y:S01]  /*9040*/  IMAD.MOV.U32 R15, RZ, RZ, R3 ;  /* 0x000000ffff0f7224 */ /* 0x000fe200078e0003 */
[----:B------:R-:W-:Y:S01]  /*9050*/  F2FP.BF16.F32.PACK_AB R210, R19, R210 ;  /* 0x000000d213d2723e */ /* 0x000fe200000010ff */
[----:B------:R-:W-:Y:S01]  /*9060*/  IMAD.MOV.U32 R19, RZ, RZ, R6 ;  /* 0x000000ffff137224 */ /* 0x000fe200078e0006 */
[----:B------:R-:W-:-:S02]  /*9070*/  F2FP.BF16.F32.PACK_AB R209, R152, R209 ;  /* 0x000000d198d1723e */ /* 0x000fc400000010ff */
[----:B------:R-:W-:Y:S02]  /*9080*/  F2FP.BF16.F32.PACK_AB R211, R156, R211 ;  /* 0x000000d39cd3723e */ /* 0x000fe400000010ff */
[----:B------:R-:W-:Y:S01]  /*9090*/  F2FP.BF16.F32.PACK_AB R205, R160, R205 ;  /* 0x000000cda0cd723e */ /* 0x000fe200000010ff */
[----:B------:R-:W-:Y:S01]  /*90a0*/  UISETP.GT.AND UP0, UPT, UR10, UR11, UPT ;  /* 0x0000000b0a00728c */ /* 0x000fe2000bf04270 */
[----:B------:R-:W-:Y:S02]  /*90b0*/  F2FP.BF16.F32.PACK_AB R206, R23, R206 ;  /* 0x000000ce17ce723e */ /* 0x000fe400000010ff */
[----:B------:R-:W-:Y:S02]  /*90c0*/  F2FP.BF16.F32.PACK_AB R207, R164, R207 ;  /* 0x000000cfa4cf723e */ /* 0x000fe400000010ff */
[----:B------:R-:W-:Y:S01]  /*90d0*/  F2FP.BF16.F32.PACK_AB R200, R169, R200 ;  /* 0x000000c8a9c8723e */ /* 0x000fe200000010ff */
[----:B0-----:R-:W-:Y:S01]  /*90e0*/  UPRMT UR7, UR14, 0x654, UR7 ;  /* 0x000006540e077896 */ /* 0x001fe20008000007 */
[----:B------:R-:W-:-:S02]  /*90f0*/  PLOP3.LUT P1, PT, PT, PT, UP0, 0x80, 0x0 ;  /* 0x000000000000781c */ /* 0x000fc40003f2f008 */
[----:B------:R-:W-:Y:S02]  /*9100*/  F2FP.BF16.F32.PACK_AB R201, R168, R201 ;  /* 0x000000c9a8c9723e */ /* 0x000fe400000010ff */
[----:B------:R-:W-:Y:S02]  /*9110*/  F2FP.BF16.F32.PACK_AB R202, R173, R202 ;  /* 0x000000caadca723e */ /* 0x000fe400000010ff */
[----:B------:R-:W-:Y:S02]  /*9120*/  F2FP.BF16.F32.PACK_AB R203, R170, R203 ;  /* 0x000000cbaacb723e */ /* 0x000fe400000010ff */
[----:B------:R-:W-:Y:S01]  /*9130*/  SYNCS.ARRIVE.TRANS64.RED.A1T0 RZ, [UR7], RZ ;  /* 0x000000ffffff79a7 */ /* 0x000fe20008100407 */
[----:B------:R-:W-:Y:S02]  /*9140*/  R2UR UR7, R8 ;  /* 0x00000000080772ca */ /* 0x000fe400000e0000 */
[----:B------:R-:W-:Y:S02]  /*9150*/  F2FP.BF16.F32.PACK_AB R196, R161, R196 ;  /* 0x000000c4a1c4723e */ /* 0x000fe400000010ff */
[----:B------:R-:W-:-:S02]  /*9160*/  F2FP.BF16.F32.PACK_AB R197, R162, R197 ;  /* 0x000000c5a2c5723e */ /* 0x000fc400000010ff */
[----:B------:R-:W-:Y:S02]  /*9170*/  F2FP.BF16.F32.PACK_AB R198, R165, R198 ;  /* 0x000000c6a5c6723e */ /* 0x000fe400000010ff */
[----:B------:R-:W-:Y:S02]  /*9180*/  F2FP.BF16.F32.PACK_AB R199, R166, R199 ;  /* 0x000000c7a6c7723e */ /* 0x000fe400000010ff */
[----:B------:R-:W-:Y:S02]  /*9190*/  F2FP.BF16.F32.PACK_AB R192, R153, R192 ;  /* 0x000000c099c0723e */ /* 0x000fe400000010ff */
[----:B------:R-:W-:Y:S01]  /*91a0*/  F2FP.BF16.F32.PACK_AB R193, R167, R193 ;  /* 0x000000c1a7c1723e */ /* 0x000fe200000010ff */
[----:B------:R-:W-:Y:S01]  /*91b0*/  IMAD.U32 R21, RZ, RZ, UR7 ;  /* 0x00000007ff157e24 */ /* 0x000fe2000f8e00ff */
[----:B------:R-:W-:Y:S01]  /*91c0*/  UIADD3 UR7, UR10, -0x1, URZ ;  /* 0xffffffff0a077890 */ /* 0x000fe2000fffe03f */
[----:B------:R-:W-:Y:S02]  /*91d0*/  R2UR UR10, R7 ;  /* 0x00000000070a72ca */ /* 0x000fe400000e0000 */
[----:B------:R-:W-:-:S02]  /*91e0*/  F2FP.BF16.F32.PACK_AB R194, R157, R194 ;  /* 0x000000c29dc2723e */ /* 0x000fc400000010ff */
[----:B------:R-:W-:Y:S02]  /*91f0*/  F2FP.BF16.F32.PACK_AB R195, R22, R195 ;  /* 0x000000c316c3723e */ /* 0x000fe400000010ff */
[----:B------:R-:W-:-:S07]  /*9200*/  MOV R20, UR7 ;  /* 0x0000000700147c02 */ /* 0x000fce0008000f00 */
[----:B------:R-:W-:Y:S01]  /*9210*/  IMAD.U32 R214, RZ, RZ, UR10 ;  /* 0x0000000affd67e24 */ /* 0x000fe2000f8e00ff */
[----:B------:R-:W-:Y:S06]  /*9220*/  @P1 BRA `(.L_x_29) ;  /* 0xffffffc400341947 */ /* 0x000fec000383ffff */
.L_x_18:
[----:B------:R-:W-:Y:S06]  /*9230*/  BAR.ARV 0x8, 0x180 ;  /* 0x0206000000007b1d */ /* 0x000fec0000002000 */
        /* <DEDUP_REMOVED lines=128> */
[----:B------:R-:W-:Y:S06]  /*9a40*/  @!P0 BRA `(.L_x_30) ;  /* 0x0000000000048947 */ /* 0x000fec0003800000 */
[----:B------:R-:W-:Y:S01]  /*9a50*/  BPT.TRAP 0x1 ;  /* 0x000000040000795c */ /* 0x000fe20000300000 */
.L_x_30:
[----:B------:R-:W-:Y:S02]  /*9a60*/  R2UR UR7, R16 ;  /* 0x00000000100772ca */ /* 0x000fe400000e0000 */
[----:B------:R-:W-:Y:S02]  /*9a70*/  R2UR UR4, R7 ;  /* 0x00000000070472ca */ /* 0x000fe400000e0000 */
[----:B------:R-:W-:-:S11]  /*9a80*/  R2UR UR5, R8 ;  /* 0x00000000080572ca */ /* 0x000fd600000e0000 */
[----:B------:R-:W-:Y:S02]  /*9a90*/  IMAD.U32 R0, RZ, RZ, UR4 ;  /* 0x00000004ff007e24 */ /* 0x000fe4000f8e00ff */
[----:B------:R-:W-:-:S03]  /*9aa0*/  ULEA UR5, UR5, UR7, 0x3 ;  /* 0x0000000705057291 */ /* 0x000fc6000f8e183f */
[----:B------:R-:W-:-:S06]  /*9ab0*/  SHF.L.U32 R0, R0, 0x1f, RZ ;  /* 0x0000001f00007819 */ /* 0x000fcc00000006ff */
[----:B------:R0:W1:Y:S01]  /*9ac0*/  SYNCS.PHASECHK.TRANS64.TRYWAIT P1, [UR5+0x38850], R0 ;  /* 0x03885000ff0075a7 */ /* 0x0000620008020145 */
[----:B------:R-:W-:Y:S05]  /*9ad0*/  @!P0 BRA `(.L_x_31) ;  /* 0x0000000000048947 */ /* 0x000fea0003800000 */
[----:B------:R-:W-:Y:S01]  /*9ae0*/  BPT.TRAP 0x1 ;  /* 0x000000040000795c */ /* 0x000fe20000300000 */
.L_x_31:
[----:B-1----:R-:W-:Y:S05]  /*9af0*/  @P1 BRA `(.L_x_32) ;  /* 0x0000000000081947 */ /* 0x002fea0003800000 */
[----:B------:R-:W1:Y:S02]  /*9b00*/  SYNCS.PHASECHK.TRANS64.TRYWAIT P1, [UR5+0x38850], R0 ;  /* 0x03885000ff0075a7 */ /* 0x000e640008020145 */
[----:B-1----:R-:W-:Y:S05]  /*9b10*/  @!P1 BRA `(.L_x_33) ;  /* 0x0000007000849947 */ /* 0x002fea0003800000 */
.L_x_32:
[----:B------:R-:W-:Y:S01]  /*9b20*/  R2UR UR4, R16 ;  /* 0x00000000100472ca */ /* 0x000fe200000e0000 */
[----:B------:R-:W-:Y:S01]  /*9b30*/  WARPGROUP.ARRIVE ;  /* 0x00000000000079c5 */ /* 0x000fe20000000000 */
[----:B------:R-:W-:Y:S01]  /*9b40*/  R2UR UR7, R8 ;  /* 0x00000000080772ca */ /* 0x000fe200000e0000 */
[----:B------:R-:W-:Y:S01]  /*9b50*/  UMOV UR11, 0x40000040 ;  /* 0x40000040000b7882 */ /* 0x000fe20000000000 */
[----:B-1----:R-:W1:Y:S01]  /*9b60*/  SHFL.BFLY PT, R5, R14, 0x2, 0x1f ;  /* 0x0c401f000e057f89 */ /* 0x002e6200000e0000 */
[----:B------:R-:W-:Y:S01]  /*9b70*/  MOV R4, RZ ;  /* 0x000000ff00047202 */ /* 0x000fe20000000f00 */
[----:B------:R-:W-:Y:S02]  /*9b80*/  IMAD.U32 R8, RZ, RZ, UR6 ;  /* 0x00000006ff087e24 */ /* 0x000fe4000f8e00ff */
[----:B0-----:R-:W0:Y:S05]  /*9b90*/  SHFL.BFLY PT, R0, R9, 0x2, 0x1f ;  /* 0x0c401f0009007f89 */ /* 0x001e2a00000e0000 */
[----:B------:R-:W-:-:S04]  /*9ba0*/  UIADD3 UR4, UR4, 0x400, URZ ;  /* 0x0000040004047890 */ /* 0x000fc8000fffe03f */
[----:B------:R-:W-:-:S04]  /*9bb0*/  USHF.R.U32.HI UR4, URZ, 0x4, UR4 ;  /* 0x000000043f047899 */ /* 0x000fc80008011604 */
[----:B------:R-:W-:-:S04]  /*9bc0*/  ULOP3.LUT UR4, UR4, 0x3fff, URZ, 0xc0, !UPT ;  /* 0x00003fff04047892 */ /* 0x000fc8000f8ec03f */
[----:B------:R-:W-:Y:S01]  /*9bd0*/  ULOP3.LUT UR4, UR4, 0x2800000, URZ, 0xfc, !UPT ;  /* 0x0280000004047892 */ /* 0x000fe2000f8efc3f */
[----:B-1----:R-:W-:-:S03]  /*9be0*/  FADD.FTZ R5, R5, R14 ;  /* 0x0000000e05057221 */ /* 0x002fc60000010000 */
[----:B------:R-:W-:Y:S01]  /*9bf0*/  UIMAD UR4, UR7, 0xa00, UR4 ;  /* 0x00000a00070478a4 */ /* 0x000fe2000f8e0204 */
[----:B------:R-:W-:Y:S02]  /*9c00*/  IMAD.U32 R14, RZ, RZ, UR6 ;  /* 0x00000006ff0e7e24 */ /* 0x000fe4000f8e00ff */
[----:B0-----:R-:W-:Y:S01]  /*9c10*/  FADD.FTZ R2, R0, R9 ;  /* 0x0000000900027221 */ /* 0x001fe20000010000 */
[----:B------:R-:W-:Y:S01]  /*9c20*/  UIADD3 UR8, UR4, 0x80, URZ ;  /* 0x0000008004087890 */ /* 0x000fe2000fffe03f */
[----:B------:R-:W0:Y:S02]  /*9c30*/  SHFL.BFLY PT, R0, R5, 0x1, 0x1f ;  /* 0x0c201f0005007f89 */ /* 0x000e2400000e0000 */
[----:B------:R-:W-:-:S06]  /*9c40*/  UMOV UR10, UR4 ;  /* 0x00000004000a7c82 */ /* 0x000fcc0008000000 */
[----:B------:R-:W-:Y:S01]  /*9c50*/  HGMMA.64x256x16.F32.BF16 R24, R208, gdesc[UR8].tnspB, R24, gsb0 ;  /* 0x43e00008d0187df0 */ /* 0x000fe20008001818 */
[----:B------:R-:W-:Y:S01]  /*9c60*/  UMOV UR11, 0x40000040 ;  /* 0x40000040000b7882 */ /* 0x000fe20000000000 */
[----:B------:R-:W-:Y:S01]  /*9c70*/  UMOV UR10, UR8 ;  /* 0x00000008000a7c82 */ /* 0x000fe20008000000 */
[----:B------:R-:W-:Y:S01]  /*9c80*/  UIADD3 UR8, UR4, 0x100, URZ ;  /* 0x0000010004087890 */ /* 0x000fe2000fffe03f */
[----:B------:R-:W1:Y:S01]  /*9c90*/  SHFL.BFLY PT, R7, R2, 0x1, 0x1f ;  /* 0x0c201f0002077f89 */ /* 0x000e6200000e0000 */
[----:B0-----:R-:W-:Y:S01]  /*9ca0*/  FADD.FTZ R12, R5, R0 ;  /* 0x00000000050c7221 */ /* 0x001fe20000010000 */
[----:B------:R-:W-:-:S04]  /*9cb0*/  IMAD.MOV.U32 R0, RZ, RZ, -0x800000 ;  /* 0xff800000ff007424 */ /* 0x000fc800078e00ff */
[----:B------:R-:W-:Y:S01]  /*9cc0*/  FSETP.NE.FTZ.AND P1, PT, R12, RZ, PT ;  /* 0x000000ff0c00720b */ /* 0x000fe20003f35000 */
[----:B-1----:R-:W-:Y:S01]  /*9cd0*/  FADD.FTZ R13, R2, R7 ;  /* 0x00000007020d7221 */ /* 0x002fe20000010000 */
[----:B------:R-:W-:Y:S01]  /*9ce0*/  IMAD.MOV.U32 R7, RZ, RZ, RZ ;  /* 0x000000ffff077224 */ /* 0x000fe200078e00ff */
[----:B------:R-:W-:-:S03]  /*9cf0*/  MOV R2, 0xff800000 ;  /* 0xff80000000027802 */ /* 0x000fc60000000f00 */
[----:B------:R-:W-:-:S07]  /*9d00*/  FSETP.NE.FTZ.AND P2, PT, R13, RZ, PT ;  /* 0x000000ff0d00720b */ /* 0x000fce0003f55000 */
[----:B------:R-:W0:Y:S01]  /*9d10*/  @P1 MUFU.LG2 R10, R12 ;  /* 0x0000000c000a1308 */ /* 0x000e220000000c00 */
[----:B------:R-:W-:-:S07]  /*9d20*/  @P1 FMUL.FTZ R8, R8, 0.69314718246459960938 ;  /* 0x3f31721808081820 */ /* 0x000fce0000410000 */
[----:B------:R-:W1:Y:S01]  /*9d30*/  @P2 MUFU.LG2 R11, R13 ;  /* 0x0000000d000b2308 */ /* 0x000e620000000c00 */
[----:B------:R-:W-:-:S07]  /*9d40*/  @P2 FMUL.FTZ R14, R14, 0.69314718246459960938 ;  /* 0x3f3172180e0e2820 */ /* 0x000fce0000410000 */
[----:B------:R2:W3:Y:S01]  /*9d50*/  @P1 MUFU.RCP R7, R12 ;  /* 0x0000000c00071308 */ /* 0x0004e20000001000 */
[----:B0-----:R-:W-:-:S04]  /*9d60*/  @P1 FMUL.FTZ R5, R10, 0.69314718246459960938 ;  /* 0x3f3172180a051820 */ /* 0x001fc80000410000 */
[----:B------:R-:W-:-:S03]  /*9d70*/  @P1 FFMA.FTZ R0, R8, R3, R5 ;  /* 0x0000000308001223 */ /* 0x000fc60000010005 */
[----:B------:R2:W0:Y:S01]  /*9d80*/  @P2 MUFU.RCP R4, R13 ;  /* 0x0000000d00042308 */ /* 0x0004220000001000 */
[----:B-1----:R-:W-:-:S04]  /*9d90*/  @P2 FMUL.FTZ R11, R11, 0.69314718246459960938 ;  /* 0x3f3172180b0b2820 */ /* 0x002fc80000410000 */
[----:B------:R-:W-:Y:S01]  /*9da0*/  @P2 FFMA.FTZ R2, R14, R6, R11 ;  /* 0x000000060e022223 */ /* 0x000fe2000001000b */
[----:B------:R-:W-:Y:S02]  /*9db0*/  WARPGROUP.DEPBAR.LE gsb0, 0x0 ;  /* 0x00008000000079c5 */ /* 0x000fe40000010000 */
[----:B------:R-:W-:-:S06]  /*9dc0*/  WARPGROUP.ARRIVE ;  /* 0x00000000000079c5 */ /* 0x000fcc0000000000 */
[----:B------:R-:W-:Y:S01]  /*9dd0*/  HGMMA.64x256x16.F32.BF16 R24, R204, gdesc[UR8].tnspB, R24, gsb0 ;  /* 0x43e00008cc187df0 */ /* 0x000fe20008001818 */
[----:B------:R-:W-:Y:S01]  /*9de0*/  UMOV UR10, UR8 ;  /* 0x00000008000a7c82 */ /* 0x000fe20008000000 */
[----:B------:R-:W-:Y:S01]  /*9df0*/  UMOV UR11, 0x40000040 ;  /* 0x40000040000b7882 */ /* 0x000fe20000000000 */
[----:B------:R-:W-:Y:S02]  /*9e00*/  UIADD3 UR8, UR4, 0x180, URZ ;  /* 0x0000018004087890 */ /* 0x000fe4000fffe03f */
[----:B------:R-:W-:Y:S01]  /*9e10*/  UIADD3 UR4, UR4, 0x200, URZ ;  /* 0x0000020004047890 */ /* 0x000fe2000fffe03f */
[----:B------:R-:W-:Y:S02]  /*9e20*/  WARPGROUP.DEPBAR.LE gsb0, 0x0 ;  /* 0x00008000000079c5 */ /* 0x000fe40000010000 */
[----:B------:R-:W-:-:S15]  /*9e30*/  WARPGROUP.ARRIVE ;  /* 0x00000000000079c5 */ /* 0x000fde0000000000 */
[----:B------:R-:W-:-:S05]  /*9e40*/  NOP ;  /* 0x0000000000007918 */ /* 0x000fca0000000000 */
[----:B------:R-:W-:Y:S01]  /*9e50*/  HGMMA.64x256x16.F32.BF16 R24, R200, gdesc[UR8].tnspB, R24, gsb0 ;  /* 0x43e00008c8187df0 */ /* 0x000fe20008001818 */
[----:B------:R-:W-:Y:S01]  /*9e60*/  UMOV UR10, UR8 ;  /* 0x00000008000a7c82 */ /* 0x000fe20008000000 */
[----:B------:R-:W-:Y:S01]  /*9e70*/  UMOV UR11, 0x40000040 ;  /* 0x40000040000b7882 */ /* 0x000fe20000000000 */
[----:B------:R-:W-:Y:S02]  /*9e80*/  WARPGROUP.DEPBAR.LE gsb0, 0x0 ;  /* 0x00008000000079c5 */ /* 0x000fe40000010000 */
[----:B------:R-:W-:-:S15]  /*9e90*/  WARPGROUP.ARRIVE ;  /* 0x00000000000079c5 */ /* 0x000fde0000000000 */
[----:B------:R-:W-:-:S08]  /*9ea0*/  NOP ;  /* 0x0000000000007918 */ /* 0x000fd00000000000 */
        /* <DEDUP_REMOVED lines=8> */
[----:B0-23--:R-:W-:Y:S05]  /*9f30*/  @!P0 BRA `(.L_x_34) ;  /* 0x0000000000048947 */ /* 0x00dfea0003800000 */
[----:B------:R-:W-:Y:S01]  /*9f40*/  BPT.TRAP 0x1 ;  /* 0x000000040000795c */ /* 0x000fe20000300000 */
.L_x_34:
[----:B------:R-:W0:Y:S01]  /*9f50*/  S2UR UR6, SR_CgaCtaId ;  /* 0x00000000000679c3 */ /* 0x000e220000008800 */
[----:B------:R-:W-:Y:S01]  /*9f60*/  UIADD3 UR4, UR5, 0x38860, URZ ;  /* 0x0003886005047890 */ /* 0x000fe2000fffe03f */
        /* <DEDUP_REMOVED lines=22> */
[----:B0-----:R-:W-:Y:S01]  /*a0d0*/  UPRMT UR4, UR6, 0x654, UR4 ;  /* 0x0000065406047896 */ /* 0x001fe20008000004 */
        /* <DEDUP_REMOVED lines=8> */
[----:B------:R-:W-:Y:S01]  /*a160*/  SYNCS.ARRIVE.TRANS64.RED.A1T0 RZ, [UR4], RZ ;  /* 0x000000ffffff79a7 */ /* 0x000fe20008100404 */
        /* <DEDUP_REMOVED lines=34> */
[----:B------:R-:W-:Y:S01]  /*a390*/  PLOP3.LUT P0, PT, PT, PT, PT, 0x8, 0x0 ;  /* 0x000000000000781c */ /* 0x000fe20003f0e170 */
        /* <DEDUP_REMOVED lines=63> */
[----:B------:R-:W-:-:S07]  /*a790*/  FMUL.FTZ R151, R151, R4 ;  /* 0x0000000497977220 */ /* 0x000fce0000410000 */
.L_x_10:
[----:B------:R-:W-:Y:S05]  /*a7a0*/  @P0 BRA `(.L_x_35) ;  /* 0x0000002000600947 */ /* 0x000fea0003800000 */
[----:B------:R-:W0:Y:S01]  /*a7b0*/  S2R R3, SR_TID.X ;  /* 0x0000000000037919 */ /* 0x000e220000002100 */
[----:B------:R-:W1:Y:S01]  /*a7c0*/  LDC R8, c[0x0][0xbe8] ;  /* 0x0002fa00ff087b82 */ /* 0x000e620000000800 */
[----:B------:R-:W-:Y:S01]  /*a7d0*/  R2UR UR13, R18 ;  /* 0x00000000120d72ca */ /* 0x000fe200000e0000 */
[----:B------:R-:W-:Y:S01]  /*a7e0*/  ULDC.64 UR8, c[0x0][0xbd0] ;  /* 0x0002f40000087ab9 */ /* 0x000fe20000000a00 */
[----:B------:R-:W-:Y:S01]  /*a7f0*/  ULDC.64 UR14, c[0x0][0x208] ;  /* 0x00008200000e7ab9 */ /* 0x000fe20000000a00 */
[----:B------:R-:W-:Y:S04]  /*a800*/  BSSY B0, `(.L_x_36) ;  /* 0x000014c000007945 */ /* 0x000fe80003800000 */
[----:B------:R-:W2:Y:S06]  /*a810*/  S2UR UR12, SR_CTAID.Z ;  /* 0x00000000000c79c3 */ /* 0x000eac0000002700 */
[----:B------:R-:W-:-:S02]  /*a820*/  USHF.R.S32.HI UR7, URZ, 0x1f, UR13 ;  /* 0x0000001f3f077899 */ /* 0x000fc4000801140d */
[----:B------:R-:W-:Y:S01]  /*a830*/  IMAD R19, RZ, RZ, -UR13 ;  /* 0x8000000dff137e24 */ /* 0x000fe2000f8e02ff */
[----:B------:R-:W3:Y:S01]  /*a840*/  LDC.64 R20, c[0x0][0xbd8] ;  /* 0x0002f600ff147b82 */ /* 0x000ee20000000a00 */
[----:B------:R-:W-:Y:S02]  /*a850*/  UIMAD.WIDE.U32 UR4, UR13, UR8, URZ ;  /* 0x000000080d0472a5 */ /* 0x000fe4000f8e003f */
[----:B------:R-:W-:-:S04]  /*a860*/  UIMAD UR6, UR7, UR8, URZ ;  /* 0x00000008070672a4 */ /* 0x000fc8000f8e023f */
[----:B------:R-:W-:Y:S01]  /*a870*/  UIMAD UR6, UR13, UR9, UR6 ;  /* 0x000000090d0672a4 */ /* 0x000fe2000f8e0206 */
[----:B-1----:R-:W-:Y:S01]  /*a880*/  ISETP.NE.AND P0, PT, R8, 0x1, PT ;  /* 0x000000010800780c */ /* 0x002fe20003f05270 */
[----:B------:R-:W1:Y:S01]  /*a890*/  S2UR UR11, SR_CTAID.Y ;  /* 0x00000000000b79c3 */ /* 0x000e620000002600 */
[----:B------:R-:W-:Y:S01]  /*a8a0*/  ULDC.64 UR8, c[0x0][0xb38] ;  /* 0x0002ce0000087ab9 */ /* 0x000fe20000000a00 */
[----:B------:R-:W-:Y:S02]  /*a8b0*/  UIADD3 UR6, UR5, UR6, URZ ;  /* 0x0000000605067290 */ /* 0x000fe4000fffe03f */
[----:B------:R-:W-:Y:S01]  /*a8c0*/  UIMAD UR7, UR7, UR8, URZ ;  /* 0x00000008070772a4 */ /* 0x000fe2000f8e023f */
[----:B0-----:R-:W-:Y:S01]  /*a8d0*/  VIADD R14, R3, 0xffffff80 ;  /* 0xffffff80030e7836 */ /* 0x001fe20000000000 */
[----:B--2---:R-:W-:Y:S02]  /*a8e0*/  USHF.R.S32.HI UR10, URZ, 0x1f, UR12 ;  /* 0x0000001f3f0a7899 */ /* 0x004fe4000801140c */
[----:B------:R-:W1:Y:S02]  /*a8f0*/  LDC R152, c[0x0][0xc50] ;  /* 0x00031400ff987b82 */ /* 0x000e640000000800 */
[----:B------:R-:W-:-:S04]  /*a900*/  SHF.R.S32.HI R7, RZ, 0x1f, R14 ;  /* 0x0000001fff077819 */ /* 0x000fc8000001140e */
[CC--:B------:R-:W-:Y:S02]  /*a910*/  LEA.HI R4, R7.reuse, R14.reuse, RZ, 0x7 ;  /* 0x0000000e07047211 */ /* 0x0c0fe400078f38ff */
[----:B------:R-:W0:Y:S01]  /*a920*/  LDC.64 R22, c[0x0][0xb40] ;  /* 0x0002d000ff167b82 */ /* 0x000e220000000a00 */
[----:B------:R-:W-:Y:S02]  /*a930*/  LEA.HI R7, R7, R14, RZ, 0x2 ;  /* 0x0000000e07077211 */ /* 0x000fe400078f10ff */
[----:B------:R-:W-:Y:S02]  /*a940*/  LOP3.LUT R3, R4, 0xffffff80, RZ, 0xc0, !PT ;  /* 0xffffff8004037812 */ /* 0x000fe400078ec0ff */
[----:B------:R-:W-:Y:S02]  /*a950*/  SHF.R.S32.HI R9, RZ, 0x7, R4 ;  /* 0x00000007ff097819 */ /* 0x000fe40000011404 */
[----:B------:R-:W-:Y:S01]  /*a960*/  LOP3.LUT R7, R7, 0xfffffffc, RZ, 0xc0, !PT ;  /* 0xfffffffc07077812 */ /* 0x000fe200078ec0ff */
[----:B------:R-:W-:Y:S01]  /*a970*/  IMAD.IADD R3, R14, 0x1, -R3 ;  /* 0x000000010e037824 */ /* 0x000fe200078e0a03 */
[----:B------:R-:W-:Y:S01]  /*a980*/  LEA.HI R4, R4, R9, RZ, 0x1 ;  /* 0x0000000904047211 */ /* 0x000fe200078f08ff */
[----:B------:R-:W2:Y:S02]  /*a990*/  @P0 LDC R17, c[0x0][0xbf0] ;  /* 0x0002fc00ff110b82 */ /* 0x000ea40000000800 */
[----:B------:R-:W-:Y:S01]  /*a9a0*/  IMAD.IADD R7, R14, 0x1, -R7 ;  /* 0x000000010e077824 */ /* 0x000fe200078e0a07 */
[----:B------:R-:W-:-:S02]  /*a9b0*/  SHF.R.S32.HI R16, RZ, 0x1f, R3 ;  /* 0x0000001fff107819 */ /* 0x000fc40000011403 */
[----:B------:R-:W-:Y:S02]  /*a9c0*/  LOP3.LUT R4, R4, 0x3fffffe, RZ, 0xc0, !PT ;  /* 0x03fffffe04047812 */ /* 0x000fe400078ec0ff */
[----:B------:R-:W-:Y:S01]  /*a9d0*/  LEA.HI R10, R16, R3, RZ, 0x2 ;  /* 0x00000003100a7211 */ /* 0x000fe200078f10ff */
[----:B------:R-:W4:Y:S01]  /*a9e0*/  @P0 LDC R14, c[0x0][0xbec] ;  /* 0x0002fb00ff0e0b82 */ /* 0x000f220000000800 */
[----:B------:R-:W-:Y:S02]  /*a9f0*/  LEA.HI R11, R7, R7, RZ, 0x1 ;  /* 0x00000007070b7211 */ /* 0x000fe400078f08ff */
[--C-:B------:R-:W-:Y:S02]  /*aa00*/  SHF.R.S32.HI R5, RZ, 0x2, R10.reuse ;  /* 0x00000002ff057819 */ /* 0x100fe4000001140a */
[----:B------:R-:W-:Y:S02]  /*aa10*/  SHF.R.S32.HI R6, RZ, 0x1f, R10 ;  /* 0x0000001fff067819 */ /* 0x000fe4000001140a */
[----:B------:R-:W-:Y:S01]  /*aa20*/  LOP3.LUT R10, R10, 0x7ffffffc, RZ, 0xc0, !PT ;  /* 0x7ffffffc0a0a7812 */ /* 0x000fe200078ec0ff */
[----:B------:R-:W5:Y:S01]  /*aa30*/  @P0 LDC R154, c[0x0][0xbec] ;  /* 0x0002fb00ff9a0b82 */ /* 0x000f620000000800 */
[----:B------:R-:W-:-:S04]  /*aa40*/  LEA.HI R6, R6, R5, RZ, 0x3 ;  /* 0x0000000506067211 */ /* 0x000fc800078f18ff */
[----:B------:R-:W-:Y:S02]  /*aa50*/  LOP3.LUT R12, R6, 0xfffffff8, RZ, 0xc0, !PT ;  /* 0xfffffff8060c7812 */ /* 0x000fe400078ec0ff */
[----:B------:R-:W-:Y:S01]  /*aa60*/  IADD3 R6, R9, -R4, RZ ;  /* 0x8000000409067210 */ /* 0x000fe20007ffe0ff */
[----:B------:R-:W5:Y:S01]  /*aa70*/  @P0 LDC R153, c[0x0][0xbf0] ;  /* 0x0002fc00ff990b82 */ /* 0x000f620000000800 */
[----:B------:R-:W0:Y:S01]  /*aa80*/  S2R R9, SR_CTAID.X ;  /* 0x0000000000097919 */ /* 0x000e220000002500 */
[----:B------:R-:W-:Y:S01]  /*aa90*/  LEA.HI R4, R16, R3, RZ, 0x5 ;  /* 0x0000000310047211 */ /* 0x000fe200078f28ff */
[----:B------:R-:W-:Y:S01]  /*aaa0*/  IMAD.IADD R5, R5, 0x1, -R12 ;  /* 0x0000000105057824 */ /* 0x000fe200078e0a0c */
[----:B------:R-:W-:Y:S02]  /*aab0*/  LOP3.LUT R12, R11, 0x1ffffffe, RZ, 0xc0, !PT ;  /* 0x1ffffffe0b0c7812 */ /* 0x000fe400078ec0ff */
[----:B------:R-:W-:-:S03]  /*aac0*/  SHF.R.S32.HI R4, RZ, 0x5, R4 ;  /* 0x00000005ff047819 */ /* 0x000fc60000011404 */
[----:B------:R-:W-:Y:S02]  /*aad0*/  IMAD.IADD R11, R7, 0x1, -R12 ;  /* 0x00000001070b7824 */ /* 0x000fe400078e0a0c */
[----:B------:R-:W-:Y:S01]  /*aae0*/  IMAD R7, R4, 0x10, R5 ;  /* 0x0000001004077824 */ /* 0x000fe200078e0205 */
[----:B------:R-:W-:Y:S01]  /*aaf0*/  MOV R4, UR4 ;  /* 0x0000000400047c02 */ /* 0x000fe20008000f00 */
[----:B------:R-:W-:Y:S01]  /*ab00*/  IMAD.U32 R5, RZ, RZ, UR5 ;  /* 0x00000005ff057e24 */ /* 0x000fe2000f8e00ff */
[----:B------:R-:W-:Y:S01]  /*ab10*/  UIMAD.WIDE.U32 UR4, UR13, UR8, URZ ;  /* 0x000000080d0472a5 */ /* 0x000fe2000f8e003f */
[----:B------:R-:W-:Y:S02]  /*ab20*/  IMAD R16, R6, 0x40, R7 ;  /* 0x0000004006107824 */ /* 0x000fe400078e0207 */
[----:B------:R-:W-:Y:S01]  /*ab30*/  IMAD.U32 R5, RZ, RZ, UR6 ;  /* 0x00000006ff057e24 */ /* 0x000fe2000f8e00ff */
[----:B------:R-:W-:Y:S01]  /*ab40*/  UIMAD UR6, UR13, UR9, UR7 ;  /* 0x000000090d0672a4 */ /* 0x000fe2000f8e0207 */
[----:B---3--:R-:W-:Y:S01]  /*ab50*/  IMAD R12, R20, UR10, RZ ;  /* 0x0000000a140c7c24 */ /* 0x008fe2000f8e02ff */
[----:B------:R-:W-:Y:S01]  /*ab60*/  LEA R6, R11, R16, 0x3 ;  /* 0x000000100b067211 */ /* 0x000fe200078e18ff */
[----:B------:R-:W-:Y:S01]  /*ab70*/  IMAD.U32 R7, RZ, RZ, UR5 ;  /* 0x00000005ff077e24 */ /* 0x000fe2000f8e00ff */
[----:B------:R-:W-:Y:S01]  /*ab80*/  UIADD3 UR6, UR5, UR6, URZ ;  /* 0x0000000605067290 */ /* 0x000fe2000fffe03f */
[----:B------:R-:W-:Y:S01]  /*ab90*/  IMAD R15, R21, UR12, R12 ;  /* 0x0000000c150f7c24 */ /* 0x000fe2000f8e020c */
[----:B------:R-:W-:Y:S01]  /*aba0*/  ULDC.64 UR8, c[0x0][0xb28] ;  /* 0x0002ca0000087ab9 */ /* 0x000fe20000000a00 */
[----:B-1----:R-:W-:-:S02]  /*abb0*/  IMAD R21, R152, R19, UR11 ;  /* 0x0000000b98157e24 */ /* 0x002fc4000f8e0213 */
[----:B------:R-:W-:Y:S01]  /*abc0*/  IMAD.WIDE.U32 R4, R20, UR12, R4 ;  /* 0x0000000c14047c25 */ /* 0x000fe2000f8e0004 */
[----:B------:R-:W-:Y:S01]  /*abd0*/  MOV R7, UR6 ;  /* 0x0000000600077c02 */ /* 0x000fe20008000f00 */
[----:B------:R-:W-:Y:S02]  /*abe0*/  ULDC.64 UR6, c[0x0][0xb48] ;  /* 0x0002d20000067ab9 */ /* 0x000fe40000000a00 */
[----:B------:R-:W-:Y:S02]  /*abf0*/  IMAD.IADD R5, R5, 0x1, R15 ;  /* 0x0000000105057824 */ /* 0x000fe400078e020f */
[----:B0-----:R-:W-:Y:S02]  /*ac00*/  IMAD R11, R9, 0x80, R6 ;  /* 0x00000080090b7824 */ /* 0x001fe400078e0206 */
[----:B------:R-:W-:Y:S01]  /*ac10*/  IMAD.U32 R6, RZ, RZ, UR4 ;  /* 0x00000004ff067e24 */ /* 0x000fe2000f8e00ff */
[----:B------:R-:W-:Y:S01]  /*ac20*/  ULDC.64 UR4, c[0x0][0xbe0] ;  /* 0x0002f80000047ab9 */ /* 0x000fe20000000a00 */
[----:B----4-:R-:W-:Y:S01]  /*ac30*/  @P0 IMAD.HI.U32 R12, R11, R14, RZ ;  /* 0x0000000e0b0c0227 */ /* 0x010fe200078e00ff */
[----:B------:R-:W-:-:S03]  /*ac40*/  MOV R15, R11 ;  /* 0x0000000b000f7202 */ /* 0x000fc60000000f00 */
[C---:B------:R-:W-:Y:S02]  /*ac50*/  IMAD R14, R22.reuse, UR10, RZ ;  /* 0x0000000a160e7c24 */ /* 0x040fe4000f8e02ff */
[----:B------:R-:W-:Y:S01]  /*ac60*/  IMAD.MOV.U32 R13, RZ, RZ, R11 ;  /* 0x000000ffff0d7224 */ /* 0x000fe200078e000b */
[----:B--2---:R-:W-:Y:S01]  /*ac70*/  @P0 SHF.R.U32.HI R13, RZ, R17, R12 ;  /* 0x00000011ff0d0219 */ /* 0x004fe2000001160c */
[----:B------:R-:W-:Y:S01]  /*ac80*/  IMAD R17, R23, UR12, R14 ;  /* 0x0000000c17117c24 */ /* 0x000fe2000f8e020e */
[----:B------:R-:W-:Y:S01]  /*ac90*/  SHF.R.S32.HI R14, RZ, 0x1f, R21 ;  /* 0x0000001fff0e7819 */ /* 0x000fe20000011415 */
[----:B------:R-:W-:-:S04]  /*aca0*/  IMAD.WIDE.U32 R6, R22, UR12, R6 ;  /* 0x0000000c16067c25 */ /* 0x000fc8000f8e0006 */
[----:B-----5:R-:W-:-:S04]  /*acb0*/  @P0 IMAD.HI.U32 R154, R11, R154, RZ ;  /* 0x0000009a0b9a0227 */ /* 0x020fc800078e00ff */
[----:B------:R-:W-:Y:S01]  /*acc0*/  IMAD.IADD R7, R7, 0x1, R17 ;  /* 0x0000000107077824 */ /* 0x000fe200078e0211 */
[----:B------:R-:W-:Y:S01]  /*acd0*/  @P0 SHF.R.U32.HI R15, RZ, R153, R154 ;  /* 0x00000099ff0f0219 */ /* 0x000fe2000001169a */
[C---:B------:R-:W-:Y:S02]  /*ace0*/  IMAD R12, R14.reuse, UR4, RZ ;  /* 0x000000040e0c7c24 */ /* 0x040fe4000f8e02ff */
[----:B------:R-:W-:Y:S02]  /*acf0*/  IMAD R17, R14, UR6, RZ ;  /* 0x000000060e117c24 */ /* 0x000fe4000f8e02ff */
[----:B------:R-:W-:-:S04]  /*ad00*/  IMAD.WIDE.U32 R4, R21, UR4, R4 ;  /* 0x0000000415047c25 */ /* 0x000fc8000f8e0004 */
[C---:B------:R-:W-:Y:S01]  /*ad10*/  IMAD R14, R21.reuse, UR5, R12 ;  /* 0x00000005150e7c24 */ /* 0x040fe2000f8e020c */
[----:B------:R-:W-:Y:S01]  /*ad20*/  BAR.SYNC.DEFER_BLOCKING 0x1, 0x100 ;  /* 0x0044000000007b1d */ /* 0x000fe20000010000 */
[C---:B------:R-:W-:Y:S01]  /*ad30*/  IMAD R19, R21.reuse, UR7, R17 ;  /* 0x0000000715137c24 */ /* 0x040fe2000f8e0211 */
[----:B------:R-:W-:Y:S01]  /*ad40*/  SHF.R.S32.HI R17, RZ, 0x1f, R13 ;  /* 0x0000001fff117819 */ /* 0x000fe2000001140d */
[----:B------:R-:W-:Y:S01]  /*ad50*/  IMAD.WIDE.U32 R6, R21, UR6, R6 ;  /* 0x0000000615067c25 */ /* 0x000fe2000f8e0006 */
[----:B------:R-:W-:Y:S02]  /*ad60*/  IADD3 R4, P0, R13, R4, RZ ;  /* 0x000000040d047210 */ /* 0x000fe40007f1e0ff */
[----:B------:R-:W-:Y:S01]  /*ad70*/  SHF.R.S32.HI R12, RZ, 0x1f, R15 ;  /* 0x0000001fff0c7819 */ /* 0x000fe2000001140f */
[----:B------:R-:W-:Y:S01]  /*ad80*/  IMAD.MOV R13, RZ, RZ, -R13 ;  /* 0x000000ffff0d7224 */ /* 0x000fe200078e0a0d */
[----:B------:R-:W-:Y:S01]  /*ad90*/  ULDC.64 UR4, c[0x0][0xb30] ;  /* 0x0002cc0000047ab9 */ /* 0x000fe20000000a00 */
[----:B------:R-:W-:Y:S01]  /*ada0*/  IMAD.MOV R20, RZ, RZ, -R15 ;  /* 0x000000ffff147224 */ /* 0x000fe200078e0a0f */
[----:B------:R-:W-:Y:S01]  /*adb0*/  IADD3.X R5, R17, R5, R14, P0, !PT ;  /* 0x0000000511057210 */ /* 0x000fe200007fe40e */
[----:B------:R-:W-:Y:S01]  /*adc0*/  IMAD R12, R12, UR4, RZ ;  /* 0x000000040c0c7c24 */ /* 0x000fe2000f8e02ff */
[----:B------:R-:W-:Y:S01]  /*add0*/  IADD3 R7, R7, R19, RZ ;  /* 0x0000001307077210 */ /* 0x000fe20007ffe0ff */
[C-C-:B------:R-:W-:Y:S01]  /*ade0*/  IMAD R13, R8.reuse, R13, R11.reuse ;  /* 0x0000000d080d7224 */ /* 0x140fe200078e020b */
[----:B------:R-:W-:Y:S01]  /*adf0*/  ULDC.64 UR6, c[0x0][0xbc8] ;  /* 0x0002f20000067ab9 */ /* 0x000fe20000000a00 */
[----:B------:R-:W-:-:S02]  /*ae00*/  IMAD R11, R8, R20, R11 ;  /* 0x00000014080b7224 */ /* 0x000fc400078e020b */
[C---:B------:R-:W-:Y:S01]  /*ae10*/  IMAD R17, R15.reuse, UR5, R12 ;  /* 0x000000050f117c24 */ /* 0x040fe2000f8e020c */
[----:B------:R-:W-:Y:S01]  /*ae20*/  SHF.R.S32.HI R12, RZ, 0x1f, R13 ;  /* 0x0000001fff0c7819 */ /* 0x000fe2000001140d */
[----:B------:R-:W-:Y:S01]  /*ae30*/  IMAD.WIDE.U32 R6, R15, UR4, R6 ;  /* 0x000000040f067c25 */ /* 0x000fe2000f8e0006 */
[----:B------:R-:W-:Y:S01]  /*ae40*/  SHF.R.S32.HI R14, RZ, 0x1f, R11 ;  /* 0x0000001fff0e7819 */ /* 0x000fe2000001140b */
[----:B------:R-:W0:Y:S01]  /*ae50*/  S2UR UR5, SR_CgaCtaId ;  /* 0x00000000000579c3 */ /* 0x000e220000008800 */
[----:B------:R-:W-:Y:S01]  /*ae60*/  UMOV UR4, 0x400 ;  /* 0x0000040000047882 */ /* 0x000fe20000000000 */
[----:B------:R-:W-:Y:S02]  /*ae70*/  IMAD R12, R12, UR6, RZ ;  /* 0x000000060c0c7c24 */ /* 0x000fe4000f8e02ff */
[----:B------:R-:W-:Y:S02]  /*ae80*/  IMAD.IADD R7, R7, 0x1, R17 ;  /* 0x0000000107077824 */ /* 0x000fe400078e0211 */
[----:B------:R-:W-:-:S02]  /*ae90*/  IMAD R14, R14, UR8, RZ ;  /* 0x000000080e0e7c24 */ /* 0x000fc4000f8e02ff */
[C---:B------:R-:W-:Y:S02]  /*aea0*/  IMAD R15, R13.reuse, UR7, R12 ;  /* 0x000000070d0f7c24 */ /* 0x040fe4000f8e020c */
[----:B------:R-:W-:Y:S01]  /*aeb0*/  IMAD.WIDE.U32 R4, R13, UR6, R4 ;  /* 0x000000060d047c25 */ /* 0x000fe2000f8e0004 */
[----:B------:R-:W-:-:S03]  /*aec0*/  ULDC.64 UR6, c[0x0][0xba8] ;  /* 0x0002ea0000067ab9 */ /* 0x000fc60000000a00 */
[C---:B------:R-:W-:Y:S01]  /*aed0*/  IMAD R17, R11.reuse, UR9, R14 ;  /* 0x000000090b117c24 */ /* 0x040fe2000f8e020e */
[----:B------:R-:W-:Y:S01]  /*aee0*/  LEA R19, P0, R4, UR6, 0x2 ;  /* 0x0000000604137c11 */ /* 0x000fe2000f8010ff */
[----:B------:R-:W-:Y:S01]  /*aef0*/  IMAD.WIDE.U32 R12, R11, UR8, R6 ;  /* 0x000000080b0c7c25 */ /* 0x000fe2000f8e0006 */
[----:B------:R-:W-:Y:S01]  /*af00*/  ULDC.64 UR8, c[0x0][0xb00] ;  /* 0x0002c00000087ab9 */ /* 0x000fe20000000a00 */
[----:B------:R-:W-:Y:S01]  /*af10*/  LEA R11, R9, R16, 0x7 ;  /* 0x00000010090b7211 */ /* 0x000fe200078e38ff */
[----:B------:R-:W-:Y:S01]  /*af20*/  ULDC UR6, c[0x0][0xa88] ;  /* 0x0002a20000067ab9 */ /* 0x000fe20000000800 */
[----:B------:R-:W-:Y:S01]  /*af30*/  IMAD.IADD R5, R5, 0x1, R15 ;  /* 0x0000000105057824 */ /* 0x000fe200078e020f */
[----:B------:R-:W-:Y:S01]  /*af40*/  LEA R6, P1, R12, UR8, 0x2 ;  /* 0x000000080c067c11 */ /* 0x000fe2000f8210ff */
[----:B------:R-:W-:Y:S01]  /*af50*/  IMAD.IADD R7, R13, 0x1, R17 ;  /* 0x000000010d077824 */ /* 0x000fe200078e0211 */
[----:B------:R-:W-:Y:S01]  /*af60*/  SHFL.IDX PT, R14, R19, 0x1, 0x1c1f ;  /* 0x003c1f00130e7f89 */ /* 0x000fe200000e0000 */
[----:B0-----:R-:W-:Y:S01]  /*af70*/  ULEA UR4, UR5, UR4, 0x18 ;  /* 0x0000000405047291 */ /* 0x001fe2000f8ec03f */
[----:B------:R-:W-:Y:S01]  /*af80*/  LEA.HI.X R17, R4, UR7, R5, 0x2, P0 ;  /* 0x0000000704117c11 */ /* 0x000fe200080f1405 */
[----:B------:R-:W-:Y:S01]  /*af90*/  IMAD R8, R8, UR6, RZ ;  /* 0x0000000608087c24 */ /* 0x000fe2000f8e02ff */
[----:B------:R-:W-:Y:S01]  /*afa0*/  LEA.HI.X R7, R12, UR9, R7, 0x2, P1 ;  /* 0x000000090c077c11 */ /* 0x000fe200088f1407 */
[----:B------:R-:W-:Y:S01]  /*afb0*/  VIADD R9, R11, 0x8 ;  /* 0x000000080b097836 */ /* 0x000fe20000000000 */
[----:B------:R-:W-:Y:S01]  /*afc0*/  SHFL.IDX PT, R12, R19, RZ, 0x1c1f ;  /* 0x001c1fff130c7589 */ /* 0x000fe200000e0000 */
[----:B------:R-:W-:Y:S01]  /*afd0*/  LOP3.LUT P0, RZ, R3, 0x3, RZ, 0xc0, !PT ;  /* 0x0000000303ff7812 */ /* 0x000fe2000780c0ff */
[----:B------:R-:W-:Y:S01]  /*afe0*/  UIADD3 UR4, UR4, 0x38820, URZ ;  /* 0x0003882004047890 */ /* 0x000fe2000fffe03f */
[CC--:B------:R-:W-:Y:S01]  /*aff0*/  ISETP.GE.AND P2, PT, R11.reuse, R8.reuse, PT ;  /* 0x000000080b00720c */ /* 0x0c0fe20003f46270 */
[----:B------:R-:W0:Y:S01]  /*b000*/  SHFL.IDX PT, R13, R17, RZ, 0x1c1f ;  /* 0x001c1fff110d7589 */ /* 0x000e2200000e0000 */
[-C--:B------:R-:W-:Y:S01]  /*b010*/  ISETP.GE.OR P1, PT, R11, R8.reuse, P0 ;  /* 0x000000080b00720c */ /* 0x080fe20000726670 */
[----:B------:R-:W-:Y:S01]  /*b020*/  UPRMT UR4, URZ, 0x654, UR4 ;  /* 0x000006543f047896 */ /* 0x000fe20008000004 */
[----:B------:R-:W-:Y:S01]  /*b030*/  ISETP.GE.OR P0, PT, R9, R8, P0 ;  /* 0x000000080900720c */ /* 0x000fe20000706670 */
[----:B------:R-:W1:Y:S01]  /*b040*/  SHFL.IDX PT, R15, R17, 0x1, 0x1c1f ;  /* 0x003c1f00110f7f89 */ /* 0x000e6200000e0000 */
[----:B------:R-:W-:-:S03]  /*b050*/  IMAD.IADD R3, R3, 0x1, -R10 ;  /* 0x0000000103037824 */ /* 0x000fc600078e0a0a */
[----:B------:R2:W3:Y:S01]  /*b060*/  SHFL.IDX PT, R4, R6, RZ, 0x1c1f ;  /* 0x001c1fff06047589 */ /* 0x0004e200000e0000 */
[----:B------:R-:W-:Y:S02]  /*b070*/  IMAD.SHL.U32 R3, R3, 0x2, RZ ;  /* 0x0000000203037824 */ /* 0x000fe400078e00ff */
[----:B------:R-:W-:Y:S01]  /*b080*/  SYNCS.ARRIVE.TRANS64.RED.A1T0 RZ, [UR4], RZ ;  /* 0x000000ffffff79a7 */ /* 0x000fe20008100404 */
[----:B------:R2:W4:Y:S04]  /*b090*/  SHFL.IDX PT, R5, R7, RZ, 0x1c1f ;  /* 0x001c1fff07057589 */ /* 0x00052800000e0000 */
[----:B0-----:R2:W-:Y:S04]  /*b0a0*/  @!P1 ST.E desc[UR14][R12.64], R0 ;  /* 0x000000000c009985 */ /* 0x0015e8000c10190e */
[----:B-1----:R2:W-:Y:S01]  /*b0b0*/  @!P0 ST.E desc[UR14][R14.64], R2 ;  /* 0x000000020e008985 */ /* 0x0025e2000c10190e */
[----:B------:R-:W-:Y:S05]  /*b0c0*/  @P2 BRA `(.L_x_37) ;  /* 0x0000000800fc2947 */ /* 0x000fea0003800000 */
[C---:B--2---:R-:W-:Y:S01]  /*b0d0*/  IADD3 R0, R3.reuse, 0x8, RZ ;  /* 0x0000000803007810 */ /* 0x044fe20007ffe0ff */
[C---:B------:R-:W-:Y:S01]  /*b0e0*/  VIADD R2, R3.reuse, 0x10 ;  /* 0x0000001003027836 */ /* 0x040fe20000000000 */
[----:B------:R-:W-:Y:S01]  /*b0f0*/  ULDC UR4, c[0x0][0xac8] ;  /* 0x0002b20000047ab9 */ /* 0x000fe20000000800 */
[C---:B------:R-:W-:Y:S01]  /*b100*/  VIADD R10, R3.reuse, 0x18 ;  /* 0x00000018030a7836 */ /* 0x040fe20000000000 */
[----:B------:R-:W-:Y:S01]  /*b110*/  ISETP.GE.AND P3, PT, R0, UR4, PT ;  /* 0x0000000400007c0c */ /* 0x000fe2000bf66270 */
[C---:B------:R-:W-:Y:S01]  /*b120*/  VIADD R19, R3.reuse, 0x20 ;  /* 0x0000002003137836 */ /* 0x040fe20000000000 */
[----:B------:R-:W-:Y:S01]  /*b130*/  ISETP.GE.AND P4, PT, R2, UR4, PT ;  /* 0x0000000402007c0c */ /* 0x000fe2000bf86270 */
[----:B------:R-:W-:Y:S01]  /*b140*/  ULDC.64 UR6, c[0x0][0x208] ;  /* 0x0000820000067ab9 */ /* 0x000fe20000000a00 */
[----:B------:R-:W-:Y:S01]  /*b150*/  ISETP.GE.AND P5, PT, R10, UR4, PT ;  /* 0x000000040a007c0c */ /* 0x000fe2000bfa6270 */
[C---:B------:R-:W-:Y:S01]  /*b160*/  VIADD R21, R3.reuse, 0x40 ;  /* 0x0000004003157836 */ /* 0x040fe20000000000 */
[C---:B------:R-:W-:Y:S01]  /*b170*/  ISETP.GE.AND P2, PT, R3.reuse, UR4, PT ;  /* 0x0000000403007c0c */ /* 0x040fe2000bf46270 */
[C---:B------:R-:W-:Y:S01]  /*b180*/  VIADD R23, R3.reuse, 0x50 ;  /* 0x0000005003177836 */ /* 0x040fe20000000000 */
[----:B------:R-:W-:-:S02]  /*b190*/  IADD3 R20, R3, 0x28, RZ ;  /* 0x0000002803147810 */ /* 0x000fc40007ffe0ff */
[----:B------:R-:W-:Y:S02]  /*b1a0*/  ISETP.GE.AND P0, PT, R19, UR4, PT ;  /* 0x0000000413007c0c */ /* 0x000fe4000bf06270 */
[----:B------:R-:W-:Y:S02]  /*b1b0*/  ISETP.GE.AND P1, PT, R20, UR4, PT ;  /* 0x0000000414007c0c */ /* 0x000fe4000bf26270 */
[----:B------:R-:W-:Y:S02]  /*b1c0*/  @!P3 LEA.HI R0, R0, R0, RZ, 0x1 ;  /* 0x000000000000b211 */ /* 0x000fe400078f08ff */
[----:B------:R-:W-:Y:S02]  /*b1d0*/  @!P4 LEA.HI R2, R2, R2, RZ, 0x1 ;  /* 0x000000020202c211 */ /* 0x000fe400078f08ff */
[----:B------:R-:W-:Y:S02]  /*b1e0*/  @!P5 LEA.HI R10, R10, R10, RZ, 0x1 ;  /* 0x0000000a0a0ad211 */ /* 0x000fe400078f08ff */
[----:B------:R-:W-:Y:S01]  /*b1f0*/  @!P3 LOP3.LUT R13, R0, 0xfffffffe, RZ, 0xc0, !PT ;  /* 0xfffffffe000db812 */ /* 0x000fe200078ec0ff */
[C---:B------:R-:W-:Y:S01]  /*b200*/  VIADD R0, R3.reuse, 0x30 ;  /* 0x0000003003007836 */ /* 0x040fe20000000000 */
[----:B------:R-:W-:Y:S01]  /*b210*/  @!P4 LOP3.LUT R15, R2, 0xfffffffe, RZ, 0xc0, !PT ;  /* 0xfffffffe020fc812 */ /* 0x000fe200078ec0ff */
[C---:B------:R-:W-:Y:S01]  /*b220*/  VIADD R2, R3.reuse, 0x38 ;  /* 0x0000003803027836 */ /* 0x040fe20000000000 */
[----:B------:R-:W-:Y:S01]  /*b230*/  @!P5 LOP3.LUT R17, R10, 0xfffffffe, RZ, 0xc0, !PT ;  /* 0xfffffffe0a11d812 */ /* 0x000fe200078ec0ff */
[C---:B---34-:R-:W-:Y:S01]  /*b240*/  @!P2 IMAD.WIDE R10, R3.reuse, 0x4, R4 ;  /* 0x00000004030aa825 */ /* 0x058fe200078e0204 */
[----:B------:R-:W-:-:S02]  /*b250*/  IADD3 R22, R3, 0x48, RZ ;  /* 0x0000004803167810 */ /* 0x000fc40007ffe0ff */
[----:B------:R-:W-:Y:S01]  /*b260*/  ISETP.GE.AND P6, PT, R23, UR4, PT ;  /* 0x0000000417007c0c */ /* 0x000fe2000bfc6270 */
[--C-:B------:R-:W-:Y:S01]  /*b270*/  @!P3 IMAD.WIDE R12, R13, 0x4, R4.reuse ;  /* 0x000000040d0cb825 */ /* 0x100fe200078e0204 */
[----:B------:R0:W-:Y:S01]  /*b280*/  @!P2 ST.E.64 desc[UR6][R10.64], R24 ;  /* 0x000000180a00a985 */ /* 0x0001e2000c101b06 */
[----:B------:R-:W-:Y:S02]  /*b290*/  ISETP.GE.AND P2, PT, R0, UR4, PT ;  /* 0x0000000400007c0c */ /* 0x000fe4000bf46270 */
[--C-:B------:R-:W-:Y:S01]  /*b2a0*/  @!P4 IMAD.WIDE R14, R15, 0x4, R4.reuse ;  /* 0x000000040f0ec825 */ /* 0x100fe200078e0204 */
[----:B------:R1:W-:Y:S01]  /*b2b0*/  @!P3 ST.E.64 desc[UR6][R12.64], R28 ;  /* 0x0000001c0c00b985 */ /* 0x0003e2000c101b06 */
[----:B------:R-:W-:Y:S02]  /*b2c0*/  ISETP.GE.AND P3, PT, R2, UR4, PT ;  /* 0x0000000402007c0c */ /* 0x000fe4000bf66270 */
[----:B------:R-:W-:Y:S01]  /*b2d0*/  @!P5 IMAD.WIDE R16, R17, 0x4, R4 ;  /* 0x000000041110d825 */ /* 0x000fe200078e0204 */
[----:B------:R2:W-:Y:S01]  /*b2e0*/  @!P4 ST.E.64 desc[UR6][R14.64], R32 ;  /* 0x000000200e00c985 */ /* 0x0005e2000c101b06 */
[----:B------:R-:W-:-:S02]  /*b2f0*/  ISETP.GE.AND P4, PT, R21, UR4, PT ;  /* 0x0000000415007c0c */ /* 0x000fc4000bf86270 */
[----:B------:R-:W-:Y:S01]  /*b300*/  @!P0 LEA.HI R19, R19, R19, RZ, 0x1 ;  /* 0x0000001313138211 */ /* 0x000fe200078f08ff */
[----:B------:R3:W-:Y:S01]  /*b310*/  @!P5 ST.E.64 desc[UR6][R16.64], R36 ;  /* 0x000000241000d985 */ /* 0x0007e2000c101b06 */
[----:B------:R-:W-:Y:S01]  /*b320*/  ISETP.GE.AND P5, PT, R22, UR4, PT ;  /* 0x0000000416007c0c */ /* 0x000fe2000bfa6270 */
[C---:B0-----:R-:W-:Y:S01]  /*b330*/  VIADD R24, R3.reuse, 0x58 ;  /* 0x0000005803187836 */ /* 0x041fe20000000000 */
[----:B------:R-:W-:Y:S01]  /*b340*/  @!P1 LEA.HI R20, R20, R20, RZ, 0x1 ;  /* 0x0000001414149211 */ /* 0x000fe200078f08ff */
[----:B------:R-:W-:Y:S01]  /*b350*/  VIADD R25, R3, 0x60 ;  /* 0x0000006003197836 */ /* 0x000fe20000000000 */
[----:B------:R-:W-:Y:S02]  /*b360*/  @!P0 LOP3.LUT R11, R19, 0xfffffffe, RZ, 0xc0, !PT ;  /* 0xfffffffe130b8812 */ /* 0x000fe400078ec0ff */
[----:B-1----:R-:W-:Y:S02]  /*b370*/  @!P1 LOP3.LUT R13, R20, 0xfffffffe, RZ, 0xc0, !PT ;  /* 0xfffffffe140d9812 */ /* 0x002fe400078ec0ff */
[----:B------:R-:W-:Y:S01]  /*b380*/  @!P2 LEA.HI R0, R0, R0, RZ, 0x1 ;  /* 0x000000000000a211 */ /* 0x000fe200078f08ff */
[----:B------:R-:W-:Y:S01]  /*b390*/  @!P0 IMAD.WIDE R10, R11, 0x4, R4 ;  /* 0x000000040b0a8825 */ /* 0x000fe200078e0204 */
[----:B------:R-:W-:-:S02]  /*b3a0*/  @!P3 LEA.HI R2, R2, R2, RZ, 0x1 ;  /* 0x000000020202b211 */ /* 0x000fc400078f08ff */
[----:B------:R-:W-:Y:S01]  /*b3b0*/  @!P4 LEA.HI R21, R21, R21, RZ, 0x1 ;  /* 0x000000151515c211 */ /* 0x000fe200078f08ff */
[----:B------:R-:W-:Y:S01]  /*b3c0*/  @!P1 IMAD.WIDE R12, R13, 0x4, R4 ;  /* 0x000000040d0c9825 */ /* 0x000fe200078e0204 */
[----:B------:R-:W-:Y:S01]  /*b3d0*/  @!P5 LEA.HI R22, R22, R22, RZ, 0x1 ;  /* 0x000000161616d211 */ /* 0x000fe200078f08ff */
[----:B------:R0:W-:Y:S01]  /*b3e0*/  @!P0 ST.E.64 desc[UR6][R10.64], R40 ;  /* 0x000000280a008985 */ /* 0x0001e2000c101b06 */
[----:B------:R-:W-:Y:S02]  /*b3f0*/  @!P6 LEA.HI R23, R23, R23, RZ, 0x1 ;  /* 0x000000171717e211 */ /* 0x000fe400078f08ff */
[----:B--2---:R-:W-:Y:S01]  /*b400*/  @!P2 LOP3.LUT R15, R0, 0xfffffffe, RZ, 0xc0, !PT ;  /* 0xfffffffe000fa812 */ /* 0x004fe200078ec0ff */
[----:B------:R1:W-:Y:S01]  /*b410*/  @!P1 ST.E.64 desc[UR6][R12.64], R44 ;  /* 0x0000002c0c009985 */ /* 0x0003e2000c101b06 */
[----:B---3--:R-:W-:Y:S01]  /*b420*/  @!P3 LOP3.LUT R17, R2, 0xfffffffe, RZ, 0xc0, !PT ;  /* 0xfffffffe0211b812 */ /* 0x008fe200078ec0ff */
[----:B------:R-:W-:Y:S01]  /*b430*/  VIADD R2, R3, 0x70 ;  /* 0x0000007003027836 */ /* 0x000fe20000000000 */
[----:B------:R-:W-:-:S02]  /*b440*/  @!P4 LOP3.LUT R21, R21, 0xfffffffe, RZ, 0xc0, !PT ;  /* 0xfffffffe1515c812 */ /* 0x000fc400078ec0ff */
[----:B------:R-:W-:Y:S01]  /*b450*/  @!P5 LOP3.LUT R19, R22, 0xfffffffe, RZ, 0xc0, !PT ;  /* 0xfffffffe1613d812 */ /* 0x000fe200078ec0ff */
[----:B------:R-:W-:Y:S01]  /*b460*/  VIADD R22, R3, 0x80 ;  /* 0x0000008003167836 */ /* 0x000fe20000000000 */
[----:B------:R-:W-:Y:S02]  /*b470*/  @!P6 LOP3.LUT R23, R23, 0xfffffffe, RZ, 0xc0, !PT ;  /* 0xfffffffe1717e812 */ /* 0x000fe400078ec0ff */
[----:B------:R-:W-:Y:S01]  /*b480*/  ISETP.GE.AND P1, PT, R24, UR4, PT ;  /* 0x0000000418007c0c */ /* 0x000fe2000bf26270 */
[--C-:B0-----:R-:W-:Y:S01]  /*b490*/  @!P2 IMAD.WIDE R10, R15, 0x4, R4.reuse ;  /* 0x000000040f0aa825 */ /* 0x101fe200078e0204 */
[----:B------:R-:W-:Y:S02]  /*b4a0*/  ISETP.GE.AND P0, PT, R25, UR4, PT ;  /* 0x0000000419007c0c */ /* 0x000fe4000bf06270 */
[----:B------:R-:W-:Y:S01]  /*b4b0*/  IADD3 R0, R3, 0x68, RZ ;  /* 0x0000006803007810 */ /* 0x000fe20007ffe0ff */
[--C-:B-1----:R-:W-:Y:S01]  /*b4c0*/  @!P3 IMAD.WIDE R12, R17, 0x4, R4.reuse ;  /* 0x00000004110cb825 */ /* 0x102fe200078e0204 */
[----:B------:R0:W-:Y:S02]  /*b4d0*/  @!P2 ST.E.64 desc[UR6][R10.64], R48 ;  /* 0x000000300a00a985 */ /* 0x0001e4000c101b06 */
[----:B------:R-:W-:Y:S01]  /*b4e0*/  ISETP.GE.AND P2, PT, R0, UR4, PT ;  /* 0x0000000400007c0c */ /* 0x000fe2000bf46270 */
[--C-:B------:R-:W-:Y:S01]  /*b4f0*/  @!P4 IMAD.WIDE R14, R21, 0x4, R4.reuse ;  /* 0x00000004150ec825 */ /* 0x100fe200078e0204 */
[----:B------:R1:W-:Y:S03]  /*b500*/  @!P3 ST.E.64 desc[UR6][R12.64], R52 ;  /* 0x000000340c00b985 */ /* 0x0003e6000c101b06 */
[----:B------:R-:W-:Y:S01]  /*b510*/  @!P5 IMAD.WIDE R16, R19, 0x4, R4 ;  /* 0x000000041310d825 */ /* 0x000fe200078e0204 */
[----:B------:R2:W-:Y:S01]  /*b520*/  @!P4 ST.E.64 desc[UR6][R14.64], R56 ;  /* 0x000000380e00c985 */ /* 0x0005e2000c101b06 */
[----:B------:R-:W-:-:S02]  /*b530*/  ISETP.GE.AND P4, PT, R22, UR4, PT ;  /* 0x0000000416007c0c */ /* 0x000fc4000bf86270 */
[----:B------:R-:W-:Y:S01]  /*b540*/  @!P6 IMAD.WIDE R20, R23, 0x4, R4 ;  /* 0x000000041714e825 */ /* 0x000fe200078e0204 */
[----:B------:R3:W-:Y:S01]  /*b550*/  @!P5 ST.E.64 desc[UR6][R16.64], R60 ;  /* 0x0000003c1000d985 */ /* 0x0007e2000c101b06 */
[C---:B------:R-:W-:Y:S02]  /*b560*/  IADD3 R23, R3.reuse, 0x88, RZ ;  /* 0x0000008803177810 */ /* 0x040fe40007ffe0ff */
[----:B------:R-:W-:Y:S01]  /*b570*/  VIADD R19, R3, 0x78 ;  /* 0x0000007803137836 */ /* 0x000fe20000000000 */
[----:B------:R4:W-:Y:S01]  /*b580*/  @!P6 ST.E.64 desc[UR6][R20.64], R64 ;  /* 0x000000401400e985 */ /* 0x0009e2000c101b06 */
[----:B------:R-:W-:Y:S02]  /*b590*/  ISETP.GE.AND P6, PT, R2, UR4, PT ;  /* 0x0000000402007c0c */ /* 0x000fe4000bfc6270 */
[----:B------:R-:W-:Y:S02]  /*b5a0*/  ISETP.GE.AND P3, PT, R23, UR4, PT ;  /* 0x0000000417007c0c */ /* 0x000fe4000bf66270 */
[----:B------:R-:W-:-:S02]  /*b5b0*/  ISETP.GE.AND P5, PT, R19, UR4, PT ;  /* 0x0000000413007c0c */ /* 0x000fc4000bfa6270 */
[----:B------:R-:W-:Y:S02]  /*b5c0*/  @!P1 LEA.HI R24, R24, R24, RZ, 0x1 ;  /* 0x0000001818189211 */ /* 0x000fe400078f08ff */
[----:B------:R-:W-:Y:S02]  /*b5d0*/  @!P0 LEA.HI R25, R25, R25, RZ, 0x1 ;  /* 0x0000001919198211 */ /* 0x000fe400078f08ff */
[----:B0-----:R-:W-:Y:S01]  /*b5e0*/  @!P1 LOP3.LUT R11, R24, 0xfffffffe, RZ, 0xc0, !PT ;  /* 0xfffffffe180b9812 */ /* 0x001fe200078ec0ff */
[----:B------:R-:W-:Y:S01]  /*b5f0*/  VIADD R24, R3, 0x90 ;  /* 0x0000009003187836 */ /* 0x000fe20000000000 */
[----:B-1----:R-:W-:Y:S01]  /*b600*/  @!P0 LOP3.LUT R13, R25, 0xfffffffe, RZ, 0xc0, !PT ;  /* 0xfffffffe190d8812 */ /* 0x002fe200078ec0ff */
[----:B------:R-:W-:Y:S01]  /*b610*/  VIADD R25, R3, 0x98 ;  /* 0x0000009803197836 */ /* 0x000fe20000000000 */
        /* <DEDUP_REMOVED lines=13> */
[----:B----4-:R-:W-:Y:S01]  /*b6f0*/  @!P4 LOP3.LUT R21, R22, 0xfffffffe, RZ, 0xc0, !PT ;  /* 0xfffffffe1615c812 */ /* 0x010fe200078ec0ff */
[----:B------:R-:W-:Y:S01]  /*b700*/  VIADD R22, R3, 0xb8 ;  /* 0x000000b803167836 */ /* 0x000fe20000000000 */
[----:B------:R-:W-:Y:S02]  /*b710*/  @!P3 LOP3.LUT R23, R23, 0xfffffffe, RZ, 0xc0, !PT ;  /* 0xfffffffe1717b812 */ /* 0x000fe400078ec0ff */
[----:B------:R-:W-:Y:S01]  /*b720*/  ISETP.GE.AND P0, PT, R24, UR4, PT ;  /* 0x0000000418007c0c */ /* 0x000fe2000bf06270 */
[--C-:B0-----:R-:W-:Y:S01]  /*b730*/  @!P2 IMAD.WIDE R10, R15, 0x4, R4.reuse ;  /* 0x000000040f0aa825 */ /* 0x101fe200078e0204 */
[----:B------:R-:W-:Y:S02]  /*b740*/  IADD3 R2, R3, 0xa8, RZ ;  /* 0x000000a803027810 */ /* 0x000fe40007ffe0ff */
[----:B------:R-:W-:Y:S01]  /*b750*/  ISETP.GE.AND P1, PT, R25, UR4, PT ;  /* 0x0000000419007c0c */ /* 0x000fe2000bf26270 */
[----:B-1----:R-:W-:Y:S01]  /*b760*/  @!P6 IMAD.WIDE R12, R17, 0x4, R4 ;  /* 0x00000004110ce825 */ /* 0x002fe200078e0204 */
[----:B------:R0:W-:Y:S01]  /*b770*/  @!P2 ST.E.64 desc[UR6][R10.64], R76 ;  /* 0x0000004c0a00a985 */ /* 0x0001e2000c101b06 */
[----:B------:R-:W-:-:S02]  /*b780*/  ISETP.GE.AND P2, PT, R0, UR4, PT ;  /* 0x0000000400007c0c */ /* 0x000fc4000bf46270 */
[--C-:B------:R-:W-:Y:S01]  /*b790*/  @!P5 IMAD.WIDE R14, R19, 0x4, R4.reuse ;  /* 0x00000004130ed825 */ /* 0x100fe200078e0204 */
[----:B------:R1:W-:Y:S03]  /*b7a0*/  @!P6 ST.E.64 desc[UR6][R12.64], R80 ;  /* 0x000000500c00e985 */ /* 0x0003e6000c101b06 */
[--C-:B------:R-:W-:Y:S01]  /*b7b0*/  @!P4 IMAD.WIDE R16, R21, 0x4, R4.reuse ;  /* 0x000000041510c825 */ /* 0x100fe200078e0204 */
[----:B------:R2:W-:Y:S01]  /*b7c0*/  @!P5 ST.E.64 desc[UR6][R14.64], R84 ;  /* 0x000000540e00d985 */ /* 0x0005e2000c101b06 */
[----:B------:R-:W-:Y:S02]  /*b7d0*/  ISETP.GE.AND P5, PT, R22, UR4, PT ;  /* 0x0000000416007c0c */ /* 0x000fe4000bfa6270 */
[----:B------:R-:W-:Y:S01]  /*b7e0*/  @!P3 IMAD.WIDE R20, R23, 0x4, R4 ;  /* 0x000000041714b825 */ /* 0x000fe200078e0204 */
[----:B------:R3:W-:Y:S01]  /*b7f0*/  @!P4 ST.E.64 desc[UR6][R16.64], R88 ;  /* 0x000000581000c985 */ /* 0x0007e2000c101b06 */
[----:B------:R-:W-:-:S02]  /*b800*/  @!P0 LEA.HI R24, R24, R24, RZ, 0x1 ;  /* 0x0000001818188211 */ /* 0x000fc400078f08ff */
[C---:B------:R-:W-:Y:S01]  /*b810*/  VIADD R19, R3.reuse, 0xb0 ;  /* 0x000000b003137836 */ /* 0x040fe20000000000 */
[----:B------:R4:W-:Y:S01]  /*b820*/  @!P3 ST.E.64 desc[UR6][R20.64], R92 ;  /* 0x0000005c1400b985 */ /* 0x0009e2000c101b06 */
[----:B------:R-:W-:Y:S01]  /*b830*/  VIADD R23, R3, 0xc0 ;  /* 0x000000c003177836 */ /* 0x000fe20000000000 */
[----:B------:R-:W-:Y:S02]  /*b840*/  ISETP.GE.AND P3, PT, R2, UR4, PT ;  /* 0x0000000402007c0c */ /* 0x000fe4000bf66270 */
[----:B------:R-:W-:Y:S02]  /*b850*/  ISETP.GE.AND P4, PT, R19, UR4, PT ;  /* 0x0000000413007c0c */ /* 0x000fe4000bf86270 */
[----:B------:R-:W-:Y:S02]  /*b860*/  ISETP.GE.AND P6, PT, R23, UR4, PT ;  /* 0x0000000417007c0c */ /* 0x000fe4000bfc6270 */
[----:B------:R-:W-:Y:S02]  /*b870*/  @!P1 LEA.HI R25, R25, R25, RZ, 0x1 ;  /* 0x0000001919199211 */ /* 0x000fe400078f08ff */
[----:B0-----:R-:W-:-:S02]  /*b880*/  @!P0 LOP3.LUT R11, R24, 0xfffffffe, RZ, 0xc0, !PT ;  /* 0xfffffffe180b8812 */ /* 0x001fc400078ec0ff */
[----:B------:R-:W-:Y:S02]  /*b890*/  @!P2 LEA.HI R0, R0, R0, RZ, 0x1 ;  /* 0x000000000000a211 */ /* 0x000fe400078f08ff */
[----:B-1----:R-:W-:Y:S01]  /*b8a0*/  @!P1 LOP3.LUT R13, R25, 0xfffffffe, RZ, 0xc0, !PT ;  /* 0xfffffffe190d9812 */ /* 0x002fe200078ec0ff */
[--C-:B------:R-:W-:Y:S01]  /*b8b0*/  @!P0 IMAD.WIDE R10, R11, 0x4, R4.reuse ;  /* 0x000000040b0a8825 */ /* 0x100fe200078e0204 */
[----:B------:R-:W-:Y:S02]  /*b8c0*/  @!P3 LEA.HI R2, R2, R2, RZ, 0x1 ;  /* 0x000000020202b211 */ /* 0x000fe400078f08ff */
[----:B------:R-:W-:Y:S01]  /*b8d0*/  @!P4 LEA.HI R19, R19, R19, RZ, 0x1 ;  /* 0x000000131313c211 */ /* 0x000fe200078f08ff */
[----:B------:R-:W-:Y:S01]  /*b8e0*/  @!P1 IMAD.WIDE R12, R13, 0x4, R4 ;  /* 0x000000040d0c9825 */ /* 0x000fe200078e0204 */
[----:B--2---:R-:W-:Y:S01]  /*b8f0*/  @!P2 LOP3.LUT R15, R0, 0xfffffffe, RZ, 0xc0, !PT ;  /* 0xfffffffe000fa812 */ /* 0x004fe200078ec0ff */
[----:B------:R0:W-:Y:S01]  /*b900*/  @!P0 ST.E.64 desc[UR6][R10.64], R96 ;  /* 0x000000600a008985 */ /* 0x0001e2000c101b06 */
[----:B------:R-:W-:-:S02]  /*b910*/  @!P5 LEA.HI R22, R22, R22, RZ, 0x1 ;  /* 0x000000161616d211 */ /* 0x000fc400078f08ff */
[----:B---3--:R-:W-:Y:S01]  /*b920*/  @!P3 LOP3.LUT R17, R2, 0xfffffffe, RZ, 0xc0, !PT ;  /* 0xfffffffe0211b812 */ /* 0x008fe200078ec0ff */
[--C-:B------:R-:W-:Y:S01]  /*b930*/  @!P2 IMAD.WIDE R14, R15, 0x4, R4.reuse ;  /* 0x000000040f0ea825 */ /* 0x100fe200078e0204 */
[----:B------:R-:W-:Y:S01]  /*b940*/  @!P6 LEA.HI R23, R23, R23, RZ, 0x1 ;  /* 0x000000171717e211 */ /* 0x000fe200078f08ff */
[----:B------:R1:W-:Y:S01]  /*b950*/  @!P1 ST.E.64 desc[UR6][R12.64], R100 ;  /* 0x000000640c009985 */ /* 0x0003e2000c101b06 */
[----:B------:R-:W-:Y:S01]  /*b960*/  @!P4 LOP3.LUT R19, R19, 0xfffffffe, RZ, 0xc0, !PT ;  /* 0xfffffffe1313c812 */ /* 0x000fe200078ec0ff */
[----:B------:R-:W-:Y:S01]  /*b970*/  VIADD R2, R3, 0xd0 ;  /* 0x000000d003027836 */ /* 0x000fe20000000000 */
[----:B----4-:R-:W-:Y:S01]  /*b980*/  @!P5 LOP3.LUT R21, R22, 0xfffffffe, RZ, 0xc0, !PT ;  /* 0xfffffffe1615d812 */ /* 0x010fe200078ec0ff */
[----:B------:R2:W-:Y:S01]  /*b990*/  @!P2 ST.E.64 desc[UR6][R14.64], R104 ;  /* 0x000000680e00a985 */ /* 0x0005e2000c101b06 */
[----:B------:R-:W-:Y:S01]  /*b9a0*/  @!P6 LOP3.LUT R23, R23, 0xfffffffe, RZ, 0xc0, !PT ;  /* 0xfffffffe1717e812 */ /* 0x000fe200078ec0ff */
[C---:B------:R-:W-:Y:S01]  /*b9b0*/  VIADD R22, R3.reuse, 0xe0 ;  /* 0x000000e003167836 */ /* 0x040fe20000000000 */
[----:B------:R-:W-:Y:S01]  /*b9c0*/  IADD3 R0, R3, 0xc8, RZ ;  /* 0x000000c803007810 */ /* 0x000fe20007ffe0ff */
[----:B0-----:R-:W-:Y:S01]  /*b9d0*/  @!P3 IMAD.WIDE R10, R17, 0x4, R4 ;  /* 0x00000004110ab825 */ /* 0x001fe200078e0204 */
[----:B------:R-:W-:-:S02]  /*b9e0*/  ISETP.GE.AND P1, PT, R2, UR4, PT ;  /* 0x0000000402007c0c */ /* 0x000fc4000bf26270 */
[----:B------:R-:W-:Y:S01]  /*b9f0*/  ISETP.GE.AND P0, PT, R0, UR4, PT ;  /* 0x0000000400007c0c */ /* 0x000fe2000bf06270 */
[--C-:B------:R-:W-:Y:S01]  /*ba00*/  @!P5 IMAD.WIDE R16, R21, 0x4, R4.reuse ;  /* 0x000000041510d825 */ /* 0x100fe200078e0204 */
[----:B------:R0:W-:Y:S01]  /*ba10*/  @!P3 ST.E.64 desc[UR6][R10.64], R108 ;  /* 0x0000006c0a00b985 */ /* 0x0001e2000c101b06 */
[----:B------:R-:W-:Y:S02]  /*ba20*/  ISETP.GE.AND P3, PT, R22, UR4, PT ;  /* 0x0000000416007c0c */ /* 0x000fe4000bf66270 */
[----:B-1----:R-:W-:Y:S01]  /*ba30*/  @!P4 IMAD.WIDE R12, R19, 0x4, R4 ;  /* 0x00000004130cc825 */ /* 0x002fe200078e0204 */
[----:B--2---:R-:W-:-:S03]  /*ba40*/  IADD3 R14, R3, 0xe8, RZ ;  /* 0x000000e8030e7810 */ /* 0x004fc60007ffe0ff */
[----:B------:R-:W-:Y:S01]  /*ba50*/  @!P6 IMAD.WIDE R20, R23, 0x4, R4 ;  /* 0x000000041714e825 */ /* 0x000fe200078e0204 */
[----:B------:R1:W-:Y:S01]  /*ba60*/  @!P4 ST.E.64 desc[UR6][R12.64], R112 ;  /* 0x000000700c00c985 */ /* 0x0003e2000c101b06 */
[----:B------:R-:W-:Y:S02]  /*ba70*/  ISETP.GE.AND P4, PT, R14, UR4, PT ;  /* 0x000000040e007c0c */ /* 0x000fe4000bf86270 */
[C---:B------:R-:W-:Y:S01]  /*ba80*/  VIADD R19, R3.reuse, 0xd8 ;  /* 0x000000d803137836 */ /* 0x040fe20000000000 */
[----:B------:R2:W-:Y:S01]  /*ba90*/  @!P5 ST.E.64 desc[UR6][R16.64], R116 ;  /* 0x000000741000d985 */ /* 0x0005e2000c101b06 */
[C---:B------:R-:W-:Y:S01]  /*baa0*/  VIADD R15, R3.reuse, 0xf0 ;  /* 0x000000f0030f7836 */ /* 0x040fe20000000000 */
[----:B------:R-:W-:Y:S01]  /*bab0*/  @!P0 LEA.HI R0, R0, R0, RZ, 0x1 ;  /* 0x0000000000008211 */ /* 0x000fe200078f08ff */
[----:B0-----:R-:W-:Y:S01]  /*bac0*/  VIADD R11, R3, 0xf8 ;  /* 0x000000f8030b7836 */ /* 0x001fe20000000000 */
[----:B------:R0:W-:Y:S01]  /*bad0*/  @!P6 ST.E.64 desc[UR6][R20.64], R120 ;  /* 0x000000781400e985 */ /* 0x0001e2000c101b06 */
[----:B------:R-:W-:-:S02]  /*bae0*/  ISETP.GE.AND P2, PT, R19, UR4, PT ;  /* 0x0000000413007c0c */ /* 0x000fc4000bf46270 */
[----:B------:R-:W-:Y:S02]  /*baf0*/  ISETP.GE.AND P5, PT, R15, UR4, PT ;  /* 0x000000040f007c0c */ /* 0x000fe4000bfa6270 */
[----:B------:R-:W-:Y:S02]  /*bb00*/  ISETP.GE.AND P6, PT, R11, UR4, PT ;  /* 0x000000040b007c0c */ /* 0x000fe4000bfc6270 */
[----:B------:R-:W-:Y:S02]  /*bb10*/  @!P1 LEA.HI R2, R2, R2, RZ, 0x1 ;  /* 0x0000000202029211 */ /* 0x000fe400078f08ff */
[----:B------:R-:W-:Y:S02]  /*bb20*/  @!P3 LEA.HI R22, R22, R22, RZ, 0x1 ;  /* 0x000000161616b211 */ /* 0x000fe400078f08ff */
[----:B------:R-:W-:Y:S02]  /*bb30*/  @!P4 LEA.HI R14, R14, R14, RZ, 0x1 ;  /* 0x0000000e0e0ec211 */ /* 0x000fe400078f08ff */
[----:B-1----:R-:W-:-:S02]  /*bb40*/  @!P1 LOP3.LUT R13, R2, 0xfffffffe, RZ, 0xc0, !PT ;  /* 0xfffffffe020d9812 */ /* 0x002fc400078ec0ff */
[----:B------:R-:W-:Y:S02]  /*bb50*/  @!P2 LEA.HI R19, R19, R19, RZ, 0x1 ;  /* 0x000000131313a211 */ /* 0x000fe400078f08ff */
[----:B------:R-:W-:Y:S02]  /*bb60*/  @!P5 LEA.HI R10, R15, R15, RZ, 0x1 ;  /* 0x0000000f0f0ad211 */ /* 0x000fe400078f08ff */
[----:B------:R-:W-:Y:S02]  /*bb70*/  @!P6 LEA.HI R12, R11, R11, RZ, 0x1 ;  /* 0x0000000b0b0ce211 */ /* 0x000fe400078f08ff */
[----:B------:R-:W-:Y:S02]  /*bb80*/  @!P0 LOP3.LUT R11, R0, 0xfffffffe, RZ, 0xc0, !PT ;  /* 0xfffffffe000b8812 */ /* 0x000fe400078ec0ff */
[----:B------:R-:W-:Y:S02]  /*bb90*/  @!P2 LOP3.LUT R15, R19, 0xfffffffe, RZ, 0xc0, !PT ;  /* 0xfffffffe130fa812 */ /* 0x000fe400078ec0ff */
[----:B--2---:R-:W-:-:S02]  /*bba0*/  @!P3 LOP3.LUT R17, R22, 0xfffffffe, RZ, 0xc0, !PT ;  /* 0xfffffffe1611b812 */ /* 0x004fc400078ec0ff */
[----:B0-----:R-:W-:Y:S01]  /*bbb0*/  @!P4 LOP3.LUT R21, R14, 0xfffffffe, RZ, 0xc0, !PT ;  /* 0xfffffffe0e15c812 */ /* 0x001fe200078ec0ff */
[--C-:B------:R-:W-:Y:S01]  /*bbc0*/  @!P2 IMAD.WIDE R14, R15, 0x4, R4.reuse ;  /* 0x000000040f0ea825 */ /* 0x100fe200078e0204 */
[----:B------:R-:W-:Y:S02]  /*bbd0*/  @!P5 LOP3.LUT R23, R10, 0xfffffffe, RZ, 0xc0, !PT ;  /* 0xfffffffe0a17d812 */ /* 0x000fe400078ec0ff */
[----:B------:R-:W-:Y:S01]  /*bbe0*/  @!P6 LOP3.LUT R19, R12, 0xfffffffe, RZ, 0xc0, !PT ;  /* 0xfffffffe0c13e812 */ /* 0x000fe200078ec0ff */
[----:B------:R-:W-:-:S04]  /*bbf0*/  @!P0 IMAD.WIDE R10, R11, 0x4, R4 ;  /* 0x000000040b0a8825 */ /* 0x000fc800078e0204 */
[--C-:B------:R-:W-:Y:S01]  /*bc00*/  @!P1 IMAD.WIDE R12, R13, 0x4, R4.reuse ;  /* 0x000000040d0c9825 */ /* 0x100fe200078e0204 */
[----:B------:R0:W-:Y:S03]  /*bc10*/  @!P0 ST.E.64 desc[UR6][R10.64], R124 ;  /* 0x0000007c0a008985 */ /* 0x0001e6000c101b06 */
[--C-:B------:R-:W-:Y:S01]  /*bc20*/  @!P3 IMAD.WIDE R16, R17, 0x4, R4.reuse ;  /* 0x000000041110b825 */ /* 0x100fe200078e0204 */
[----:B------:R0:W-:Y:S03]  /*bc30*/  @!P1 ST.E.64 desc[UR6][R12.64], R128 ;  /* 0x000000800c009985 */ /* 0x0001e6000c101b06 */
[--C-:B------:R-:W-:Y:S01]  /*bc40*/  @!P4 IMAD.WIDE R20, R21, 0x4, R4.reuse ;  /* 0x000000041514c825 */ /* 0x100fe200078e0204 */
[----:B------:R0:W-:Y:S03]  /*bc50*/  @!P2 ST.E.64 desc[UR6][R14.64], R132 ;  /* 0x000000840e00a985 */ /* 0x0001e6000c101b06 */
[--C-:B------:R-:W-:Y:S01]  /*bc60*/  @!P5 IMAD.WIDE R22, R23, 0x4, R4.reuse ;  /* 0x000000041716d825 */ /* 0x100fe200078e0204 */
[----:B------:R0:W-:Y:S03]  /*bc70*/  @!P3 ST.E.64 desc[UR6][R16.64], R136 ;  /* 0x000000881000b985 */ /* 0x0001e6000c101b06 */
[----:B------:R-:W-:Y:S01]  /*bc80*/  @!P6 IMAD.WIDE R4, R19, 0x4, R4 ;  /* 0x000000041304e825 */ /* 0x000fe200078e0204 */
[----:B------:R0:W-:Y:S04]  /*bc90*/  @!P4 ST.E.64 desc[UR6][R20.64], R140 ;  /* 0x0000008c1400c985 */ /* 0x0001e8000c101b06 */
[----:B------:R0:W-:Y:S04]  /*bca0*/  @!P5 ST.E.64 desc[UR6][R22.64], R144 ;  /* 0x000000901600d985 */ /* 0x0001e8000c101b06 */
[----:B------:R0:W-:Y:S02]  /*bcb0*/  @!P6 ST.E.64 desc[UR6][R4.64], R148 ;  /* 0x000000940400e985 */ /* 0x0001e4000c101b06 */
.L_x_37:
[----:B------:R-:W-:Y:S05]  /*bcc0*/  BSYNC B0 ;  /* 0x0000000000007941 */ /* 0x000fea0003800000 */
.L_x_36:
[----:B------:R-:W-:Y:S01]  /*bcd0*/  ISETP.GE.AND P0, PT, R9, R8, PT ;  /* 0x000000080900720c */ /* 0x000fe20003f06270 */
[----:B0---4-:R0:W1:Y:S04]  /*bce0*/  SHFL.IDX PT, R5, R7, 0x1, 0x1c1f ;  /* 0x003c1f0007057f89 */ /* 0x01106800000e0000 */
[----:B---3--:R0:W3:Y:S08]  /*bcf0*/  SHFL.IDX PT, R4, R6, 0x1, 0x1c1f ;  /* 0x003c1f0006047f89 */ /* 0x0080f000000e0000 */
[----:B0-----:R-:W-:Y:S05]  /*bd00*/  @P0 BRA `(.L_x_8) ;  /* 0x0000004c00940947 */ /* 0x001fea0003800000 */
[C---:B--2---:R-:W-:Y:S01]  /*bd10*/  VIADD R0, R3.reuse, 0x8 ;  /* 0x0000000803007836 */ /* 0x044fe20000000000 */
[C---:B------:R-:W-:Y:S01]  /*bd20*/  IADD3 R2, R3.reuse, 0x10, RZ ;  /* 0x0000001003027810 */ /* 0x040fe20007ffe0ff */
[----:B------:R-:W-:Y:S01]  /*bd30*/  ULDC UR4, c[0x0][0xac8] ;  /* 0x0002b20000047ab9 */ /* 0x000fe20000000800 */
[C---:B------:R-:W-:Y:S01]  /*bd40*/  VIADD R12, R3.reuse, 0x18 ;  /* 0x00000018030c7836 */ /* 0x040fe20000000000 */
[C---:B------:R-:W-:Y:S01]  /*bd50*/  ISETP.GE.AND P0, PT, R3.reuse, UR4, PT ;  /* 0x0000000403007c0c */ /* 0x040fe2000bf06270 */
[C---:B------:R-:W-:Y:S01]  /*bd60*/  VIADD R13, R3.reuse, 0x20 ;  /* 0x00000020030d7836 */ /* 0x040fe20000000000 */
[----:B------:R-:W-:Y:S01]  /*bd70*/  ISETP.GE.AND P1, PT, R0, UR4, PT ;  /* 0x0000000400007c0c */ /* 0x000fe2000bf26270 */
[----:B------:R-:W-:Y:S01]  /*bd80*/  ULDC.64 UR6, c[0x0][0x208] ;  /* 0x0000820000067ab9 */ /* 0x000fe20000000a00 */
[----:B------:R-:W-:Y:S01]  /*bd90*/  ISETP.GE.AND P2, PT, R2, UR4, PT ;  /* 0x0000000402007c0c */ /* 0x000fe2000bf46270 */
[C---:B------:R-:W-:Y:S01]  /*bda0*/  VIADD R14, R3.reuse, 0x38 ;  /* 0x00000038030e7836 */ /* 0x040fe20000000000 */
[----:B------:R-:W-:Y:S01]  /*bdb0*/  ISETP.GE.AND P5, PT, R12, UR4, PT ;  /* 0x000000040c007c0c */ /* 0x000fe2000bfa6270 */
[----:B------:R-:W-:Y:S01]  /*bdc0*/  VIADD R15, R3, 0x40 ;  /* 0x00000040030f7836 */ /* 0x000fe20000000000 */
[----:B------:R-:W-:Y:S01]  /*bdd0*/  ISETP.GE.AND P6, PT, R13, UR4, PT ;  /* 0x000000040d007c0c */ /* 0x000fe2000bfc6270 */
[C---:B------:R-:W-:Y:S01]  /*bde0*/  VIADD R16, R3.reuse, 0x48 ;  /* 0x0000004803107836 */ /* 0x040fe20000000000 */
[C---:B------:R-:W-:Y:S01]  /*bdf0*/  IADD3 R20, R3.reuse, 0x50, RZ ;  /* 0x0000005003147810 */ /* 0x040fe20007ffe0ff */
[----:B------:R-:W-:Y:S01]  /*be00*/  VIADD R21, R3, 0x58 ;  /* 0x0000005803157836 */ /* 0x000fe20000000000 */
[----:B------:R-:W-:Y:S01]  /*be10*/  ISETP.GE.AND P3, PT, R15, UR4, PT ;  /* 0x000000040f007c0c */ /* 0x000fe2000bf66270 */
[----:B-1-3--:R-:W-:Y:S01]  /*be20*/  @!P0 IMAD.WIDE R6, R3, 0x4, R4 ;  /* 0x0000000403068825 */ /* 0x00afe200078e0204 */
[----:B------:R-:W-:-:S02]  /*be30*/  ISETP.GE.AND P4, PT, R16, UR4, PT ;  /* 0x0000000410007c0c */ /* 0x000fc4000bf86270 */
[----:B------:R-:W-:Y:S02]  /*be40*/  @!P1 LEA.HI R0, R0, R0, RZ, 0x1 ;  /* 0x0000000000009211 */ /* 0x000fe400078f08ff */
[----:B------:R-:W-:Y:S01]  /*be50*/  @!P2 LEA.HI R2, R2, R2, RZ, 0x1 ;  /* 0x000000020202a211 */ /* 0x000fe200078f08ff */
[----:B------:R0:W-:Y:S01]  /*be60*/  @!P0 ST.E.64 desc[UR6][R6.64], R26 ;  /* 0x0000001a06008985 */ /* 0x0001e2000c101b06 */
[----:B------:R-:W-:Y:S01]  /*be70*/  @!P1 LOP3.LUT R9, R0, 0xfffffffe, RZ, 0xc0, !PT ;  /* 0xfffffffe00099812 */ /* 0x000fe200078ec0ff */
[C---:B------:R-:W-:Y:S01]  /*be80*/  VIADD R0, R3.reuse, 0x28 ;  /* 0x0000002803007836 */ /* 0x040fe20000000000 */
[----:B------:R-:W-:Y:S02]  /*be90*/  @!P2 LOP3.LUT R11, R2, 0xfffffffe, RZ, 0xc0, !PT ;  /* 0xfffffffe020ba812 */ /* 0x000fe400078ec0ff */
[----:B------:R-:W-:Y:S01]  /*bea0*/  IADD3 R2, R3, 0x30, RZ ;  /* 0x0000003003027810 */ /* 0x000fe20007ffe0ff */
[----:B------:R-:W-:Y:S01]  /*beb0*/  @!P1 IMAD.WIDE R8, R9, 0x4, R4 ;  /* 0x0000000409089825 */ /* 0x000fe200078e0204 */
[----:B------:R-:W-:-:S02]  /*bec0*/  ISETP.GE.AND P0, PT, R0, UR4, PT ;  /* 0x0000000400007c0c */ /* 0x000fc4000bf06270 */
[----:B------:R-:W-:Y:S01]  /*bed0*/  @!P5 LEA.HI R12, R12, R12, RZ, 0x1 ;  /* 0x0000000c0c0cd211 */ /* 0x000fe200078f08ff */
[----:B------:R-:W-:Y:S01]  /*bee0*/  @!P2 IMAD.WIDE R10, R11, 0x4, R4 ;  /* 0x000000040b0aa825 */ /* 0x000fe200078e0204 */
[----:B------:R1:W-:Y:S01]  /*bef0*/  @!P1 ST.E.64 desc[UR6][R8.64], R30 ;  /* 0x0000001e08009985 */ /* 0x0003e2000c101b06 */
[----:B------:R-:W-:Y:S02]  /*bf00*/  ISETP.GE.AND P1, PT, R2, UR4, PT ;  /* 0x0000000402007c0c */ /* 0x000fe4000bf26270 */
[----:B------:R-:W-:Y:S01]  /*bf10*/  @!P6 LEA.HI R13, R13, R13, RZ, 0x1 ;  /* 0x0000000d0d0de211 */ /* 0x000fe200078f08ff */
[----:B------:R2:W-:Y:S01]  /*bf20*/  @!P2 ST.E.64 desc[UR6][R10.64], R34 ;  /* 0x000000220a00a985 */ /* 0x0005e2000c101b06 */
[----:B------:R-:W-:Y:S02]  /*bf30*/  ISETP.GE.AND P2, PT, R14, UR4, PT ;  /* 0x000000040e007c0c */ /* 0x000fe4000bf46270 */
[----:B0-----:R-:W-:Y:S02]  /*bf40*/  @!P5 LOP3.LUT R7, R12, 0xfffffffe, RZ, 0xc0, !PT ;  /* 0xfffffffe0c07d812 */ /* 0x001fe400078ec0ff */
[----:B------:R-:W-:-:S02]  /*bf50*/  @!P0 LEA.HI R0, R0, R0, RZ, 0x1 ;  /* 0x0000000000008211 */ /* 0x000fc400078f08ff */
[----:B------:R-:W-:Y:S01]  /*bf60*/  @!P4 LEA.HI R16, R16, R16, RZ, 0x1 ;  /* 0x000000101010c211 */ /* 0x000fe200078f08ff */
[--C-:B------:R-:W-:Y:S01]  /*bf70*/  @!P5 IMAD.WIDE R6, R7, 0x4, R4.reuse ;  /* 0x000000040706d825 */ /* 0x100fe200078e0204 */
[----:B-1----:R-:W-:Y:S02]  /*bf80*/  @!P6 LOP3.LUT R9, R13, 0xfffffffe, RZ, 0xc0, !PT ;  /* 0xfffffffe0d09e812 */ /* 0x002fe400078ec0ff */
[----:B------:R-:W-:Y:S02]  /*bf90*/  @!P1 LEA.HI R2, R2, R2, RZ, 0x1 ;  /* 0x0000000202029211 */ /* 0x000fe400078f08ff */
[----:B------:R0:W-:Y:S01]  /*bfa0*/  @!P5 ST.E.64 desc[UR6][R6.64], R38 ;  /* 0x000000260600d985 */ /* 0x0001e2000c101b06 */
[----:B------:R-:W-:Y:S01]  /*bfb0*/  @!P2 LEA.HI R14, R14, R14, RZ, 0x1 ;  /* 0x0000000e0e0ea211 */ /* 0x000fe200078f08ff */
[----:B------:R-:W-:Y:S01]  /*bfc0*/  @!P6 IMAD.WIDE R8, R9, 0x4, R4 ;  /* 0x000000040908e825 */ /* 0x000fe200078e0204 */
[----:B--2---:R-:W-:Y:S02]  /*bfd0*/  @!P3 LEA.HI R10, R15, R15, RZ, 0x1 ;  /* 0x0000000f0f0ab211 */ /* 0x004fe400078f08ff */
[----:B------:R-:W-:Y:S01]  /*bfe0*/  @!P0 LOP3.LUT R11, R0, 0xfffffffe, RZ, 0xc0, !PT ;  /* 0xfffffffe000b8812 */ /* 0x000fe200078ec0ff */
[C---:B------:R-:W-:Y:S01]  /*bff0*/  VIADD R0, R3.reuse, 0x60 ;  /* 0x0000006003007836 */ /* 0x040fe20000000000 */
[----:B------:R-:W-:Y:S01]  /*c000*/  @!P1 LOP3.LUT R13, R2, 0xfffffffe, RZ, 0xc0, !PT ;  /* 0xfffffffe020d9812 */ /* 0x000fe200078ec0ff */
[----:B------:R1:W-:Y:S01]  /*c010*/  @!P6 ST.E.64 desc[UR6][R8.64], R42 ;  /* 0x0000002a0800e985 */ /* 0x0003e2000c101b06 */
[----:B------:R-:W-:Y:S01]  /*c020*/  @!P2 LOP3.LUT R15, R14, 0xfffffffe, RZ, 0xc0, !PT ;  /* 0xfffffffe0e0fa812 */ /* 0x000fe200078ec0ff */
[----:B------:R-:W-:Y:S01]  /*c030*/  VIADD R2, R3, 0x68 ;  /* 0x0000006803027836 */ /* 0x000fe20000000000 */
[----:B------:R-:W-:-:S02]  /*c040*/  @!P3 LOP3.LUT R17, R10, 0xfffffffe, RZ, 0xc0, !PT ;  /* 0xfffffffe0a11b812 */ /* 0x000fc400078ec0ff */
[----:B------:R-:W-:Y:S01]  /*c050*/  @!P4 LOP3.LUT R19, R16, 0xfffffffe, RZ, 0xc0, !PT ;  /* 0xfffffffe1013c812 */ /* 0x000fe200078ec0ff */
[--C-:B0-----:R-:W-:Y:S01]  /*c060*/  @!P0 IMAD.WIDE R6, R11, 0x4, R4.reuse ;  /* 0x000000040b068825 */ /* 0x101fe200078e0204 */
[----:B------:R-:W-:Y:S02]  /*c070*/  ISETP.GE.AND P5, PT, R20, UR4, PT ;  /* 0x0000000414007c0c */ /* 0x000fe4000bfa6270 */
[----:B------:R-:W-:Y:S01]  /*c080*/  ISETP.GE.AND P6, PT, R21, UR4, PT ;  /* 0x0000000415007c0c */ /* 0x000fe2000bfc6270 */
[--C-:B------:R-:W-:Y:S01]  /*c090*/  @!P2 IMAD.WIDE R10, R15, 0x4, R4.reuse ;  /* 0x000000040f0aa825 */ /* 0x100fe200078e0204 */
[----:B------:R0:W-:Y:S01]  /*c0a0*/  @!P0 ST.E.64 desc[UR6][R6.64], R46 ;  /* 0x0000002e06008985 */ /* 0x0001e2000c101b06 */
[----:B------:R-:W-:Y:S02]  /*c0b0*/  IADD3 R16, R3, 0x70, RZ ;  /* 0x0000007003107810 */ /* 0x000fe40007ffe0ff */
[----:B-1----:R-:W-:-:S04]  /*c0c0*/  @!P1 IMAD.WIDE R8, R13, 0x4, R4 ;  /* 0x000000040d089825 */ /* 0x002fc800078e0204 */
[--C-:B------:R-:W-:Y:S01]  /*c0d0*/  @!P3 IMAD.WIDE R12, R17, 0x4, R4.reuse ;  /* 0x00000004110cb825 */ /* 0x100fe200078e0204 */
[----:B------:R1:W-:Y:S01]  /*c0e0*/  @!P1 ST.E.64 desc[UR6][R8.64], R50 ;  /* 0x0000003208009985 */ /* 0x0003e2000c101b06 */
[----:B------:R-:W-:Y:S02]  /*c0f0*/  @!P5 LEA.HI R20, R20, R20, RZ, 0x1 ;  /* 0x000000141414d211 */ /* 0x000fe400078f08ff */
[----:B------:R-:W-:Y:S01]  /*c100*/  @!P4 IMAD.WIDE R14, R19, 0x4, R4 ;  /* 0x00000004130ec825 */ /* 0x000fe200078e0204 */
[----:B------:R2:W-:Y:S01]  /*c110*/  @!P2 ST.E.64 desc[UR6][R10.64], R54 ;  /* 0x000000360a00a985 */ /* 0x0005e2000c101b06 */
[----:B------:R-:W-:Y:S02]  /*c120*/  ISETP.GE.AND P2, PT, R16, UR4, PT ;  /* 0x0000000410007c0c */ /* 0x000fe4000bf46270 */
[C---:B------:R-:W-:Y:S01]  /*c130*/  VIADD R17, R3.reuse, 0x78 ;  /* 0x0000007803117836 */ /* 0x040fe20000000000 */
[----:B------:R3:W-:Y:S01]  /*c140*/  @!P3 ST.E.64 desc[UR6][R12.64], R58 ;  /* 0x0000003a0c00b985 */ /* 0x0007e2000c101b06 */
[----:B------:R-:W-:Y:S01]  /*c150*/  VIADD R19, R3, 0x80 ;  /* 0x0000008003137836 */ /* 0x000fe20000000000 */
[----:B------:R-:W-:-:S02]  /*c160*/  ISETP.GE.AND P3, PT, R2, UR4, PT ;  /* 0x0000000402007c0c */ /* 0x000fc4000bf66270 */
[----:B------:R4:W-:Y:S01]  /*c170*/  @!P4 ST.E.64 desc[UR6][R14.64], R62 ;  /* 0x0000003e0e00c985 */ /* 0x0009e2000c101b06 */
[----:B------:R-:W-:Y:S02]  /*c180*/  ISETP.GE.AND P4, PT, R0, UR4, PT ;  /* 0x0000000400007c0c */ /* 0x000fe4000bf86270 */
[----:B------:R-:W-:Y:S02]  /*c190*/  ISETP.GE.AND P1, PT, R17, UR4, PT ;  /* 0x0000000411007c0c */ /* 0x000fe4000bf26270 */
[----:B------:R-:W-:Y:S02]  /*c1a0*/  ISETP.GE.AND P0, PT, R19, UR4, PT ;  /* 0x0000000413007c0c */ /* 0x000fe4000bf06270 */
[----:B------:R-:W-:Y:S02]  /*c1b0*/  @!P6 LEA.HI R21, R21, R21, RZ, 0x1 ;  /* 0x000000151515e211 */ /* 0x000fe400078f08ff */
[----:B0-----:R-:W-:Y:S01]  /*c1c0*/  @!P5 LOP3.LUT R7, R20, 0xfffffffe, RZ, 0xc0, !PT ;  /* 0xfffffffe1407d812 */ /* 0x001fe200078ec0ff */
[----:B------:R-:W-:Y:S01]  /*c1d0*/  VIADD R20, R3, 0x88 ;  /* 0x0000008803147836 */ /* 0x000fe20000000000 */
[----:B-1----:R-:W-:-:S02]  /*c1e0*/  @!P6 LOP3.LUT R9, R21, 0xfffffffe, RZ, 0xc0, !PT ;  /* 0xfffffffe1509e812 */ /* 0x002fc400078ec0ff */
[----:B------:R-:W-:Y:S01]  /*c1f0*/  @!P3 LEA.HI R2, R2, R2, RZ, 0x1 ;  /* 0x000000020202b211 */ /* 0x000fe200078f08ff */
[--C-:B------:R-:W-:Y:S01]  /*c200*/  @!P5 IMAD.WIDE R6, R7, 0x4, R4.reuse ;  /* 0x000000040706d825 */ /* 0x100fe200078e0204 */
[----:B------:R-:W-:Y:S02]  /*c210*/  @!P4 LEA.HI R0, R0, R0, RZ, 0x1 ;  /* 0x000000000000c211 */ /* 0x000fe400078f08ff */
        /* <DEDUP_REMOVED lines=8> */
[C---:B------:R-:W-:Y:S01]  /*c2a0*/  VIADD R0, R3.reuse, 0x98 ;  /* 0x0000009803007836 */ /* 0x040fe20000000000 */
[----:B----4-:R-:W-:Y:S01]  /*c2b0*/  @!P2 LOP3.LUT R15, R16, 0xfffffffe, RZ, 0xc0, !PT ;  /* 0xfffffffe100fa812 */ /* 0x010fe200078ec0ff */
[----:B------:R-:W-:Y:S01]  /*c2c0*/  VIADD R2, R3, 0xa0 ;  /* 0x000000a003027836 */ /* 0x000fe20000000000 */
[----:B------:R-:W-:Y:S01]  /*c2d0*/  @!P1 LOP3.LUT R17, R17, 0xfffffffe, RZ, 0xc0, !PT ;  /* 0xfffffffe11119812 */ /* 0x000fe200078ec0ff */
[----:B------:R-:W-:Y:S01]  /*c2e0*/  VIADD R16, R3, 0xa8 ;  /* 0x000000a803107836 */ /* 0x000fe20000000000 */
[----:B------:R-:W-:-:S02]  /*c2f0*/  @!P0 LOP3.LUT R19, R19, 0xfffffffe, RZ, 0xc0, !PT ;  /* 0xfffffffe13138812 */ /* 0x000fc400078ec0ff */
[----:B------:R-:W-:Y:S01]  /*c300*/  IADD3 R21, R3, 0x90, RZ ;  /* 0x0000009003157810 */ /* 0x000fe20007ffe0ff */
[--C-:B0-----:R-:W-:Y:S01]  /*c310*/  @!P4 IMAD.WIDE R6, R11, 0x4, R4.reuse ;  /* 0x000000040b06c825 */ /* 0x101fe200078e0204 */
[----:B------:R-:W-:Y:S02]  /*c320*/  ISETP.GE.AND P6, PT, R20, UR4, PT ;  /* 0x0000000414007c0c */ /* 0x000fe4000bfc6270 */
[----:B------:R-:W-:Y:S01]  /*c330*/  ISETP.GE.AND P5, PT, R21, UR4, PT ;  /* 0x0000000415007c0c */ /* 0x000fe2000bfa6270 */
[--C-:B-1----:R-:W-:Y:S01]  /*c340*/  @!P3 IMAD.WIDE R8, R13, 0x4, R4.reuse ;  /* 0x000000040d08b825 */ /* 0x102fe200078e0204 */
[----:B------:R0:W-:Y:S01]  /*c350*/  @!P4 ST.E.64 desc[UR6][R6.64], R74 ;  /* 0x0000004a0600c985 */ /* 0x0001e2000c101b06 */
[----:B------:R-:W-:Y:S02]  /*c360*/  ISETP.GE.AND P4, PT, R2, UR4, PT ;  /* 0x0000000402007c0c */ /* 0x000fe4000bf86270 */
[----:B------:R-:W-:Y:S01]  /*c370*/  @!P2 IMAD.WIDE R10, R15, 0x4, R4 ;  /* 0x000000040f0aa825 */ /* 0x000fe200078e0204 */
[----:B------:R1:W-:Y:S01]  /*c380*/  @!P3 ST.E.64 desc[UR6][R8.64], R78 ;  /* 0x0000004e0800b985 */ /* 0x0003e2000c101b06 */
[----:B------:R-:W-:-:S02]  /*c390*/  ISETP.GE.AND P3, PT, R16, UR4, PT ;  /* 0x0000000410007c0c */ /* 0x000fc4000bf66270 */
[--C-:B------:R-:W-:Y:S01]  /*c3a0*/  @!P1 IMAD.WIDE R12, R17, 0x4, R4.reuse ;  /* 0x00000004110c9825 */ /* 0x100fe200078e0204 */
[----:B------:R2:W-:Y:S01]  /*c3b0*/  @!P2 ST.E.64 desc[UR6][R10.64], R82 ;  /* 0x000000520a00a985 */ /* 0x0005e2000c101b06 */
[----:B------:R-:W-:Y:S02]  /*c3c0*/  IADD3 R17, R3, 0xb0, RZ ;  /* 0x000000b003117810 */ /* 0x000fe40007ffe0ff */
[----:B------:R-:W-:Y:S01]  /*c3d0*/  @!P0 IMAD.WIDE R14, R19, 0x4, R4 ;  /* 0x00000004130e8825 */ /* 0x000fe200078e0204 */
[----:B------:R3:W-:Y:S01]  /*c3e0*/  @!P1 ST.E.64 desc[UR6][R12.64], R86 ;  /* 0x000000560c009985 */ /* 0x0007e2000c101b06 */
[----:B------:R-:W-:Y:S02]  /*c3f0*/  @!P6 LEA.HI R20, R20, R20, RZ, 0x1 ;  /* 0x000000141414e211 */ /* 0x000fe400078f08ff */
[----:B------:R-:W-:Y:S01]  /*c400*/  VIADD R19, R3, 0xb8 ;  /* 0x000000b803137836 */ /* 0x000fe20000000000 */
[----:B------:R-:W-:Y:S01]  /*c410*/  @!P0 ST.E.64 desc[UR6][R14.64], R90 ;  /* 0x0000005a0e008985 */ /* 0x000fe2000c101b06 */
[----:B------:R-:W-:-:S02]  /*c420*/  ISETP.GE.AND P0, PT, R0, UR4, PT ;  /* 0x0000000400007c0c */ /* 0x000fc4000bf06270 */
[----:B------:R-:W-:Y:S02]  /*c430*/  @!P5 LEA.HI R21, R21, R21, RZ, 0x1 ;  /* 0x000000151515d211 */ /* 0x000fe400078f08ff */
[----:B------:R-:W-:Y:S02]  /*c440*/  ISETP.GE.AND P2, PT, R17, UR4, PT ;  /* 0x0000000411007c0c */ /* 0x000fe4000bf46270 */
[----:B0-----:R-:W-:Y:S01]  /*c450*/  @!P6 LOP3.LUT R7, R20, 0xfffffffe, RZ, 0xc0, !PT ;  /* 0xfffffffe1407e812 */ /* 0x001fe200078ec0ff */
[----:B------:R-:W-:Y:S01]  /*c460*/  VIADD R20, R3, 0xc0 ;  /* 0x000000c003147836 */ /* 0x000fe20000000000 */
[----:B------:R-:W-:Y:S02]  /*c470*/  ISETP.GE.AND P1, PT, R19, UR4, PT ;  /* 0x0000000413007c0c */ /* 0x000fe4000bf26270 */
[----:B-1----:R-:W-:Y:S01]  /*c480*/  @!P5 LOP3.LUT R9, R21, 0xfffffffe, RZ, 0xc0, !PT ;  /* 0xfffffffe1509d812 */ /* 0x002fe200078ec0ff */
[----:B------:R-:W-:Y:S01]  /*c490*/  @!P6 IMAD.WIDE R6, R7, 0x4, R4 ;  /* 0x000000040706e825 */ /* 0x000fe200078e0204 */
[----:B------:R-:W-:-:S02]  /*c4a0*/  @!P4 LEA.HI R2, R2, R2, RZ, 0x1 ;  /* 0x000000020202c211 */ /* 0x000fc400078f08ff */
[----:B------:R-:W-:Y:S01]  /*c4b0*/  @!P0 LEA.HI R0, R0, R0, RZ, 0x1 ;  /* 0x0000000000008211 */ /* 0x000fe200078f08ff */
[----:B------:R-:W-:Y:S01]  /*c4c0*/  @!P5 IMAD.WIDE R8, R9, 0x4, R4 ;  /* 0x000000040908d825 */ /* 0x000fe200078e0204 */
[----:B------:R0:W-:Y:S01]  /*c4d0*/  @!P6 ST.E.64 desc[UR6][R6.64], R94 ;  /* 0x0000005e0600e985 */ /* 0x0001e2000c101b06 */
[----:B------:R-:W-:Y:S02]  /*c4e0*/  @!P3 LEA.HI R16, R16, R16, RZ, 0x1 ;  /* 0x000000101010b211 */ /* 0x000fe400078f08ff */
[----:B--2---:R-:W-:Y:S01]  /*c4f0*/  @!P0 LOP3.LUT R11, R0, 0xfffffffe, RZ, 0xc0, !PT ;  /* 0xfffffffe000b8812 */ /* 0x004fe200078ec0ff */
[----:B------:R1:W-:Y:S01]  /*c500*/  @!P5 ST.E.64 desc[UR6][R8.64], R98 ;  /* 0x000000620800d985 */ /* 0x0003e2000c101b06 */
[----:B------:R-:W-:Y:S01]  /*c510*/  VIADD R21, R3, 0xc8 ;  /* 0x000000c803157836 */ /* 0x000fe20000000000 */
[----:B------:R-:W-:Y:S02]  /*c520*/  ISETP.GE.AND P5, PT, R20, UR4, PT ;  /* 0x0000000414007c0c */ /* 0x000fe4000bfa6270 */
[----:B------:R-:W-:-:S02]  /*c530*/  @!P2 LEA.HI R17, R17, R17, RZ, 0x1 ;  /* 0x000000111111a211 */ /* 0x000fc400078f08ff */
[----:B------:R-:W-:Y:S02]  /*c540*/  @!P1 LEA.HI R19, R19, R19, RZ, 0x1 ;  /* 0x0000001313139211 */ /* 0x000fe400078f08ff */
[----:B---3--:R-:W-:Y:S01]  /*c550*/  @!P4 LOP3.LUT R13, R2, 0xfffffffe, RZ, 0xc0, !PT ;  /* 0xfffffffe020dc812 */ /* 0x008fe200078ec0ff */
[C---:B------:R-:W-:Y:S01]  /*c560*/  VIADD R2, R3.reuse, 0xd8 ;  /* 0x000000d803027836 */ /* 0x040fe20000000000 */
[----:B------:R-:W-:Y:S01]  /*c570*/  IADD3 R0, R3, 0xd0, RZ ;  /* 0x000000d003007810 */ /* 0x000fe20007ffe0ff */
[--C-:B0-----:R-:W-:Y:S01]  /*c580*/  @!P0 IMAD.WIDE R6, R11, 0x4, R4.reuse ;  /* 0x000000040b068825 */ /* 0x101fe200078e0204 */
[----:B------:R-:W-:Y:S02]  /*c590*/  @!P3 LOP3.LUT R15, R16, 0xfffffffe, RZ, 0xc0, !PT ;  /* 0xfffffffe100fb812 */ /* 0x000fe400078ec0ff */
[----:B------:R-:W-:Y:S01]  /*c5a0*/  @!P2 LOP3.LUT R17, R17, 0xfffffffe, RZ, 0xc0, !PT ;  /* 0xfffffffe1111a812 */ /* 0x000fe200078ec0ff */
[--C-:B-1----:R-:W-:Y:S01]  /*c5b0*/  @!P4 IMAD.WIDE R8, R13, 0x4, R4.reuse ;  /* 0x000000040d08c825 */ /* 0x102fe200078e0204 */
[----:B------:R-:W-:Y:S01]  /*c5c0*/  ISETP.GE.AND P6, PT, R21, UR4, PT ;  /* 0x0000000415007c0c */ /* 0x000fe2000bfc6270 */
[----:B------:R0:W-:Y:S01]  /*c5d0*/  @!P0 ST.E.64 desc[UR6][R6.64], R102 ;  /* 0x0000006606008985 */ /* 0x0001e2000c101b06 */
[----:B------:R-:W-:Y:S01]  /*c5e0*/  @!P1 LOP3.LUT R19, R19, 0xfffffffe, RZ, 0xc0, !PT ;  /* 0xfffffffe13139812 */ /* 0x000fe200078ec0ff */
[--C-:B------:R-:W-:Y:S01]  /*c5f0*/  @!P3 IMAD.WIDE R10, R15, 0x4, R4.reuse ;  /* 0x000000040f0ab825 */ /* 0x100fe200078e0204 */
[----:B------:R-:W-:Y:S01]  /*c600*/  ISETP.GE.AND P0, PT, R0, UR4, PT ;  /* 0x0000000400007c0c */ /* 0x000fe2000bf06270 */
[----:B------:R1:W-:Y:S01]  /*c610*/  @!P4 ST.E.64 desc[UR6][R8.64], R106 ;  /* 0x0000006a0800c985 */ /* 0x0003e2000c101b06 */
[----:B------:R-:W-:Y:S01]  /*c620*/  @!P5 LEA.HI R20, R20, R20, RZ, 0x1 ;  /* 0x000000141414d211 */ /* 0x000fe200078f08ff */
[----:B------:R-:W-:-:S02]  /*c630*/  @!P2 IMAD.WIDE R12, R17, 0x4, R4 ;  /* 0x00000004110ca825 */ /* 0x000fc400078e0204 */
[----:B------:R2:W-:Y:S02]  /*c640*/  @!P3 ST.E.64 desc[UR6][R10.64], R110 ;  /* 0x0000006e0a00b985 */ /* 0x0005e4000c101b06 */
[--C-:B------:R-:W-:Y:S01]  /*c650*/  @!P1 IMAD.WIDE R14, R19, 0x4, R4.reuse ;  /* 0x00000004130e9825 */ /* 0x100fe200078e0204 */
[----:B------:R-:W-:Y:S01]  /*c660*/  IADD3 R19, R3, 0xf0, RZ ;  /* 0x000000f003137810 */ /* 0x000fe20007ffe0ff */
[----:B------:R-:W-:Y:S01]  /*c670*/  @!P2 ST.E.64 desc[UR6][R12.64], R114 ;  /* 0x000000720c00a985 */ /* 0x000fe2000c101b06 */
[----:B------:R-:W-:Y:S01]  /*c680*/  @!P6 LEA.HI R21, R21, R21, RZ, 0x1 ;  /* 0x000000151515e211 */ /* 0x000fe200078f08ff */
[C---:B------:R-:W-:Y:S01]  /*c690*/  VIADD R16, R3.reuse, 0xe0 ;  /* 0x000000e003107836 */ /* 0x040fe20000000000 */
[----:B0-----:R-:W-:Y:S01]  /*c6a0*/  @!P5 LOP3.LUT R7, R20, 0xfffffffe, RZ, 0xc0, !PT ;  /* 0xfffffffe1407d812 */ /* 0x001fe200078ec0ff */
[C---:B------:R-:W-:Y:S01]  /*c6b0*/  VIADD R17, R3.reuse, 0xe8 ;  /* 0x000000e803117836 */ /* 0x040fe20000000000 */
[----:B------:R-:W-:Y:S01]  /*c6c0*/  @!P1 ST.E.64 desc[UR6][R14.64], R118 ;  /* 0x000000760e009985 */ /* 0x000fe2000c101b06 */
[----:B------:R-:W-:Y:S01]  /*c6d0*/  ISETP.GE.AND P1, PT, R2, UR4, PT ;  /* 0x0000000402007c0c */ /* 0x000fe2000bf26270 */
[----:B------:R-:W-:Y:S01]  /*c6e0*/  VIADD R3, R3, 0xf8 ;  /* 0x000000f803037836 */ /* 0x000fe20000000000 */
[----:B------:R-:W-:Y:S01]  /*c6f0*/  ISETP.GE.AND P2, PT, R16, UR4, PT ;  /* 0x0000000410007c0c */ /* 0x000fe2000bf46270 */
[----:B------:R-:W-:Y:S01]  /*c700*/  @!P5 IMAD.WIDE R6, R7, 0x4, R4 ;  /* 0x000000040706d825 */ /* 0x000fe200078e0204 */
[----:B------:R-:W-:-:S02]  /*c710*/  ISETP.GE.AND P3, PT, R17, UR4, PT ;  /* 0x0000000411007c0c */ /* 0x000fc4000bf66270 */
[----:B------:R-:W-:Y:S02]  /*c720*/  ISETP.GE.AND P4, PT, R19, UR4, PT ;  /* 0x0000000413007c0c */ /* 0x000fe4000bf86270 */
[----:B------:R-:W-:Y:S01]  /*c730*/  @!P0 LEA.HI R0, R0, R0, RZ, 0x1 ;  /* 0x0000000000008211 */ /* 0x000fe200078f08ff */
[----:B------:R0:W-:Y:S01]  /*c740*/  @!P5 ST.E.64 desc[UR6][R6.64], R122 ;  /* 0x0000007a0600d985 */ /* 0x0001e2000c101b06 */
[----:B-1----:R-:W-:Y:S02]  /*c750*/  @!P6 LOP3.LUT R9, R21, 0xfffffffe, RZ, 0xc0, !PT ;  /* 0xfffffffe1509e812 */ /* 0x002fe400078ec0ff */
[----:B--2---:R-:W-:Y:S02]  /*c760*/  @!P0 LOP3.LUT R11, R0, 0xfffffffe, RZ, 0xc0, !PT ;  /* 0xfffffffe000b8812 */ /* 0x004fe400078ec0ff */
[----:B------:R-:W-:Y:S01]  /*c770*/  @!P1 LEA.HI R2, R2, R2, RZ, 0x1 ;  /* 0x0000000202029211 */ /* 0x000fe200078f08ff */
[----:B------:R-:W-:Y:S01]  /*c780*/  @!P6 IMAD.WIDE R8, R9, 0x4, R4 ;  /* 0x000000040908e825 */ /* 0x000fe200078e0204 */
[----:B------:R-:W-:-:S02]  /*c790*/  @!P2 LEA.HI R16, R16, R16, RZ, 0x1 ;  /* 0x000000101010a211 */ /* 0x000fc400078f08ff */
[----:B------:R-:W-:Y:S02]  /*c7a0*/  @!P3 LEA.HI R17, R17, R17, RZ, 0x1 ;  /* 0x000000111111b211 */ /* 0x000fe400078f08ff */
[----:B------:R1:W-:Y:S01]  /*c7b0*/  @!P6 ST.E.64 desc[UR6][R8.64], R126 ;  /* 0x0000007e0800e985 */ /* 0x0003e2000c101b06 */
[----:B------:R-:W-:Y:S01]  /*c7c0*/  @!P4 LEA.HI R19, R19, R19, RZ, 0x1 ;  /* 0x000000131313c211 */ /* 0x000fe200078f08ff */
[----:B0-----:R-:W-:Y:S01]  /*c7d0*/  @!P0 IMAD.WIDE R6, R11, 0x4, R4 ;  /* 0x000000040b068825 */ /* 0x001fe200078e0204 */
[----:B------:R-:W-:Y:S02]  /*c7e0*/  @!P1 LOP3.LUT R13, R2, 0xfffffffe, RZ, 0xc0, !PT ;  /* 0xfffffffe020d9812 */ /* 0x000fe400078ec0ff */
[----:B------:R-:W-:Y:S02]  /*c7f0*/  @!P2 LOP3.LUT R15, R16, 0xfffffffe, RZ, 0xc0, !PT ;  /* 0xfffffffe100fa812 */ /* 0x000fe400078ec0ff */
[----:B------:R0:W-:Y:S01]  /*c800*/  @!P0 ST.E.64 desc[UR6][R6.64], R130 ;  /* 0x0000008206008985 */ /* 0x0001e2000c101b06 */
[----:B------:R-:W-:-:S02]  /*c810*/  ISETP.GE.AND P0, PT, R3, UR4, PT ;  /* 0x0000000403007c0c */ /* 0x000fc4000bf06270 */
[----:B------:R-:W-:Y:S01]  /*c820*/  @!P3 LOP3.LUT R17, R17, 0xfffffffe, RZ, 0xc0, !PT ;  /* 0xfffffffe1111b812 */ /* 0x000fe200078ec0ff */
[----:B------:R-:W-:Y:S01]  /*c830*/  @!P2 IMAD.WIDE R10, R15, 0x4, R4 ;  /* 0x000000040f0aa825 */ /* 0x000fe200078e0204 */
[----:B------:R-:W-:-:S03]  /*c840*/  @!P4 LOP3.LUT R19, R19, 0xfffffffe, RZ, 0xc0, !PT ;  /* 0xfffffffe1313c812 */ /* 0x000fc600078ec0ff */
[----:B-1----:R-:W-:-:S04]  /*c850*/  @!P1 IMAD.WIDE R8, R13, 0x4, R4 ;  /* 0x000000040d089825 */ /* 0x002fc800078e0204 */
[--C-:B------:R-:W-:Y:S01]  /*c860*/  @!P3 IMAD.WIDE R12, R17, 0x4, R4.reuse ;  /* 0x00000004110cb825 */ /* 0x100fe200078e0204 */
[----:B------:R0:W-:Y:S03]  /*c870*/  @!P1 ST.E.64 desc[UR6][R8.64], R134 ;  /* 0x0000008608009985 */ /* 0x0001e6000c101b06 */
[----:B------:R-:W-:Y:S01]  /*c880*/  @!P4 IMAD.WIDE R14, R19, 0x4, R4 ;  /* 0x00000004130ec825 */ /* 0x000fe200078e0204 */
[----:B------:R0:W-:Y:S04]  /*c890*/  @!P2 ST.E.64 desc[UR6][R10.64], R138 ;  /* 0x0000008a0a00a985 */ /* 0x0001e8000c101b06 */
[----:B------:R0:W-:Y:S04]  /*c8a0*/  @!P3 ST.E.64 desc[UR6][R12.64], R142 ;  /* 0x0000008e0c00b985 */ /* 0x0001e8000c101b06 */
[----:B------:R0:W-:Y:S01]  /*c8b0*/  @!P4 ST.E.64 desc[UR6][R14.64], R146 ;  /* 0x000000920e00c985 */ /* 0x0001e2000c101b06 */
[----:B------:R-:W-:Y:S05]  /*c8c0*/  @P0 BRA `(.L_x_8) ;  /* 0x0000004000a40947 */ /* 0x000fea0003800000 */
[----:B------:R-:W-:Y:S01]  /*c8d0*/  LEA.HI R3, R3, R3, RZ, 0x1 ;  /* 0x0000000303037211 */ /* 0x000fe200078f08ff */
[----:B------:R-:W-:-:S03]  /*c8e0*/  ULDC.64 UR4, c[0x0][0x208] ;  /* 0x0000820000047ab9 */ /* 0x000fc60000000a00 */
[----:B------:R-:W-:-:S05]  /*c8f0*/  LOP3.LUT R3, R3, 0xfffffffe, RZ, 0xc0, !PT ;  /* 0xfffffffe03037812 */ /* 0x000fca00078ec0ff */
[----:B------:R-:W-:-:S05]  /*c900*/  IMAD.WIDE R4, R3, 0x4, R4 ;  /* 0x0000000403047825 */ /* 0x000fca00078e0204 */
[----:B------:R1:W-:Y:S01]  /*c910*/  ST.E.64 desc[UR4][R4.64], R150 ;  /* 0x0000009604007985 */ /* 0x0003e2000c101b04 */
[----:B------:R-:W-:Y:S05]  /*c920*/  BRA `(.L_x_8) ;  /* 0x00000040008c7947 */ /* 0x000fea0003800000 */
.L_x_35:
[----:B------:R-:W0:Y:S02]  /*c930*/  S2R R0, SR_TID.X ;  /* 0x0000000000007919 */ /* 0x000e240000002100 */
[----:B0-----:R-:W-:-:S05]  /*c940*/  VIADD R2, R0, 0xffffff80 ;  /* 0xffffff8000027836 */ /* 0x001fca0000000000 */
[----:B------:R-:W-:-:S13]  /*c950*/  ISETP.GT.AND P0, PT, R2, 0x7f, PT ;  /* 0x0000007f0200780c */ /* 0x000fda0003f04270 */
[----:B------:R-:W-:Y:S05]  /*c960*/  @P0 BRA `(.L_x_8) ;  /* 0x00000040007c0947 */ /* 0x000fea0003800000 */
[----:B------:R-:W0:Y:S01]  /*c970*/  S2R R3, SR_CTAID.X ;  /* 0x0000000000037919 */ /* 0x000e220000002500 */
[----:B------:R-:W1:Y:S01]  /*c980*/  LDC R6, c[0x0][0xbe8] ;  /* 0x0002fa00ff067b82 */ /* 0x000e620000000800 */
[----:B------:R-:W-:Y:S01]  /*c990*/  ULDC UR4, c[0x0][0xa88] ;  /* 0x0002a20000047ab9 */ /* 0x000fe20000000800 */
[----:B0-----:R-:W-:Y:S02]  /*c9a0*/  IMAD R0, R3, 0x80, R0 ;  /* 0x0000008003007824 */ /* 0x001fe400078e0200 */
[----:B-1----:R-:W-:-:S03]  /*c9b0*/  IMAD R3, R6, UR4, RZ ;  /* 0x0000000406037c24 */ /* 0x002fc6000f8e02ff */
[----:B------:R-:W-:-:S04]  /*c9c0*/  IADD3 R0, R0, -0x80, RZ ;  /* 0xffffff8000007810 */ /* 0x000fc80007ffe0ff */
[----:B------:R-:W-:-:S13]  /*c9d0*/  ISETP.GE.AND P0, PT, R0, R3, PT ;  /* 0x000000030000720c */ /* 0x000fda0003f06270 */
[----:B------:R-:W-:Y:S05]  /*c9e0*/  @P0 BRA `(.L_x_8) ;  /* 0x00000040005c0947 */ /* 0x000fea0003800000 */
[----:B------:R-:W-:Y:S01]  /*c9f0*/  ISETP.NE.AND P0, PT, R6, 0x1, PT ;  /* 0x000000010600780c */ /* 0x000fe20003f05270 */
[----:B------:R-:W0:Y:S01]  /*ca00*/  S2UR UR7, SR_CTAID.Z ;  /* 0x00000000000779c3 */ /* 0x000e220000002700 */
[----:B------:R-:W-:Y:S01]  /*ca10*/  R2UR UR11, R18 ;  /* 0x00000000120b72ca */ /* 0x000fe200000e0000 */
[----:B------:R-:W-:Y:S01]  /*ca20*/  ULDC.64 UR8, c[0x0][0xbd0] ;  /* 0x0002f40000087ab9 */ /* 0x000fe20000000a00 */
[----:B------:R-:W-:Y:S01]  /*ca30*/  IMAD.MOV.U32 R5, RZ, RZ, R0 ;  /* 0x000000ffff057224 */ /* 0x000fe200078e0000 */
[----:B------:R-:W-:-:S04]  /*ca40*/  ULDC.64 UR12, c[0x0][0x208] ;  /* 0x00008200000c7ab9 */ /* 0x000fc80000000a00 */
[----:B------:R-:W1:Y:S06]  /*ca50*/  LDC.64 R10, c[0x0][0xbd8] ;  /* 0x0002f600ff0a7b82 */ /* 0x000e6c0000000a00 */
[----:B------:R-:W-:Y:S02]  /*ca60*/  USHF.R.S32.HI UR6, URZ, 0x1f, UR11 ;  /* 0x0000001f3f067899 */ /* 0x000fe4000801140b */
[----:B------:R-:W2:Y:S01]  /*ca70*/  @P0 LDC R7, c[0x0][0xbec] ;  /* 0x0002fb00ff070b82 */ /* 0x000ea20000000800 */
[----:B------:R-:W-:Y:S02]  /*ca80*/  UIMAD.WIDE.U32 UR4, UR11, UR8, URZ ;  /* 0x000000080b0472a5 */ /* 0x000fe4000f8e003f */
[----:B------:R-:W-:-:S04]  /*ca90*/  UIMAD UR6, UR6, UR8, URZ ;  /* 0x00000008060672a4 */ /* 0x000fc8000f8e023f */
[----:B------:R-:W-:Y:S01]  /*caa0*/  UIMAD UR6, UR11, UR9, UR6 ;  /* 0x000000090b0672a4 */ /* 0x000fe2000f8e0206 */
[----:B------:R-:W3:Y:S01]  /*cab0*/  @P0 LDC R9, c[0x0][0xbf0] ;  /* 0x0002fc00ff090b82 */ /* 0x000ee20000000800 */
[----:B0-----:R-:W-:Y:S01]  /*cac0*/  USHF.R.S32.HI UR8, URZ, 0x1f, UR7 ;  /* 0x0000001f3f087899 */ /* 0x001fe20008011407 */
[----:B------:R-:W-:Y:S01]  /*cad0*/  IMAD.U32 R3, RZ, RZ, UR5 ;  /* 0x00000005ff037e24 */ /* 0x000fe2000f8e00ff */
[----:B------:R-:W-:Y:S01]  /*cae0*/  UIADD3 UR6, UR5, UR6, URZ ;  /* 0x0000000605067290 */ /* 0x000fe2000fffe03f */
[----:B------:R-:W-:Y:S02]  /*caf0*/  IMAD.U32 R2, RZ, RZ, UR4 ;  /* 0x00000004ff027e24 */ /* 0x000fe4000f8e00ff */
[----:B------:R-:W-:Y:S02]  /*cb00*/  ULDC.64 UR4, c[0x0][0xbe0] ;  /* 0x0002f80000047ab9 */ /* 0x000fe40000000a00 */
[----:B------:R-:W0:Y:S01]  /*cb10*/  S2UR UR10, SR_CTAID.Y ;  /* 0x00000000000a79c3 */ /* 0x000e220000002600 */
[----:B------:R-:W-:Y:S01]  /*cb20*/  MOV R3, UR6 ;  /* 0x0000000600037c02 */ /* 0x000fe20008000f00 */
[----:B-1----:R-:W-:-:S04]  /*cb30*/  IMAD R12, R10, UR8, RZ ;  /* 0x000000080a0c7c24 */ /* 0x002fc8000f8e02ff */
[----:B------:R-:W-:Y:S02]  /*cb40*/  IMAD R11, R11, UR7, R12 ;  /* 0x000000070b0b7c24 */ /* 0x000fe4000f8e020c */
[----:B------:R-:W0:Y:S01]  /*cb50*/  LDC R8, c[0x0][0xc50] ;  /* 0x00031400ff087b82 */ /* 0x000e220000000800 */
[----:B--2---:R-:W-:-:S04]  /*cb60*/  @P0 IMAD.HI.U32 R4, R0, R7, RZ ;  /* 0x0000000700040227 */ /* 0x004fc800078e00ff */
[----:B------:R-:W-:Y:S02]  /*cb70*/  IMAD R7, RZ, RZ, -UR11 ;  /* 0x8000000bff077e24 */ /* 0x000fe4000f8e02ff */
[----:B------:R-:W-:Y:S01]  /*cb80*/  IMAD.WIDE.U32 R2, R10, UR7, R2 ;  /* 0x000000070a027c25 */ /* 0x000fe2000f8e0002 */
[----:B---3--:R-:W-:-:S03]  /*cb90*/  @P0 SHF.R.U32.HI R5, RZ, R9, R4 ;  /* 0x00000009ff050219 */ /* 0x008fc60000011604 */
[----:B------:R-:W-:Y:S02]  /*cba0*/  IMAD.IADD R3, R11, 0x1, R3 ;  /* 0x000000010b037824 */ /* 0x000fe400078e0203 */
[----:B0-----:R-:W-:Y:S02]  /*cbb0*/  IMAD R9, R8, R7, UR10 ;  /* 0x0000000a08097e24 */ /* 0x001fe4000f8e0207 */
[----:B------:R-:W-:Y:S02]  /*cbc0*/  IMAD.MOV R7, RZ, RZ, -R5 ;  /* 0x000000ffff077224 */ /* 0x000fe400078e0a05 */
[----:B------:R-:W-:Y:S01]  /*cbd0*/  IMAD.WIDE.U32 R2, R9, UR4, R2 ;  /* 0x0000000409027c25 */ /* 0x000fe2000f8e0002 */
[----:B------:R-:W-:-:S03]  /*cbe0*/  SHF.R.S32.HI R4, RZ, 0x1f, R9 ;  /* 0x0000001fff047819 */ /* 0x000fc60000011409 */
[----:B------:R-:W-:Y:S01]  /*cbf0*/  IMAD R7, R6, R7, R0 ;  /* 0x0000000706077224 */ /* 0x000fe200078e0200 */
[----:B------:R-:W-:Y:S01]  /*cc00*/  IADD3 R2, P0, R5, R2, RZ ;  /* 0x0000000205027210 */ /* 0x000fe20007f1e0ff */
[----:B------:R-:W-:-:S03]  /*cc10*/  IMAD R4, R4, UR4, RZ ;  /* 0x0000000404047c24 */ /* 0x000fc6000f8e02ff */
[----:B------:R-:W-:Y:S01]  /*cc20*/  SHF.R.S32.HI R0, RZ, 0x1f, R7 ;  /* 0x0000001fff007819 */ /* 0x000fe20000011407 */
[----:B------:R-:W-:Y:S01]  /*cc30*/  IMAD R4, R9, UR5, R4 ;  /* 0x0000000509047c24 */ /* 0x000fe2000f8e0204 */
[----:B------:R-:W-:Y:S01]  /*cc40*/  SHF.R.S32.HI R9, RZ, 0x1f, R5 ;  /* 0x0000001fff097819 */ /* 0x000fe20000011405 */
[----:B------:R-:W-:Y:S02]  /*cc50*/  ULDC.64 UR4, c[0x0][0xbc8] ;  /* 0x0002f20000047ab9 */ /* 0x000fe40000000a00 */
[----:B------:R-:W-:Y:S01]  /*cc60*/  IMAD R0, R0, UR4, RZ ;  /* 0x0000000400007c24 */ /* 0x000fe2000f8e02ff */
[----:B------:R-:W-:-:S03]  /*cc70*/  IADD3.X R3, R9, R3, R4, P0, !PT ;  /* 0x0000000309037210 */ /* 0x000fc600007fe404 */
[C---:B------:R-:W-:Y:S02]  /*cc80*/  IMAD R5, R7.reuse, UR5, R0 ;  /* 0x0000000507057c24 */ /* 0x040fe4000f8e0200 */
[----:B------:R-:W-:Y:S01]  /*cc90*/  IMAD.WIDE.U32 R2, R7, UR4, R2 ;  /* 0x0000000407027c25 */ /* 0x000fe2000f8e0002 */
[----:B------:R-:W-:-:S04]  /*cca0*/  ULDC.64 UR4, c[0x0][0xba8] ;  /* 0x0002ea0000047ab9 */ /* 0x000fc80000000a00 */
[----:B------:R-:W-:Y:S02]  /*ccb0*/  IADD3 R3, R3, R5, RZ ;  /* 0x0000000503037210 */ /* 0x000fe40007ffe0ff */
[----:B------:R-:W-:-:S04]  /*ccc0*/  LEA R4, P0, R2, UR4, 0x2 ;  /* 0x0000000402047c11 */ /* 0x000fc8000f8010ff */
[----:B------:R-:W-:Y:S01]  /*ccd0*/  LEA.HI.X R5, R2, UR5, R3, 0x2, P0 ;  /* 0x0000000502057c11 */ /* 0x000fe200080f1403 */
[----:B------:R-:W-:-:S05]  /*cce0*/  IMAD.MOV.U32 R3, RZ, RZ, -0x800000 ;  /* 0xff800000ff037424 */ /* 0x000fca00078e00ff */
[----:B------:R0:W-:Y:S01]  /*ccf0*/  STG.E desc[UR12][R4.64], R3 ;  /* 0x0000000304007986 */ /* 0x0001e2000c10190c */
[----:B------:R-:W-:Y:S05]  /*cd00*/  BRA `(.L_x_8) ;  /* 0x0000003c00947947 */ /* 0x000fea0003800000 */
.L_x_6:
[----:B------:R-:W-:-:S08]  /*cd10*/  NOP ;  /* 0x0000000000007918 */ /* 0x000fd00000000000 */
[----:B0-----:R-:W0:-:S00]  /*cd20*/  USETMAXREG.DEALLOC.CTAPOOL 0x28 ;  /* 0x00000028000079c8 */ /* 0x001e0000080e0500 */
[----:B0-----:R-:W-:Y:S01]  /*cd30*/  LOP3.LUT R18, R0, 0x3, RZ, 0xc0, !PT ;  /* 0x0000000300127812 */ /* 0x001fe200078ec0ff */
[----:B------:R-:W0:Y:S05]  /*cd40*/  S2R R26, SR_CTAID.Z ;  /* 0x00000000001a7919 */ /* 0x000e2a0000002700 */
[----:B------:R-:W1:Y:S01]  /*cd50*/  S2UR UR6, SR_CTAID.Y ;  /* 0x00000000000679c3 */ /* 0x000e620000002600 */
[----:B------:R-:W2:Y:S02]  /*cd60*/  SHFL.IDX PT, R0, R18, RZ, 0x1f ;  /* 0x00001fff12007589 */ /* 0x000ea400000e0000 */
[----:B--2---:R-:W-:-:S13]  /*cd70*/  ISETP.NE.AND P0, PT, R0, RZ, PT ;  /* 0x000000ff0000720c */ /* 0x004fda0003f05270 */
[----:B01----:R-:W-:Y:S05]  /*cd80*/  @!P0 BRA `(.L_x_38) ;  /* 0x0000000000288947 */ /* 0x003fea0003800000 */
[----:B------:R-:W-:Y:S01]  /*cd90*/  ULDC UR7, c[0x0][0xc50] ;  /* 0x0003140000077ab9 */ /* 0x000fe20000000800 */
[----:B------:R-:W-:Y:S01]  /*cda0*/  UMOV UR39, UR6 ;  /* 0x0000000600277c82 */ /* 0x000fe20008000000 */
[----:B------:R-:W-:-:S06]  /*cdb0*/  UISETP.NE.AND UP0, UPT, UR7, 0x1, UPT ;  /* 0x000000010700788c */ /* 0x000fcc000bf05270 */
[----:B------:R-:W-:-:S13]  /*cdc0*/  PLOP3.LUT P0, PT, PT, PT, UP0, 0x80, 0x0 ;  /* 0x000000000000781c */ /* 0x000fda0003f0f008 */
[----:B------:R-:W-:Y:S05]  /*cdd0*/  @!P0 BRA `(.L_x_39) ;  /* 0x0000000000308947 */ /* 0x000fea0003800000 */
[----:B------:R-:W-:Y:S01]  /*cde0*/  ULDC UR4, c[0x0][0xc54] ;  /* 0x0003150000047ab9 */ /* 0x000fe20000000800 */
[----:B------:R-:W-:Y:S01]  /*cdf0*/  ULDC UR39, c[0x0][0xc58] ;  /* 0x0003160000277ab9 */ /* 0x000fe20000000800 */
[----:B------:R-:W-:-:S04]  /*ce00*/  UIMAD.WIDE.U32 UR4, UR6, UR4, URZ ;  /* 0x00000004060472a5 */ /* 0x000fc8000f8e003f */
[----:B------:R-:W-:Y:S01]  /*ce10*/  USHF.R.U32.HI UR39, URZ, UR39, UR5 ;  /* 0x000000273f277299 */ /* 0x000fe20008011605 */
[----:B------:R-:W-:Y:S11]  /*ce20*/  BRA `(.L_x_39) ;  /* 0x00000000001c7947 */ /* 0x000ff60003800000 */
.L_x_38:
[----:B------:R-:W-:Y:S01]  /*ce30*/  ULDC UR7, c[0x0][0xc50] ;  /* 0x0003140000077ab9 */ /* 0x000fe20000000800 */
[----:B------:R-:W-:Y:S01]  /*ce40*/  UMOV UR39, UR6 ;  /* 0x0000000600277c82 */ /* 0x000fe20008000000 */
[----:B------:R-:W-:-:S11]  /*ce50*/  UISETP.NE.AND UP0, UPT, UR7, 0x1, UPT ;  /* 0x000000010700788c */ /* 0x000fd6000bf05270 */
[----:B------:R-:W-:Y:S01]  /*ce60*/  @UP0 ULDC UR4, c[0x0][0xc54] ;  /* 0x0003150000040ab9 */ /* 0x000fe20000000800 */
[----:B------:R-:W-:Y:S01]  /*ce70*/  @UP0 ULDC UR8, c[0x0][0xc58] ;  /* 0x0003160000080ab9 */ /* 0x000fe20000000800 */
[----:B------:R-:W-:-:S04]  /*ce80*/  UIMAD.WIDE.U32 UR4, UR6, UR4, URZ ;  /* 0x00000004060472a5 */ /* 0x000fc8000f8e003f */
[----:B------:R-:W-:-:S12]  /*ce90*/  @UP0 USHF.R.U32.HI UR39, URZ, UR8, UR5 ;  /* 0x000000083f270299 */ /* 0x000fd80008011605 */
.L_x_39:
[----:B------:R-:W-:Y:S01]  /*cea0*/  ISETP.GE.AND P0, PT, R26, RZ, PT ;  /* 0x000000ff1a00720c */ /* 0x000fe20003f06270 */
[----:B------:R-:W-:Y:S01]  /*ceb0*/  UIADD3 UR4, -UR39, URZ, URZ ;  /* 0x0000003f27047290 */ /* 0x000fe2000fffe13f */
[----:B------:R-:W-:Y:S01]  /*cec0*/  IMAD.MOV.U32 R0, RZ, RZ, 0x1 ;  /* 0x00000001ff007424 */ /* 0x000fe200078e00ff */
[----:B------:R-:W-:Y:S01]  /*ced0*/  MOV R6, 0x1 ;  /* 0x0000000100067802 */ /* 0x000fe20000000f00 */
[----:B------:R-:W-:Y:S01]  /*cee0*/  IMAD.MOV.U32 R2, RZ, RZ, RZ ;  /* 0x000000ffff027224 */ /* 0x000fe200078e00ff */
[----:B------:R-:W-:-:S08]  /*cef0*/  UIMAD UR6, UR7, UR4, UR6 ;  /* 0x00000004070672a4 */ /* 0x000fd0000f8e0206 */
[----:B------:R-:W-:Y:S05]  /*cf00*/  @!P0 BRA `(.L_x_40) ;  /* 0x00000038004c8947 */ /* 0x000fea0003800000 */
[----:B------:R-:W0:Y:S01]  /*cf10*/  LDC.64 R2, c[0x0][0xa28] ;  /* 0x00028a00ff027b82 */ /* 0x000e220000000a00 */
[----:B------:R-:W-:Y:S01]  /*cf20*/  IMAD.MOV.U32 R19, RZ, RZ, RZ ;  /* 0x000000ffff137224 */ /* 0x000fe200078e00ff */
[----:B------:R-:W-:Y:S01]  /*cf30*/  ULDC.64 UR4, c[0x0][0x208] ;  /* 0x0000820000047ab9 */ /* 0x000fe20000000a00 */
[----:B------:R-:W-:Y:S01]  /*cf40*/  ULDC UR40, c[0x0][0x2f0] ;  /* 0x0000bc0000287ab9 */ /* 0x000fe20000000800 */
[----:B0-----:R-:W-:-:S04]  /*cf50*/  ISETP.NE.U32.AND P0, PT, R2, RZ, PT ;  /* 0x000000ff0200720c */ /* 0x001fc80003f05070 */
[----:B------:R-:W-:-:S13]  /*cf60*/  ISETP.NE.AND.EX P0, PT, R3, RZ, PT, P0 ;  /* 0x000000ff0300720c */ /* 0x000fda0003f05300 */
[----:B------:R-:W0:Y:S02]  /*cf70*/  @P0 LDC.64 R2, c[0x0][0xa28] ;  /* 0x00028a00ff020b82 */ /* 0x000e240000000a00 */
[----:B0-----:R-:W-:-:S05]  /*cf80*/  @P0 IMAD.WIDE R2, R26, 0x4, R2 ;  /* 0x000000041a020825 */ /* 0x001fca00078e0202 */
[----:B------:R0:W5:Y:S01]  /*cf90*/  @P0 LDG.E R19, desc[UR4][R2.64] ;  /* 0x0000000402130981 */ /* 0x000162000c1e1900 */
[----:B------:R-:W-:Y:S01]  /*cfa0*/  ULDC.64 UR4, c[0x0][0x418] ;  /* 0x0001060000047ab9 */ /* 0x000fe20000000a00 */
[----:B------:R-:W-:Y:S02]  /*cfb0*/  ULOP3.LUT UR44, UR6, 0xffff, URZ, 0xc0, !UPT ;  /* 0x0000ffff062c7892 */ /* 0x000fe4000f8ec03f */
[----:B------:R-:W-:Y:S01]  /*cfc0*/  UISETP.NE.U32.AND UP0, UPT, UR4, URZ, UPT ;  /* 0x0000003f0400728c */ /* 0x000fe2000bf05070 */
[----:B------:R-:W1:Y:S01]  /*cfd0*/  S2R R23, SR_CTAID.X ;  /* 0x0000000000177919 */ /* 0x000e620000002500 */
[----:B------:R-:W-:Y:S01]  /*cfe0*/  UMOV UR38, URZ ;  /* 0x0000003f00267c82 */ /* 0x000fe20008000000 */
[----:B------:R-:W-:Y:S01]  /*cff0*/  ULDC UR4, c[0x0][0x424] ;  /* 0x0001090000047ab9 */ /* 0x000fe20000000800 */
[----:B------:R-:W-:-:S04]  /*d000*/  UISETP.NE.AND.EX UP0, UPT, UR5, URZ, UPT, UP0 ;  /* 0x0000003f0500728c */ /* 0x000fc8000bf05300 */
[----:B------:R-:W-:-:S04]  /*d010*/  USEL UR4, UR4, 0x1, UP0 ;  /* 0x0000000104047887 */ /* 0x000fc80008000000 */
[----:B------:R-:W-:-:S04]  /*d020*/  UIMAD UR40, UR4, UR40, URZ ;  /* 0x00000028042872a4 */ /* 0x000fc8000f8e023f */
[----:B------:R-:W-:Y:S02]  /*d030*/  UISETP.GE.AND UP0, UPT, UR40, 0x1, UPT ;  /* 0x000000012800788c */ /* 0x000fe4000bf06270 */
[----:B------:R-:W-:-:S04]  /*d040*/  UIADD3 UR4, UR40, 0x4f, URZ ;  /* 0x0000004f28047890 */ /* 0x000fc8000fffe03f */
[----:B------:R-:W-:Y:S01]  /*d050*/  PLOP3.LUT P0, PT, PT, PT, UP0, 0x80, 0x0 ;  /* 0x000000000000781c */ /* 0x000fe20003f0f008 */
[----:B------:R-:W-:-:S04]  /*d060*/  UIMAD.WIDE UR4, UR4, 0x66666667, URZ ;  /* 0x66666667040478a5 */ /* 0x000fc8000f8e023f */
[----:B------:R-:W-:-:S04]  /*d070*/  USHF.R.U32.HI UR41, URZ, 0x1f, UR5 ;  /* 0x0000001f3f297899 */ /* 0x000fc80008011605 */
[----:B------:R-:W-:-:S04]  /*d080*/  ULEA.HI.SX32 UR41, UR5, UR41, 0x1b ;  /* 0x0000002905297291 */ /* 0x000fc8000f8fda3f */
[----:B01----:R-:W-:Y:S08]  /*d090*/  @!P0 BRA `(.L_x_41) ;  /* 0x0000000000848947 */ /* 0x003ff00003800000 */
[----:B------:R-:W-:Y:S01]  /*d0a0*/  USHF.R.U32.HI UR6, URZ, 0x10, UR6 ;  /* 0x000000103f067899 */ /* 0x000fe20008011606 */
[----:B------:R-:W-:-:S03]  /*d0b0*/  UMOV UR4, URZ ;  /* 0x0000003f00047c82 */ /* 0x000fc60008000000 */
[----:B------:R-:W-:-:S11]  /*d0c0*/  UISETP.NE.AND UP0, UPT, UR6, URZ, UPT ;  /* 0x0000003f0600728c */ /* 0x000fd6000bf05270 */
[----:B------:R-:W-:Y:S02]  /*d0d0*/  @!UP0 ULDC UR6, c[0x0][0x9f0] ;  /* 0x00027c0000068ab9 */ /* 0x000fe40000000800 */
[----:B------:R-:W-:Y:S01]  /*d0e0*/  IABS R2, UR6 ;  /* 0x0000000600027c13 */ /* 0x000fe20008000000 */
[----:B------:R-:W-:Y:S02]  /*d0f0*/  UIADD3 UR7, UR41, -0x1, UR6 ;  /* 0xffffffff29077890 */ /* 0x000fe4000fffe006 */
[----:B------:R-:W-:Y:S02]  /*d100*/  IABS R5, UR6 ;  /* 0x0000000600057c13 */ /* 0x000fe40008000000 */
[----:B------:R-:W-:Y:S02]  /*d110*/  R2UR UR10, R2 ;  /* 0x00000000020a72ca */ /* 0x000fe400000e0000 */
[----:B------:R-:W-:Y:S01]  /*d120*/  IABS R4, UR7 ;  /* 0x0000000700047c13 */ /* 0x000fe20008000000 */
[----:B------:R-:W-:-:S03]  /*d130*/  ULOP3.LUT UR7, UR7, UR6, URZ, 0x3c, !UPT ;  /* 0x0000000607077292 */ /* 0x000fc6000f8e3c3f */
[----:B------:R-:W-:-:S07]  /*d140*/  R2UR UR9, R4 ;  /* 0x00000000040972ca */ /* 0x000fce00000e0000 */
[----:B------:R-:W0:Y:S08]  /*d150*/  I2F.RP R2, UR10 ;  /* 0x0000000a00027d06 */ /* 0x000e300008209400 */
[----:B0-----:R-:W0:Y:S02]  /*d160*/  MUFU.RCP R2, R2 ;  /* 0x0000000200027308 */ /* 0x001e240000001000 */
        /* <DEDUP_REMOVED lines=16> */
[----:B------:R-:W-:Y:S02]  /*d270*/  UISETP.NE.AND UP1, UPT, UR6, URZ, UPT ;  /* 0x0000003f0600728c */ /* 0x000fe4000bf25270 */
[----:B------:R-:W-:-:S09]  /*d280*/  @!UP0 UIADD3 UR5, -UR5, URZ, URZ ;  /* 0x0000003f05058290 */ /* 0x000fd2000fffe13f */
[----:B------:R-:W-:-:S07]  /*d290*/  @!UP1 ULOP3.LUT UR5, URZ, UR6, URZ, 0x33, !UPT ;  /* 0x000000063f059292 */ /* 0x000fce000f8e333f */
[----:B------:R-:W-:-:S05]  /*d2a0*/  UMOV UR38, UR5 ;  /* 0x0000000500267c82 */ /* 0x000fca0008000000 */
.L_x_41:
[----:B------:R-:W-:Y:S02]  /*d2b0*/  UIMAD UR45, UR44, UR38, URZ ;  /* 0x000000262c2d72a4 */ /* 0x000fe4000f8e023f */
[----:B------:R-:W-:Y:S01]  /*d2c0*/  MOV R3, UR38 ;  /* 0x0000002600037c02 */ /* 0x000fe20008000f00 */
[----:B------:R-:W-:-:S03]  /*d2d0*/  IMAD.MOV.U32 R6, RZ, RZ, 0x1 ;  /* 0x00000001ff067424 */ /* 0x000fc600078e00ff */
[----:B------:R-:W-:-:S05]  /*d2e0*/  IMAD.U32 R2, RZ, RZ, UR45 ;  /* 0x0000002dff027e24 */ /* 0x000fca000f8e00ff */
[----:B------:R-:W-:-:S04]  /*d2f0*/  VIADDMNMX R2, R2, R3, UR41, PT ;  /* 0x0000002902027e46 */ /* 0x000fc8000b800103 */
[----:B------:R-:W-:Y:S01]  /*d300*/  R2UR UR46, R2 ;  /* 0x00000000022e72ca */ /* 0x000fe200000e0000 */
[----:B------:R-:W-:-:S12]  /*d310*/  IMAD.MOV.U32 R2, RZ, RZ, RZ ;  /* 0x000000ffff027224 */ /* 0x000fd800078e00ff */
[----:B------:R-:W-:-:S06]  /*d320*/  UISETP.GT.AND UP0, UPT, UR46, UR45, UPT ;  /* 0x0000002d2e00728c */ /* 0x000fcc000bf04270 */
[----:B------:R-:W-:-:S13]  /*d330*/  PLOP3.LUT P0, PT, PT, PT, UP0, 0x80, 0x0 ;  /* 0x000000000000781c */ /* 0x000fda0003f0f008 */
[----:B------:R-:W-:Y:S05]  /*d340*/  @!P0 BRA `(.L_x_40) ;  /* 0x00000034003c8947 */ /* 0x000fea0003800000 */
[----:B------:R-:W0:Y:S01]  /*d350*/  S2UR UR4, SR_CgaCtaId ;  /* 0x00000000000479c3 */ /* 0x000e220000008800 */
[----:B------:R-:W-:Y:S02]  /*d360*/  UMOV UR42, 0x400 ;  /* 0x00000400002a7882 */ /* 0x000fe40000000000 */
[----:B0-----:R-:W-:-:S04]  /*d370*/  ULEA UR42, UR4, UR42, 0x18 ;  /* 0x0000002a042a7291 */ /* 0x001fc8000f8ec03f */
[----:B------:R-:W-:-:S04]  /*d380*/  UIADD3 UR4, UR42, 0x24400, URZ ;  /* 0x000244002a047890 */ /* 0x000fc8000fffe03f */
[----:B------:R-:W-:-:S06]  /*d390*/  ULOP3.LUT UP0, URZ, UR4, 0x3ff, URZ, 0xc0, !UPT ;  /* 0x000003ff043f7892 */ /* 0x000fcc000f80c03f */
[----:B------:R-:W-:-:S13]  /*d3a0*/  PLOP3.LUT P0, PT, PT, PT, UP0, 0x80, 0x0 ;  /* 0x000000000000781c */ /* 0x000fda0003f0f008 */
[----:B------:R-:W-:Y:S05]  /*d3b0*/  @!P0 BRA `(.L_x_42) ;  /* 0x0000000000408947 */ /* 0x000fea0003800000 */
[----:B------:R-:W-:Y:S01]  /*d3c0*/  MOV R2, 0x0 ;  /* 0x0000000000027802 */ /* 0x000fe20000000f00 */
[----:B------:R-:W-:Y:S01]  /*d3d0*/  ULDC.64 UR4, c[0x4][0xa8] ;  /* 0x01002a0000047ab9 */ /* 0x000fe20000000a00 */
[----:B------:R-:W-:Y:S01]  /*d3e0*/  ULDC.64 UR6, c[0x4][0xb0] ;  /* 0x01002c0000067ab9 */ /* 0x000fe20000000a00 */
[----:B------:R-:W-:Y:S01]  /*d3f0*/  MOV R4, UR4 ;  /* 0x0000000400047c02 */ /* 0x000fe20008000f00 */
[----:B------:R-:W-:Y:S01]  /*d400*/  IMAD.U32 R5, RZ, RZ, UR5 ;  /* 0x00000005ff057e24 */ /* 0x000fe2000f8e00ff */
[----:B------:R-:W-:Y:S01]  /*d410*/  ULDC.64 UR4, c[0x4][0x8] ;  /* 0x0100020000047ab9 */ /* 0x000fe20000000a00 */
[----:B------:R-:W0:Y:S01]  /*d420*/  LDC.64 R2, c[0x4][R2] ;  /* 0x0100000002027b82 */ /* 0x000e220000000a00 */
[----:B------:R-:W-:Y:S01]  /*d430*/  IMAD.U32 R6, RZ, RZ, UR6 ;  /* 0x00000006ff067e24 */ /* 0x000fe2000f8e00ff */
[----:B------:R-:W-:Y:S01]  /*d440*/  MOV R10, UR4 ;  /* 0x00000004000a7c02 */ /* 0x000fe20008000f00 */
[----:B------:R-:W-:Y:S01]  /*d450*/  IMAD.U32 R7, RZ, RZ, UR7 ;  /* 0x00000007ff077e24 */ /* 0x000fe2000f8e00ff */
[----:B------:R-:W-:Y:S01]  /*d460*/  MOV R13, RZ ;  /* 0x000000ff000d7202 */ /* 0x000fe20000000f00 */
[----:B------:R-:W-:-:S02]  /*d470*/  IMAD.U32 R11, RZ, RZ, UR5 ;  /* 0x00000005ff0b7e24 */ /* 0x000fc4000f8e00ff */
[----:B------:R-:W-:Y:S02]  /*d480*/  IMAD.MOV.U32 R8, RZ, RZ, 0x70 ;  /* 0x00000070ff087424 */ /* 0x000fe400078e00ff */
[----:B------:R-:W-:-:S07]  /*d490*/  IMAD.MOV.U32 R12, RZ, RZ, 0x1 ;  /* 0x00000001ff0c7424 */ /* 0x000fce00078e00ff */
[----:B------:R-:W-:-:S07]  /*d4a0*/  LEPC R20, `(.L_x_42) ;  /* 0x000000001014794e */ /* 0x000fce0000000000 */
[----:B0----5:R-:W-:Y:S05]  /*d4b0*/  CALL.ABS.NOINC R2 ;  /* 0x0000000002007343 */ /* 0x021fea0003c00000 */
.L_x_42:
[----:B------:R-:W-:-:S04]  /*d4c0*/  UIADD3 UR4, UR42, 0x400, URZ ;  /* 0x000004002a047890 */ /* 0x000fc8000fffe03f */
[----:B------:R-:W-:-:S06]  /*d4d0*/  ULOP3.LUT UP0, URZ, UR4, 0x3ff, URZ, 0xc0, !UPT ;  /* 0x000003ff043f7892 */ /* 0x000fcc000f80c03f */
[----:B------:R-:W-:-:S13]  /*d4e0*/  PLOP3.LUT P0, PT, PT, PT, UP0, 0x80, 0x0 ;  /* 0x000000000000781c */ /* 0x000fda0003f0f008 */
[----:B------:R-:W-:Y:S05]  /*d4f0*/  @!P0 BRA `(.L_x_43) ;  /* 0x00000000007c8947 */ /* 0x000fea0003800000 */
        /* <DEDUP_REMOVED lines=15> */
[----:B-1---5:R-:W-:Y:S05]  /*d5f0*/  CALL.ABS.NOINC R2 ;  /* 0x0000000002007343 */ /* 0x022fea0003c00000 */
.L_x_44:
[----:B------:R0:W1:Y:S01]  /*d600*/  LDC.64 R2, c[0x4][R16] ;  /* 0x0100000010027b82 */ /* 0x0000620000000a00 */
[----:B------:R-:W-:Y:S01]  /*d610*/  ULDC.64 UR4, c[0x4][0xa8] ;  /* 0x01002a0000047ab9 */ /* 0x000fe20000000a00 */
[----:B------:R-:W-:Y:S01]  /*d620*/  ULDC.64 UR6, c[0x4][0xb0] ;  /* 0x01002c0000067ab9 */ /* 0x000fe20000000a00 */
[----:B------:R-:W-:Y:S01]  /*d630*/  IMAD.U32 R4, RZ, RZ, UR4 ;  /* 0x00000004ff047e24 */ /* 0x000fe2000f8e00ff */
[----:B------:R-:W-:Y:S01]  /*d640*/  MOV R6, UR6 ;  /* 0x0000000600067c02 */ /* 0x000fe20008000f00 */
[----:B------:R-:W-:Y:S01]  /*d650*/  IMAD.U32 R5, RZ, RZ, UR5 ;  /* 0x00000005ff057e24 */ /* 0x000fe2000f8e00ff */
[----:B------:R-:W-:Y:S01]  /*d660*/  ULDC.64 UR4, c[0x4][0x18] ;  /* 0x0100060000047ab9 */ /* 0x000fe20000000a00 */
[----:B------:R-:W-:Y:S01]  /*d670*/  IMAD.U32 R7, RZ, RZ, UR7 ;  /* 0x00000007ff077e24 */ /* 0x000fe2000f8e00ff */
[----:B------:R-:W-:Y:S01]  /*d680*/  MOV R8, 0x70 ;  /* 0x0000007000087802 */ /* 0x000fe20000000f00 */
[----:B------:R-:W-:Y:S02]  /*d690*/  IMAD.U32 R10, RZ, RZ, UR4 ;  /* 0x00000004ff0a7e24 */ /* 0x000fe4000f8e00ff */
[----:B------:R-:W-:-:S02]  /*d6a0*/  IMAD.U32 R11, RZ, RZ, UR5 ;  /* 0x00000005ff0b7e24 */ /* 0x000fc4000f8e00ff */
[----:B------:R-:W-:Y:S02]  /*d6b0*/  IMAD.MOV.U32 R12, RZ, RZ, 0x1 ;  /* 0x00000001ff0c7424 */ /* 0x000fe400078e00ff */
[----:B0-----:R-:W-:-:S07]  /*d6c0*/  IMAD.MOV.U32 R13, RZ, RZ, RZ ;  /* 0x000000ffff0d7224 */ /* 0x001fce00078e00ff */
[----:B------:R-:W-:-:S07]  /*d6d0*/  LEPC R20, `(.L_x_43) ;  /* 0x000000001014794e */ /* 0x000fce0000000000 */
[----:B-1----:R-:W-:Y:S05]  /*d6e0*/  CALL.ABS.NOINC R2 ;  /* 0x0000000002007343 */ /* 0x002fea0003c00000 */
.L_x_43:
[----:B------:R-:W0:Y:S01]  /*d6f0*/  LDC.64 R2, c[0x0][0x9f8] ;  /* 0x00027e00ff027b82 */ /* 0x000e220000000a00 */
[----:B------:R-:W-:Y:S01]  /*d700*/  IMAD.MOV.U32 R34, RZ, RZ, R26 ;  /* 0x000000ffff227224 */ /* 0x000fe200078e001a */
[----:B------:R-:W-:-:S06]  /*d710*/  ULDC.64 UR4, c[0x0][0x208] ;  /* 0x0000820000047ab9 */ /* 0x000fcc0000000a00 */
[----:B------:R-:W1:Y:S01]  /*d720*/  LDC R17, c[0x0][0x430] ;  /* 0x00010c00ff117b82 */ /* 0x000e620000000800 */
[----:B0-----:R-:W-:-:S04]  /*d730*/  ISETP.NE.U32.AND P0, PT, R2, RZ, PT ;  /* 0x000000ff0200720c */ /* 0x001fc80003f05070 */
[----:B------:R-:W-:-:S13]  /*d740*/  ISETP.NE.AND.EX P0, PT, R3, RZ, PT, P0 ;  /* 0x000000ff0300720c */ /* 0x000fda0003f05300 */
[----:B------:R-:W0:Y:S01]  /*d750*/  @P0 LDC.64 R2, c[0x0][0x9f8] ;  /* 0x00027e00ff020b82 */ /* 0x000e220000000a00 */
[----:B------:R-:W-:-:S04]  /*d760*/  SHF.L.U32 R8, R25, 0x3, RZ ;  /* 0x0000000319087819 */ /* 0x000fc800000006ff */
[----:B------:R-:W-:-:S04]  /*d770*/  LOP3.LUT R22, R8, 0x38, RZ, 0xc0, !PT ;  /* 0x0000003808167812 */ /* 0x000fc800078ec0ff */
[----:B------:R-:W-:Y:S01]  /*d780*/  LOP3.LUT R37, R22, 0x40, RZ, 0xfc, !PT ;  /* 0x0000004016257812 */ /* 0x000fe200078efcff */
[----:B0-----:R-:W-:-:S05]  /*d790*/  @P0 IMAD.WIDE R2, R26, 0x4, R2 ;  /* 0x000000041a020825 */ /* 0x001fca00078e0202 */
[----:B------:R0:W5:Y:S01]  /*d7a0*/  @P0 LDG.E R34, desc[UR4][R2.64] ;  /* 0x0000000402220981 */ /* 0x000162000c1e1900 */
[----:B------:R-:W-:Y:S01]  /*d7b0*/  ULDC UR4, c[0x0][0x2f4] ;  /* 0x0000bd0000047ab9 */ /* 0x000fe20000000800 */
[----:B------:R-:W-:Y:S01]  /*d7c0*/  LOP3.LUT R16, R16, 0xffffffef, RZ, 0xc0, !PT ;  /* 0xffffffef10107812 */ /* 0x000fe200078ec0ff */
[----:B------:R-:W-:Y:S01]  /*d7d0*/  IMAD.SHL.U32 R24, R25, 0x10, RZ ;  /* 0x0000001019187824 */ /* 0x000fe200078e00ff */
[C---:B------:R-:W-:Y:S01]  /*d7e0*/  ISETP.GE.AND P0, PT, R22.reuse, UR4, PT ;  /* 0x0000000416007c0c */ /* 0x040fe2000bf06270 */
[----:B------:R-:W-:Y:S01]  /*d7f0*/  UMOV UR5, 0xffffffff ;  /* 0xffffffff00057882 */ /* 0x000fe20000000000 */
[----:B------:R-:W-:Y:S02]  /*d800*/  ISETP.GE.AND P2, PT, R37, UR4, PT ;  /* 0x0000000425007c0c */ /* 0x000fe4000bf46270 */
[C---:B------:R-:W-:Y:S02]  /*d810*/  LOP3.LUT R36, R22.reuse, 0x80, RZ, 0xfc, !PT ;  /* 0x0000008016247812 */ /* 0x040fe400078efcff */
[----:B------:R-:W-:-:S02]  /*d820*/  LOP3.LUT R35, R22, 0xc0, RZ, 0xfc, !PT ;  /* 0x000000c016237812 */ /* 0x000fc400078efcff */
[----:B------:R-:W-:Y:S02]  /*d830*/  ISETP.GE.AND P1, PT, R36, UR4, PT ;  /* 0x0000000424007c0c */ /* 0x000fe4000bf26270 */
[----:B------:R-:W-:Y:S02]  /*d840*/  LOP3.LUT R9, R25, 0x7f, RZ, 0xc0, !PT ;  /* 0x0000007f19097812 */ /* 0x000fe400078ec0ff */
[----:B------:R-:W-:Y:S02]  /*d850*/  LOP3.LUT R24, R24, 0x70, RZ, 0xc0, !PT ;  /* 0x0000007018187812 */ /* 0x000fe400078ec0ff */
[----:B------:R-:W-:Y:S02]  /*d860*/  @P0 LOP3.LUT R16, R16, 0x10, RZ, 0xfc, !PT ;  /* 0x0000001010100812 */ /* 0x000fe400078efcff */
[----:B------:R-:W-:Y:S02]  /*d870*/  ISETP.GE.AND P0, PT, R35, UR4, PT ;  /* 0x0000000423007c0c */ /* 0x000fe4000bf06270 */
[----:B------:R-:W-:-:S04]  /*d880*/  LOP3.LUT R16, R16, 0xfffffff7, RZ, 0xc0, !PT ;  /* 0xfffffff710107812 */ /* 0x000fc800078ec0ff */
[----:B------:R-:W-:-:S04]  /*d890*/  @P2 LOP3.LUT R16, R16, 0x8, RZ, 0xfc, !PT ;  /* 0x0000000810102812 */ /* 0x000fc800078efcff */
[----:B------:R-:W-:-:S04]  /*d8a0*/  LOP3.LUT R16, R16, 0xfffffffd, RZ, 0xc0, !PT ;  /* 0xfffffffd10107812 */ /* 0x000fc800078ec0ff */
[----:B------:R-:W-:-:S04]  /*d8b0*/  LOP3.LUT R16, R16, 0xfffffffb, RZ, 0xc0, !PT ;  /* 0xfffffffb10107812 */ /* 0x000fc800078ec0ff */
[----:B------:R-:W-:-:S04]  /*d8c0*/  @P1 LOP3.LUT R16, R16, 0x4, RZ, 0xfc, !PT ;  /* 0x0000000410101812 */ /* 0x000fc800078efcff */
[----:B------:R-:W-:Y:S01]  /*d8d0*/  @P0 LOP3.LUT R16, R16, 0x2, RZ, 0xfc, !PT ;  /* 0x0000000210100812 */ /* 0x000fe200078efcff */
[----:B01----:R-:W-:Y:S06]  /*d8e0*/  BRA.DIV UR5, `(.L_x_45) ;  /* 0x0000003605287947 */ /* 0x003fec000b800000 */
.L_x_89:
[----:B------:R-:W2:Y:S01]  /*d8f0*/  LDL R0, [R1+0x4] ;  /* 0x0000040001007983 */ /* 0x000ea20000100800 */
[----:B------:R-:W-:Y:S01]  /*d900*/  ISETP.NE.AND P1, PT, R17, 0x1, PT ;  /* 0x000000011100780c */ /* 0x000fe20003f25270 */
[----:B------:R-:W-:Y:S01]  /*d910*/  UIADD3 UR4, UR46, -0x1, URZ ;  /* 0xffffffff2e047890 */ /* 0x000fe2000fffe03f */
[----:B-----5:R-:W-:Y:S01]  /*d920*/  SHF.R.S32.HI R13, RZ, 0x1f, R34 ;  /* 0x0000001fff0d7819 */ /* 0x020fe20000011422 */
[----:B------:R-:W-:Y:S01]  /*d930*/  ULDC.64 UR6, c[0x0][0x208] ;  /* 0x0000820000067ab9 */ /* 0x000fe20000000a00 */
[----:B------:R-:W-:-:S03]  /*d940*/  LOP3.LUT R16, R16, 0xffffffbf, RZ, 0xc0, !PT ;  /* 0xffffffbf10107812 */ /* 0x000fc600078ec0ff */
[----:B------:R-:W-:Y:S01]  /*d950*/  IMAD.U32 R10, RZ, RZ, UR4 ;  /* 0x00000004ff0a7e24 */ /* 0x000fe2000f8e00ff */
[----:B------:R0:W-:Y:S05]  /*d960*/  STL [R1], R13 ;  /* 0x0000000d01007387 */ /* 0x0001ea0000100800 */
[----:B------:R-:W1:Y:S01]  /*d970*/  @P1 LDC R3, c[0x0][0x434] ;  /* 0x00010d00ff031b82 */ /* 0x000e620000000800 */
[----:B------:R-:W-:-:S07]  /*d980*/  @P1 LOP3.LUT R16, R16, 0x40, RZ, 0xfc, !PT ;  /* 0x0000004010101812 */ /* 0x000fce00078efcff */
[----:B------:R-:W3:Y:S01]  /*d990*/  @P1 LDC R5, c[0x0][0x438] ;  /* 0x00010e00ff051b82 */ /* 0x000ee20000000800 */
[----:B------:R-:W-:Y:S01]  /*d9a0*/  LOP3.LUT R16, R16, 0xfffffffe, RZ, 0xc0, !PT ;  /* 0xfffffffe10107812 */ /* 0x000fe200078ec0ff */
[----:B------:R-:W-:Y:S02]  /*d9b0*/  IMAD.U32 R33, RZ, RZ, UR39 ;  /* 0x00000027ff217e24 */ /* 0x000fe4000f8e00ff */
[----:B------:R-:W-:-:S03]  /*d9c0*/  IMAD.U32 R30, RZ, RZ, UR4 ;  /* 0x00000004ff1e7e24 */ /* 0x000fc6000f8e00ff */
[----:B------:R-:W-:Y:S02]  /*d9d0*/  SHF.R.S32.HI R33, RZ, 0x1f, R33 ;  /* 0x0000001fff217819 */ /* 0x000fe40000011421 */
[----:B--2---:R-:W-:Y:S02]  /*d9e0*/  R2UR UR5, R0 ;  /* 0x00000000000572ca */ /* 0x004fe400000e0000 */
[----:B------:R-:W-:-:S04]  /*d9f0*/  SHF.R.U32.HI R0, RZ, 0x3, R9 ;  /* 0x00000003ff007819 */ /* 0x000fc80000011609 */
[----:B------:R-:W-:-:S05]  /*da00*/  LOP3.LUT R12, R24, R0, RZ, 0xfc, !PT ;  /* 0x00000000180c7212 */ /* 0x000fca00078efcff */
[----:B------:R-:W-:-:S05]  /*da10*/  IMAD R10, R10, 0x50, R12 ;  /* 0x000000500a0a7824 */ /* 0x000fca00078e020c */
[C---:B------:R-:W-:Y:S01]  /*da20*/  ISETP.GE.AND P0, PT, R10.reuse, UR40, PT ;  /* 0x000000280a007c0c */ /* 0x040fe2000bf06270 */
[----:B------:R-:W-:-:S03]  /*da30*/  IMAD.IADD R10, R10, 0x1, R19 ;  /* 0x000000010a0a7824 */ /* 0x000fc600078e0213 */
[----:B------:R-:W-:Y:S01]  /*da40*/  ISETP.GT.U32.OR P0, PT, R12, 0x4f, P0 ;  /* 0x0000004f0c00780c */ /* 0x000fe20000704470 */
[----:B-1----:R-:W-:Y:S01]  /*da50*/  @P1 IMAD.HI.U32 R0, R10, R3, RZ ;  /* 0x000000030a001227 */ /* 0x002fe200078e00ff */
[----:B------:R-:W-:-:S04]  /*da60*/  MOV R11, R10 ;  /* 0x0000000a000b7202 */ /* 0x000fc80000000f00 */
[----:B---3--:R-:W-:-:S07]  /*da70*/  @P1 SHF.R.U32.HI R11, RZ, R5, R0 ;  /* 0x00000005ff0b1219 */ /* 0x008fce0000011600 */
[----:B------:R-:W1:Y:S01]  /*da80*/  @!P0 LDC.64 R6, c[0x0][0x428] ;  /* 0x00010a00ff068b82 */ /* 0x000e620000000a00 */
[--C-:B------:R-:W-:Y:S01]  /*da90*/  @!P0 SHF.R.S32.HI R3, RZ, 0x1f, R11.reuse ;  /* 0x0000001fff038819 */ /* 0x100fe2000001140b */
[----:B------:R-:W-:-:S06]  /*daa0*/  @!P0 IMAD.MOV.U32 R2, RZ, RZ, R11 ;  /* 0x000000ffff028224 */ /* 0x000fcc00078e000b */
[----:B------:R-:W2:Y:S01]  /*dab0*/  @!P0 LDC.64 R4, c[0x0][0x418] ;  /* 0x00010600ff048b82 */ /* 0x000ea20000000a00 */
[-C--:B-1----:R-:W-:Y:S02]  /*dac0*/  @!P0 IMAD R0, R13, R6.reuse, RZ ;  /* 0x000000060d008224 */ /* 0x082fe400078e02ff */
[----:B------:R-:W-:-:S04]  /*dad0*/  @!P0 IMAD.WIDE.U32 R2, R34, R6, R2 ;  /* 0x0000000622028225 */ /* 0x000fc800078e0002 */
[----:B------:R-:W-:Y:S01]  /*dae0*/  @!P0 IMAD R7, R34, R7, R0 ;  /* 0x0000000722078224 */ /* 0x000fe200078e0200 */
[----:B--2---:R-:W-:-:S03]  /*daf0*/  @!P0 LEA R4, P1, R2, R4, 0x2 ;  /* 0x0000000402048211 */ /* 0x004fc600078210ff */
[----:B------:R-:W-:Y:S01]  /*db00*/  @!P0 IMAD.IADD R0, R3, 0x1, R7 ;  /* 0x0000000103008824 */ /* 0x000fe200078e0207 */
[----:B------:R-:W-:-:S04]  /*db10*/  ULOP3.LUT UR5, UR5, 0x2, URZ, 0xfc, !UPT ;  /* 0x0000000205057892 */ /* 0x000fc8000f8efc3f */
[----:B------:R-:W-:Y:S01]  /*db20*/  @!P0 LEA.HI.X R5, R2, R5, R0, 0x2, P1 ;  /* 0x0000000502058211 */ /* 0x000fe200008f1400 */
[----:B------:R-:W-:Y:S02]  /*db30*/  IMAD.MOV.U32 R0, RZ, RZ, RZ ;  /* 0x000000ffff007224 */ /* 0x000fe400078e00ff */
[----:B------:R-:W-:-:S04]  /*db40*/  IMAD.U32 R2, RZ, RZ, UR5 ;  /* 0x00000005ff027e24 */ /* 0x000fc8000f8e00ff */
[----:B------:R0:W5:Y:S01]  /*db50*/  @!P0 LDG.E R0, desc[UR6][R4.64] ;  /* 0x0000000604008981 */ /* 0x000162000c1e1900 */
[----:B------:R-:W-:Y:S02]  /*db60*/  ISETP.GT.U32.AND P0, PT, R12, 0x4f, PT ;  /* 0x0000004f0c00780c */ /* 0x000fe40003f04070 */
[----:B------:R-:W-:Y:S02]  /*db70*/  ISETP.NE.AND P2, PT, R2, 0x3, PT ;  /* 0x000000030200780c */ /* 0x000fe40003f45270 */
[----:B------:R-:W-:-:S05]  /*db80*/  IADD3 R3, -R11, RZ, RZ ;  /* 0x000000ff0b037210 */ /* 0x000fca0007ffe1ff */
[----:B------:R-:W-:-:S04]  /*db90*/  IMAD R6, R17, R3, R10 ;  /* 0x0000000311067224 */ /* 0x000fc800078e020a */
[----:B------:R-:W-:-:S04]  /*dba0*/  @P0 LOP3.LUT R16, R16, 0x1, RZ, 0xfc, !PT ;  /* 0x0000000110100812 */ /* 0x000fc800078efcff */
[----:B------:R-:W-:-:S04]  /*dbb0*/  LOP3.LUT R16, R16, 0xffffffdf, RZ, 0xc0, !PT ;  /* 0xffffffdf10107812 */ /* 0x000fc800078ec0ff */
[----:B------:R-:W-:Y:S01]  /*dbc0*/  @P2 LOP3.LUT R16, R16, 0x20, RZ, 0xfc, !PT ;  /* 0x0000002010102812 */ /* 0x000fe200078efcff */
[----:B0-----:R-:W-:Y:S06]  /*dbd0*/  @!P2 BRA `(.L_x_46) ;  /* 0x000000000004a947 */ /* 0x001fec0003800000 */
[----:B------:R-:W-:Y:S01]  /*dbe0*/  BPT.TRAP 0x1 ;  /* 0x000000040000795c */ /* 0x000fe20000300000 */
.L_x_46:
[----:B------:R-:W-:Y:S01]  /*dbf0*/  SHF.R.S32.HI R5, RZ, 0x1f, R6 ;  /* 0x0000001fff057819 */ /* 0x000fe20000011406 */
[----:B------:R-:W-:Y:S01]  /*dc00*/  ULDC.64 UR4, c[0x0][0x328] ;  /* 0x0000ca0000047ab9 */ /* 0x000fe20000000a00 */
[----:B-----5:R-:W-:Y:S02]  /*dc10*/  SHF.R.S32.HI R4, RZ, 0x1f, R0 ;  /* 0x0000001fff047819 */ /* 0x020fe40000011400 */
[----:B------:R-:W-:Y:S01]  /*dc20*/  R2UR UR6, R33 ;  /* 0x00000000210672ca */ /* 0x000fe200000e0000 */
[----:B------:R-:W-:-:S04]  /*dc30*/  IMAD R3, R5, UR4, RZ ;  /* 0x0000000405037c24 */ /* 0x000fc8000f8e02ff */
[C---:B------:R-:W-:Y:S02]  /*dc40*/  IMAD R7, R6.reuse, UR5, R3 ;  /* 0x0000000506077c24 */ /* 0x040fe4000f8e0203 */
[----:B------:R-:W-:Y:S01]  /*dc50*/  IMAD.WIDE.U32 R2, R6, UR4, RZ ;  /* 0x0000000406027c25 */ /* 0x000fe2000f8e00ff */
[----:B------:R-:W-:-:S04]  /*dc60*/  ULDC.64 UR4, c[0x0][0x338] ;  /* 0x0000ce0000047ab9 */ /* 0x000fc80000000a00 */
[----:B------:R-:W-:Y:S01]  /*dc70*/  IADD3 R3, R3, R7, RZ ;  /* 0x0000000703037210 */ /* 0x000fe20007ffe0ff */
[----:B------:R-:W-:-:S04]  /*dc80*/  IMAD R7, R4, UR4, RZ ;  /* 0x0000000404077c24 */ /* 0x000fc8000f8e02ff */
[C---:B------:R-:W-:Y:S02]  /*dc90*/  IMAD R7, R0.reuse, UR5, R7 ;  /* 0x0000000500077c24 */ /* 0x040fe4000f8e0207 */
[----:B------:R-:W-:Y:S01]  /*dca0*/  IMAD.WIDE.U32 R2, R0, UR4, R2 ;  /* 0x0000000400027c25 */ /* 0x000fe2000f8e0002 */
[----:B------:R-:W-:-:S03]  /*dcb0*/  ULDC.64 UR4, c[0x0][0x330] ;  /* 0x0000cc0000047ab9 */ /* 0x000fc60000000a00 */
[----:B------:R-:W-:Y:S02]  /*dcc0*/  IMAD.IADD R3, R3, 0x1, R7 ;  /* 0x0000000103037824 */ /* 0x000fe400078e0207 */
[----:B------:R-:W-:Y:S01]  /*dcd0*/  IMAD.U32 R7, RZ, RZ, UR4 ;  /* 0x00000004ff077e24 */ /* 0x000fe2000f8e00ff */
[----:B------:R-:W-:-:S03]  /*dce0*/  UIMAD UR4, UR6, UR4, URZ ;  /* 0x00000004060472a4 */ /* 0x000fc6000f8e023f */
[----:B------:R-:W-:Y:S01]  /*dcf0*/  IMAD.WIDE.U32 R2, R7, UR39, R2 ;  /* 0x0000002707027c25 */ /* 0x000fe2000f8e0002 */
[----:B------:R-:W-:Y:S01]  /*dd00*/  UIMAD UR4, UR39, UR5, UR4 ;  /* 0x00000005270472a4 */ /* 0x000fe2000f8e0204 */
[----:B------:R-:W-:Y:S02]  /*dd10*/  ULDC.64 UR6, c[0x0][0x318] ;  /* 0x0000c60000067ab9 */ /* 0x000fe40000000a00 */
[----:B------:R-:W-:-:S03]  /*dd20*/  LEA R17, P0, R2, UR6, 0x1 ;  /* 0x0000000602117c11 */ /* 0x000fc6000f8008ff */
[----:B------:R-:W-:-:S05]  /*dd30*/  VIADD R3, R3, UR4 ;  /* 0x0000000403037c36 */ /* 0x000fca0008000000 */
[----:B------:R-:W-:Y:S02]  /*dd40*/  LEA.HI.X R18, R2, UR7, R3, 0x1, P0 ;  /* 0x0000000702127c11 */ /* 0x000fe400080f0c03 */
[----:B------:R-:W-:-:S04]  /*dd50*/  MOV R2, 0x1 ;  /* 0x0000000100027802 */ /* 0x000fc80000000f00 */
[----:B------:R-:W-:-:S04]  /*dd60*/  SHF.L.U32 R2, R2, 0x1f, RZ ;  /* 0x0000001f02027819 */ /* 0x000fc800000006ff */
[----:B------:R-:W0:Y:S02]  /*dd70*/  SYNCS.PHASECHK.TRANS64.TRYWAIT P0, [UR42+0x38840], R2 ;  /* 0x03884002ff0075a7 */ /* 0x000e24000800016a */
[----:B0-----:R-:W-:Y:S05]  /*dd80*/  @!P0 BRA `(.L_x_47) ;  /* 0x0000003000208947 */ /* 0x001fea0003800000 */
.L_x_90:
[----:B------:R-:W-:Y:S01]  /*dd90*/  ULDC.64 UR4, c[0x0][0x300] ;  /* 0x0000c00000047ab9 */ /* 0x000fe20000000a00 */
[----:B------:R-:W-:Y:S01]  /*dda0*/  R2UR UR6, R33 ;  /* 0x00000000210672ca */ /* 0x000fe200000e0000 */
[----:B------:R-:W-:Y:S01]  /*ddb0*/  IMAD R5, R5, UR4, RZ ;  /* 0x0000000405057c24 */ /* 0x000fe2000f8e02ff */
[----:B------:R-:W-:Y:S01]  /*ddc0*/  SHF.R.U32.HI R27, RZ, 0x3, R9 ;  /* 0x00000003ff1b7819 */ /* 0x000fe20000011609 */
[----:B0-----:R-:W-:-:S04]  /*ddd0*/  IMAD.WIDE.U32 R2, R6, UR4, RZ ;  /* 0x0000000406027c25 */ /* 0x001fc8000f8e00ff */
[----:B------:R-:W-:Y:S01]  /*dde0*/  IMAD R5, R6, UR5, R5 ;  /* 0x0000000506057c24 */ /* 0x000fe2000f8e0205 */
[----:B------:R-:W-:Y:S01]  /*ddf0*/  ULDC.64 UR4, c[0x0][0x310] ;  /* 0x0000c40000047ab9 */ /* 0x000fe20000000a00 */
[----:B------:R-:W-:Y:S02]  /*de00*/  IMAD.SHL.U32 R31, R9, 0x8, RZ ;  /* 0x00000008091f7824 */ /* 0x000fe400078e00ff */
[----:B------:R-:W-:Y:S02]  /*de10*/  IMAD.IADD R3, R3, 0x1, R5 ;  /* 0x0000000103037824 */ /* 0x000fe400078e0205 */
[----:B------:R-:W-:Y:S02]  /*de20*/  IMAD R5, R4, UR4, RZ ;  /* 0x0000000404057c24 */ /* 0x000fe4000f8e02ff */
[----:B------:R-:W-:-:S04]  /*de30*/  IMAD.WIDE.U32 R2, R0, UR4, R2 ;  /* 0x0000000400027c25 */ /* 0x000fc8000f8e0002 */
[----:B------:R-:W-:Y:S01]  /*de40*/  IMAD R5, R0, UR5, R5 ;  /* 0x0000000500057c24 */ /* 0x000fe2000f8e0205 */
        /* <DEDUP_REMOVED lines=8> */
[----:B------:R-:W-:Y:S01]  /*ded0*/  IADD3 R7, R3, UR4, RZ ;  /* 0x0000000403077c10 */ /* 0x000fe2000fffe0ff */
[----:B------:R-:W-:Y:S01]  /*dee0*/  UMOV UR4, 0xffffffff ;  /* 0xffffffff00047882 */ /* 0x000fe20000000000 */
[----:B------:R-:W-:Y:S02]  /*def0*/  LOP3.LUT R3, R8, 0x1c0, RZ, 0xc0, !PT ;  /* 0x000001c008037812 */ /* 0x000fe400078ec0ff */
[----:B------:R-:W-:Y:S02]  /*df00*/  LEA.HI.X R7, R2, UR7, R7, 0x1, P0 ;  /* 0x0000000702077c11 */ /* 0x000fe400080f0c07 */
[----:B------:R-:W-:Y:S01]  /*df10*/  LOP3.LUT R8, R3, 0x38, R8, 0xf8, !PT ;  /* 0x0000003803087812 */ /* 0x000fe200078ef808 */
[----:B------:R-:W-:-:S03]  /*df20*/  IMAD.MOV.U32 R3, RZ, RZ, -0x50 ;  /* 0xffffffb0ff037424 */ /* 0x000fc600078e00ff */
[----:B------:R-:W-:Y:S01]  /*df30*/  LOP3.LUT R8, R8, 0x38, R25, 0x78, !PT ;  /* 0x0000003808087812 */ /* 0x000fe200078e7819 */
[----:B------:R-:W-:-:S03]  /*df40*/  IMAD R6, R30, R3, UR40 ;  /* 0x000000281e067e24 */ /* 0x000fc6000f8e0203 */
[----:B------:R-:W-:Y:S01]  /*df50*/  LOP3.LUT R31, R8, 0x200, R31, 0xf8, !PT ;  /* 0x00000200081f7812 */ /* 0x000fe200078ef81f */
[----:B------:R-:W-:-:S05]  /*df60*/  IMAD.IADD R6, R6, 0x1, -R27 ;  /* 0x0000000106067824 */ /* 0x000fca00078e0a1b */
[----:B------:R-:W-:Y:S01]  /*df70*/  ISETP.GE.AND P0, PT, R6, 0x1, PT ;  /* 0x000000010600780c */ /* 0x000fe20003f06270 */
[----:B------:R-:W-:-:S12]  /*df80*/  BRA.DIV UR4, `(.L_x_48) ;  /* 0x0000002e04b87947 */ /* 0x000fd8000b800000 */
[----:B------:R-:W-:Y:S01]  /*df90*/  SHFL.IDX PT, R5, R7, RZ, 0x181f ;  /* 0x00181fff07057589 */ /* 0x000fe200000e0000 */
[C---:B------:R-:W-:Y:S01]  /*dfa0*/  LOP3.LUT P4, RZ, R16.reuse, 0x10, RZ, 0xc0, !PT ;  /* 0x0000001010ff7812 */ /* 0x040fe2000788c0ff */
[----:B------:R-:W-:Y:S01]  /*dfb0*/  ULDC.64 UR4, c[0x0][0x208] ;  /* 0x0000820000047ab9 */ /* 0x000fe20000000a00 */
[C---:B------:R-:W-:Y:S01]  /*dfc0*/  LOP3.LUT P3, RZ, R16.reuse, 0x8, RZ, 0xc0, !PT ;  /* 0x0000000810ff7812 */ /* 0x040fe2000786c0ff */
[----:B------:R-:W0:Y:S01]  /*dfd0*/  SHFL.IDX PT, R4, R0, RZ, 0x181f ;  /* 0x00181fff00047589 */ /* 0x000e2200000e0000 */
[C---:B------:R-:W-:Y:S02]  /*dfe0*/  LOP3.LUT P2, RZ, R16.reuse, 0x4, RZ, 0xc0, !PT ;  /* 0x0000000410ff7812 */ /* 0x040fe4000784c0ff */
[----:B------:R-:W-:Y:S01]  /*dff0*/  LOP3.LUT P1, RZ, R16, 0x2, RZ, 0xc0, !PT ;  /* 0x0000000210ff7812 */ /* 0x000fe2000782c0ff */
[----:B------:R-:W-:Y:S01]  /*e000*/  SHFL.IDX PT, R3, R7, 0x1, 0x181f ;  /* 0x00381f0007037f89 */ /* 0x000fe200000e0000 */
[----:B------:R-:W-:-:S03]  /*e010*/  @P0 LEA R9, R31, UR42, 0x1 ;  /* 0x0000002a1f090c11 */ /* 0x000fc6000f8e08ff */
[----:B------:R-:W1:Y:S04]  /*e020*/  SHFL.IDX PT, R2, R0, 0x1, 0x181f ;  /* 0x00381f0000027f89 */ /* 0x000e6800000e0000 */
[----:B------:R-:W-:Y:S01]  /*e030*/  SHFL.IDX PT, R14, R0, 0x4, 0x181f ;  /* 0x00981f00000e7f89 */ /* 0x000fe200000e0000 */
[----:B0-----:R-:W-:-:S05]  /*e040*/  @P0 IMAD.WIDE.U32 R4, R22, 0x2, R4 ;  /* 0x0000000216040825 */ /* 0x001fca00078e0004 */
[----:B------:R-:W-:Y:S04]  /*e050*/  @P0 LDGSTS.E.BYPASS.LTC128B.128 [R9+0x24400], desc[UR4][R4.64], !P4 ;  /* 0x2440000004090fae */ /* 0x000fe8000e101d44 */
[----:B------:R-:W-:Y:S04]  /*e060*/  @P0 LDGSTS.E.BYPASS.LTC128B.128 [R9+0x26c00], desc[UR4][R4.64+0x80], !P3 ;  /* 0x26c0008004090fae */ /* 0x000fe8000d901d44 */
[----:B------:R-:W-:Y:S04]  /*e070*/  @P0 LDGSTS.E.BYPASS.LTC128B.128 [R9+0x29400], desc[UR4][R4.64+0x100], !P2 ;  /* 0x2940010004090fae */ /* 0x000fe8000d101d44 */
[----:B------:R0:W-:Y:S01]  /*e080*/  @P0 LDGSTS.E.BYPASS.LTC128B.128 [R9+0x2bc00], desc[UR4][R4.64+0x180], !P1 ;  /* 0x2bc0018004090fae */ /* 0x0001e2000c901d44 */
[----:B------:R-:W-:-:S03]  /*e090*/  ISETP.GE.AND P0, PT, R6, 0x11, PT ;  /* 0x000000110600780c */ /* 0x000fc60003f06270 */
[----:B0-----:R-:W-:Y:S10]  /*e0a0*/  SHFL.IDX PT, R5, R7, 0x2, 0x181f ;  /* 0x00581f0007057f89 */ /* 0x001ff400000e0000 */
[----:B-1----:R-:W-:Y:S01]  /*e0b0*/  @P0 IMAD.WIDE.U32 R2, R22, 0x2, R2 ;  /* 0x0000000216020825 */ /* 0x002fe200078e0002 */
[----:B------:R-:W-:Y:S01]  /*e0c0*/  @P0 LEA R21, R31, UR42, 0x1 ;  /* 0x0000002a1f150c11 */ /* 0x000fe2000f8e08ff */
[----:B------:R-:W0:Y:S04]  /*e0d0*/  SHFL.IDX PT, R4, R0, 0x2, 0x181f ;  /* 0x00581f0000047f89 */ /* 0x000e2800000e0000 */
[----:B------:R-:W-:Y:S04]  /*e0e0*/  @P0 LDGSTS.E.BYPASS.LTC128B.128 [R21+0x24c00], desc[UR4][R2.64], !P4 ;  /* 0x24c0000002150fae */ /* 0x000fe8000e101d44 */
[----:B------:R-:W-:Y:S04]  /*e0f0*/  @P0 LDGSTS.E.BYPASS.LTC128B.128 [R21+0x27400], desc[UR4][R2.64+0x80], !P3 ;  /* 0x2740008002150fae */ /* 0x000fe8000d901d44 */
[----:B------:R-:W-:Y:S04]  /*e100*/  @P0 LDGSTS.E.BYPASS.LTC128B.128 [R21+0x29c00], desc[UR4][R2.64+0x100], !P2 ;  /* 0x29c0010002150fae */ /* 0x000fe8000d101d44 */
[----:B------:R1:W-:Y:S01]  /*e110*/  @P0 LDGSTS.E.BYPASS.LTC128B.128 [R21+0x2c400], desc[UR4][R2.64+0x180], !P1 ;  /* 0x2c40018002150fae */ /* 0x0003e2000c901d44 */
[----:B------:R-:W-:-:S03]  /*e120*/  ISETP.GE.AND P0, PT, R6, 0x21, PT ;  /* 0x000000210600780c */ /* 0x000fc60003f06270 */
[----:B-1----:R-:W-:Y:S10]  /*e130*/  SHFL.IDX PT, R3, R7, 0x3, 0x181f ;  /* 0x00781f0007037f89 */ /* 0x002ff400000e0000 */
[----:B0-----:R-:W-:Y:S01]  /*e140*/  @P0 IMAD.WIDE.U32 R4, R22, 0x2, R4 ;  /* 0x0000000216040825 */ /* 0x001fe200078e0004 */
[----:B------:R-:W-:Y:S01]  /*e150*/  @P0 LEA R9, R31, UR42, 0x1 ;  /* 0x0000002a1f090c11 */ /* 0x000fe2000f8e08ff */
[----:B------:R-:W0:Y:S04]  /*e160*/  SHFL.IDX PT, R2, R0, 0x3, 0x181f ;  /* 0x00781f0000027f89 */ /* 0x000e2800000e0000 */
[----:B------:R-:W-:Y:S04]  /*e170*/  @P0 LDGSTS.E.BYPASS.LTC128B.128 [R9+0x25400], desc[UR4][R4.64], !P4 ;  /* 0x2540000004090fae */ /* 0x000fe8000e101d44 */
[----:B------:R-:W-:Y:S04]  /*e180*/  @P0 LDGSTS.E.BYPASS.LTC128B.128 [R9+0x27c00], desc[UR4][R4.64+0x80], !P3 ;  /* 0x27c0008004090fae */ /* 0x000fe8000d901d44 */
[----:B------:R-:W-:Y:S04]  /*e190*/  @P0 LDGSTS.E.BYPASS.LTC128B.128 [R9+0x2a400], desc[UR4][R4.64+0x100], !P2 ;  /* 0x2a40010004090fae */ /* 0x000fe8000d101d44 */
[----:B------:R1:W-:Y:S01]  /*e1a0*/  @P0 LDGSTS.E.BYPASS.LTC128B.128 [R9+0x2cc00], desc[UR4][R4.64+0x180], !P1 ;  /* 0x2cc0018004090fae */ /* 0x0003e2000c901d44 */
[----:B------:R-:W-:-:S03]  /*e1b0*/  ISETP.GE.AND P0, PT, R6, 0x31, PT ;  /* 0x000000310600780c */ /* 0x000fc60003f06270 */
[----:B-1----:R1:W2:Y:S10]  /*e1c0*/  SHFL.IDX PT, R4, R7, 0x4, 0x181f ;  /* 0x00981f0007047f89 */ /* 0x0022b400000e0000 */
[----:B0-----:R-:W-:Y:S01]  /*e1d0*/  @P0 IMAD.WIDE.U32 R2, R22, 0x2, R2 ;  /* 0x0000000216020825 */ /* 0x001fe200078e0002 */
[----:B------:R-:W-:-:S05]  /*e1e0*/  @P0 LEA R21, R31, UR42, 0x1 ;  /* 0x0000002a1f150c11 */ /* 0x000fca000f8e08ff */
[----:B------:R1:W-:Y:S04]  /*e1f0*/  @P0 LDGSTS.E.BYPASS.LTC128B.128 [R21+0x25c00], desc[UR4][R2.64], !P4 ;  /* 0x25c0000002150fae */ /* 0x0003e8000e101d44 */
[----:B------:R1:W-:Y:S04]  /*e200*/  @P0 LDGSTS.E.BYPASS.LTC128B.128 [R21+0x28400], desc[UR4][R2.64+0x80], !P3 ;  /* 0x2840008002150fae */ /* 0x0003e8000d901d44 */
[----:B------:R1:W-:Y:S04]  /*e210*/  @P0 LDGSTS.E.BYPASS.LTC128B.128 [R21+0x2ac00], desc[UR4][R2.64+0x100], !P2 ;  /* 0x2ac0010002150fae */ /* 0x0003e8000d101d44 */
[----:B------:R1:W-:Y:S02]  /*e220*/  @P0 LDGSTS.E.BYPASS.LTC128B.128 [R21+0x2d400], desc[UR4][R2.64+0x180], !P1 ;  /* 0x2d40018002150fae */ /* 0x0003e4000c901d44 */
.L_x_102:
[----:B------:R-:W-:Y:S01]  /*e230*/  ISETP.GE.AND P0, PT, R6, 0x41, PT ;  /* 0x000000410600780c */ /* 0x000fe20003f06270 */
[----:B------:R-:W-:Y:S01]  /*e240*/  BSSY B0, `(.L_x_49) ;  /* 0x0000012000007945 */ /* 0x000fe20003800000 */
[----:B-1----:R-:W-:Y:S01]  /*e250*/  MOV R2, R14 ;  /* 0x0000000e00027202 */ /* 0x002fe20000000f00 */
[----:B--2---:R-:W-:-:S10]  /*e260*/  IMAD.MOV.U32 R3, RZ, RZ, R4 ;  /* 0x000000ffff037224 */ /* 0x004fd400078e0004 */
[----:B------:R-:W-:Y:S05]  /*e270*/  @!P0 BRA `(.L_x_50) ;  /* 0x0000000000388947 */ /* 0x000fea0003800000 */
[----:B------:R-:W-:Y:S01]  /*e280*/  LOP3.LUT P4, RZ, R16, 0x10, RZ, 0xc0, !PT ;  /* 0x0000001010ff7812 */ /* 0x000fe2000788c0ff */
[----:B------:R-:W-:Y:S01]  /*e290*/  IMAD.WIDE.U32 R2, R22, 0x2, R2 ;  /* 0x0000000216027825 */ /* 0x000fe200078e0002 */
[C---:B------:R-:W-:Y:S01]  /*e2a0*/  LOP3.LUT P3, RZ, R16.reuse, 0x8, RZ, 0xc0, !PT ;  /* 0x0000000810ff7812 */ /* 0x040fe2000786c0ff */
[----:B------:R-:W-:Y:S01]  /*e2b0*/  ULDC.64 UR4, c[0x0][0x208] ;  /* 0x0000820000047ab9 */ /* 0x000fe20000000a00 */
[C---:B------:R-:W-:Y:S02]  /*e2c0*/  LOP3.LUT P2, RZ, R16.reuse, 0x4, RZ, 0xc0, !PT ;  /* 0x0000000410ff7812 */ /* 0x040fe4000784c0ff */
[----:B------:R-:W-:Y:S02]  /*e2d0*/  LOP3.LUT P1, RZ, R16, 0x2, RZ, 0xc0, !PT ;  /* 0x0000000210ff7812 */ /* 0x000fe4000782c0ff */
[----:B------:R-:W-:-:S05]  /*e2e0*/  LEA R5, R31, UR42, 0x1 ;  /* 0x0000002a1f057c11 */ /* 0x000fca000f8e08ff */
[----:B------:R-:W-:Y:S01]  /*e2f0*/  @!PT LDS RZ, [RZ] ;  /* 0x00000000fffff984 */ /* 0x000fe20000000800 */
[----:B------:R-:W-:Y:S01]  /*e300*/  @!PT LDS RZ, [RZ] ;  /* 0x00000000fffff984 */ /* 0x000fe20000000800 */
[----:B------:R-:W-:Y:S01]  /*e310*/  @!PT LDS RZ, [RZ] ;  /* 0x00000000fffff984 */ /* 0x000fe20000000800 */
[----:B------:R0:W-:Y:S04]  /*e320*/  LDGSTS.E.BYPASS.LTC128B.128 [R5+0x26400], desc[UR4][R2.64], !P4 ;  /* 0x2640000002057fae */ /* 0x0001e8000e101d44 */
[----:B------:R0:W-:Y:S04]  /*e330*/  LDGSTS.E.BYPASS.LTC128B.128 [R5+0x28c00], desc[UR4][R2.64+0x80], !P3 ;  /* 0x28c0008002057fae */ /* 0x0001e8000d901d44 */
[----:B------:R0:W-:Y:S04]  /*e340*/  LDGSTS.E.BYPASS.LTC128B.128 [R5+0x2b400], desc[UR4][R2.64+0x100], !P2 ;  /* 0x2b40010002057fae */ /* 0x0001e8000d101d44 */
[----:B------:R0:W-:Y:S02]  /*e350*/  LDGSTS.E.BYPASS.LTC128B.128 [R5+0x2dc00], desc[UR4][R2.64+0x180], !P1 ;  /* 0x2dc0018002057fae */ /* 0x0001e4000c901d44 */
.L_x_50:
[----:B------:R-:W-:Y:S05]  /*e360*/  BSYNC B0 ;  /* 0x0000000000007941 */ /* 0x000fea0003800000 */
.L_x_49:
[----:B------:R-:W-:Y:S01]  /*e370*/  NOP ;  /* 0x0000000000007918 */ /* 0x000fe20000000000 */
[----:B------:R-:W-:Y:S01]  /*e380*/  SYNCS.ARRIVE.TRANS64.RED.A0T1 RZ, [UR42+0x38830], RZ ;  /* 0x038830ffffff79a7 */ /* 0x000fe2000820042a */
[----:B------:R-:W-:Y:S01]  /*e390*/  ARRIVES.LDGSTSBAR.64.TRANSCNT [UR42+0x38830] ;  /* 0x03883000ff0079b0 */ /* 0x000fe20008000aaa */
[----:B------:R-:W-:Y:S01]  /*e3a0*/  NOP ;  /* 0x0000000000007918 */ /* 0x000fe20000000000 */
[----:B------:R-:W-:-:S13]  /*e3b0*/  LOP3.LUT P0, RZ, R16, 0x20, RZ, 0xc0, !PT ;  /* 0x0000002010ff7812 */ /* 0x000fda000780c0ff */
[----:B------:R-:W-:Y:S05]  /*e3c0*/  @!P0 BRA `(.L_x_51) ;  /* 0x0000000000048947 */ /* 0x000fea0003800000 */
[----:B------:R-:W-:Y:S01]  /*e3d0*/  BPT.TRAP 0x1 ;  /* 0x000000040000795c */ /* 0x000fe20000300000 */
.L_x_51:
[----:B------:R-:W-:Y:S01]  /*e3e0*/  SYNCS.ARRIVE.TRANS64.A1T0 RZ, [UR42+0x38830], RZ ;  /* 0x038830ffffff79a7 */ /* 0x000fe2000810002a */
[----:B------:R-:W-:Y:S05]  /*e3f0*/  WARPSYNC.ALL ;  /* 0x0000000000007948 */ /* 0x000fea0003800000 */
[----:B------:R-:W-:Y:S01]  /*e400*/  UIADD3 UR5, UR42, 0x14400, URZ ;  /* 0x000144002a057890 */ /* 0x000fe2000fffe03f */
[----:B------:R-:W-:Y:S01]  /*e410*/  R2UR UR4, R33 ;  /* 0x00000000210472ca */ /* 0x000fe200000e0000 */
[----:B------:R-:W-:Y:S01]  /*e420*/  ULDC.64 UR6, c[0x0][0x2d8] ;  /* 0x0000b60000067ab9 */ /* 0x000fe20000000a00 */
[----:B------:R-:W-:Y:S01]  /*e430*/  SHF.R.S32.HI R25, RZ, 0x1f, R26 ;  /* 0x0000001fff197819 */ /* 0x000fe2000001141a */
[----:B------:R-:W-:Y:S02]  /*e440*/  ULOP3.LUT UP0, URZ, UR5, 0x3ff, URZ, 0xc0, !UPT ;  /* 0x000003ff053f7892 */ /* 0x000fe4000f80c03f */
[----:B------:R-:W-:Y:S01]  /*e450*/  UIMAD.WIDE.U32 UR36, UR39, UR6, URZ ;  /* 0x00000006272472a5 */ /* 0x000fe2000f8e003f */
[----:B------:R-:W-:Y:S03]  /*e460*/  BAR.SYNC.DEFER_BLOCKING 0x8, 0x180 ;  /* 0x0206000000007b1d */ /* 0x000fe60000010000 */
[----:B------:R-:W-:-:S04]  /*e470*/  PLOP3.LUT P0, PT, PT, PT, UP0, 0x80, 0x0 ;  /* 0x000000000000781c */ /* 0x000fc80003f0f008 */
[----:B------:R-:W-:-:S04]  /*e480*/  UIMAD UR4, UR4, UR6, URZ ;  /* 0x00000006040472a4 */ /* 0x000fc8000f8e023f */
[----:B------:R-:W-:-:S04]  /*e490*/  UIMAD UR4, UR39, UR7, UR4 ;  /* 0x00000007270472a4 */ /* 0x000fc8000f8e0204 */
[----:B------:R-:W-:Y:S01]  /*e4a0*/  UIADD3 UR43, UR37, UR4, URZ ;  /* 0x00000004252b7290 */ /* 0x000fe2000fffe03f */
[----:B------:R-:W-:Y:S11]  /*e4b0*/  @!P0 BRA `(.L_x_52) ;  /* 0x0000000000408947 */ /* 0x000ff60003800000 */
[----:B0-----:R-:W-:Y:S01]  /*e4c0*/  MOV R2, 0x0 ;  /* 0x0000000000027802 */ /* 0x001fe20000000f00 */
[----:B------:R-:W-:Y:S01]  /*e4d0*/  ULDC.64 UR6, c[0x4][0xa8] ;  /* 0x01002a0000067ab9 */ /* 0x000fe20000000a00 */
[----:B------:R-:W-:Y:S01]  /*e4e0*/  ULDC.64 UR8, c[0x4][0xb0] ;  /* 0x01002c0000087ab9 */ /* 0x000fe20000000a00 */
[----:B------:R-:W-:Y:S01]  /*e4f0*/  ULDC.64 UR4, c[0x4][0x20] ;  /* 0x0100080000047ab9 */ /* 0x000fe20000000a00 */
[----:B------:R-:W-:Y:S01]  /*e500*/  IMAD.U32 R4, RZ, RZ, UR6 ;  /* 0x00000006ff047e24 */ /* 0x000fe2000f8e00ff */
[----:B------:R-:W-:Y:S01]  /*e510*/  MOV R6, UR8 ;  /* 0x0000000800067c02 */ /* 0x000fe20008000f00 */
[----:B------:R-:W0:Y:S01]  /*e520*/  LDC.64 R2, c[0x4][R2] ;  /* 0x0100000002027b82 */ /* 0x000e220000000a00 */
[----:B------:R-:W-:Y:S01]  /*e530*/  IMAD.U32 R5, RZ, RZ, UR7 ;  /* 0x00000007ff057e24 */ /* 0x000fe2000f8e00ff */
[----:B------:R-:W-:Y:S01]  /*e540*/  MOV R8, 0x70 ;  /* 0x0000007000087802 */ /* 0x000fe20000000f00 */
[----:B------:R-:W-:Y:S02]  /*e550*/  IMAD.U32 R7, RZ, RZ, UR9 ;  /* 0x00000009ff077e24 */ /* 0x000fe4000f8e00ff */
[----:B------:R-:W-:-:S02]  /*e560*/  IMAD.U32 R10, RZ, RZ, UR4 ;  /* 0x00000004ff0a7e24 */ /* 0x000fc4000f8e00ff */
[----:B------:R-:W-:Y:S02]  /*e570*/  IMAD.U32 R11, RZ, RZ, UR5 ;  /* 0x00000005ff0b7e24 */ /* 0x000fe4000f8e00ff */
[----:B------:R-:W-:Y:S02]  /*e580*/  IMAD.MOV.U32 R12, RZ, RZ, 0x1 ;  /* 0x00000001ff0c7424 */ /* 0x000fe400078e00ff */
[----:B------:R-:W-:-:S07]  /*e590*/  IMAD.MOV.U32 R13, RZ, RZ, RZ ;  /* 0x000000ffff0d7224 */ /* 0x000fce00078e00ff */
[----:B------:R-:W-:-:S07]  /*e5a0*/  LEPC R20, `(.L_x_52) ;  /* 0x000000001014794e */ /* 0x000fce0000000000 */
[----:B0-----:R-:W-:Y:S05]  /*e5b0*/  CALL.ABS.NOINC R2 ;  /* 0x0000000002007343 */ /* 0x001fea0003c00000 */
.L_x_52:
[----:B0-----:R-:W0:Y:S01]  /*e5c0*/  S2R R2, SR_TID.X ;  /* 0x0000000000027919 */ /* 0x001e220000002100 */
[----:B------:R-:W1:Y:S01]  /*e5d0*/  LDC R0, c[0x0][0x448] ;  /* 0x00011200ff007b82 */ /* 0x000e620000000800 */
[----:B------:R-:W-:Y:S01]  /*e5e0*/  IMAD.U32 R4, RZ, RZ, UR36 ;  /* 0x00000024ff047e24 */ /* 0x000fe2000f8e00ff */
[----:B------:R-:W-:Y:S01]  /*e5f0*/  ULDC.64 UR4, c[0x0][0x2e0] ;  /* 0x0000b80000047ab9 */ /* 0x000fe20000000a00 */
[----:B------:R-:W-:Y:S02]  /*e600*/  IMAD.U32 R5, RZ, RZ, UR37 ;  /* 0x00000025ff057e24 */ /* 0x000fe4000f8e00ff */
[----:B------:R-:W-:-:S04]  /*e610*/  IMAD R25, R25, UR4, RZ ;  /* 0x0000000419197c24 */ /* 0x000fc8000f8e02ff */
[----:B------:R-:W-:Y:S01]  /*e620*/  IMAD R25, R26, UR5, R25 ;  /* 0x000000051a197c24 */ /* 0x000fe2000f8e0219 */
[----:B-1----:R-:W-:Y:S02]  /*e630*/  ISETP.NE.AND P0, PT, R0, 0x1, PT ;  /* 0x000000010000780c */ /* 0x002fe40003f05270 */
[----:B0-----:R-:W-:-:S04]  /*e640*/  LOP3.LUT R2, R2, 0x7f, RZ, 0xc0, !PT ;  /* 0x0000007f02027812 */ /* 0x001fc800078ec0ff */
[----:B------:R-:W-:-:S07]  /*e650*/  SHF.R.U32.HI R2, RZ, 0x3, R2 ;  /* 0x00000003ff027819 */ /* 0x000fce0000011602 */
[----:B------:R-:W0:Y:S01]  /*e660*/  @P0 LDC R3, c[0x0][0x450] ;  /* 0x00011400ff030b82 */ /* 0x000e220000000800 */
[----:B------:R-:W-:-:S05]  /*e670*/  LOP3.LUT R20, R24, R2, RZ, 0xfc, !PT ;  /* 0x0000000218147212 */ /* 0x000fca00078efcff */
[----:B------:R-:W-:Y:S02]  /*e680*/  IMAD R9, R23, 0x80, R20 ;  /* 0x0000008017097824 */ /* 0x000fe400078e0214 */
[----:B------:R-:W1:Y:S03]  /*e690*/  @P0 LDC R2, c[0x0][0x44c] ;  /* 0x00011300ff020b82 */ /* 0x000e660000000800 */
[----:B------:R-:W-:Y:S01]  /*e6a0*/  MOV R7, R9 ;  /* 0x0000000900077202 */ /* 0x000fe20000000f00 */
[----:B-1----:R-:W-:-:S05]  /*e6b0*/  @P0 IMAD.HI.U32 R2, R9, R2, RZ ;  /* 0x0000000209020227 */ /* 0x002fca00078e00ff */
[----:B0-----:R-:W-:Y:S01]  /*e6c0*/  @P0 SHF.R.U32.HI R7, RZ, R3, R2 ;  /* 0x00000003ff070219 */ /* 0x001fe20000011602 */
[----:B------:R-:W-:Y:S01]  /*e6d0*/  IMAD.U32 R3, RZ, RZ, UR43 ;  /* 0x0000002bff037e24 */ /* 0x000fe2000f8e00ff */
[----:B------:R-:W-:Y:S02]  /*e6e0*/  MOV R2, R4 ;  /* 0x0000000400027202 */ /* 0x000fe40000000f00 */
[--C-:B------:R-:W-:Y:S01]  /*e6f0*/  SHF.R.S32.HI R4, RZ, 0x1f, R7.reuse ;  /* 0x0000001fff047819 */ /* 0x100fe20000011407 */
[----:B------:R-:W-:Y:S02]  /*e700*/  IMAD.MOV R5, RZ, RZ, -R7 ;  /* 0x000000ffff057224 */ /* 0x000fe400078e0a07 */
[----:B------:R-:W-:Y:S01]  /*e710*/  IMAD.WIDE.U32 R2, R26, UR4, R2 ;  /* 0x000000041a027c25 */ /* 0x000fe2000f8e0002 */
[----:B------:R-:W-:-:S03]  /*e720*/  ULDC.64 UR4, c[0x0][0x2d0] ;  /* 0x0000b40000047ab9 */ /* 0x000fc60000000a00 */
[----:B------:R-:W-:Y:S02]  /*e730*/  IMAD.IADD R3, R3, 0x1, R25 ;  /* 0x0000000103037824 */ /* 0x000fe400078e0219 */
[----:B------:R-:W-:Y:S02]  /*e740*/  IMAD R5, R0, R5, R9 ;  /* 0x0000000500057224 */ /* 0x000fe400078e0209 */
[----:B------:R-:W-:Y:S02]  /*e750*/  IMAD R4, R4, UR4, RZ ;  /* 0x0000000404047c24 */ /* 0x000fe4000f8e02ff */
[----:B------:R-:W-:-:S04]  /*e760*/  IMAD.WIDE.U32 R2, R7, UR4, R2 ;  /* 0x0000000407027c25 */ /* 0x000fc8000f8e0002 */
[----:B------:R-:W-:Y:S01]  /*e770*/  IMAD R7, R7, UR5, R4 ;  /* 0x0000000507077c24 */ /* 0x000fe2000f8e0204 */
[----:B------:R-:W-:Y:S01]  /*e780*/  SHF.R.S32.HI R4, RZ, 0x1f, R5 ;  /* 0x0000001fff047819 */ /* 0x000fe20000011405 */
[----:B------:R-:W-:Y:S02]  /*e790*/  ULDC.64 UR4, c[0x0][0x2c8] ;  /* 0x0000b20000047ab9 */ /* 0x000fe40000000a00 */
[----:B------:R-:W-:Y:S02]  /*e7a0*/  IMAD.IADD R3, R3, 0x1, R7 ;  /* 0x0000000103037824 */ /* 0x000fe400078e0207 */
[----:B------:R-:W-:Y:S02]  /*e7b0*/  IMAD R4, R4, UR4, RZ ;  /* 0x0000000404047c24 */ /* 0x000fe4000f8e02ff */
[----:B------:R-:W-:-:S04]  /*e7c0*/  IMAD.WIDE.U32 R2, R5, UR4, R2 ;  /* 0x0000000405027c25 */ /* 0x000fc8000f8e0002 */
[----:B------:R-:W-:Y:S01]  /*e7d0*/  IMAD R7, R5, UR5, R4 ;  /* 0x0000000505077c24 */ /* 0x000fe2000f8e0204 */
[----:B------:R-:W-:Y:S02]  /*e7e0*/  ULDC.64 UR4, c[0x0][0x280] ;  /* 0x0000a00000047ab9 */ /* 0x000fe40000000a00 */
[----:B------:R-:W-:Y:S01]  /*e7f0*/  LEA R6, P0, R2, UR4, 0x1 ;  /* 0x0000000402067c11 */ /* 0x000fe2000f8008ff */
[----:B------:R-:W-:Y:S01]  /*e800*/  ULDC UR4, c[0x0][0x2b8] ;  /* 0x0000ae0000047ab9 */ /* 0x000fe20000000800 */
[----:B------:R-:W-:Y:S02]  /*e810*/  IADD3 R3, R3, R7, RZ ;  /* 0x0000000703037210 */ /* 0x000fe40007ffe0ff */
[----:B------:R-:W-:Y:S02]  /*e820*/  ISETP.GE.AND P4, PT, R22, UR4, PT ;  /* 0x0000000416007c0c */ /* 0x000fe4000bf86270 */
[----:B------:R-:W-:Y:S01]  /*e830*/  LEA.HI.X R8, R2, UR5, R3, 0x1, P0 ;  /* 0x0000000502087c11 */ /* 0x000fe200080f0c03 */
[----:B------:R-:W-:Y:S01]  /*e840*/  UMOV UR5, 0xffffffff ;  /* 0xffffffff00057882 */ /* 0x000fe20000000000 */
[----:B------:R-:W-:-:S02]  /*e850*/  ISETP.GE.AND P3, PT, R37, UR4, PT ;  /* 0x0000000425007c0c */ /* 0x000fc4000bf66270 */
[----:B------:R-:W-:Y:S02]  /*e860*/  ISETP.GE.AND P2, PT, R36, UR4, PT ;  /* 0x0000000424007c0c */ /* 0x000fe4000bf46270 */
[----:B------:R-:W-:Y:S01]  /*e870*/  ISETP.GE.AND P1, PT, R35, UR4, PT ;  /* 0x0000000423007c0c */ /* 0x000fe2000bf26270 */
[----:B------:R-:W-:-:S12]  /*e880*/  BRA.DIV UR5, `(.L_x_53) ;  /* 0x0000002e052c7947 */ /* 0x000fd8000b800000 */
[----:B------:R-:W-:Y:S01]  /*e890*/  SHFL.IDX PT, R3, R8, RZ, 0x181f ;  /* 0x00181fff08037589 */ /* 0x000fe200000e0000 */
[----:B------:R-:W-:Y:S01]  /*e8a0*/  ULDC UR4, c[0x0][0x288] ;  /* 0x0000a20000047ab9 */ /* 0x000fe20000000800 */
[----:B------:R-:W-:Y:S01]  /*e8b0*/  IMAD R7, R23, 0x80, R27 ;  /* 0x0000008017077824 */ /* 0x000fe200078e021b */
[----:B------:R-:W-:Y:S01]  /*e8c0*/  ULDC.64 UR6, c[0x0][0x208] ;  /* 0x0000820000067ab9 */ /* 0x000fe20000000a00 */
[----:B------:R-:W0:Y:S01]  /*e8d0*/  SHFL.IDX PT, R2, R6, RZ, 0x181f ;  /* 0x00181fff06027589 */ /* 0x000e2200000e0000 */
[----:B------:R-:W-:Y:S02]  /*e8e0*/  IMAD R0, R0, UR4, RZ ;  /* 0x0000000400007c24 */ /* 0x000fe4000f8e02ff */
[C---:B------:R-:W-:Y:S01]  /*e8f0*/  VIADD R11, R7.reuse, 0x10 ;  /* 0x00000010070b7836 */ /* 0x040fe20000000000 */
[----:B------:R-:W-:Y:S02]  /*e900*/  SHFL.IDX PT, R5, R8, 0x1, 0x181f ;  /* 0x00381f0008057f89 */ /* 0x000fe400000e0000 */
[----:B------:R-:W-:-:S02]  /*e910*/  ISETP.GE.AND P0, PT, R7, R0, PT ;  /* 0x000000000700720c */ /* 0x000fc40003f06270 */
[----:B------:R-:W1:Y:S04]  /*e920*/  SHFL.IDX PT, R4, R6, 0x1, 0x181f ;  /* 0x00381f0006047f89 */ /* 0x000e6800000e0000 */
[----:B------:R-:W-:Y:S07]  /*e930*/  SHFL.IDX PT, R14, R6, 0x7, 0x181f ;  /* 0x00f81f00060e7f89 */ /* 0x000fee00000e0000 */
[----:B------:R-:W-:Y:S01]  /*e940*/  @!P0 LEA R9, R31, UR42, 0x1 ;  /* 0x0000002a1f098c11 */ /* 0x000fe2000f8e08ff */
[----:B0-----:R-:W-:-:S05]  /*e950*/  @!P0 IMAD.WIDE.U32 R2, R22, 0x2, R2 ;  /* 0x0000000216028825 */ /* 0x001fca00078e0002 */
[----:B------:R-:W-:Y:S04]  /*e960*/  @!P0 LDGSTS.E.BYPASS.LTC128B.128 [R9+0x14400], desc[UR6][R2.64], !P4 ;  /* 0x1440000002098fae */ /* 0x000fe8000e101d46 */
[----:B------:R-:W-:Y:S04]  /*e970*/  @!P0 LDGSTS.E.BYPASS.LTC128B.128 [R9+0x18400], desc[UR6][R2.64+0x80], !P3 ;  /* 0x1840008002098fae */ /* 0x000fe8000d901d46 */
[----:B------:R-:W-:Y:S04]  /*e980*/  @!P0 LDGSTS.E.BYPASS.LTC128B.128 [R9+0x1c400], desc[UR6][R2.64+0x100], !P2 ;  /* 0x1c40010002098fae */ /* 0x000fe8000d101d46 */
[----:B------:R0:W-:Y:S01]  /*e990*/  @!P0 LDGSTS.E.BYPASS.LTC128B.128 [R9+0x20400], desc[UR6][R2.64+0x180], !P1 ;  /* 0x2040018002098fae */ /* 0x0001e2000c901d46 */
[----:B------:R-:W-:-:S02]  /*e9a0*/  ISETP.GE.AND P0, PT, R11, R0, PT ;  /* 0x000000000b00720c */ /* 0x000fc40003f06270 */
[C---:B------:R-:W-:Y:S01]  /*e9b0*/  IADD3 R11, R7.reuse, 0x30, RZ ;  /* 0x00000030070b7810 */ /* 0x040fe20007ffe0ff */
[----:B0-----:R-:W-:Y:S01]  /*e9c0*/  SHFL.IDX PT, R3, R8, 0x2, 0x181f ;  /* 0x00581f0008037f89 */ /* 0x001fe200000e0000 */
[----:B------:R-:W-:-:S09]  /*e9d0*/  VIADD R9, R7, 0x20 ;  /* 0x0000002007097836 */ /* 0x000fd20000000000 */
[----:B------:R-:W-:Y:S01]  /*e9e0*/  @!P0 LEA R21, R31, UR42, 0x1 ;  /* 0x0000002a1f158c11 */ /* 0x000fe2000f8e08ff */
[----:B-1----:R-:W-:Y:S01]  /*e9f0*/  @!P0 IMAD.WIDE.U32 R4, R22, 0x2, R4 ;  /* 0x0000000216048825 */ /* 0x002fe200078e0004 */
[----:B------:R-:W0:Y:S04]  /*ea00*/  SHFL.IDX PT, R2, R6, 0x2, 0x181f ;  /* 0x00581f0006027f89 */ /* 0x000e2800000e0000 */
[----:B------:R-:W-:Y:S04]  /*ea10*/  @!P0 LDGSTS.E.BYPASS.LTC128B.128 [R21+0x14c00], desc[UR6][R4.64], !P4 ;  /* 0x14c0000004158fae */ /* 0x000fe8000e101d46 */
[----:B------:R-:W-:Y:S04]  /*ea20*/  @!P0 LDGSTS.E.BYPASS.LTC128B.128 [R21+0x18c00], desc[UR6][R4.64+0x80], !P3 ;  /* 0x18c0008004158fae */ /* 0x000fe8000d901d46 */
[----:B------:R-:W-:Y:S04]  /*ea30*/  @!P0 LDGSTS.E.BYPASS.LTC128B.128 [R21+0x1cc00], desc[UR6][R4.64+0x100], !P2 ;  /* 0x1cc0010004158fae */ /* 0x000fe8000d101d46 */
[----:B------:R1:W-:Y:S01]  /*ea40*/  @!P0 LDGSTS.E.BYPASS.LTC128B.128 [R21+0x20c00], desc[UR6][R4.64+0x180], !P1 ;  /* 0x20c0018004158fae */ /* 0x0003e2000c901d46 */
[----:B------:R-:W-:-:S03]  /*ea50*/  ISETP.GE.AND P0, PT, R9, R0, PT ;  /* 0x000000000900720c */ /* 0x000fc60003f06270 */
[----:B-1----:R-:W-:Y:S10]  /*ea60*/  SHFL.IDX PT, R5, R8, 0x3, 0x181f ;  /* 0x00781f0008057f89 */ /* 0x002ff400000e0000 */
[----:B0-----:R-:W-:Y:S01]  /*ea70*/  @!P0 IMAD.WIDE.U32 R2, R22, 0x2, R2 ;  /* 0x0000000216028825 */ /* 0x001fe200078e0002 */
[----:B------:R-:W-:Y:S01]  /*ea80*/  @!P0 LEA R9, R31, UR42, 0x1 ;  /* 0x0000002a1f098c11 */ /* 0x000fe2000f8e08ff */
[----:B------:R-:W0:Y:S04]  /*ea90*/  SHFL.IDX PT, R4, R6, 0x3, 0x181f ;  /* 0x00781f0006047f89 */ /* 0x000e2800000e0000 */
[----:B------:R-:W-:Y:S04]  /*eaa0*/  @!P0 LDGSTS.E.BYPASS.LTC128B.128 [R9+0x15400], desc[UR6][R2.64], !P4 ;  /* 0x1540000002098fae */ /* 0x000fe8000e101d46 */
[----:B------:R-:W-:Y:S04]  /*eab0*/  @!P0 LDGSTS.E.BYPASS.LTC128B.128 [R9+0x19400], desc[UR6][R2.64+0x80], !P3 ;  /* 0x1940008002098fae */ /* 0x000fe8000d901d46 */
[----:B------:R-:W-:Y:S04]  /*eac0*/  @!P0 LDGSTS.E.BYPASS.LTC128B.128 [R9+0x1d400], desc[UR6][R2.64+0x100], !P2 ;  /* 0x1d40010002098fae */ /* 0x000fe8000d101d46 */
[----:B------:R1:W-:Y:S01]  /*ead0*/  @!P0 LDGSTS.E.BYPASS.LTC128B.128 [R9+0x21400], desc[UR6][R2.64+0x180], !P1 ;  /* 0x2140018002098fae */ /* 0x0003e2000c901d46 */
[----:B------:R-:W-:Y:S01]  /*eae0*/  ISETP.GE.AND P0, PT, R11, R0, PT ;  /* 0x000000000b00720c */ /* 0x000fe20003f06270 */
[----:B------:R-:W-:-:S02]  /*eaf0*/  VIADD R11, R7, 0x50 ;  /* 0x00000050070b7836 */ /* 0x000fc40000000000 */
[----:B-1----:R-:W-:Y:S01]  /*eb00*/  SHFL.IDX PT, R3, R8, 0x4, 0x181f ;  /* 0x00981f0008037f89 */ /* 0x002fe200000e0000 */
[----:B------:R-:W-:-:S09]  /*eb10*/  VIADD R9, R7, 0x40 ;  /* 0x0000004007097836 */ /* 0x000fd20000000000 */
[----:B------:R-:W-:Y:S01]  /*eb20*/  @!P0 LEA R21, R31, UR42, 0x1 ;  /* 0x0000002a1f158c11 */ /* 0x000fe2000f8e08ff */
[----:B0-----:R-:W-:Y:S01]  /*eb30*/  @!P0 IMAD.WIDE.U32 R4, R22, 0x2, R4 ;  /* 0x0000000216048825 */ /* 0x001fe200078e0004 */
        /* <DEDUP_REMOVED lines=14> */
[----:B------:R-:W-:-:S03]  /*ec20*/  ISETP.GE.AND P0, PT, R11, R0, PT ;  /* 0x000000000b00720c */ /* 0x000fc60003f06270 */
[----:B-1----:R-:W-:Y:S01]  /*ec30*/  SHFL.IDX PT, R3, R8, 0x6, 0x181f ;  /* 0x00d81f0008037f89 */ /* 0x002fe200000e0000 */
[----:B------:R-:W-:-:S09]  /*ec40*/  VIADD R9, R7, 0x60 ;  /* 0x0000006007097836 */ /* 0x000fd20000000000 */
[----:B------:R-:W-:Y:S01]  /*ec50*/  @!P0 LEA R21, R31, UR42, 0x1 ;  /* 0x0000002a1f158c11 */ /* 0x000fe2000f8e08ff */
[----:B0-----:R-:W-:Y:S01]  /*ec60*/  @!P0 IMAD.WIDE.U32 R4, R22, 0x2, R4 ;  /* 0x0000000216048825 */ /* 0x001fe200078e0004 */
[----:B------:R-:W0:Y:S04]  /*ec70*/  SHFL.IDX PT, R2, R6, 0x6, 0x181f ;  /* 0x00d81f0006027f89 */ /* 0x000e2800000e0000 */
[----:B------:R1:W-:Y:S04]  /*ec80*/  @!P0 LDGSTS.E.BYPASS.LTC128B.128 [R21+0x16c00], desc[UR6][R4.64], !P4 ;  /* 0x16c0000004158fae */ /* 0x0003e8000e101d46 */
[----:B------:R1:W-:Y:S04]  /*ec90*/  @!P0 LDGSTS.E.BYPASS.LTC128B.128 [R21+0x1ac00], desc[UR6][R4.64+0x80], !P3 ;  /* 0x1ac0008004158fae */ /* 0x0003e8000d901d46 */
[----:B------:R1:W-:Y:S04]  /*eca0*/  @!P0 LDGSTS.E.BYPASS.LTC128B.128 [R21+0x1ec00], desc[UR6][R4.64+0x100], !P2 ;  /* 0x1ec0010004158fae */ /* 0x0003e8000d101d46 */
[----:B------:R1:W-:Y:S01]  /*ecb0*/  @!P0 LDGSTS.E.BYPASS.LTC128B.128 [R21+0x22c00], desc[UR6][R4.64+0x180], !P1 ;  /* 0x22c0018004158fae */ /* 0x0003e2000c901d46 */
[----:B------:R-:W-:-:S03]  /*ecc0*/  ISETP.GE.AND P0, PT, R9, R0, PT ;  /* 0x000000000900720c */ /* 0x000fc60003f06270 */
[----:B------:R-:W2:Y:S10]  /*ecd0*/  SHFL.IDX PT, R8, R8, 0x7, 0x181f ;  /* 0x00f81f0008087f89 */ /* 0x000eb400000e0000 */
[----:B0-----:R-:W-:Y:S01]  /*ece0*/  @!P0 IMAD.WIDE.U32 R2, R22, 0x2, R2 ;  /* 0x0000000216028825 */ /* 0x001fe200078e0002 */
[----:B------:R-:W-:-:S05]  /*ecf0*/  @!P0 LEA R9, R31, UR42, 0x1 ;  /* 0x0000002a1f098c11 */ /* 0x000fca000f8e08ff */
[----:B------:R1:W-:Y:S04]  /*ed00*/  @!P0 LDGSTS.E.BYPASS.LTC128B.128 [R9+0x17400], desc[UR6][R2.64], !P4 ;  /* 0x1740000002098fae */ /* 0x0003e8000e101d46 */
[----:B------:R1:W-:Y:S04]  /*ed10*/  @!P0 LDGSTS.E.BYPASS.LTC128B.128 [R9+0x1b400], desc[UR6][R2.64+0x80], !P3 ;  /* 0x1b40008002098fae */ /* 0x0003e8000d901d46 */
[----:B------:R1:W-:Y:S04]  /*ed20*/  @!P0 LDGSTS.E.BYPASS.LTC128B.128 [R9+0x1f400], desc[UR6][R2.64+0x100], !P2 ;  /* 0x1f40010002098fae */ /* 0x0003e8000d101d46 */
[----:B--2---:R1:W-:Y:S02]  /*ed30*/  @!P0 LDGSTS.E.BYPASS.LTC128B.128 [R9+0x23400], desc[UR6][R2.64+0x180], !P1 ;  /* 0x2340018002098fae */ /* 0x0043e4000c901d46 */
.L_x_119:
[----:B------:R-:W-:Y:S01]  /*ed40*/  IADD3 R7, R7, 0x70, RZ ;  /* 0x0000007007077810 */ /* 0x000fe20007ffe0ff */
[----:B------:R-:W-:Y:S01]  /*ed50*/  BSSY B0, `(.L_x_54) ;  /* 0x000000f000007945 */ /* 0x000fe20003800000 */
[----:B-1----:R-:W-:Y:S02]  /*ed60*/  IMAD.MOV.U32 R2, RZ, RZ, R14 ;  /* 0x000000ffff027224 */ /* 0x002fe400078e000e */
[----:B------:R-:W-:Y:S01]  /*ed70*/  ISETP.GE.AND P0, PT, R7, R0, PT ;  /* 0x000000000700720c */ /* 0x000fe20003f06270 */
[----:B------:R-:W-:-:S12]  /*ed80*/  IMAD.MOV.U32 R3, RZ, RZ, R8 ;  /* 0x000000ffff037224 */ /* 0x000fd800078e0008 */
[----:B------:R-:W-:Y:S05]  /*ed90*/  @P0 BRA `(.L_x_55) ;  /* 0x0000000000280947 */ /* 0x000fea0003800000 */
[----:B------:R-:W-:Y:S01]  /*eda0*/  IMAD.WIDE.U32 R2, R22, 0x2, R2 ;  /* 0x0000000216027825 */ /* 0x000fe200078e0002 */
[----:B------:R-:W-:Y:S01]  /*edb0*/  LEA R5, R31, UR42, 0x1 ;  /* 0x0000002a1f057c11 */ /* 0x000fe2000f8e08ff */
[----:B------:R-:W-:-:S04]  /*edc0*/  ULDC.64 UR4, c[0x0][0x208] ;  /* 0x0000820000047ab9 */ /* 0x000fc80000000a00 */
[----:B------:R-:W-:Y:S01]  /*edd0*/  @!PT LDS RZ, [RZ] ;  /* 0x00000000fffff984 */ /* 0x000fe20000000800 */
[----:B------:R-:W-:Y:S01]  /*ede0*/  @!PT LDS RZ, [RZ] ;  /* 0x00000000fffff984 */ /* 0x000fe20000000800 */
[----:B------:R-:W-:Y:S01]  /*edf0*/  @!PT LDS RZ, [RZ] ;  /* 0x00000000fffff984 */ /* 0x000fe20000000800 */
[----:B------:R0:W-:Y:S04]  /*ee00*/  LDGSTS.E.BYPASS.LTC128B.128 [R5+0x17c00], desc[UR4][R2.64], !P4 ;  /* 0x17c0000002057fae */ /* 0x0001e8000e101d44 */
[----:B------:R0:W-:Y:S04]  /*ee10*/  LDGSTS.E.BYPASS.LTC128B.128 [R5+0x1bc00], desc[UR4][R2.64+0x80], !P3 ;  /* 0x1bc0008002057fae */ /* 0x0001e8000d901d44 */
[----:B------:R0:W-:Y:S04]  /*ee20*/  LDGSTS.E.BYPASS.LTC128B.128 [R5+0x1fc00], desc[UR4][R2.64+0x100], !P2 ;  /* 0x1fc0010002057fae */ /* 0x0001e8000d101d44 */
[----:B------:R0:W-:Y:S02]  /*ee30*/  LDGSTS.E.BYPASS.LTC128B.128 [R5+0x23c00], desc[UR4][R2.64+0x180], !P1 ;  /* 0x23c0018002057fae */ /* 0x0001e4000c901d44 */
.L_x_55:
[----:B------:R-:W-:Y:S05]  /*ee40*/  BSYNC B0 ;  /* 0x0000000000007941 */ /* 0x000fea0003800000 */
.L_x_54:
[----:B------:R-:W-:Y:S01]  /*ee50*/  NOP ;  /* 0x0000000000007918 */ /* 0x000fe20000000000 */
[----:B------:R-:W-:Y:S01]  /*ee60*/  SYNCS.ARRIVE.TRANS64.RED.A0T1 RZ, [UR42+0x38800], RZ ;  /* 0x038800ffffff79a7 */ /* 0x000fe2000820042a */
[----:B------:R-:W-:Y:S01]  /*ee70*/  IMAD.MOV.U32 R0, RZ, RZ, 0x1 ;  /* 0x00000001ff007424 */ /* 0x000fe200078e00ff */
[----:B------:R-:W-:Y:S04]  /*ee80*/  ARRIVES.LDGSTSBAR.64.TRANSCNT [UR42+0x38800] ;  /* 0x03880000ff0079b0 */ /* 0x000fe80008000aaa */
[----:B------:R-:W-:Y:S01]  /*ee90*/  SHF.L.U32 R0, R0, 0x1f, RZ ;  /* 0x0000001f00007819 */ /* 0x000fe200000006ff */
[----:B------:R-:W-:Y:S01]  /*eea0*/  NOP ;  /* 0x0000000000007918 */ /* 0x000fe20000000000 */
[----:B------:R-:W-:Y:S02]  /*eeb0*/  SYNCS.ARRIVE.TRANS64.A1T0 RZ, [UR42+0x38800], RZ ;  /* 0x038800ffffff79a7 */ /* 0x000fe4000810002a */
[----:B------:R-:W1:Y:S02]  /*eec0*/  SYNCS.PHASECHK.TRANS64.TRYWAIT P0, [UR42+0x38820], R0 ;  /* 0x03882000ff0075a7 */ /* 0x000e64000800016a */
[----:B-1----:R-:W-:Y:S05]  /*eed0*/  @!P0 BRA `(.L_x_56) ;  /* 0x0000003000588947 */ /* 0x002fea0003800000 */
.L_x_120:
[----:B------:R-:W-:Y:S01]  /*eee0*/  UIADD3 UR4, UR46, -0x2, URZ ;  /* 0xfffffffe2e047890 */ /* 0x000fe2000fffe03f */
[----:B------:R-:W-:Y:S01]  /*eef0*/  MOV R26, 0x1 ;  /* 0x00000001001a7802 */ /* 0x000fe20000000f00 */
[----:B------:R-:W-:Y:S02]  /*ef00*/  IMAD.MOV.U32 R21, RZ, RZ, RZ ;  /* 0x000000ffff157224 */ /* 0x000fe400078e00ff */
[----:B------:R-:W-:-:S06]  /*ef10*/  UISETP.GE.AND UP0, UPT, UR4, UR45, UPT ;  /* 0x0000002d0400728c */ /* 0x000fcc000bf06270 */
[----:B------:R-:W-:-:S13]  /*ef20*/  PLOP3.LUT P0, PT, PT, PT, UP0, 0x40, 0x0 ;  /* 0x000000000000781c */ /* 0x000fda0003f0e808 */
[----:B------:R-:W-:Y:S05]  /*ef30*/  @P0 BRA `(.L_x_57) ;  /* 0x0000001000840947 */ /* 0x000fea0003800000 */
[----:B0-----:R-:W0:Y:S01]  /*ef40*/  S2R R2, SR_TID.X ;  /* 0x0000000000027919 */ /* 0x001e220000002100 */
[----:B------:R-:W-:Y:S01]  /*ef50*/  UIADD3 UR4, UR44, 0x1, URZ ;  /* 0x000000012c047890 */ /* 0x000fe2000fffe03f */
[----:B------:R-:W-:Y:S01]  /*ef60*/  LOP3.LUT R3, RZ, UR41, RZ, 0x33, !PT ;  /* 0x00000029ff037c12 */ /* 0x000fe2000f8e33ff */
[----:B------:R-:W-:Y:S01]  /*ef70*/  BSSY B0, `(.L_x_57) ;  /* 0x000011d000007945 */ /* 0x000fe20003800000 */
[----:B------:R-:W-:Y:S01]  /*ef80*/  MOV R23, 0x1 ;  /* 0x0000000100177802 */ /* 0x000fe20000000f00 */
[----:B------:R-:W-:Y:S01]  /*ef90*/  UIMAD UR4, UR4, UR38, URZ ;  /* 0x00000026040472a4 */ /* 0x000fe2000f8e023f */
[----:B------:R-:W-:-:S05]  /*efa0*/  IMAD.MOV.U32 R20, RZ, RZ, RZ ;  /* 0x000000ffff147224 */ /* 0x000fca00078e00ff */
[----:B------:R-:W-:Y:S01]  /*efb0*/  LOP3.LUT R0, RZ, UR4, RZ, 0x33, !PT ;  /* 0x00000004ff007c12 */ /* 0x000fe2000f8e33ff */
[----:B------:R-:W-:Y:S02]  /*efc0*/  ULDC UR4, c[0x0][0x2f4] ;  /* 0x0000bd0000047ab9 */ /* 0x000fe40000000800 */
[----:B------:R-:W-:Y:S02]  /*efd0*/  ISETP.GE.AND P4, PT, R22, UR4, PT ;  /* 0x0000000416007c0c */ /* 0x000fe4000bf86270 */
[----:B------:R-:W-:Y:S02]  /*efe0*/  VIMNMX R0, R0, R3, !PT ;  /* 0x0000000300007248 */ /* 0x000fe40007fe0100 */
[----:B------:R-:W-:Y:S02]  /*eff0*/  ISETP.GE.AND P3, PT, R37, UR4, PT ;  /* 0x0000000425007c0c */ /* 0x000fe4000bf66270 */
[----:B------:R-:W-:Y:S02]  /*f000*/  IADD3 R30, -R0, -0x2, RZ ;  /* 0xfffffffe001e7810 */ /* 0x000fe40007ffe1ff */
[----:B------:R-:W-:-:S02]  /*f010*/  ISETP.GE.AND P2, PT, R36, UR4, PT ;  /* 0x0000000424007c0c */ /* 0x000fc4000bf46270 */
[----:B------:R-:W-:Y:S02]  /*f020*/  ISETP.GE.AND P1, PT, R35, UR4, PT ;  /* 0x0000000423007c0c */ /* 0x000fe4000bf26270 */
[----:B0-----:R-:W-:-:S04]  /*f030*/  LOP3.LUT R2, R2, 0x7f, RZ, 0xc0, !PT ;  /* 0x0000007f02027812 */ /* 0x001fc800078ec0ff */
[----:B------:R-:W-:-:S04]  /*f040*/  SHF.R.U32.HI R2, RZ, 0x3, R2 ;  /* 0x00000003ff027819 */ /* 0x000fc80000011602 */
[----:B------:R-:W-:Y:S02]  /*f050*/  IADD3 R19, R24, R19, R2 ;  /* 0x0000001318137210 */ /* 0x000fe40007ffe002 */
[----:B------:R-:W-:Y:S01]  /*f060*/  IADD3 R5, -R2, UR40, RZ ;  /* 0x0000002802057c10 */ /* 0x000fe2000fffe1ff */
[----:B------:R-:W-:Y:S02]  /*f070*/  IMAD.SHL.U32 R2, R22, 0x2, RZ ;  /* 0x0000000216027824 */ /* 0x000fe400078e00ff */
[----:B------:R-:W-:Y:S02]  /*f080*/  VIADD R19, R19, 0xffffff10 ;  /* 0xffffff1013137836 */ /* 0x000fe40000000000 */
[C---:B------:R-:W-:Y:S02]  /*f090*/  IMAD R5, R0.reuse, 0x50, R5 ;  /* 0x0000005000057824 */ /* 0x040fe400078e0205 */
[----:B------:R-:W-:Y:S02]  /*f0a0*/  IMAD R10, R0, -0x50, R19 ;  /* 0xffffffb0000a7824 */ /* 0x000fe400078e0213 */
[----:B------:R-:W-:-:S07]  /*f0b0*/  VIADD R0, R5, 0xa0 ;  /* 0x000000a005007836 */ /* 0x000fce0000000000 */
.L_x_70:
[----:B------:R-:W2:Y:S01]  /*f0c0*/  LDL R8, [R1] ;  /* 0x0000000001087983 */ /* 0x000ea20000100800 */
[----:B------:R-:W0:Y:S01]  /*f0d0*/  LDC R3, c[0x0][0x430] ;  /* 0x00010c00ff037b82 */ /* 0x000e220000000800 */
[----:B------:R-:W1:Y:S01]  /*f0e0*/  S2R R2, SR_TID.X ;  /* 0x0000000000027919 */ /* 0x000e620000002100 */
[----:B------:R-:W3:Y:S01]  /*f0f0*/  S2R R4, SR_TID.X ;  /* 0x0000000000047919 */ /* 0x000ee20000002100 */
[----:B0-----:R-:W-:Y:S01]  /*f100*/  ISETP.NE.AND P0, PT, R3, 0x1, PT ;  /* 0x000000010300780c */ /* 0x001fe20003f05270 */
[----:B-1----:R-:W-:-:S12]  /*f110*/  IMAD.SHL.U32 R2, R2, 0x10, RZ ;  /* 0x0000001002027824 */ /* 0x002fd800078e00ff */
[----:B------:R-:W0:Y:S01]  /*f120*/  @P0 LDC R3, c[0x0][0x434] ;  /* 0x00010d00ff030b82 */ /* 0x000e220000000800 */
[----:B---3--:R-:W-:Y:S02]  /*f130*/  LOP3.LUT R4, R4, 0x7f, RZ, 0xc0, !PT ;  /* 0x0000007f04047812 */ /* 0x008fe400078ec0ff */
[----:B------:R-:W-:Y:S02]  /*f140*/  LOP3.LUT R2, R2, 0x70, RZ, 0xc0, !PT ;  /* 0x0000007002027812 */ /* 0x000fe400078ec0ff */
[----:B------:R-:W-:-:S03]  /*f150*/  SHF.R.U32.HI R4, RZ, 0x3, R4 ;  /* 0x00000003ff047819 */ /* 0x000fc60000011604 */
[----:B------:R-:W1:Y:S01]  /*f160*/  @P0 LDC R5, c[0x0][0x438] ;  /* 0x00010e00ff050b82 */ /* 0x000e620000000800 */
[----:B------:R-:W-:-:S04]  /*f170*/  LOP3.LUT R2, R2, R4, RZ, 0xfc, !PT ;  /* 0x0000000402027212 */ /* 0x000fc800078efcff */
[----:B------:R-:W-:-:S13]  /*f180*/  ISETP.GT.U32.AND P6, PT, R2, 0x4f, PT ;  /* 0x0000004f0200780c */ /* 0x000fda0003fc4070 */
[----:B------:R-:W2:Y:S01]  /*f190*/  @!P6 LDC.64 R6, c[0x0][0x428] ;  /* 0x00010a00ff06eb82 */ /* 0x000ea20000000a00 */
[----:B0-----:R-:W-:Y:S01]  /*f1a0*/  @P0 IMAD.HI.U32 R2, R10, R3, RZ ;  /* 0x000000030a020227 */ /* 0x001fe200078e00ff */
[----:B------:R-:W-:-:S04]  /*f1b0*/  MOV R9, R10 ;  /* 0x0000000a00097202 */ /* 0x000fc80000000f00 */
[----:B-1----:R-:W-:Y:S02]  /*f1c0*/  @P0 SHF.R.U32.HI R9, RZ, R5, R2 ;  /* 0x00000005ff090219 */ /* 0x002fe40000011602 */
[----:B------:R-:W0:Y:S02]  /*f1d0*/  @!P6 LDC.64 R4, c[0x0][0x418] ;  /* 0x00010600ff04eb82 */ /* 0x000e240000000a00 */
[----:B------:R-:W-:Y:S02]  /*f1e0*/  @!P6 SHF.R.S32.HI R3, RZ, 0x1f, R9 ;  /* 0x0000001fff03e819 */ /* 0x000fe40000011409 */
[----:B------:R-:W-:Y:S01]  /*f1f0*/  LOP3.LUT P5, RZ, R16, 0x20, RZ, 0xc0, !PT ;  /* 0x0000002010ff7812 */ /* 0x000fe200078ac0ff */
[----:B------:R-:W-:Y:S01]  /*f200*/  VIADD R21, R20, 0x1 ;  /* 0x0000000114157836 */ /* 0x000fe20000000000 */
[----:B------:R-:W-:Y:S01]  /*f210*/  ULDC.64 UR4, c[0x0][0x208] ;  /* 0x0000820000047ab9 */ /* 0x000fe20000000a00 */
[----:B--2---:R-:W-:-:S04]  /*f220*/  @!P6 IMAD R2, R8, R6, RZ ;  /* 0x000000060802e224 */ /* 0x004fc800078e02ff */
[----:B------:R-:W-:Y:S02]  /*f230*/  @!P6 IMAD R7, R34, R7, R2 ;  /* 0x000000072207e224 */ /* 0x000fe400078e0202 */
[----:B------:R-:W-:-:S04]  /*f240*/  @!P6 IMAD.MOV.U32 R2, RZ, RZ, R9 ;  /* 0x000000ffff02e224 */ /* 0x000fc800078e0009 */
[----:B------:R-:W-:-:S04]  /*f250*/  @!P6 IMAD.WIDE.U32 R2, R34, R6, R2 ;  /* 0x000000062202e225 */ /* 0x000fc800078e0002 */
[----:B------:R-:W-:Y:S01]  /*f260*/  @!P6 IMAD.IADD R3, R7, 0x1, R3 ;  /* 0x000000010703e824 */ /* 0x000fe200078e0203 */
[C---:B0-----:R-:W-:Y:S02]  /*f270*/  @!P6 LEA R4, P0, R2.reuse, R4, 0x2 ;  /* 0x000000040204e211 */ /* 0x041fe400078010ff */
[----:B------:R-:W-:Y:S02]  /*f280*/  MOV R8, RZ ;  /* 0x000000ff00087202 */ /* 0x000fe40000000f00 */
[----:B------:R-:W-:Y:S02]  /*f290*/  @!P6 LEA.HI.X R5, R2, R5, R3, 0x2, P0 ;  /* 0x000000050205e211 */ /* 0x000fe400000f1403 */
[----:B------:R-:W-:-:S03]  /*f2a0*/  ISETP.NE.AND P0, PT, R21, 0x2, PT ;  /* 0x000000021500780c */ /* 0x000fc60003f05270 */
[----:B------:R0:W5:Y:S01]  /*f2b0*/  @!P6 LDG.E R8, desc[UR4][R4.64] ;  /* 0x000000040408e981 */ /* 0x000162000c1e1900 */
[----:B------:R-:W-:Y:S02]  /*f2c0*/  SEL R26, RZ, 0x1, P0 ;  /* 0x00000001ff1a7807 */ /* 0x000fe40000000000 */
[----:B------:R-:W-:Y:S02]  /*f2d0*/  SEL R21, R21, RZ, P0 ;  /* 0x000000ff15157207 */ /* 0x000fe40000000000 */
[----:B------:R-:W-:Y:S01]  /*f2e0*/  LOP3.LUT R26, R23, R26, RZ, 0x3c, !PT ;  /* 0x0000001a171a7212 */ /* 0x000fe200078e3cff */
[----:B------:R-:W-:Y:S06]  /*f2f0*/  @!P5 BRA `(.L_x_58) ;  /* 0x000000000004d947 */ /* 0x000fec0003800000 */
[----:B------:R-:W-:Y:S01]  /*f300*/  BPT.TRAP 0x1 ;  /* 0x000000040000795c */ /* 0x000fe20000300000 */
.L_x_58:
[----:B------:R-:W-:Y:S01]  /*f310*/  LEA R19, R21, UR42, 0x3 ;  /* 0x0000002a15137c11 */ /* 0x000fe2000f8e18ff */
[----:B------:R-:W-:Y:S01]  /*f320*/  BSSY B1, `(.L_x_59) ;  /* 0x0000004000017945 */ /* 0x000fe20003800000 */
[----:B------:R-:W-:-:S04]  /*f330*/  SHF.L.U32 R2, R26, 0x1f, RZ ;  /* 0x0000001f1a027819 */ /* 0x000fc800000006ff */
[----:B------:R-:W1:Y:S02]  /*f340*/  SYNCS.PHASECHK.TRANS64.TRYWAIT P0, [R19+URZ+0x38840], R2 ;  /* 0x03884002130075a7 */ /* 0x000e64000800017f */
[----:B-1----:R-:W-:Y:S05]  /*f350*/  @!P0 BRA `(.L_x_60) ;  /* 0x0000002c00508947 */ /* 0x002fea0003800000 */
.L_x_121:
[----:B------:R-:W-:Y:S05]  /*f360*/  BSYNC B1 ;  /* 0x0000000000017941 */ /* 0x000fea0003800000 */
.L_x_59:
[----:B------:R-:W-:Y:S01]  /*f370*/  ULDC UR4, c[0x0][0x430] ;  /* 0x00010c0000047ab9 */ /* 0x000fe20000000800 */
[----:B-----5:R-:W-:Y:S01]  /*f380*/  SHF.R.S32.HI R29, RZ, 0x1f, R8 ;  /* 0x0000001fff1d7819 */ /* 0x020fe20000011408 */
[----:B------:R-:W-:Y:S01]  /*f390*/  UIADD3 UR4, -UR4, URZ, URZ ;  /* 0x0000003f04047290 */ /* 0x000fe2000fffe13f */
[----:B------:R-:W-:Y:S01]  /*f3a0*/  R2UR UR6, R33 ;  /* 0x00000000210672ca */ /* 0x000fe200000e0000 */
[----:B------:R-:W-:Y:S01]  /*f3b0*/  IMAD R25, R21, 0x5000, R31 ;  /* 0x0000500015197824 */ /* 0x000fe200078e021f */
[----:B------:R-:W-:-:S03]  /*f3c0*/  LOP3.LUT P5, RZ, R16, 0x2, RZ, 0xc0, !PT ;  /* 0x0000000210ff7812 */ /* 0x000fc600078ac0ff */
[----:B------:R-:W-:Y:S01]  /*f3d0*/  IMAD R9, R9, UR4, R10 ;  /* 0x0000000409097c24 */ /* 0x000fe2000f8e020a */
[----:B------:R-:W-:-:S04]  /*f3e0*/  ULDC.64 UR4, c[0x0][0x300] ;  /* 0x0000c00000047ab9 */ /* 0x000fc80000000a00 */
[----:B------:R-:W-:-:S05]  /*f3f0*/  SHF.R.S32.HI R28, RZ, 0x1f, R9 ;  /* 0x0000001fff1c7819 */ /* 0x000fca0000011409 */
[----:B-1----:R-:W-:-:S04]  /*f400*/  IMAD R2, R28, UR4, RZ ;  /* 0x000000041c027c24 */ /* 0x002fc8000f8e02ff */
[C---:B0-----:R-:W-:Y:S02]  /*f410*/  IMAD R5, R9.reuse, UR5, R2 ;  /* 0x0000000509057c24 */ /* 0x041fe4000f8e0202 */
[----:B------:R-:W-:Y:S01]  /*f420*/  IMAD.WIDE.U32 R2, R9, UR4, RZ ;  /* 0x0000000409027c25 */ /* 0x000fe2000f8e00ff */
[----:B------:R-:W-:-:S03]  /*f430*/  ULDC.64 UR4, c[0x0][0x310] ;  /* 0x0000c40000047ab9 */ /* 0x000fc60000000a00 */
        /* <DEDUP_REMOVED lines=13> */
[----:B------:R-:W-:-:S03]  /*f510*/  UMOV UR4, 0xffffffff ;  /* 0xffffffff00047882 */ /* 0x000fc60000000000 */
[----:B------:R-:W-:Y:S01]  /*f520*/  LEA.HI.X R27, R2, UR7, R27, 0x1, P0 ;  /* 0x00000007021b7c11 */ /* 0x000fe200080f0c1b */
[----:B------:R-:W-:Y:S06]  /*f530*/  BRA.DIV UR4, `(.L_x_61) ;  /* 0x0000002a04ec7947 */ /* 0x000fec000b800000 */
[----:B------:R-:W0:Y:S01]  /*f540*/  SHFL.IDX PT, R14, R24, RZ, 0x181f ;  /* 0x00181fff180e7589 */ /* 0x000e2200000e0000 */
[----:B------:R-:W-:Y:S01]  /*f550*/  IMAD.SHL.U32 R12, R22, 0x2, RZ ;  /* 0x00000002160c7824 */ /* 0x000fe200078e00ff */
[----:B------:R-:W-:Y:S01]  /*f560*/  LOP3.LUT R16, R16, 0xffffff7f, RZ, 0xc0, !PT ;  /* 0xffffff7f10107812 */ /* 0x000fe200078ec0ff */
[----:B------:R-:W-:Y:S01]  /*f570*/  ULDC.64 UR4, c[0x0][0x208] ;  /* 0x0000820000047ab9 */ /* 0x000fe20000000a00 */
[----:B------:R-:W1:Y:S01]  /*f580*/  SHFL.IDX PT, R3, R27, RZ, 0x181f ;  /* 0x00181fff1b037589 */ /* 0x000e6200000e0000 */
[----:B------:R-:W-:Y:S02]  /*f590*/  LEA R25, R25, UR42, 0x1 ;  /* 0x0000002a19197c11 */ /* 0x000fe4000f8e08ff */
[----:B------:R-:W-:Y:S01]  /*f5a0*/  @P1 LOP3.LUT R16, R16, 0x80, RZ, 0xfc, !PT ;  /* 0x0000008010101812 */ /* 0x000fe200078efcff */
[----:B------:R-:W2:Y:S03]  /*f5b0*/  SHFL.IDX PT, R11, R24, 0x1, 0x181f ;  /* 0x00381f00180b7f89 */ /* 0x000ea600000e0000 */
[C---:B------:R-:W-:Y:S01]  /*f5c0*/  LOP3.LUT P1, RZ, R16.reuse, 0x8, RZ, 0xc0, !PT ;  /* 0x0000000810ff7812 */ /* 0x040fe2000782c0ff */
[----:B------:R-:W3:Y:S01]  /*f5d0*/  SHFL.IDX PT, R5, R27, 0x1, 0x181f ;  /* 0x00381f001b057f89 */ /* 0x000ee200000e0000 */
[----:B------:R-:W-:-:S03]  /*f5e0*/  LOP3.LUT P6, RZ, R16, 0x4, RZ, 0xc0, !PT ;  /* 0x0000000410ff7812 */ /* 0x000fc600078cc0ff */
[----:B------:R-:W-:Y:S01]  /*f5f0*/  SHFL.IDX PT, R32, R27, 0x3, 0x181f ;  /* 0x00781f001b207f89 */ /* 0x000fe200000e0000 */
[----:B0-----:R-:W-:-:S03]  /*f600*/  IADD3 R2, P0, R14, R12, RZ ;  /* 0x0000000c0e027210 */ /* 0x001fc60007f1e0ff */
[----:B------:R-:W-:Y:S02]  /*f610*/  SHFL.IDX PT, R14, R24, 0x4, 0x181f ;  /* 0x00981f00180e7f89 */ /* 0x000fe400000e0000 */
[----:B-1----:R-:W-:Y:S01]  /*f620*/  IMAD.X R3, RZ, RZ, R3, P0 ;  /* 0x000000ffff037224 */ /* 0x002fe200000e0603 */
[-C--:B--2---:R-:W-:Y:S02]  /*f630*/  IADD3 R6, P0, R11, R12.reuse, RZ ;  /* 0x0000000c0b067210 */ /* 0x084fe40007f1e0ff */
[----:B------:R-:W0:Y:S03]  /*f640*/  SHFL.IDX PT, R11, R24, 0x2, 0x181f ;  /* 0x00581f00180b7f89 */ /* 0x000e2600000e0000 */
[----:B---3--:R-:W-:Y:S02]  /*f650*/  IMAD.X R7, RZ, RZ, R5, P0 ;  /* 0x000000ffff077224 */ /* 0x008fe400000e0605 */
[----:B------:R-:W1:Y:S04]  /*f660*/  SHFL.IDX PT, R5, R27, 0x2, 0x181f ;  /* 0x00581f001b057f89 */ /* 0x000e6800000e0000 */
[----:B------:R-:W-:Y:S01]  /*f670*/  SHFL.IDX PT, R27, R27, 0x4, 0x181f ;  /* 0x00981f001b1b7f89 */ /* 0x000fe200000e0000 */
[----:B0-----:R-:W-:-:S04]  /*f680*/  IADD3 R4, P0, R11, R12, RZ ;  /* 0x0000000c0b047210 */ /* 0x001fc80007f1e0ff */
[----:B-1----:R-:W-:Y:S02]  /*f690*/  IADD3.X R5, RZ, R5, RZ, P0, !PT ;  /* 0x00000005ff057210 */ /* 0x002fe400007fe4ff */
[----:B------:R-:W-:-:S13]  /*f6a0*/  LOP3.LUT P0, RZ, R16, 0x10, RZ, 0xc0, !PT ;  /* 0x0000001010ff7812 */ /* 0x000fda000780c0ff */
[----:B------:R-:W-:Y:S04]  /*f6b0*/  LDGSTS.E.BYPASS.LTC128B.128 [R25+0x24400], desc[UR4][R2.64], !P0 ;  /* 0x2440000002197fae */ /* 0x000fe8000c101d44 */
[----:B------:R-:W-:Y:S04]  /*f6c0*/  LDGSTS.E.BYPASS.LTC128B.128 [R25+0x26c00], desc[UR4][R2.64+0x80], !P1 ;  /* 0x26c0008002197fae */ /* 0x000fe8000c901d44 */
[----:B------:R-:W-:Y:S04]  /*f6d0*/  LDGSTS.E.BYPASS.LTC128B.128 [R25+0x29400], desc[UR4][R2.64+0x100], !P6 ;  /* 0x2940010002197fae */ /* 0x000fe8000f101d44 */
[----:B------:R0:W-:Y:S04]  /*f6e0*/  LDGSTS.E.BYPASS.LTC128B.128 [R25+0x2bc00], desc[UR4][R2.64+0x180], !P5 ;  /* 0x2bc0018002197fae */ /* 0x0001e8000e901d44 */
[----:B0-----:R-:W0:Y:S02]  /*f6f0*/  SHFL.IDX PT, R2, R24, 0x3, 0x181f ;  /* 0x00781f0018027f89 */ /* 0x001e2400000e0000 */
[----:B0-----:R-:W-:-:S05]  /*f700*/  IADD3 R2, P0, R2, R12, RZ ;  /* 0x0000000c02027210 */ /* 0x001fca0007f1e0ff */
[----:B------:R-:W-:Y:S01]  /*f710*/  IMAD.X R3, RZ, RZ, R32, P0 ;  /* 0x000000ffff037224 */ /* 0x000fe200000e0620 */
[----:B------:R-:W-:-:S13]  /*f720*/  LOP3.LUT P0, RZ, R16, 0x10, RZ, 0xc0, !PT ;  /* 0x0000001010ff7812 */ /* 0x000fda000780c0ff */
[----:B------:R0:W-:Y:S04]  /*f730*/  LDGSTS.E.BYPASS.LTC128B.128 [R25+0x24c00], desc[UR4][R6.64], !P0 ;  /* 0x24c0000006197fae */ /* 0x0001e8000c101d44 */
        /* <DEDUP_REMOVED lines=8> */
[----:B------:R0:W-:Y:S01]  /*f7c0*/  LDGSTS.E.BYPASS.LTC128B.128 [R25+0x28400], desc[UR4][R2.64+0x80], !P1 ;  /* 0x2840008002197fae */ /* 0x0001e2000c901d44 */
[----:B------:R-:W-:-:S03]  /*f7d0*/  LOP3.LUT P1, RZ, R16, 0x80, RZ, 0xc0, !PT ;  /* 0x0000008010ff7812 */ /* 0x000fc6000782c0ff */
[----:B------:R0:W-:Y:S04]  /*f7e0*/  LDGSTS.E.BYPASS.LTC128B.128 [R25+0x2ac00], desc[UR4][R2.64+0x100], !P6 ;  /* 0x2ac0010002197fae */ /* 0x0001e8000f101d44 */
[----:B------:R0:W-:Y:S06]  /*f7f0*/  LDGSTS.E.BYPASS.LTC128B.128 [R25+0x2d400], desc[UR4][R2.64+0x180], !P5 ;  /* 0x2d40018002197fae */ /* 0x0001ec000e901d44 */
.L_x_133:
[----:B0-----:R-:W-:Y:S01]  /*f800*/  IMAD.SHL.U32 R2, R22, 0x2, RZ ;  /* 0x0000000216027824 */ /* 0x001fe200078e00ff */
[----:B------:R-:W-:Y:S01]  /*f810*/  P2R R4, PR, RZ, 0x2 ;  /* 0x00000002ff047803 */ /* 0x000fe20000000000 */
[----:B------:R-:W-:Y:S01]  /*f820*/  ULDC.64 UR4, c[0x0][0x208] ;  /* 0x0000820000047ab9 */ /* 0x000fe20000000a00 */
[----:B------:R-:W-:Y:S02]  /*f830*/  LOP3.LUT P1, RZ, R16, 0x10, RZ, 0xc0, !PT ;  /* 0x0000001010ff7812 */ /* 0x000fe4000782c0ff */
[----:B------:R-:W-:Y:S02]  /*f840*/  IADD3 R2, P0, R14, R2, RZ ;  /* 0x000000020e027210 */ /* 0x000fe40007f1e0ff */
[----:B------:R-:W-:-:S03]  /*f850*/  LOP3.LUT P6, RZ, R16, 0x4, RZ, 0xc0, !PT ;  /* 0x0000000410ff7812 */ /* 0x000fc600078cc0ff */
[----:B------:R-:W-:Y:S01]  /*f860*/  IMAD.X R3, RZ, RZ, R27, P0 ;  /* 0x000000ffff037224 */ /* 0x000fe200000e061b */
[----:B------:R-:W-:-:S05]  /*f870*/  LOP3.LUT P0, RZ, R16, 0x8, RZ, 0xc0, !PT ;  /* 0x0000000810ff7812 */ /* 0x000fca000780c0ff */
[----:B------:R-:W-:Y:S01]  /*f880*/  @!PT LDS RZ, [RZ] ;  /* 0x00000000fffff984 */ /* 0x000fe20000000800 */
[----:B------:R-:W-:Y:S01]  /*f890*/  @!PT LDS RZ, [RZ] ;  /* 0x00000000fffff984 */ /* 0x000fe20000000800 */
[----:B------:R-:W-:Y:S01]  /*f8a0*/  @!PT LDS RZ, [RZ] ;  /* 0x00000000fffff984 */ /* 0x000fe20000000800 */
[----:B------:R0:W-:Y:S01]  /*f8b0*/  LDGSTS.E.BYPASS.LTC128B.128 [R25+0x26400], desc[UR4][R2.64], !P1 ;  /* 0x2640000002197fae */ /* 0x0001e2000c901d44 */
[----:B------:R-:W-:-:S07]  /*f8c0*/  ISETP.NE.AND P1, PT, R4, RZ, PT ;  /* 0x000000ff0400720c */ /* 0x000fce0003f25270 */
[----:B------:R0:W-:Y:S01]  /*f8d0*/  LDGSTS.E.BYPASS.LTC128B.128 [R25+0x28c00], desc[UR4][R2.64+0x80], !P0 ;  /* 0x28c0008002197fae */ /* 0x0001e2000c101d44 */
[----:B------:R-:W-:-:S03]  /*f8e0*/  PLOP3.LUT P0, PT, PT, PT, PT, 0x80, 0x0 ;  /* 0x000000000000781c */ /* 0x000fc60003f0f070 */
[----:B------:R0:W-:Y:S04]  /*f8f0*/  LDGSTS.E.BYPASS.LTC128B.128 [R25+0x2b400], desc[UR4][R2.64+0x100], !P6 ;  /* 0x2b40010002197fae */ /* 0x0001e8000f101d44 */
[----:B------:R0:W-:Y:S01]  /*f900*/  LDGSTS.E.BYPASS.LTC128B.128 [R25+0x2dc00], desc[UR4][R2.64+0x180], !P5 ;  /* 0x2dc0018002197fae */ /* 0x0001e2000e901d44 */
[----:B------:R-:W-:-:S05]  /*f910*/  NOP ;  /* 0x0000000000007918 */ /* 0x000fca0000000000 */
.L_x_62:
[----:B------:R-:W-:Y:S02]  /*f920*/  PLOP3.LUT P5, PT, P5, P0, PT, 0xa2, 0x0 ;  /* 0x000000000000781c */ /* 0x000fe40002fa1472 */
[----:B------:R-:W-:-:S08]  /*f930*/  @P0 R2UR P5, UR4, R19 ;  /* 0x00000000130402ca */ /* 0x000fd000000a0000 */
[----:B------:R-:W-:-:S05]  /*f940*/  @P0 PLOP3.LUT P0, PT, P5, PT, PT, 0x80, 0x0 ;  /* 0x000000000000081c */ /* 0x000fca0002f0f070 */
[----:B------:R-:W-:Y:S01]  /*f950*/  @!P5 SYNCS.ARRIVE.TRANS64.RED.A0T1 RZ, [UR4+0x38830], RZ ;  /* 0x038830ffffffd9a7 */ /* 0x000fe20008200404 */
[----:B------:R-:W-:Y:S07]  /*f960*/  @!P5 ARRIVES.LDGSTSBAR.64.TRANSCNT [UR4+0x38830] ;  /* 0x03883000ff00d9b0 */ /* 0x000fee0008000a84 */
[----:B------:R-:W-:Y:S05]  /*f970*/  @P0 BRA.U.ANY `(.L_x_62) ;  /* 0xfffffffd00e80947 */ /* 0x000fea000393ffff */
[----:B------:R-:W-:Y:S01]  /*f980*/  NOP ;  /* 0x0000000000007918 */ /* 0x000fe20000000000 */
[----:B------:R-:W-:-:S13]  /*f990*/  LOP3.LUT P6, RZ, R16, 0x20, RZ, 0xc0, !PT ;  /* 0x0000002010ff7812 */ /* 0x000fda00078cc0ff */
[----:B------:R-:W-:Y:S05]  /*f9a0*/  @!P6 BRA `(.L_x_63) ;  /* 0x000000000004e947 */ /* 0x000fea0003800000 */
[----:B------:R-:W-:Y:S01]  /*f9b0*/  BPT.TRAP 0x1 ;  /* 0x000000040000795c */ /* 0x000fe20000300000 */
.L_x_63:
[----:B------:R1:W-:Y:S01]  /*f9c0*/  SYNCS.ARRIVE.TRANS64.A1T0 RZ, [R19+URZ+0x38830], RZ ;  /* 0x038830ff13ff79a7 */ /* 0x0003e2000810003f */
[----:B------:R-:W-:Y:S05]  /*f9d0*/  @!P6 BRA `(.L_x_64) ;  /* 0x000000000004e947 */ /* 0x000fea0003800000 */
[----:B------:R-:W-:Y:S01]  /*f9e0*/  BPT.TRAP 0x1 ;  /* 0x000000040000795c */ /* 0x000fe20000300000 */
.L_x_64:
[----:B0-----:R-:W-:Y:S01]  /*f9f0*/  SHF.L.U32 R3, R23, 0x1f, RZ ;  /* 0x0000001f17037819 */ /* 0x001fe200000006ff */
[----:B------:R-:W-:Y:S01]  /*fa00*/  BSSY B1, `(.L_x_65) ;  /* 0x0000004000017945 */ /* 0x000fe20003800000 */
[----:B------:R-:W-:-:S04]  /*fa10*/  LEA R4, R20, UR42, 0x3 ;  /* 0x0000002a14047c11 */ /* 0x000fc8000f8e18ff */
[----:B------:R-:W0:Y:S02]  /*fa20*/  SYNCS.PHASECHK.TRANS64.TRYWAIT P0, [R4+URZ+0x38860], R3 ;  /* 0x03886003040075a7 */ /* 0x000e24000800017f */
[----:B0-----:R-:W-:Y:S05]  /*fa30*/  @!P0 BRA `(.L_x_66) ;  /* 0x0000002c00788947 */ /* 0x001fea0003800000 */
.L_x_134:
[----:B------:R-:W-:Y:S05]  /*fa40*/  BSYNC B1 ;  /* 0x0000000000017941 */ /* 0x000fea0003800000 */
.L_x_65:
[----:B------:R-:W-:Y:S01]  /*fa50*/  UMOV UR4, 0xffffffff ;  /* 0xffffffff00047882 */ /* 0x000fe20000000000 */
[----:B------:R-:W-:Y:S01]  /*fa60*/  IMAD R5, R20, 0x5000, R31 ;  /* 0x0000500014057824 */ /* 0x000fe200078e021f */
[----:B------:R-:W-:Y:S01]  /*fa70*/  SHF.L.U32 R6, R22, 0x1, RZ ;  /* 0x0000000116067819 */ /* 0x000fe200000006ff */
[----:B------:R-:W-:Y:S06]  /*fa80*/  BRA.DIV UR4, `(.L_x_67) ;  /* 0x0000002e04787947 */ /* 0x000fec000b800000 */
[----:B------:R-:W2:Y:S01]  /*fa90*/  SHFL.IDX PT, R14, R17, RZ, 0x181f ;  /* 0x00181fff110e7589 */ /* 0x000ea200000e0000 */
[----:B------:R-:W-:Y:S01]  /*faa0*/  LEA R5, R5, UR42, 0x1 ;  /* 0x0000002a05057c11 */ /* 0x000fe2000f8e08ff */
[----:B------:R-:W-:Y:S02]  /*fab0*/  ULDC.64 UR4, c[0x0][0x208] ;  /* 0x0000820000047ab9 */ /* 0x000fe40000000a00 */
[----:B0-----:R-:W0:Y:S01]  /*fac0*/  SHFL.IDX PT, R3, R18, RZ, 0x181f ;  /* 0x00181fff12037589 */ /* 0x001e2200000e0000 */
[----:B--2---:R-:W-:-:S03]  /*fad0*/  IADD3 R2, P0, R14, R6, RZ ;  /* 0x000000060e027210 */ /* 0x004fc60007f1e0ff */
[----:B------:R-:W2:Y:S02]  /*fae0*/  SHFL.IDX PT, R14, R17, 0x1, 0x181f ;  /* 0x00381f00110e7f89 */ /* 0x000ea400000e0000 */
[----:B0-----:R-:W-:Y:S01]  /*faf0*/  IMAD.X R3, RZ, RZ, R3, P0 ;  /* 0x000000ffff037224 */ /* 0x001fe200000e0603 */
[----:B------:R-:W-:-:S13]  /*fb00*/  ISETP.LT.OR P0, PT, R0, 0x1, P4 ;  /* 0x000000010000780c */ /* 0x000fda0002701670 */
[----:B------:R-:W-:Y:S01]  /*fb10*/  LDGSTS.E.BYPASS.LTC128B.128 [R5+0x400], desc[UR4][R2.64], !P0 ;  /* 0x0040000002057fae */ /* 0x000fe2000c101d44 */
[----:B------:R-:W-:-:S13]  /*fb20*/  ISETP.LT.OR P0, PT, R0, 0x1, P3 ;  /* 0x000000010000780c */ /* 0x000fda0001f01670 */
[----:B------:R-:W-:Y:S01]  /*fb30*/  LDGSTS.E.BYPASS.LTC128B.128 [R5+0x2c00], desc[UR4][R2.64+0x80], !P0 ;  /* 0x02c0008002057fae */ /* 0x000fe2000c101d44 */
[----:B------:R-:W-:-:S13]  /*fb40*/  ISETP.LT.OR P0, PT, R0, 0x1, P2 ;  /* 0x000000010000780c */ /* 0x000fda0001701670 */
[----:B------:R-:W-:Y:S01]  /*fb50*/  LDGSTS.E.BYPASS.LTC128B.128 [R5+0x5400], desc[UR4][R2.64+0x100], !P0 ;  /* 0x0540010002057fae */ /* 0x000fe2000c101d44 */
[----:B------:R-:W-:-:S13]  /*fb60*/  ISETP.LT.OR P0, PT, R0, 0x1, P1 ;  /* 0x000000010000780c */ /* 0x000fda0000f01670 */
[----:B------:R0:W-:Y:S04]  /*fb70*/  LDGSTS.E.BYPASS.LTC128B.128 [R5+0x7c00], desc[UR4][R2.64+0x180], !P0 ;  /* 0x07c0018002057fae */ /* 0x0001e8000c101d44 */
[----:B0-----:R-:W0:Y:S01]  /*fb80*/  SHFL.IDX PT, R3, R18, 0x1, 0x181f ;  /* 0x00381f0012037f89 */ /* 0x001e2200000e0000 */
        /* <DEDUP_REMOVED lines=25> */
[----:B------:R-:W2:Y:S04]  /*fd20*/  SHFL.IDX PT, R18, R18, 0x4, 0x181f ;  /* 0x00981f0012127f89 */ /* 0x000ea800000e0000 */
[----:B------:R3:W4:Y:S01]  /*fd30*/  SHFL.IDX PT, R14, R17, 0x4, 0x181f ;  /* 0x00981f00110e7f89 */ /* 0x00072200000e0000 */
[----:B0-----:R-:W-:Y:S02]  /*fd40*/  IADD3.X R3, RZ, R3, RZ, P0, !PT ;  /* 0x00000003ff037210 */ /* 0x001fe400007fe4ff */
[----:B------:R-:W-:-:S13]  /*fd50*/  ISETP.LT.OR P0, PT, R0, 0x31, P4 ;  /* 0x000000310000780c */ /* 0x000fda0002701670 */
[----:B------:R3:W-:Y:S01]  /*fd60*/  LDGSTS.E.BYPASS.LTC128B.128 [R5+0x1c00], desc[UR4][R2.64], !P0 ;  /* 0x01c0000002057fae */ /* 0x0007e2000c101d44 */
[----:B------:R-:W-:-:S13]  /*fd70*/  ISETP.LT.OR P0, PT, R0, 0x31, P3 ;  /* 0x000000310000780c */ /* 0x000fda0001f01670 */
[----:B------:R3:W-:Y:S01]  /*fd80*/  LDGSTS.E.BYPASS.LTC128B.128 [R5+0x4400], desc[UR4][R2.64+0x80], !P0 ;  /* 0x0440008002057fae */ /* 0x0007e2000c101d44 */
[----:B------:R-:W-:-:S13]  /*fd90*/  ISETP.LT.OR P0, PT, R0, 0x31, P2 ;  /* 0x000000310000780c */ /* 0x000fda0001701670 */
[----:B------:R3:W-:Y:S01]  /*fda0*/  LDGSTS.E.BYPASS.LTC128B.128 [R5+0x6c00], desc[UR4][R2.64+0x100], !P0 ;  /* 0x06c0010002057fae */ /* 0x0007e2000c101d44 */
[----:B------:R-:W-:-:S13]  /*fdb0*/  ISETP.LT.OR P0, PT, R0, 0x31, P1 ;  /* 0x000000310000780c */ /* 0x000fda0000f01670 */
[----:B--2-4-:R3:W-:Y:S02]  /*fdc0*/  LDGSTS.E.BYPASS.LTC128B.128 [R5+0x9400], desc[UR4][R2.64+0x180], !P0 ;  /* 0x0940018002057fae */ /* 0x0147e4000c101d44 */
.L_x_146:
[----:B---3--:R-:W-:Y:S01]  /*fdd0*/  IADD3 R2, P0, R14, R6, RZ ;  /* 0x000000060e027210 */ /* 0x008fe20007f1e0ff */
[----:B------:R-:W-:-:S04]  /*fde0*/  ULDC.64 UR4, c[0x0][0x208] ;  /* 0x0000820000047ab9 */ /* 0x000fc80000000a00 */
[----:B------:R-:W-:Y:S01]  /*fdf0*/  IMAD.X R3, RZ, RZ, R18, P0 ;  /* 0x000000ffff037224 */ /* 0x000fe200000e0612 */
[----:B------:R-:W-:-:S13]  /*fe00*/  ISETP.LT.OR P0, PT, R0, 0x41, P4 ;  /* 0x000000410000780c */ /* 0x000fda0002701670 */
[----:B------:R-:W-:Y:S01]  /*fe10*/  @!PT LDS RZ, [RZ] ;  /* 0x00000000fffff984 */ /* 0x000fe20000000800 */
[----:B------:R-:W-:Y:S01]  /*fe20*/  @!PT LDS RZ, [RZ] ;  /* 0x00000000fffff984 */ /* 0x000fe20000000800 */
[----:B------:R-:W-:Y:S01]  /*fe30*/  @!PT LDS RZ, [RZ] ;  /* 0x00000000fffff984 */ /* 0x000fe20000000800 */
[----:B------:R-:W-:Y:S01]  /*fe40*/  LDGSTS.E.BYPASS.LTC128B.128 [R5+0x2400], desc[UR4][R2.64], !P0 ;  /* 0x0240000002057fae */ /* 0x000fe2000c101d44 */
[----:B------:R-:W-:-:S13]  /*fe50*/  ISETP.LT.OR P0, PT, R0, 0x41, P3 ;  /* 0x000000410000780c */ /* 0x000fda0001f01670 */
[----:B------:R-:W-:Y:S01]  /*fe60*/  LDGSTS.E.BYPASS.LTC128B.128 [R5+0x4c00], desc[UR4][R2.64+0x80], !P0 ;  /* 0x04c0008002057fae */ /* 0x000fe2000c101d44 */
[----:B------:R-:W-:-:S13]  /*fe70*/  ISETP.LT.OR P0, PT, R0, 0x41, P2 ;  /* 0x000000410000780c */ /* 0x000fda0001701670 */
[----:B------:R-:W-:Y:S01]  /*fe80*/  LDGSTS.E.BYPASS.LTC128B.128 [R5+0x7400], desc[UR4][R2.64+0x100], !P0 ;  /* 0x0740010002057fae */ /* 0x000fe2000c101d44 */
[----:B------:R-:W-:-:S13]  /*fe90*/  ISETP.LT.OR P0, PT, R0, 0x41, P1 ;  /* 0x000000410000780c */ /* 0x000fda0000f01670 */
[----:B------:R0:W-:Y:S01]  /*fea0*/  LDGSTS.E.BYPASS.LTC128B.128 [R5+0x9c00], desc[UR4][R2.64+0x180], !P0 ;  /* 0x09c0018002057fae */ /* 0x0001e2000c101d44 */
[----:B------:R-:W-:Y:S01]  /*feb0*/  ULDC.64 UR4, c[0x0][0x328] ;  /* 0x0000ca0000047ab9 */ /* 0x000fe20000000a00 */
[----:B------:R-:W-:Y:S01]  /*fec0*/  PLOP3.LUT P0, PT, PT, PT, PT, 0x80, 0x0 ;  /* 0x000000000000781c */ /* 0x000fe20003f0f070 */
[----:B------:R-:W-:Y:S01]  /*fed0*/  IMAD R28, R28, UR4, RZ ;  /* 0x000000041c1c7c24 */ /* 0x000fe2000f8e02ff */
[----:B------:R-:W-:-:S03]  /*fee0*/  NOP ;  /* 0x0000000000007918 */ /* 0x000fc60000000000 */
[C---:B------:R-:W-:Y:S02]  /*fef0*/  IMAD R7, R9.reuse, UR5, R28 ;  /* 0x0000000509077c24 */ /* 0x040fe4000f8e021c */
[----:B0-----:R-:W-:Y:S01]  /*ff00*/  IMAD.WIDE.U32 R2, R9, UR4, RZ ;  /* 0x0000000409027c25 */ /* 0x001fe2000f8e00ff */
[----:B------:R-:W-:-:S03]  /*ff10*/  ULDC.64 UR4, c[0x0][0x338] ;  /* 0x0000ce0000047ab9 */ /* 0x000fc60000000a00 */
[----:B------:R-:W-:Y:S02]  /*ff20*/  IMAD.IADD R3, R3, 0x1, R7 ;  /* 0x0000000103037824 */ /* 0x000fe400078e0207 */
[----:B------:R-:W-:Y:S02]  /*ff30*/  IMAD R29, R29, UR4, RZ ;  /* 0x000000041d1d7c24 */ /* 0x000fe4000f8e02ff */
[----:B------:R-:W-:-:S04]  /*ff40*/  IMAD.WIDE.U32 R2, R8, UR4, R2 ;  /* 0x0000000408027c25 */ /* 0x000fc8000f8e0002 */
[----:B------:R-:W-:-:S04]  /*ff50*/  IMAD R29, R8, UR5, R29 ;  /* 0x00000005081d7c24 */ /* 0x000fc8000f8e021d */
[----:B-1----:R-:W-:-:S07]  /*ff60*/  IMAD.IADD R19, R3, 0x1, R29 ;  /* 0x0000000103137824 */ /* 0x002fce00078e021d */
.L_x_68:
        /* <DEDUP_REMOVED lines=10> */
.L_x_69:
[----:B------:R-:W-:Y:S01]  /*10010*/  R2UR UR4, R33 ;  /* 0x00000000210472ca */ /* 0x000fe200000e0000 */
[----:B------:R-:W-:Y:S01]  /*10020*/  ULDC.64 UR6, c[0x0][0x330] ;  /* 0x0000cc0000067ab9 */ /* 0x000fe20000000a00 */
[----:B------:R-:W-:Y:S01]  /*10030*/  MOV R18, R2 ;  /* 0x0000000200127202 */ /* 0x000fe20000000f00 */
[----:B------:R-:W-:Y:S01]  /*10040*/  IMAD.U32 R3, RZ, RZ, UR6 ;  /* 0x00000006ff037e24 */ /* 0x000fe2000f8e00ff */
[----:B------:R-:W-:Y:S01]  /*10050*/  IADD3 R30, R30, -0x1, RZ ;  /* 0xffffffff1e1e7810 */ /* 0x000fe20007ffe0ff */
[----:B------:R0:W-:Y:S01]  /*10060*/  SYNCS.ARRIVE.TRANS64.A1T0 RZ, [R4+URZ+0x38850], RZ ;  /* 0x038850ff04ff79a7 */ /* 0x0001e2000810003f */
[----:B------:R-:W-:Y:S02]  /*10070*/  VIADD R0, R0, 0x50 ;  /* 0x0000005000007836 */ /* 0x000fe40000000000 */
[----:B------:R-:W-:-:S04]  /*10080*/  IMAD.WIDE.U32 R18, R3, UR39, R18 ;  /* 0x0000002703127c25 */ /* 0x000fc8000f8e0012 */
[----:B------:R-:W-:Y:S01]  /*10090*/  VIADD R10, R10, 0xffffffb0 ;  /* 0xffffffb00a0a7836 */ /* 0x000fe20000000000 */
[----:B------:R-:W-:Y:S01]  /*100a0*/  UIMAD UR4, UR4, UR6, URZ ;  /* 0x00000006040472a4 */ /* 0x000fe2000f8e023f */
[----:B------:R-:W-:Y:S02]  /*100b0*/  IMAD.MOV.U32 R20, RZ, RZ, R21 ;  /* 0x000000ffff147224 */ /* 0x000fe400078e0015 */
[----:B------:R-:W-:Y:S01]  /*100c0*/  IMAD.MOV.U32 R23, RZ, RZ, R26 ;  /* 0x000000ffff177224 */ /* 0x000fe200078e001a */
[----:B------:R-:W-:-:S03]  /*100d0*/  UIMAD UR4, UR39, UR7, UR4 ;  /* 0x00000007270472a4 */ /* 0x000fc6000f8e0204 */
[----:B------:R-:W-:Y:S02]  /*100e0*/  ULDC.64 UR6, c[0x0][0x318] ;  /* 0x0000c60000067ab9 */ /* 0x000fe40000000a00 */
[----:B------:R-:W-:Y:S01]  /*100f0*/  LEA R17, P0, R18, UR6, 0x1 ;  /* 0x0000000612117c11 */ /* 0x000fe2000f8008ff */
[----:B------:R-:W-:-:S05]  /*10100*/  VIADD R3, R19, UR4 ;  /* 0x0000000413037c36 */ /* 0x000fca0008000000 */
[----:B------:R-:W-:Y:S02]  /*10110*/  LEA.HI.X R18, R18, UR7, R3, 0x1, P0 ;  /* 0x0000000712127c11 */ /* 0x000fe400080f0c03 */
[----:B------:R-:W-:-:S13]  /*10120*/  ISETP.GT.AND P0, PT, R30, UR45, PT ;  /* 0x0000002d1e007c0c */ /* 0x000fda000bf04270 */
[----:B0-----:R-:W-:Y:S05]  /*10130*/  @P0 BRA `(.L_x_70) ;  /* 0xffffffec00e00947 */ /* 0x001fea000383ffff */
[----:B------:R-:W-:Y:S05]  /*10140*/  BSYNC B0 ;  /* 0x0000000000007941 */ /* 0x000fea0003800000 */
.L_x_57:
[----:B------:R-:W-:-:S13]  /*10150*/  LOP3.LUT P0, RZ, R16, 0x20, RZ, 0xc0, !PT ;  /* 0x0000002010ff7812 */ /* 0x000fda000780c0ff */
[----:B------:R-:W-:Y:S05]  /*10160*/  @!P0 BRA `(.L_x_71) ;  /* 0x0000000000048947 */ /* 0x000fea0003800000 */
[----:B------:R-:W-:Y:S01]  /*10170*/  BPT.TRAP 0x1 ;  /* 0x000000040000795c */ /* 0x000fe20000300000 */
.L_x_71:
[C---:B0-----:R-:W-:Y:S01]  /*10180*/  LEA R0, R21.reuse, UR42, 0x3 ;  /* 0x0000002a15007c11 */ /* 0x041fe2000f8e18ff */
[----:B------:R-:W0:Y:S01]  /*10190*/  S2R R2, SR_TID.X ;  /* 0x0000000000027919 */ /* 0x000e220000002100 */
[----:B------:R-:W-:Y:S01]  /*101a0*/  SHF.L.U32 R3, R26, 0x1f, RZ ;  /* 0x0000001f1a037819 */ /* 0x000fe200000006ff */
[----:B------:R-:W-:Y:S01]  /*101b0*/  BSSY B0, `(.L_x_72) ;  /* 0x0000009000007945 */ /* 0x000fe20003800000 */
[----:B------:R-:W-:Y:S01]  /*101c0*/  MOV R5, 0xffffffb0 ;  /* 0xffffffb000057802 */ /* 0x000fe20000000f00 */
[----:B------:R-:W-:Y:S01]  /*101d0*/  IMAD R4, R21, 0x5000, R31 ;  /* 0x0000500015047824 */ /* 0x000fe200078e021f */
[----:B------:R-:W1:Y:S03]  /*101e0*/  SYNCS.PHASECHK.TRANS64.TRYWAIT P0, [R0+URZ+0x38860], R3 ;  /* 0x03886003000075a7 */ /* 0x000e66000800017f */
[----:B------:R-:W-:Y:S01]  /*101f0*/  IMAD R5, R30, R5, UR40 ;  /* 0x000000281e057e24 */ /* 0x000fe2000f8e0205 */
[----:B0-----:R-:W-:-:S04]  /*10200*/  LOP3.LUT R2, R2, 0x7f, RZ, 0xc0, !PT ;  /* 0x0000007f02027812 */ /* 0x001fc800078ec0ff */
[----:B------:R-:W-:-:S05]  /*10210*/  SHF.R.U32.HI R2, RZ, 0x3, R2 ;  /* 0x00000003ff027819 */ /* 0x000fca0000011602 */
[----:B------:R-:W-:Y:S01]  /*10220*/  IMAD.IADD R5, R5, 0x1, -R2 ;  /* 0x0000000105057824 */ /* 0x000fe200078e0a02 */
[----:B-1----:R-:W-:Y:S06]  /*10230*/  @!P0 BRA `(.L_x_73) ;  /* 0x0000002c00588947 */ /* 0x002fec0003800000 */
.L_x_147:
[----:B------:R-:W-:Y:S05]  /*10240*/  BSYNC B0 ;  /* 0x0000000000007941 */ /* 0x000fea0003800000 */
.L_x_72:
[----:B------:R-:W-:-:S03]  /*10250*/  UMOV UR4, 0xffffffff ;  /* 0xffffffff00047882 */ /* 0x000fc60000000000 */
[----:B------:R-:W-:Y:S05]  /*10260*/  BRA.DIV UR4, `(.L_x_74) ;  /* 0x0000002e04607947 */ /* 0x000fea000b800000 */
[----:B0-----:R-:W-:Y:S01]  /*10270*/  SHFL.IDX PT, R3, R18, RZ, 0x181f ;  /* 0x00181fff12037589 */ /* 0x001fe200000e0000 */
[----:B------:R-:W-:Y:S01]  /*10280*/  ULDC UR4, c[0x0][0x2f4] ;  /* 0x0000bd0000047ab9 */ /* 0x000fe20000000800 */
[----:B------:R-:W-:Y:S01]  /*10290*/  LEA R4, R4, UR42, 0x1 ;  /* 0x0000002a04047c11 */ /* 0x000fe2000f8e08ff */
[----:B------:R-:W-:Y:S01]  /*102a0*/  ULDC.64 UR6, c[0x0][0x208] ;  /* 0x0000820000067ab9 */ /* 0x000fe20000000a00 */
[----:B------:R-:W0:Y:S01]  /*102b0*/  SHFL.IDX PT, R2, R17, RZ, 0x181f ;  /* 0x00181fff11027589 */ /* 0x000e2200000e0000 */
[----:B------:R-:W-:Y:S02]  /*102c0*/  ISETP.GE.AND P2, PT, R22, UR4, PT ;  /* 0x0000000416007c0c */ /* 0x000fe4000bf46270 */
[----:B------:R-:W-:Y:S01]  /*102d0*/  ISETP.GE.AND P3, PT, R37, UR4, PT ;  /* 0x0000000425007c0c */ /* 0x000fe2000bf66270 */
[----:B------:R-:W-:Y:S01]  /*102e0*/  SHFL.IDX PT, R6, R18, 0x1, 0x181f ;  /* 0x00381f0012067f89 */ /* 0x000fe200000e0000 */
[C---:B------:R-:W-:Y:S02]  /*102f0*/  ISETP.LT.OR P5, PT, R5.reuse, 0x1, P2 ;  /* 0x000000010500780c */ /* 0x040fe400017a1670 */
[----:B------:R-:W-:Y:S01]  /*10300*/  ISETP.LT.OR P4, PT, R5, 0x1, P3 ;  /* 0x000000010500780c */ /* 0x000fe20001f81670 */
[----:B------:R-:W1:Y:S01]  /*10310*/  SHFL.IDX PT, R14, R17, 0x1, 0x181f ;  /* 0x00381f00110e7f89 */ /* 0x000e6200000e0000 */
[----:B------:R-:W-:-:S02]  /*10320*/  ISETP.GE.AND P1, PT, R36, UR4, PT ;  /* 0x0000000424007c0c */ /* 0x000fc4000bf26270 */
[----:B------:R-:W-:Y:S01]  /*10330*/  ISETP.GE.AND P0, PT, R35, UR4, PT ;  /* 0x0000000423007c0c */ /* 0x000fe2000bf06270 */
[----:B0-----:R-:W-:-:S06]  /*10340*/  IMAD.WIDE.U32 R2, R22, 0x2, R2 ;  /* 0x0000000216027825 */ /* 0x001fcc00078e0002 */
[----:B------:R-:W-:Y:S01]  /*10350*/  LDGSTS.E.BYPASS.LTC128B.128 [R4+0x400], desc[UR6][R2.64], !P5 ;  /* 0x0040000002047fae */ /* 0x000fe2000e901d46 */
[----:B------:R-:W-:-:S03]  /*10360*/  ISETP.LT.OR P5, PT, R5, 0x1, P1 ;  /* 0x000000010500780c */ /* 0x000fc60000fa1670 */
[----:B------:R-:W-:Y:S01]  /*10370*/  LDGSTS.E.BYPASS.LTC128B.128 [R4+0x2c00], desc[UR6][R2.64+0x80], !P4 ;  /* 0x02c0008002047fae */ /* 0x000fe2000e101d46 */
[----:B------:R-:W-:-:S09]  /*10380*/  ISETP.LT.OR P4, PT, R5, 0x1, P0 ;  /* 0x000000010500780c */ /* 0x000fd20000781670 */
[----:B------:R-:W-:Y:S01]  /*10390*/  LDGSTS.E.BYPASS.LTC128B.128 [R4+0x5400], desc[UR6][R2.64+0x100], !P5 ;  /* 0x0540010002047fae */ /* 0x000fe2000e901d46 */
[----:B------:R-:W-:-:S03]  /*103a0*/  ISETP.LT.OR P5, PT, R5, 0x11, P2 ;  /* 0x000000110500780c */ /* 0x000fc600017a1670 */
[----:B------:R1:W-:Y:S01]  /*103b0*/  LDGSTS.E.BYPASS.LTC128B.128 [R4+0x7c00], desc[UR6][R2.64+0x180], !P4 ;  /* 0x07c0018002047fae */ /* 0x0003e2000e101d46 */
[----:B------:R-:W-:Y:S01]  /*103c0*/  ISETP.LT.OR P4, PT, R5, 0x11, P3 ;  /* 0x000000110500780c */ /* 0x000fe20001f81670 */
[----:B-1----:R-:W-:Y:S02]  /*103d0*/  IMAD.MOV.U32 R2, RZ, RZ, R14 ;  /* 0x000000ffff027224 */ /* 0x002fe400078e000e */
[----:B------:R-:W-:Y:S01]  /*103e0*/  IMAD.MOV.U32 R3, RZ, RZ, R6 ;  /* 0x000000ffff037224 */ /* 0x000fe200078e0006 */
[----:B------:R-:W0:Y:S01]  /*103f0*/  SHFL.IDX PT, R14, R17, 0x2, 0x181f ;  /* 0x00581f00110e7f89 */ /* 0x000e2200000e0000 */
[----:B------:R-:W-:-:S03]  /*10400*/  IMAD.WIDE.U32 R2, R22, 0x2, R2 ;  /* 0x0000000216027825 */ /* 0x000fc600078e0002 */
[----:B------:R-:W1:Y:S04]  /*10410*/  SHFL.IDX PT, R6, R18, 0x2, 0x181f ;  /* 0x00581f0012067f89 */ /* 0x000e6800000e0000 */
[----:B------:R-:W-:Y:S01]  /*10420*/  LDGSTS.E.BYPASS.LTC128B.128 [R4+0xc00], desc[UR6][R2.64], !P5 ;  /* 0x00c0000002047fae */ /* 0x000fe2000e901d46 */
[----:B------:R-:W-:-:S03]  /*10430*/  ISETP.LT.OR P5, PT, R5, 0x11, P1 ;  /* 0x000000110500780c */ /* 0x000fc60000fa1670 */
[----:B------:R-:W-:Y:S01]  /*10440*/  LDGSTS.E.BYPASS.LTC128B.128 [R4+0x3400], desc[UR6][R2.64+0x80], !P4 ;  /* 0x0340008002047fae */ /* 0x000fe2000e101d46 */
[----:B------:R-:W-:-:S09]  /*10450*/  ISETP.LT.OR P4, PT, R5, 0x11, P0 ;  /* 0x000000110500780c */ /* 0x000fd20000781670 */
[----:B------:R-:W-:Y:S01]  /*10460*/  LDGSTS.E.BYPASS.LTC128B.128 [R4+0x5c00], desc[UR6][R2.64+0x100], !P5 ;  /* 0x05c0010002047fae */ /* 0x000fe2000e901d46 */
[----:B------:R-:W-:-:S03]  /*10470*/  ISETP.LT.OR P5, PT, R5, 0x21, P2 ;  /* 0x000000210500780c */ /* 0x000fc600017a1670 */
[----:B------:R0:W-:Y:S01]  /*10480*/  LDGSTS.E.BYPASS.LTC128B.128 [R4+0x8400], desc[UR6][R2.64+0x180], !P4 ;  /* 0x0840018002047fae */ /* 0x0001e2000e101d46 */
[C---:B------:R-:W-:Y:S02]  /*10490*/  ISETP.LT.OR P4, PT, R5.reuse, 0x21, P3 ;  /* 0x000000210500780c */ /* 0x040fe40001f81670 */
[----:B0-----:R-:W-:Y:S01]  /*104a0*/  MOV R2, R14 ;  /* 0x0000000e00027202 */ /* 0x001fe20000000f00 */
[----:B-1----:R-:W-:Y:S01]  /*104b0*/  IMAD.MOV.U32 R3, RZ, RZ, R6 ;  /* 0x000000ffff037224 */ /* 0x002fe200078e0006 */
[----:B------:R-:W0:Y:S03]  /*104c0*/  SHFL.IDX PT, R14, R17, 0x3, 0x181f ;  /* 0x00781f00110e7f89 */ /* 0x000e2600000e0000 */
[----:B------:R-:W-:Y:S01]  /*104d0*/  IMAD.WIDE.U32 R2, R22, 0x2, R2 ;  /* 0x0000000216027825 */ /* 0x000fe200078e0002 */
[----:B------:R-:W1:Y:S04]  /*104e0*/  SHFL.IDX PT, R6, R18, 0x3, 0x181f ;  /* 0x00781f0012067f89 */ /* 0x000e6800000e0000 */
[----:B------:R-:W-:Y:S01]  /*104f0*/  LDGSTS.E.BYPASS.LTC128B.128 [R4+0x1400], desc[UR6][R2.64], !P5 ;  /* 0x0140000002047fae */ /* 0x000fe2000e901d46 */
[----:B------:R-:W-:-:S03]  /*10500*/  ISETP.LT.OR P5, PT, R5, 0x21, P1 ;  /* 0x000000210500780c */ /* 0x000fc60000fa1670 */
[----:B------:R-:W-:Y:S01]  /*10510*/  LDGSTS.E.BYPASS.LTC128B.128 [R4+0x3c00], desc[UR6][R2.64+0x80], !P4 ;  /* 0x03c0008002047fae */ /* 0x000fe2000e101d46 */
[----:B------:R-:W-:-:S03]  /*10520*/  ISETP.LT.OR P4, PT, R5, 0x21, P0 ;  /* 0x000000210500780c */ /* 0x000fc60000781670 */
[----:B------:R-:W2:Y:S06]  /*10530*/  SHFL.IDX PT, R18, R18, 0x4, 0x181f ;  /* 0x00981f0012127f89 */ /* 0x000eac00000e0000 */
[----:B------:R-:W-:Y:S01]  /*10540*/  LDGSTS.E.BYPASS.LTC128B.128 [R4+0x6400], desc[UR6][R2.64+0x100], !P5 ;  /* 0x0640010002047fae */ /* 0x000fe2000e901d46 */
[----:B------:R-:W-:-:S03]  /*10550*/  ISETP.LT.OR P5, PT, R5, 0x31, P2 ;  /* 0x000000310500780c */ /* 0x000fc600017a1670 */
[----:B------:R0:W-:Y:S01]  /*10560*/  LDGSTS.E.BYPASS.LTC128B.128 [R4+0x8c00], desc[UR6][R2.64+0x180], !P4 ;  /* 0x08c0018002047fae */ /* 0x0001e2000e101d46 */
[----:B------:R-:W-:Y:S01]  /*10570*/  ISETP.LT.OR P4, PT, R5, 0x31, P3 ;  /* 0x000000310500780c */ /* 0x000fe20001f81670 */
[----:B0-----:R-:W-:Y:S02]  /*10580*/  IMAD.MOV.U32 R2, RZ, RZ, R14 ;  /* 0x000000ffff027224 */ /* 0x001fe400078e000e */
[----:B-1----:R-:W-:Y:S01]  /*10590*/  IMAD.MOV.U32 R3, RZ, RZ, R6 ;  /* 0x000000ffff037224 */ /* 0x002fe200078e0006 */
[----:B------:R0:W1:Y:S01]  /*105a0*/  SHFL.IDX PT, R14, R17, 0x4, 0x181f ;  /* 0x00981f00110e7f89 */ /* 0x00006200000e0000 */
[----:B------:R-:W-:Y:S01]  /*105b0*/  MOV R6, RZ ;  /* 0x000000ff00067202 */ /* 0x000fe20000000f00 */
[----:B------:R-:W-:-:S05]  /*105c0*/  IMAD.WIDE.U32 R2, R22, 0x2, R2 ;  /* 0x0000000216027825 */ /* 0x000fca00078e0002 */
[----:B------:R0:W-:Y:S01]  /*105d0*/  LDGSTS.E.BYPASS.LTC128B.128 [R4+0x1c00], desc[UR6][R2.64], !P5 ;  /* 0x01c0000002047fae */ /* 0x0001e2000e901d46 */
[----:B------:R-:W-:-:S03]  /*105e0*/  ISETP.LT.OR P5, PT, R5, 0x31, P1 ;  /* 0x000000310500780c */ /* 0x000fc60000fa1670 */
[----:B------:R0:W-:Y:S01]  /*105f0*/  LDGSTS.E.BYPASS.LTC128B.128 [R4+0x4400], desc[UR6][R2.64+0x80], !P4 ;  /* 0x0440008002047fae */ /* 0x0001e2000e101d46 */
[----:B------:R-:W-:-:S09]  /*10600*/  ISETP.LT.OR P4, PT, R5, 0x31, P0 ;  /* 0x000000310500780c */ /* 0x000fd20000781670 */
[----:B------:R0:W-:Y:S04]  /*10610*/  LDGSTS.E.BYPASS.LTC128B.128 [R4+0x6c00], desc[UR6][R2.64+0x100], !P5 ;  /* 0x06c0010002047fae */ /* 0x0001e8000e901d46 */
[----:B-12---:R0:W-:Y:S02]  /*10620*/  LDGSTS.E.BYPASS.LTC128B.128 [R4+0x9400], desc[UR6][R2.64+0x180], !P4 ;  /* 0x0940018002047fae */ /* 0x0061e4000e101d46 */
.L_x_159:
[C---:B------:R-:W-:Y:S01]  /*10630*/  ISETP.LT.OR P2, PT, R5.reuse, 0x41, P2 ;  /* 0x000000410500780c */ /* 0x040fe20001741670 */
[----:B0-----:R-:W-:Y:S01]  /*10640*/  IMAD.MOV.U32 R2, RZ, RZ, R14 ;  /* 0x000000ffff027224 */ /* 0x001fe200078e000e */
[C---:B------:R-:W-:Y:S01]  /*10650*/  ISETP.LT.OR P3, PT, R5.reuse, 0x41, P3 ;  /* 0x000000410500780c */ /* 0x040fe20001f61670 */
[----:B------:R-:W-:Y:S01]  /*10660*/  IMAD.MOV.U32 R3, RZ, RZ, R18 ;  /* 0x000000ffff037224 */ /* 0x000fe200078e0012 */
[C---:B------:R-:W-:Y:S01]  /*10670*/  ISETP.LT.OR P1, PT, R5.reuse, 0x41, P1 ;  /* 0x000000410500780c */ /* 0x040fe20000f21670 */
[----:B------:R-:W-:Y:S01]  /*10680*/  ULDC.64 UR4, c[0x0][0x208] ;  /* 0x0000820000047ab9 */ /* 0x000fe20000000a00 */
[----:B------:R-:W-:Y:S01]  /*10690*/  ISETP.LT.OR P0, PT, R5, 0x41, P0 ;  /* 0x000000410500780c */ /* 0x000fe20000701670 */
[----:B------:R-:W-:-:S06]  /*106a0*/  IMAD.WIDE.U32 R22, R22, 0x2, R2 ;  /* 0x0000000216167825 */ /* 0x000fcc00078e0002 */
[----:B------:R-:W-:Y:S01]  /*106b0*/  @!PT LDS RZ, [RZ] ;  /* 0x00000000fffff984 */ /* 0x000fe20000000800 */
[----:B------:R-:W-:Y:S01]  /*106c0*/  @!PT LDS RZ, [RZ] ;  /* 0x00000000fffff984 */ /* 0x000fe20000000800 */
[----:B------:R-:W-:Y:S01]  /*106d0*/  @!PT LDS RZ, [RZ] ;  /* 0x00000000fffff984 */ /* 0x000fe20000000800 */
[----:B------:R0:W-:Y:S04]  /*106e0*/  LDGSTS.E.BYPASS.LTC128B.128 [R4+0x2400], desc[UR4][R22.64], !P2 ;  /* 0x0240000016047fae */ /* 0x0001e8000d101d44 */
[----:B------:R0:W-:Y:S04]  /*106f0*/  LDGSTS.E.BYPASS.LTC128B.128 [R4+0x4c00], desc[UR4][R22.64+0x80], !P3 ;  /* 0x04c0008016047fae */ /* 0x0001e8000d901d44 */
[----:B------:R0:W-:Y:S04]  /*10700*/  LDGSTS.E.BYPASS.LTC128B.128 [R4+0x7400], desc[UR4][R22.64+0x100], !P1 ;  /* 0x0740010016047fae */ /* 0x0001e8000c901d44 */
[----:B------:R0:W-:Y:S01]  /*10710*/  LDGSTS.E.BYPASS.LTC128B.128 [R4+0x9c00], desc[UR4][R22.64+0x180], !P0 ;  /* 0x09c0018016047fae */ /* 0x0001e2000c101d44 */
[----:B------:R-:W-:Y:S01]  /*10720*/  PLOP3.LUT P0, PT, PT, PT, PT, 0x80, 0x0 ;  /* 0x000000000000781c */ /* 0x000fe20003f0f070 */
[----:B------:R-:W-:-:S12]  /*10730*/  NOP ;  /* 0x0000000000007918 */ /* 0x000fd80000000000 */
.L_x_75:
        /* <DEDUP_REMOVED lines=10> */
.L_x_76:
[----:B------:R-:W-:Y:S01]  /*107e0*/  VIADD R2, R21, 0x1 ;  /* 0x0000000115027836 */ /* 0x000fe20000000000 */
[----:B------:R1:W-:Y:S04]  /*107f0*/  SYNCS.ARRIVE.TRANS64.A1T0 RZ, [R0+URZ+0x38850], RZ ;  /* 0x038850ff00ff79a7 */ /* 0x0003e8000810003f */
[----:B------:R-:W-:-:S04]  /*10800*/  ISETP.NE.AND P0, PT, R2, 0x2, PT ;  /* 0x000000020200780c */ /* 0x000fc80003f05270 */
[----:B------:R-:W-:Y:S02]  /*10810*/  SEL R3, RZ, 0x1, P0 ;  /* 0x00000001ff037807 */ /* 0x000fe40000000000 */
[----:B------:R-:W-:Y:S02]  /*10820*/  SEL R2, R2, RZ, P0 ;  /* 0x000000ff02027207 */ /* 0x000fe40000000000 */
[----:B-1----:R-:W-:-:S07]  /*10830*/  LOP3.LUT R0, R26, R3, RZ, 0x3c, !PT ;  /* 0x000000031a007212 */ /* 0x002fce00078e3cff */
.L_x_40:
[----:B0-----:R-:W0:Y:S01]  /*10840*/  S2R R4, SR_CgaCtaId ;  /* 0x0000000000047919 */ /* 0x001e220000008800 */
[----:B------:R-:W-:Y:S02]  /*10850*/  MOV R3, 0x400 ;  /* 0x0000040000037802 */ /* 0x000fe40000000f00 */
[----:B------:R-:W-:Y:S02]  /*10860*/  SHF.L.U32 R6, R6, 0x1f, RZ ;  /* 0x0000001f06067819 */ /* 0x000fe400000006ff */
[----:B0-----:R-:W-:-:S04]  /*10870*/  LEA R7, R4, R3, 0x18 ;  /* 0x0000000304077211 */ /* 0x001fc800078ec0ff */
[----:B------:R-:W0:Y:S02]  /*10880*/  SYNCS.PHASECHK.TRANS64.TRYWAIT P0, [R7+URZ+0x38820], R6 ;  /* 0x03882006070075a7 */ /* 0x000e24000800017f */
[----:B0-----:R-:W-:Y:S05]  /*10890*/  @!P0 BRA `(.L_x_77) ;  /* 0x0000002c00c48947 */ /* 0x001fea0003800000 */
.L_x_160:
[----:B------:R-:W-:-:S03]  /*108a0*/  UMOV UR4, 0xffffffff ;  /* 0xffffffff00047882 */ /* 0x000fc60000000000 */
[----:B------:R-:W-:Y:S05]  /*108b0*/  BRA.DIV UR4, `(.L_x_78) ;  /* 0x0000002e04d07947 */ /* 0x000fea000b800000 */
[----:B------:R-:W1:Y:S02]  /*108c0*/  S2R R3, SR_TID.X ;  /* 0x0000000000037919 */ /* 0x000e640000002100 */
[----:B-1----:R-:W-:-:S04]  /*108d0*/  SHF.R.U32.HI R3, RZ, 0x5, R3 ;  /* 0x00000005ff037819 */ /* 0x002fc80000011603 */
[----:B------:R-:W-:-:S05]  /*108e0*/  LOP3.LUT R3, R3, 0x3, RZ, 0xc0, !PT ;  /* 0x0000000303037812 */ /* 0x000fca00078ec0ff */
[----:B------:R1:W2:Y:S02]  /*108f0*/  SHFL.IDX PT, R14, R3, RZ, 0x1f ;  /* 0x00001fff030e7589 */ /* 0x0002a400000e0000 */
.L_x_163:
[----:B--2---:R-:W-:-:S13]  /*10900*/  ISETP.NE.AND P0, PT, R14, RZ, PT ;  /* 0x000000ff0e00720c */ /* 0x004fda0003f05270 */
[----:B------:R-:W-:Y:S05]  /*10910*/  @P0 BRA `(.L_x_8) ;  /* 0x0000000000900947 */ /* 0x000fea0003800000 */
[----:B------:R-:W-:-:S03]  /*10920*/  UMOV UR4, 0xffffffff ;  /* 0xffffffff00047882 */ /* 0x000fc60000000000 */
[----:B------:R-:W-:Y:S05]  /*10930*/  BRA.DIV UR4, `(.L_x_79) ;  /* 0x0000002e04e47947 */ /* 0x000fea000b800000 */
[----:B------:R-:W-:-:S13]  /*10940*/  ELECT P6, URZ, PT ;  /* 0x00000000003f782f */ /* 0x000fda00038c0000 */
.L_x_166:
[----:B------:R-:W-:Y:S05]  /*10950*/  @!P6 BRA `(.L_x_8) ;  /* 0x000000000080e947 */ /* 0x000fea0003800000 */
[----:B-1----:R-:W2:Y:S02]  /*10960*/  LDL R3, [R1+0x4] ;  /* 0x0000040001037983 */ /* 0x002ea40000100800 */
[----:B--2---:R-:W-:-:S13]  /*10970*/  R2UR UR4, R3 ;  /* 0x00000000030472ca */ /* 0x004fda00000e0000 */
[----:B------:R-:W-:-:S06]  /*10980*/  ULOP3.LUT UR4, UR4, 0x2, URZ, 0xfc, !UPT ;  /* 0x0000000204047892 */ /* 0x000fcc000f8efc3f */
[----:B------:R-:W-:-:S04]  /*10990*/  MOV R3, UR4 ;  /* 0x0000000400037c02 */ /* 0x000fc80008000f00 */
[----:B------:R-:W-:-:S13]  /*109a0*/  ISETP.NE.AND P0, PT, R3, 0x3, PT ;  /* 0x000000030300780c */ /* 0x000fda0003f05270 */
[----:B------:R-:W-:Y:S05]  /*109b0*/  @!P0 BRA `(.L_x_80) ;  /* 0x0000000000048947 */ /* 0x000fea0003800000 */
[----:B------:R-:W-:Y:S01]  /*109c0*/  BPT.TRAP 0x1 ;  /* 0x000000040000795c */ /* 0x000fe20000300000 */
.L_x_80:
[----:B------:R-:W-:Y:S01]  /*109d0*/  IMAD R5, R2, 0x8, R7 ;  /* 0x0000000802057824 */ /* 0x000fe200078e0207 */
[----:B------:R-:W-:Y:S01]  /*109e0*/  SHF.L.U32 R4, R0, 0x1f, RZ ;  /* 0x0000001f00047819 */ /* 0x000fe200000006ff */
[----:B------:R-:W-:-:S03]  /*109f0*/  VIADD R2, R2, 0x1 ;  /* 0x0000000102027836 */ /* 0x000fc60000000000 */
[----:B------:R-:W1:Y:S02]  /*10a00*/  SYNCS.PHASECHK.TRANS64.TRYWAIT P1, [R5+URZ+0x38840], R4 ;  /* 0x03884004050075a7 */ /* 0x000e64000802017f */
[----:B------:R-:W-:-:S04]  /*10a10*/  ISETP.NE.AND P2, PT, R2, 0x2, PT ;  /* 0x000000020200780c */ /* 0x000fc80003f45270 */
[----:B------:R-:W-:Y:S01]  /*10a20*/  SEL R3, RZ, 0x1, P2 ;  /* 0x00000001ff037807 */ /* 0x000fe20001000000 */
[----:B-1----:R-:W-:Y:S08]  /*10a30*/  @!P1 BRA `(.L_x_81) ;  /* 0x0000002c00c49947 */ /* 0x002ff00003800000 */
.L_x_167:
[----:B------:R-:W-:Y:S02]  /*10a40*/  SEL R2, R2, RZ, P2 ;  /* 0x000000ff02027207 */ /* 0x000fe40001000000 */
[----:B------:R-:W-:Y:S01]  /*10a50*/  LOP3.LUT R0, R0, R3, RZ, 0x3c, !PT ;  /* 0x0000000300007212 */ /* 0x000fe200078e3cff */
[----:B------:R-:W-:Y:S06]  /*10a60*/  @!P0 BRA `(.L_x_82) ;  /* 0x0000000000048947 */ /* 0x000fec0003800000 */
[----:B------:R-:W-:Y:S01]  /*10a70*/  BPT.TRAP 0x1 ;  /* 0x000000040000795c */ /* 0x000fe20000300000 */
.L_x_82:
[----:B------:R-:W-:Y:S01]  /*10a80*/  IMAD R3, R2, 0x8, R7 ;  /* 0x0000000802037824 */ /* 0x000fe200078e0207 */
[----:B------:R-:W-:-:S04]  /*10a90*/  SHF.L.U32 R0, R0, 0x1f, RZ ;  /* 0x0000001f00007819 */ /* 0x000fc800000006ff */
[----:B------:R-:W2:Y:S02]  /*10aa0*/  SYNCS.PHASECHK.TRANS64.TRYWAIT P1, [R3+URZ+0x38840], R0 ;  /* 0x03884000030075a7 */ /* 0x000ea4000802017f */
[----:B--2---:R-:W-:Y:S05]  /*10ab0*/  @!P1 BRA `(.L_x_83) ;  /* 0x0000002c00b89947 */ /* 0x004fea0003800000 */
.L_x_168:
[----:B------:R-:W-:Y:S05]  /*10ac0*/  @!P0 BRA `(.L_x_84) ;  /* 0x0000000000048947 */ /* 0x000fea0003800000 */
[----:B------:R-:W-:Y:S01]  /*10ad0*/  BPT.TRAP 0x1 ;  /* 0x000000040000795c */ /* 0x000fe20000300000 */
.L_x_84:
[----:B------:R-:W3:Y:S02]  /*10ae0*/  SYNCS.PHASECHK.TRANS64.TRYWAIT P1, [R5+URZ+0x38860], R4 ;  /* 0x03886004050075a7 */ /* 0x000ee4000802017f */
[----:B---3--:R-:W-:Y:S05]  /*10af0*/  @!P1 BRA `(.L_x_85) ;  /* 0x0000002c00bc9947 */ /* 0x008fea0003800000 */
.L_x_169:
[----:B------:R-:W-:Y:S05]  /*10b00*/  @!P0 BRA `(.L_x_86) ;  /* 0x0000000000048947 */ /* 0x000fea0003800000 */
[----:B------:R-:W-:Y:S01]  /*10b10*/  BPT.TRAP 0x1 ;  /* 0x000000040000795c */ /* 0x000fe20000300000 */
.L_x_86:
[----:B----4-:R4:W0:Y:S02]  /*10b20*/  SYNCS.PHASECHK.TRANS64.TRYWAIT P0, [R3+URZ+0x38860], R0 ;  /* 0x03886000030075a7 */ /* 0x010824000800017f */
[----:B0-----:R-:W-:Y:S05]  /*10b30*/  @!P0 NANOSLEEP.SYNCS 0x989680 ;  /* 0x009896800000895d */ /* 0x001fea0003900000 */
[----:B------:R-:W0:Y:S02]  /*10b40*/  @!P0 SYNCS.PHASECHK.TRANS64 P0, [R3+URZ+0x38860], R0 ;  /* 0x03886000030085a7 */ /* 0x000e24000800007f */
[----:B0-----:R-:W-:Y:S05]  /*10b50*/  @!P0 BRA `(.L_x_86) ;  /* 0xfffffffc00f08947 */ /* 0x001fea000383ffff */
.L_x_8:
[----:B------:R-:W-:Y:S05]  /*10b60*/  BSYNC B6 ;  /* 0x0000000000067941 */ /* 0x000fea0003800000 */
.L_x_5:
[----:B------:R-:W-:Y:S05]  /*10b70*/  EXIT ;  /* 0x000000000000794d */ /* 0x000fea0003800000 */
.L_x_12:
[----:B------:R-:W-:-:S13]  /*10b80*/  R2UR UR4, R16 ;  /* 0x00000000100472ca */ /* 0x000fda00000e0000 */
[----:B0-----:R-:W-:-:S04]  /*10b90*/  MOV R3, UR4 ;  /* 0x0000000400037c02 */ /* 0x001fc80008000f00 */
[----:B------:R0:W1:Y:S03]  /*10ba0*/  SYNCS.PHASECHK.TRANS64.TRYWAIT P0, [R3+URZ+0x38800], R0 ;  /* 0x03880000030075a7 */ /* 0x000066000800017f */
[----:B-1----:R-:W-:Y:S05]  /*10bb0*/  @!P0 NANOSLEEP.SYNCS 0x989680 ;  /* 0x009896800000895d */ /* 0x002fea0003900000 */
[----:B------:R-:W1:Y:S02]  /*10bc0*/  @!P0 SYNCS.PHASECHK.TRANS64 P0, [R3+URZ+0x38800], R0 ;  /* 0x03880000030085a7 */ /* 0x000e64000800007f */
[----:B-1----:R-:W-:Y:S05]  /*10bd0*/  @!P0 BRA `(.L_x_12) ;  /* 0xfffffffc00e88947 */ /* 0x002fea000383ffff */
[----:B------:R-:W-:Y:S05]  /*10be0*/  BRA `(.L_x_87) ;  /* 0xffffff0800247947 */ /* 0x000fea000383ffff */
.L_x_16:
[----:B------:R-:W-:-:S13]  /*10bf0*/  R2UR UR4, R16 ;  /* 0x00000000100472ca */ /* 0x000fda00000e0000 */
[----:B0-----:R-:W-:-:S04]  /*10c00*/  IMAD.U32 R3, RZ, RZ, UR4 ;  /* 0x00000004ff037e24 */ /* 0x001fc8000f8e00ff */
[----:B------:R0:W2:Y:S03]  /*10c10*/  SYNCS.PHASECHK.TRANS64.TRYWAIT P1, [R3+URZ+0x38830], R0 ;  /* 0x03883000030075a7 */ /* 0x0000a6000802017f */
[----:B--2---:R-:W-:Y:S05]  /*10c20*/  @!P1 NANOSLEEP.SYNCS 0x989680 ;  /* 0x009896800000995d */ /* 0x004fea0003900000 */
[----:B------:R-:W2:Y:S02]  /*10c30*/  @!P1 SYNCS.PHASECHK.TRANS64 P1, [R3+URZ+0x38830], R0 ;  /* 0x03883000030095a7 */ /* 0x000ea4000802007f */
[----:B--2---:R-:W-:Y:S05]  /*10c40*/  @!P1 BRA `(.L_x_16) ;  /* 0xfffffffc00e89947 */ /* 0x004fea000383ffff */
[----:B------:R-:W-:Y:S05]  /*10c50*/  BRA `(.L_x_15) ;  /* 0xffffff08004c7947 */ /* 0x000fea000383ffff */
.L_x_22:
[----:B------:R-:W-:-:S13]  /*10c60*/  R2UR UR6, R22 ;  /* 0x00000000160672ca */ /* 0x000fda00000e0000 */
[----:B-1----:R-:W-:-:S04]  /*10c70*/  IMAD.U32 R6, RZ, RZ, UR6 ;  /* 0x00000006ff067e24 */ /* 0x002fc8000f8e00ff */
[----:B------:R1:W2:Y:S03]  /*10c80*/  SYNCS.PHASECHK.TRANS64.TRYWAIT P1, [R6+URZ+0x38830], R3 ;  /* 0x03883003060075a7 */ /* 0x0002a6000802017f */
[----:B--2---:R-:W-:Y:S05]  /*10c90*/  @!P1 NANOSLEEP.SYNCS 0x989680 ;  /* 0x009896800000995d */ /* 0x004fea0003900000 */
[----:B------:R-:W2:Y:S02]  /*10ca0*/  @!P1 SYNCS.PHASECHK.TRANS64 P1, [R6+URZ+0x38830], R3 ;  /* 0x03883003060095a7 */ /* 0x000ea4000802007f */
[----:B--2---:R-:W-:Y:S05]  /*10cb0*/  @!P1 BRA `(.L_x_22) ;  /* 0xfffffffc00e89947 */ /* 0x004fea000383ffff */
[----:B------:R-:W-:Y:S05]  /*10cc0*/  BRA `(.L_x_21) ;  /* 0xffffff4800f47947 */ /* 0x000fea000383ffff */
.L_x_26:
[----:B-1----:R-:W-:-:S04]  /*10cd0*/  IMAD.U32 R3, RZ, RZ, UR7 ;  /* 0x00000007ff037e24 */ /* 0x002fc8000f8e00ff */
[----:B------:R1:W2:Y:S03]  /*10ce0*/  SYNCS.PHASECHK.TRANS64.TRYWAIT P1, [R3+URZ+0x38850], R0 ;  /* 0x03885000030075a7 */ /* 0x0002a6000802017f */
[----:B--2---:R-:W-:Y:S05]  /*10cf0*/  @!P1 NANOSLEEP.SYNCS 0x989680 ;  /* 0x009896800000995d */ /* 0x004fea0003900000 */
[----:B------:R-:W2:Y:S02]  /*10d00*/  @!P1 SYNCS.PHASECHK.TRANS64 P1, [R3+URZ+0x38850], R0 ;  /* 0x03885000030095a7 */ /* 0x000ea4000802007f */
[----:B--2---:R-:W-:Y:S05]  /*10d10*/  @!P1 BRA `(.L_x_26) ;  /* 0xfffffffc00ec9947 */ /* 0x004fea000383ffff */
[----:B------:R-:W-:Y:S05]  /*10d20*/  BRA `(.L_x_25) ;  /* 0xffffff7400307947 */ /* 0x000fea000383ffff */
.L_x_33:
[----:B-1----:R-:W-:-:S04]  /*10d30*/  MOV R5, UR5 ;  /* 0x0000000500057c02 */ /* 0x002fc80008000f00 */
[----:B------:R1:W2:Y:S03]  /*10d40*/  SYNCS.PHASECHK.TRANS64.TRYWAIT P1, [R5+URZ+0x38850], R0 ;  /* 0x03885000050075a7 */ /* 0x0002a6000802017f */
[----:B--2---:R-:W-:Y:S05]  /*10d50*/  @!P1 NANOSLEEP.SYNCS 0x989680 ;  /* 0x009896800000995d */ /* 0x004fea0003900000 */
[----:B------:R-:W2:Y:S02]  /*10d60*/  @!P1 SYNCS.PHASECHK.TRANS64 P1, [R5+URZ+0x38850], R0 ;  /* 0x03885000050095a7 */ /* 0x000ea4000802007f */
[----:B--2---:R-:W-:Y:S05]  /*10d70*/  @!P1 BRA `(.L_x_33) ;  /* 0xfffffffc00ec9947 */ /* 0x004fea000383ffff */
[----:B------:R-:W-:Y:S05]  /*10d80*/  BRA `(.L_x_32) ;  /* 0xffffff8c00647947 */ /* 0x000fea000383ffff */
.L_x_45:
[----:B------:R-:W-:Y:S01]  /*10d90*/  IMAD.MOV.U32 R13, RZ, RZ, R18 ;  /* 0x000000ffff0d7224 */ /* 0x000fe200078e0012 */
[----:B------:R-:W-:Y:S01]  /*10da0*/  MOV R15, 0xffffffff ;  /* 0xffffffff000f7802 */ /* 0x000fe20000000f00 */
[----:B------:R-:W-:Y:S02]  /*10db0*/  IMAD.MOV.U32 R12, RZ, RZ, RZ ;  /* 0x000000ffff0c7224 */ /* 0x000fe400078e00ff */
[----:B------:R-:W-:-:S07]  /*10dc0*/  IMAD.MOV.U32 R11, RZ, RZ, 0x1f ;  /* 0x0000001fff0b7424 */ /* 0x000fce00078e00ff */
[----:B-----5:R-:W-:Y:S05]  /*10dd0*/  WARPSYNC.COLLECTIVE R15, `(.L_x_88) ;  /* 0x000000000f087348 */ /* 0x020fea0003c00000 */
[----:B------:R0:W1:Y:S02]  /*10de0*/  SHFL.IDX P6, R14, R13, R12, R11 ;  /* 0x0000000c0d0e7389 */ /* 0x00006400000c000b */
[----:B01---5:R-:W-:Y:S01]  /*10df0*/  ENDCOLLECTIVE ;  /* 0x000000000000791b */ /* 0x023fe20003800000 */
.L_x_88:
[----:B------:R-:W-:Y:S05]  /*10e00*/  BRA `(.L_x_89) ;  /* 0xffffffc800b87947 */ /* 0x000fea000383ffff */
.L_x_47:
[----:B0-----:R-:W-:-:S04]  /*10e10*/  IMAD.U32 R3, RZ, RZ, UR42 ;  /* 0x0000002aff037e24 */ /* 0x001fc8000f8e00ff */
[----:B------:R0:W1:Y:S03]  /*10e20*/  SYNCS.PHASECHK.TRANS64.TRYWAIT P0, [R3+URZ+0x38840], R2 ;  /* 0x03884002030075a7 */ /* 0x000066000800017f */
[----:B-1----:R-:W-:Y:S05]  /*10e30*/  @!P0 NANOSLEEP.SYNCS 0x989680 ;  /* 0x009896800000895d */ /* 0x002fea0003900000 */
[----:B------:R-:W1:Y:S02]  /*10e40*/  @!P0 SYNCS.PHASECHK.TRANS64 P0, [R3+URZ+0x38840], R2 ;  /* 0x03884002030085a7 */ /* 0x000e64000800007f */
[----:B-1----:R-:W-:Y:S05]  /*10e50*/  @!P0 BRA `(.L_x_47) ;  /* 0xfffffffc00ec8947 */ /* 0x002fea000383ffff */
[----:B------:R-:W-:Y:S05]  /*10e60*/  BRA `(.L_x_90) ;  /* 0xffffffcc00c87947 */ /* 0x000fea000383ffff */
.L_x_48:
[----:B------:R-:W-:Y:S01]  /*10e70*/  BSSY B0, `(.L_x_91) ;  /* 0x0000008000007945 */ /* 0x000fe20003800000 */
[----:B------:R-:W-:Y:S01]  /*10e80*/  IMAD.MOV.U32 R13, RZ, RZ, R7 ;  /* 0x000000ffff0d7224 */ /* 0x000fe200078e0007 */
[----:B------:R-:W-:Y:S01]  /*10e90*/  MOV R11, 0x181f ;  /* 0x0000181f000b7802 */ /* 0x000fe20000000f00 */
[----:B------:R-:W-:Y:S02]  /*10ea0*/  IMAD.MOV.U32 R12, RZ, RZ, RZ ;  /* 0x000000ffff0c7224 */ /* 0x000fe400078e00ff */
[----:B------:R-:W-:-:S07]  /*10eb0*/  IMAD.MOV.U32 R15, RZ, RZ, -0x1 ;  /* 0xffffffffff0f7424 */ /* 0x000fce00078e00ff */
[----:B------:R-:W-:Y:S05]  /*10ec0*/  WARPSYNC.COLLECTIVE R15, `(.L_x_92) ;  /* 0x000000000f087348 */ /* 0x000fea0003c00000 */
[----:B------:R0:W1:Y:S02]  /*10ed0*/  SHFL.IDX P6, R14, R13, R12, R11 ;  /* 0x0000000c0d0e7389 */ /* 0x00006400000c000b */
[----:B01----:R-:W-:Y:S01]  /*10ee0*/  ENDCOLLECTIVE ;  /* 0x000000000000791b */ /* 0x003fe20003800000 */
.L_x_92:
[----:B------:R-:W-:Y:S05]  /*10ef0*/  BSYNC B0 ;  /* 0x0000000000007941 */ /* 0x000fea0003800000 */
.L_x_91:
[----:B------:R-:W-:Y:S01]  /*10f00*/  IMAD.MOV.U32 R13, RZ, RZ, R0 ;  /* 0x000000ffff0d7224 */ /* 0x000fe200078e0000 */
[----:B------:R-:W-:Y:S01]  /*10f10*/  MOV R12, RZ ;  /* 0x000000ff000c7202 */ /* 0x000fe20000000f00 */
[----:B------:R-:W-:Y:S01]  /*10f20*/  IMAD.MOV.U32 R11, RZ, RZ, 0x181f ;  /* 0x0000181fff0b7424 */ /* 0x000fe200078e00ff */
[C---:B------:R-:W-:Y:S01]  /*10f30*/  LOP3.LUT P4, RZ, R16.reuse, 0x10, RZ, 0xc0, !PT ;  /* 0x0000001010ff7812 */ /* 0x040fe2000788c0ff */
[----:B------:R-:W-:Y:S01]  /*10f40*/  IMAD.MOV.U32 R15, RZ, RZ, -0x1 ;  /* 0xffffffffff0f7424 */ /* 0x000fe200078e00ff */
[C---:B------:R-:W-:Y:S01]  /*10f50*/  LOP3.LUT P3, RZ, R16.reuse, 0x8, RZ, 0xc0, !PT ;  /* 0x0000000810ff7812 */ /* 0x040fe2000786c0ff */
[----:B------:R-:W-:Y:S01]  /*10f60*/  IMAD.MOV.U32 R5, RZ, RZ, R14 ;  /* 0x000000ffff057224 */ /* 0x000fe200078e000e */
[----:B------:R-:W-:-:S13]  /*10f70*/  LOP3.LUT P2, RZ, R16, 0x4, RZ, 0xc0, !PT ;  /* 0x0000000410ff7812 */ /* 0x000fda000784c0ff */
[----:B------:R-:W-:Y:S05]  /*10f80*/  WARPSYNC.COLLECTIVE R15, `(.L_x_93) ;  /* 0x000000000f087348 */ /* 0x000fea0003c00000 */
[----:B------:R0:W1:Y:S02]  /*10f90*/  SHFL.IDX P6, R14, R13, R12, R11 ;  /* 0x0000000c0d0e7389 */ /* 0x00006400000c000b */
[----:B01----:R-:W-:Y:S01]  /*10fa0*/  ENDCOLLECTIVE ;  /* 0x000000000000791b */ /* 0x003fe20003800000 */
.L_x_93:
[----:B------:R-:W-:Y:S01]  /*10fb0*/  LOP3.LUT P1, RZ, R16, 0x2, RZ, 0xc0, !PT ;  /* 0x0000000210ff7812 */ /* 0x000fe2000782c0ff */
[----:B------:R-:W-:Y:S01]  /*10fc0*/  ULDC.64 UR4, c[0x0][0x208] ;  /* 0x0000820000047ab9 */ /* 0x000fe20000000a00 */
[----:B------:R-:W-:Y:S02]  /*10fd0*/  @P0 LEA R9, R31, UR42, 0x1 ;  /* 0x0000002a1f090c11 */ /* 0x000fe4000f8e08ff */
[----:B------:R-:W-:Y:S01]  /*10fe0*/  MOV R13, R7 ;  /* 0x00000007000d7202 */ /* 0x000fe20000000f00 */
[----:B------:R-:W-:Y:S02]  /*10ff0*/  IMAD.MOV.U32 R12, RZ, RZ, 0x1 ;  /* 0x00000001ff0c7424 */ /* 0x000fe400078e00ff */
[----:B------:R-:W-:-:S04]  /*11000*/  IMAD.MOV.U32 R4, RZ, RZ, R14 ;  /* 0x000000ffff047224 */ /* 0x000fc800078e000e */
[----:B------:R-:W-:-:S05]  /*11010*/  @P0 IMAD.WIDE.U32 R4, R22, 0x2, R4 ;  /* 0x0000000216040825 */ /* 0x000fca00078e0004 */
[----:B------:R-:W-:Y:S01]  /*11020*/  @!PT LDS RZ, [RZ] ;  /* 0x00000000fffff984 */ /* 0x000fe20000000800 */
[----:B------:R-:W-:Y:S01]  /*11030*/  @!PT LDS RZ, [RZ] ;  /* 0x00000000fffff984 */ /* 0x000fe20000000800 */
[----:B------:R-:W-:Y:S01]  /*11040*/  @!PT LDS RZ, [RZ] ;  /* 0x00000000fffff984 */ /* 0x000fe20000000800 */
[----:B------:R0:W-:Y:S04]  /*11050*/  @P0 LDGSTS.E.BYPASS.LTC128B.128 [R9+0x24400], desc[UR4][R4.64], !P4 ;  /* 0x2440000004090fae */ /* 0x0001e8000e101d44 */
[----:B------:R0:W-:Y:S04]  /*11060*/  @P0 LDGSTS.E.BYPASS.LTC128B.128 [R9+0x26c00], desc[UR4][R4.64+0x80], !P3 ;  /* 0x26c0008004090fae */ /* 0x0001e8000d901d44 */
[----:B------:R0:W-:Y:S04]  /*11070*/  @P0 LDGSTS.E.BYPASS.LTC128B.128 [R9+0x29400], desc[UR4][R4.64+0x100], !P2 ;  /* 0x2940010004090fae */ /* 0x0001e8000d101d44 */
[----:B------:R0:W-:Y:S01]  /*11080*/  @P0 LDGSTS.E.BYPASS.LTC128B.128 [R9+0x2bc00], desc[UR4][R4.64+0x180], !P1 ;  /* 0x2bc0018004090fae */ /* 0x0001e2000c901d44 */
[----:B------:R-:W-:-:S13]  /*11090*/  ISETP.GE.AND P0, PT, R6, 0x11, PT ;  /* 0x000000110600780c */ /* 0x000fda0003f06270 */
[----:B0-----:R-:W-:Y:S05]  /*110a0*/  WARPSYNC.COLLECTIVE R15, `(.L_x_94) ;  /* 0x000000000f087348 */ /* 0x001fea0003c00000 */
[----:B------:R1:W2:Y:S02]  /*110b0*/  SHFL.IDX P6, R14, R13, R12, R11 ;  /* 0x0000000c0d0e7389 */ /* 0x0002a400000c000b */
[----:B012---:R-:W-:Y:S01]  /*110c0*/  ENDCOLLECTIVE ;  /* 0x000000000000791b */ /* 0x007fe20003800000 */
.L_x_94:
[----:B------:R-:W-:Y:S01]  /*110d0*/  @P0 LEA R21, R31, UR42, 0x1 ;  /* 0x0000002a1f150c11 */ /* 0x000fe2000f8e08ff */
[----:B------:R-:W-:Y:S02]  /*110e0*/  IMAD.MOV.U32 R13, RZ, RZ, R0 ;  /* 0x000000ffff0d7224 */ /* 0x000fe400078e0000 */
[----:B------:R-:W-:-:S07]  /*110f0*/  IMAD.MOV.U32 R3, RZ, RZ, R14 ;  /* 0x000000ffff037224 */ /* 0x000fce00078e000e */
[----:B------:R-:W-:Y:S05]  /*11100*/  WARPSYNC.COLLECTIVE R15, `(.L_x_95) ;  /* 0x000000000f087348 */ /* 0x000fea0003c00000 */
[----:B------:R0:W1:Y:S02]  /*11110*/  SHFL.IDX P6, R14, R13, R12, R11 ;  /* 0x0000000c0d0e7389 */ /* 0x00006400000c000b */
[----:B01----:R-:W-:Y:S01]  /*11120*/  ENDCOLLECTIVE ;  /* 0x000000000000791b */ /* 0x003fe20003800000 */
.L_x_95:
[----:B------:R-:W-:Y:S01]  /*11130*/  ULDC.64 UR4, c[0x0][0x208] ;  /* 0x0000820000047ab9 */ /* 0x000fe20000000a00 */
[----:B------:R-:W-:Y:S02]  /*11140*/  IMAD.MOV.U32 R13, RZ, RZ, R7 ;  /* 0x000000ffff0d7224 */ /* 0x000fe400078e0007 */
[----:B------:R-:W-:Y:S01]  /*11150*/  IMAD.MOV.U32 R12, RZ, RZ, 0x2 ;  /* 0x00000002ff0c7424 */ /* 0x000fe200078e00ff */
[----:B------:R-:W-:-:S05]  /*11160*/  MOV R2, R14 ;  /* 0x0000000e00027202 */ /* 0x000fca0000000f00 */
        /* <DEDUP_REMOVED lines=12> */
.L_x_96:
[----:B------:R-:W-:Y:S02]  /*11230*/  @P0 LEA R9, R31, UR42, 0x1 ;  /* 0x0000002a1f090c11 */ /* 0x000fe4000f8e08ff */
[----:B------:R-:W-:Y:S01]  /*11240*/  MOV R13, R0 ;  /* 0x00000000000d7202 */ /* 0x000fe20000000f00 */
[----:B------:R-:W-:-:S07]  /*11250*/  IMAD.MOV.U32 R5, RZ, RZ, R14 ;  /* 0x000000ffff057224 */ /* 0x000fce00078e000e */
[----:B------:R-:W-:Y:S05]  /*11260*/  WARPSYNC.COLLECTIVE R15, `(.L_x_97) ;  /* 0x000000000f087348 */ /* 0x000fea0003c00000 */
[----:B------:R0:W1:Y:S02]  /*11270*/  SHFL.IDX P6, R14, R13, R12, R11 ;  /* 0x0000000c0d0e7389 */ /* 0x00006400000c000b */
[----:B01----:R-:W-:Y:S01]  /*11280*/  ENDCOLLECTIVE ;  /* 0x000000000000791b */ /* 0x003fe20003800000 */
.L_x_97:
[----:B------:R-:W-:Y:S01]  /*11290*/  ULDC.64 UR4, c[0x0][0x208] ;  /* 0x0000820000047ab9 */ /* 0x000fe20000000a00 */
[----:B------:R-:W-:Y:S02]  /*112a0*/  IMAD.MOV.U32 R13, RZ, RZ, R7 ;  /* 0x000000ffff0d7224 */ /* 0x000fe400078e0007 */
        /* <DEDUP_REMOVED lines=14> */
.L_x_98:
[----:B------:R-:W-:Y:S01]  /*11390*/  @P0 LEA R21, R31, UR42, 0x1 ;  /* 0x0000002a1f150c11 */ /* 0x000fe2000f8e08ff */
[----:B------:R-:W-:Y:S01]  /*113a0*/  IMAD.MOV.U32 R13, RZ, RZ, R0 ;  /* 0x000000ffff0d7224 */ /* 0x000fe200078e0000 */
[----:B------:R-:W-:-:S07]  /*113b0*/  MOV R3, R14 ;  /* 0x0000000e00037202 */ /* 0x000fce0000000f00 */
[----:B------:R-:W-:Y:S05]  /*113c0*/  WARPSYNC.COLLECTIVE R15, `(.L_x_99) ;  /* 0x000000000f087348 */ /* 0x000fea0003c00000 */
[----:B------:R0:W1:Y:S02]  /*113d0*/  SHFL.IDX P6, R14, R13, R12, R11 ;  /* 0x0000000c0d0e7389 */ /* 0x00006400000c000b */
[----:B01----:R-:W-:Y:S01]  /*113e0*/  ENDCOLLECTIVE ;  /* 0x000000000000791b */ /* 0x003fe20003800000 */
.L_x_99:
[----:B------:R-:W-:Y:S01]  /*113f0*/  ULDC.64 UR4, c[0x0][0x208] ;  /* 0x0000820000047ab9 */ /* 0x000fe20000000a00 */
[----:B------:R-:W-:Y:S01]  /*11400*/  IMAD.MOV.U32 R13, RZ, RZ, R7 ;  /* 0x000000ffff0d7224 */ /* 0x000fe200078e0007 */
[----:B------:R-:W-:Y:S01]  /*11410*/  MOV R12, 0x4 ;  /* 0x00000004000c7802 */ /* 0x000fe20000000f00 */
        /* <DEDUP_REMOVED lines=8> */
[----:B------:R0:W-:Y:S02]  /*114a0*/  @P0 LDGSTS.E.BYPASS.LTC128B.128 [R21+0x2d400], desc[UR4][R2.64+0x180], !P1 ;  /* 0x2d40018002150fae */ /* 0x0001e4000c901d44 */
[----:B0-----:R-:W-:Y:S05]  /*114b0*/  WARPSYNC.COLLECTIVE R15, `(.L_x_100) ;  /* 0x000000000f087348 */ /* 0x001fea0003c00000 */
[----:B------:R1:W2:Y:S02]  /*114c0*/  SHFL.IDX P6, R14, R13, R12, R11 ;  /* 0x0000000c0d0e7389 */ /* 0x0002a400000c000b */
[----:B012---:R-:W-:Y:S01]  /*114d0*/  ENDCOLLECTIVE ;  /* 0x000000000000791b */ /* 0x007fe20003800000 */
.L_x_100:
[----:B------:R-:W-:Y:S02]  /*114e0*/  IMAD.MOV.U32 R13, RZ, RZ, R0 ;  /* 0x000000ffff0d7224 */ /* 0x000fe400078e0000 */
[----:B------:R-:W-:-:S07]  /*114f0*/  IMAD.MOV.U32 R4, RZ, RZ, R14 ;  /* 0x000000ffff047224 */ /* 0x000fce00078e000e */
[----:B------:R-:W-:Y:S05]  /*11500*/  WARPSYNC.COLLECTIVE R15, `(.L_x_101) ;  /* 0x000000000f087348 */ /* 0x000fea0003c00000 */
[----:B------:R0:W1:Y:S02]  /*11510*/  SHFL.IDX P6, R14, R13, R12, R11 ;  /* 0x0000000c0d0e7389 */ /* 0x00006400000c000b */
[----:B01----:R-:W-:Y:S01]  /*11520*/  ENDCOLLECTIVE ;  /* 0x000000000000791b */ /* 0x003fe20003800000 */
.L_x_101:
[----:B------:R-:W-:Y:S05]  /*11530*/  BRA `(.L_x_102) ;  /* 0xffffffcc003c7947 */ /* 0x000fea000383ffff */
.L_x_53:
[----:B------:R-:W-:Y:S01]  /*11540*/  IMAD.MOV.U32 R13, RZ, RZ, R8 ;  /* 0x000000ffff0d7224 */ /* 0x000fe200078e0008 */
[----:B------:R-:W-:Y:S01]  /*11550*/  MOV R12, RZ ;  /* 0x000000ff000c7202 */ /* 0x000fe20000000f00 */
[----:B------:R-:W-:Y:S02]  /*11560*/  IMAD.MOV.U32 R11, RZ, RZ, 0x181f ;  /* 0x0000181fff0b7424 */ /* 0x000fe400078e00ff */
[----:B------:R-:W-:Y:S02]  /*11570*/  IMAD.MOV.U32 R15, RZ, RZ, -0x1 ;  /* 0xffffffffff0f7424 */ /* 0x000fe400078e00ff */
[----:B------:R-:W-:-:S07]  /*11580*/  IMAD R7, R23, 0x80, R27 ;  /* 0x0000008017077824 */ /* 0x000fce00078e021b */
[----:B------:R-:W-:Y:S05]  /*11590*/  WARPSYNC.COLLECTIVE R15, `(.L_x_103) ;  /* 0x000000000f087348 */ /* 0x000fea0003c00000 */
[----:B------:R0:W1:Y:S02]  /*115a0*/  SHFL.IDX P6, R14, R13, R12, R11 ;  /* 0x0000000c0d0e7389 */ /* 0x00006400000c000b */
[----:B01----:R-:W-:Y:S01]  /*115b0*/  ENDCOLLECTIVE ;  /* 0x000000000000791b */ /* 0x003fe20003800000 */
.L_x_103:
[----:B------:R-:W-:Y:S01]  /*115c0*/  VIADD R5, R7, 0x10 ;  /* 0x0000001007057836 */ /* 0x000fe20000000000 */
[----:B------:R-:W-:Y:S01]  /*115d0*/  MOV R13, R6 ;  /* 0x00000006000d7202 */ /* 0x000fe20000000f00 */
[----:B------:R-:W-:-:S07]  /*115e0*/  IMAD.MOV.U32 R3, RZ, RZ, R14 ;  /* 0x000000ffff037224 */ /* 0x000fce00078e000e */
[----:B------:R-:W-:Y:S05]  /*115f0*/  WARPSYNC.COLLECTIVE R15, `(.L_x_104) ;  /* 0x000000000f087348 */ /* 0x000fea0003c00000 */
[----:B------:R0:W1:Y:S02]  /*11600*/  SHFL.IDX P6, R14, R13, R12, R11 ;  /* 0x0000000c0d0e7389 */ /* 0x00006400000c000b */
[----:B01----:R-:W-:Y:S01]  /*11610*/  ENDCOLLECTIVE ;  /* 0x000000000000791b */ /* 0x003fe20003800000 */
.L_x_104:
[----:B------:R-:W-:Y:S01]  /*11620*/  ULDC UR4, c[0x0][0x288] ;  /* 0x0000a20000047ab9 */ /* 0x000fe20000000800 */
[----:B------:R-:W-:Y:S01]  /*11630*/  ULDC.64 UR6, c[0x0][0x208] ;  /* 0x0000820000067ab9 */ /* 0x000fe20000000a00 */
[----:B------:R-:W-:-:S05]  /*11640*/  IMAD R0, R0, UR4, RZ ;  /* 0x0000000400007c24 */ /* 0x000fca000f8e02ff */
[----:B------:R-:W-:Y:S02]  /*11650*/  ISETP.GE.AND P0, PT, R7, R0, PT ;  /* 0x000000000700720c */ /* 0x000fe40003f06270 */
[----:B------:R-:W-:Y:S01]  /*11660*/  MOV R13, R8 ;  /* 0x00000008000d7202 */ /* 0x000fe20000000f00 */
[----:B------:R-:W-:-:S10]  /*11670*/  IMAD.MOV.U32 R12, RZ, RZ, 0x1 ;  /* 0x00000001ff0c7424 */ /* 0x000fd400078e00ff */
[----:B------:R-:W-:Y:S01]  /*11680*/  @!P0 LEA R9, R31, UR42, 0x1 ;  /* 0x0000002a1f098c11 */ /* 0x000fe2000f8e08ff */
[----:B------:R-:W-:-:S04]  /*11690*/  IMAD.MOV.U32 R2, RZ, RZ, R14 ;  /* 0x000000ffff027224 */ /* 0x000fc800078e000e */
[----:B------:R-:W-:-:S05]  /*116a0*/  @!P0 IMAD.WIDE.U32 R2, R22, 0x2, R2 ;  /* 0x0000000216028825 */ /* 0x000fca00078e0002 */
[----:B------:R-:W-:Y:S01]  /*116b0*/  @!PT LDS RZ, [RZ] ;  /* 0x00000000fffff984 */ /* 0x000fe20000000800 */
[----:B------:R-:W-:Y:S01]  /*116c0*/  @!PT LDS RZ, [RZ] ;  /* 0x00000000fffff984 */ /* 0x000fe20000000800 */
[----:B------:R-:W-:Y:S01]  /*116d0*/  @!PT LDS RZ, [RZ] ;  /* 0x00000000fffff984 */ /* 0x000fe20000000800 */
[----:B------:R0:W-:Y:S04]  /*116e0*/  @!P0 LDGSTS.E.BYPASS.LTC128B.128 [R9+0x14400], desc[UR6][R2.64], !P4 ;  /* 0x1440000002098fae */ /* 0x0001e8000e101d46 */
[----:B------:R0:W-:Y:S04]  /*116f0*/  @!P0 LDGSTS.E.BYPASS.LTC128B.128 [R9+0x18400], desc[UR6][R2.64+0x80], !P3 ;  /* 0x1840008002098fae */ /* 0x0001e8000d901d46 */
[----:B------:R0:W-:Y:S04]  /*11700*/  @!P0 LDGSTS.E.BYPASS.LTC128B.128 [R9+0x1c400], desc[UR6][R2.64+0x100], !P2 ;  /* 0x1c40010002098fae */ /* 0x0001e8000d101d46 */
[----:B------:R0:W-:Y:S01]  /*11710*/  @!P0 LDGSTS.E.BYPASS.LTC128B.128 [R9+0x20400], desc[UR6][R2.64+0x180], !P1 ;  /* 0x2040018002098fae */ /* 0x0001e2000c901d46 */
[----:B------:R-:W-:-:S13]  /*11720*/  ISETP.GE.AND P0, PT, R5, R0, PT ;  /* 0x000000000500720c */ /* 0x000fda0003f06270 */
[----:B0-----:R-:W-:Y:S05]  /*11730*/  WARPSYNC.COLLECTIVE R15, `(.L_x_105) ;  /* 0x000000000f087348 */ /* 0x001fea0003c00000 */
[----:B------:R1:W2:Y:S02]  /*11740*/  SHFL.IDX P6, R14, R13, R12, R11 ;  /* 0x0000000c0d0e7389 */ /* 0x0002a400000c000b */
[----:B012---:R-:W-:Y:S01]  /*11750*/  ENDCOLLECTIVE ;  /* 0x000000000000791b */ /* 0x007fe20003800000 */
.L_x_105:
[----:B------:R-:W-:Y:S01]  /*11760*/  VIADD R3, R7, 0x20 ;  /* 0x0000002007037836 */ /* 0x000fe20000000000 */
[----:B------:R-:W-:Y:S01]  /*11770*/  @!P0 LEA R21, R31, UR42, 0x1 ;  /* 0x0000002a1f158c11 */ /* 0x000fe2000f8e08ff */
[----:B------:R-:W-:Y:S02]  /*11780*/  IMAD.MOV.U32 R13, RZ, RZ, R6 ;  /* 0x000000ffff0d7224 */ /* 0x000fe400078e0006 */
[----:B------:R-:W-:-:S07]  /*11790*/  IMAD.MOV.U32 R5, RZ, RZ, R14 ;  /* 0x000000ffff057224 */ /* 0x000fce00078e000e */
[----:B------:R-:W-:Y:S05]  /*117a0*/  WARPSYNC.COLLECTIVE R15, `(.L_x_106) ;  /* 0x000000000f087348 */ /* 0x000fea0003c00000 */
[----:B------:R0:W1:Y:S02]  /*117b0*/  SHFL.IDX P6, R14, R13, R12, R11 ;  /* 0x0000000c0d0e7389 */ /* 0x00006400000c000b */
[----:B01----:R-:W-:Y:S01]  /*117c0*/  ENDCOLLECTIVE ;  /* 0x000000000000791b */ /* 0x003fe20003800000 */
.L_x_106:
[----:B------:R-:W-:Y:S01]  /*117d0*/  ULDC.64 UR4, c[0x0][0x208] ;  /* 0x0000820000047ab9 */ /* 0x000fe20000000a00 */
[----:B------:R-:W-:Y:S02]  /*117e0*/  IMAD.MOV.U32 R13, RZ, RZ, R8 ;  /* 0x000000ffff0d7224 */ /* 0x000fe400078e0008 */
[----:B------:R-:W-:Y:S01]  /*117f0*/  IMAD.MOV.U32 R12, RZ, RZ, 0x2 ;  /* 0x00000002ff0c7424 */ /* 0x000fe200078e00ff */
[----:B------:R-:W-:-:S05]  /*11800*/  MOV R4, R14 ;  /* 0x0000000e00047202 */ /* 0x000fca0000000f00 */
        /* <DEDUP_REMOVED lines=12> */
.L_x_107:
[----:B------:R-:W-:Y:S01]  /*118d0*/  VIADD R5, R7, 0x30 ;  /* 0x0000003007057836 */ /* 0x000fe20000000000 */
[----:B------:R-:W-:Y:S01]  /*118e0*/  @!P0 LEA R9, R31, UR42, 0x1 ;  /* 0x0000002a1f098c11 */ /* 0x000fe2000f8e08ff */
[----:B------:R-:W-:Y:S01]  /*118f0*/  IMAD.MOV.U32 R13, RZ, RZ, R6 ;  /* 0x000000ffff0d7224 */ /* 0x000fe200078e0006 */
[----:B------:R-:W-:-:S07]  /*11900*/  MOV R3, R14 ;  /* 0x0000000e00037202 */ /* 0x000fce0000000f00 */
[----:B------:R-:W-:Y:S05]  /*11910*/  WARPSYNC.COLLECTIVE R15, `(.L_x_108) ;  /* 0x000000000f087348 */ /* 0x000fea0003c00000 */
[----:B------:R0:W1:Y:S02]  /*11920*/  SHFL.IDX P6, R14, R13, R12, R11 ;  /* 0x0000000c0d0e7389 */ /* 0x00006400000c000b */
[----:B01----:R-:W-:Y:S01]  /*11930*/  ENDCOLLECTIVE ;  /* 0x000000000000791b */ /* 0x003fe20003800000 */
.L_x_108:
[----:B------:R-:W-:Y:S01]  /*11940*/  ULDC.64 UR4, c[0x0][0x208] ;  /* 0x0000820000047ab9 */ /* 0x000fe20000000a00 */
[----:B------:R-:W-:Y:S01]  /*11950*/  MOV R13, R8 ;  /* 0x00000008000d7202 */ /* 0x000fe20000000f00 */
[----:B------:R-:W-:Y:S02]  /*11960*/  IMAD.MOV.U32 R12, RZ, RZ, 0x3 ;  /* 0x00000003ff0c7424 */ /* 0x000fe400078e00ff */
        /* <DEDUP_REMOVED lines=13> */
.L_x_109:
[----:B------:R-:W-:Y:S01]  /*11a40*/  VIADD R3, R7, 0x40 ;  /* 0x0000004007037836 */ /* 0x000fe20000000000 */
[----:B------:R-:W-:Y:S02]  /*11a50*/  @!P0 LEA R21, R31, UR42, 0x1 ;  /* 0x0000002a1f158c11 */ /* 0x000fe4000f8e08ff */
[----:B------:R-:W-:Y:S01]  /*11a60*/  MOV R13, R6 ;  /* 0x00000006000d7202 */ /* 0x000fe20000000f00 */
[----:B------:R-:W-:-:S07]  /*11a70*/  IMAD.MOV.U32 R5, RZ, RZ, R14 ;  /* 0x000000ffff057224 */ /* 0x000fce00078e000e */
[----:B------:R-:W-:Y:S05]  /*11a80*/  WARPSYNC.COLLECTIVE R15, `(.L_x_110) ;  /* 0x000000000f087348 */ /* 0x000fea0003c00000 */
[----:B------:R0:W1:Y:S02]  /*11a90*/  SHFL.IDX P6, R14, R13, R12, R11 ;  /* 0x0000000c0d0e7389 */ /* 0x00006400000c000b */
[----:B01----:R-:W-:Y:S01]  /*11aa0*/  ENDCOLLECTIVE ;  /* 0x000000000000791b */ /* 0x003fe20003800000 */
.L_x_110:
        /* <DEDUP_REMOVED lines=16> */
.L_x_111:
[----:B------:R-:W-:Y:S01]  /*11bb0*/  VIADD R5, R7, 0x50 ;  /* 0x0000005007057836 */ /* 0x000fe20000000000 */
[----:B------:R-:W-:Y:S02]  /*11bc0*/  @!P0 LEA R9, R31, UR42, 0x1 ;  /* 0x0000002a1f098c11 */ /* 0x000fe4000f8e08ff */
[----:B------:R-:W-:Y:S01]  /*11bd0*/  MOV R13, R6 ;  /* 0x00000006000d7202 */ /* 0x000fe20000000f00 */
[----:B------:R-:W-:-:S07]  /*11be0*/  IMAD.MOV.U32 R3, RZ, RZ, R14 ;  /* 0x000000ffff037224 */ /* 0x000fce00078e000e */
[----:B------:R-:W-:Y:S05]  /*11bf0*/  WARPSYNC.COLLECTIVE R15, `(.L_x_112) ;  /* 0x000000000f087348 */ /* 0x000fea0003c00000 */
[----:B------:R0:W1:Y:S02]  /*11c00*/  SHFL.IDX P6, R14, R13, R12, R11 ;  /* 0x0000000c0d0e7389 */ /* 0x00006400000c000b */
[----:B01----:R-:W-:Y:S01]  /*11c10*/  ENDCOLLECTIVE ;  /* 0x000000000000791b */ /* 0x003fe20003800000 */
.L_x_112:
        /* <DEDUP_REMOVED lines=16> */
.L_x_113:
[----:B------:R-:W-:Y:S01]  /*11d20*/  VIADD R3, R7, 0x60 ;  /* 0x0000006007037836 */ /* 0x000fe20000000000 */
[----:B------:R-:W-:Y:S02]  /*11d30*/  @!P0 LEA R21, R31, UR42, 0x1 ;  /* 0x0000002a1f158c11 */ /* 0x000fe4000f8e08ff */
[----:B------:R-:W-:Y:S01]  /*11d40*/  MOV R13, R6 ;  /* 0x00000006000d7202 */ /* 0x000fe20000000f00 */
[----:B------:R-:W-:-:S07]  /*11d50*/  IMAD.MOV.U32 R5, RZ, RZ, R14 ;  /* 0x000000ffff057224 */ /* 0x000fce00078e000e */
[----:B------:R-:W-:Y:S05]  /*11d60*/  WARPSYNC.COLLECTIVE R15, `(.L_x_114) ;  /* 0x000000000f087348 */ /* 0x000fea0003c00000 */
[----:B------:R0:W1:Y:S02]  /*11d70*/  SHFL.IDX P6, R14, R13, R12, R11 ;  /* 0x0000000c0d0e7389 */ /* 0x00006400000c000b */
[----:B01----:R-:W-:Y:S01]  /*11d80*/  ENDCOLLECTIVE ;  /* 0x000000000000791b */ /* 0x003fe20003800000 */
.L_x_114:
        /* <DEDUP_REMOVED lines=16> */
.L_x_115:
[----:B------:R-:W-:Y:S02]  /*11e90*/  @!P0 LEA R9, R31, UR42, 0x1 ;  /* 0x0000002a1f098c11 */ /* 0x000fe4000f8e08ff */
[----:B------:R-:W-:Y:S01]  /*11ea0*/  MOV R13, R6 ;  /* 0x00000006000d7202 */ /* 0x000fe20000000f00 */
[----:B------:R-:W-:-:S07]  /*11eb0*/  IMAD.MOV.U32 R3, RZ, RZ, R14 ;  /* 0x000000ffff037224 */ /* 0x000fce00078e000e */
[----:B------:R-:W-:Y:S05]  /*11ec0*/  WARPSYNC.COLLECTIVE R15, `(.L_x_116) ;  /* 0x000000000f087348 */ /* 0x000fea0003c00000 */
[----:B------:R0:W1:Y:S02]  /*11ed0*/  SHFL.IDX P6, R14, R13, R12, R11 ;  /* 0x0000000c0d0e7389 */ /* 0x00006400000c000b */
[----:B01----:R-:W-:Y:S01]  /*11ee0*/  ENDCOLLECTIVE ;  /* 0x000000000000791b */ /* 0x003fe20003800000 */
.L_x_116:
[----:B------:R-:W-:Y:S01]  /*11ef0*/  ULDC.64 UR4, c[0x0][0x208] ;  /* 0x0000820000047ab9 */ /* 0x000fe20000000a00 */
[----:B------:R-:W-:Y:S01]  /*11f00*/  IMAD.MOV.U32 R13, RZ, RZ, R8 ;  /* 0x000000ffff0d7224 */ /* 0x000fe200078e0008 */
[----:B------:R-:W-:Y:S01]  /*11f10*/  MOV R12, 0x7 ;  /* 0x00000007000c7802 */ /* 0x000fe20000000f00 */
        /* <DEDUP_REMOVED lines=8> */
[----:B------:R0:W-:Y:S02]  /*11fa0*/  @!P0 LDGSTS.E.BYPASS.LTC128B.128 [R9+0x23400], desc[UR4][R2.64+0x180], !P1 ;  /* 0x2340018002098fae */ /* 0x0001e4000c901d44 */
[----:B0-----:R-:W-:Y:S05]  /*11fb0*/  WARPSYNC.COLLECTIVE R15, `(.L_x_117) ;  /* 0x000000000f087348 */ /* 0x001fea0003c00000 */
[----:B------:R1:W2:Y:S02]  /*11fc0*/  SHFL.IDX P6, R14, R13, R12, R11 ;  /* 0x0000000c0d0e7389 */ /* 0x0002a400000c000b */
[----:B012---:R-:W-:Y:S01]  /*11fd0*/  ENDCOLLECTIVE ;  /* 0x000000000000791b */ /* 0x007fe20003800000 */
.L_x_117:
[----:B------:R-:W-:Y:S02]  /*11fe0*/  IMAD.MOV.U32 R13, RZ, RZ, R6 ;  /* 0x000000ffff0d7224 */ /* 0x000fe400078e0006 */
[----:B------:R-:W-:-:S07]  /*11ff0*/  IMAD.MOV.U32 R8, RZ, RZ, R14 ;  /* 0x000000ffff087224 */ /* 0x000fce00078e000e */
[----:B------:R-:W-:Y:S05]  /*12000*/  WARPSYNC.COLLECTIVE R15, `(.L_x_118) ;  /* 0x000000000f087348 */ /* 0x000fea0003c00000 */
[----:B------:R0:W1:Y:S02]  /*12010*/  SHFL.IDX P6, R14, R13, R12, R11 ;  /* 0x0000000c0d0e7389 */ /* 0x00006400000c000b */
[----:B01----:R-:W-:Y:S01]  /*12020*/  ENDCOLLECTIVE ;  /* 0x000000000000791b */ /* 0x003fe20003800000 */
.L_x_118:
[----:B------:R-:W-:Y:S05]  /*12030*/  BRA `(.L_x_119) ;  /* 0xffffffcc00407947 */ /* 0x000fea000383ffff */
.L_x_56:
[----:B0-----:R-:W-:-:S04]  /*12040*/  MOV R3, UR42 ;  /* 0x0000002a00037c02 */ /* 0x001fc80008000f00 */
[----:B------:R0:W1:Y:S03]  /*12050*/  SYNCS.PHASECHK.TRANS64.TRYWAIT P0, [R3+URZ+0x38820], R0 ;  /* 0x03882000030075a7 */ /* 0x000066000800017f */
[----:B-1----:R-:W-:Y:S05]  /*12060*/  @!P0 NANOSLEEP.SYNCS 0x989680 ;  /* 0x009896800000895d */ /* 0x002fea0003900000 */
[----:B------:R-:W1:Y:S02]  /*12070*/  @!P0 SYNCS.PHASECHK.TRANS64 P0, [R3+URZ+0x38820], R0 ;  /* 0x03882000030085a7 */ /* 0x000e64000800007f */
[----:B-1----:R-:W-:Y:S05]  /*12080*/  @!P0 BRA `(.L_x_56) ;  /* 0xfffffffc00ec8947 */ /* 0x002fea000383ffff */
[----:B------:R-:W-:Y:S05]  /*12090*/  BRA `(.L_x_120) ;  /* 0xffffffcc00907947 */ /* 0x000fea000383ffff */
.L_x_60:
[----:B-1----:R1:W2:Y:S02]  /*120a0*/  SYNCS.PHASECHK.TRANS64.TRYWAIT P0, [R19+URZ+0x38840], R2 ;  /* 0x03884002130075a7 */ /* 0x0022a4000800017f */
[----:B--2---:R-:W-:Y:S05]  /*120b0*/  @!P0 NANOSLEEP.SYNCS 0x989680 ;  /* 0x009896800000895d */ /* 0x004fea0003900000 */
[----:B------:R-:W2:Y:S02]  /*120c0*/  @!P0 SYNCS.PHASECHK.TRANS64 P0, [R19+URZ+0x38840], R2 ;  /* 0x03884002130085a7 */ /* 0x000ea4000800007f */
[----:B--2---:R-:W-:Y:S05]  /*120d0*/  @!P0 BRA `(.L_x_60) ;  /* 0xfffffffc00f08947 */ /* 0x004fea000383ffff */
[----:B------:R-:W-:Y:S05]  /*120e0*/  BRA `(.L_x_121) ;  /* 0xffffffd0009c7947 */ /* 0x000fea000383ffff */
.L_x_61:
        /* <DEDUP_REMOVED lines=8> */
.L_x_123:
[----:B------:R-:W-:Y:S05]  /*12170*/  BSYNC B1 ;  /* 0x0000000000017941 */ /* 0x000fea0003800000 */
.L_x_122:
[----:B------:R-:W-:Y:S01]  /*12180*/  MOV R13, R24 ;  /* 0x00000018000d7202 */ /* 0x000fe20000000f00 */
[----:B------:R-:W-:Y:S01]  /*12190*/  IMAD.MOV.U32 R12, RZ, RZ, RZ ;  /* 0x000000ffff0c7224 */ /* 0x000fe200078e00ff */
[----:B------:R-:W-:Y:S01]  /*121a0*/  MOV R15, 0xffffffff ;  /* 0xffffffff000f7802 */ /* 0x000fe20000000f00 */
[----:B------:R-:W-:Y:S01]  /*121b0*/  IMAD.MOV.U32 R11, RZ, RZ, 0x181f ;  /* 0x0000181fff0b7424 */ /* 0x000fe200078e00ff */
[----:B------:R-:W-:Y:S01]  /*121c0*/  P2R R4, PR, RZ, 0x8 ;  /* 0x00000008ff047803 */ /* 0x000fe20000000000 */
[----:B------:R-:W-:Y:S01]  /*121d0*/  IMAD.MOV.U32 R3, RZ, RZ, R14 ;  /* 0x000000ffff037224 */ /* 0x000fe200078e000e */
[----:B------:R-:W-:Y:S01]  /*121e0*/  LOP3.LUT P3, RZ, R16, 0x10, RZ, 0xc0, !PT ;  /* 0x0000001010ff7812 */ /* 0x000fe2000786c0ff */
[----:B------:R-:W-:-:S12]  /*121f0*/  IMAD.SHL.U32 R32, R22, 0x2, RZ ;  /* 0x0000000216207824 */ /* 0x000fd800078e00ff */
[----:B------:R-:W-:Y:S05]  /*12200*/  WARPSYNC.COLLECTIVE R15, `(.L_x_124) ;  /* 0x000000000f087348 */ /* 0x000fea0003c00000 */
[----:B------:R0:W1:Y:S02]  /*12210*/  SHFL.IDX P6, R14, R13, R12, R11 ;  /* 0x0000000c0d0e7389 */ /* 0x00006400000c000b */
[----:B01----:R-:W-:Y:S01]  /*12220*/  ENDCOLLECTIVE ;  /* 0x000000000000791b */ /* 0x003fe20003800000 */
.L_x_124:
[----:B------:R-:W-:Y:S01]  /*12230*/  P2R R6, PR, RZ, 0x4 ;  /* 0x00000004ff067803 */ /* 0x000fe20000000000 */
[----:B------:R-:W-:Y:S01]  /*12240*/  ULDC.64 UR4, c[0x0][0x208] ;  /* 0x0000820000047ab9 */ /* 0x000fe20000000a00 */
[C---:B------:R-:W-:Y:S02]  /*12250*/  LOP3.LUT P2, RZ, R16.reuse, 0x8, RZ, 0xc0, !PT ;  /* 0x0000000810ff7812 */ /* 0x040fe4000784c0ff */
[----:B------:R-:W-:Y:S02]  /*12260*/  P2R R7, PR, RZ, 0x2 ;  /* 0x00000002ff077803 */ /* 0x000fe40000000000 */
[----:B------:R-:W-:Y:S02]  /*12270*/  LOP3.LUT P1, RZ, R16, 0x4, RZ, 0xc0, !PT ;  /* 0x0000000410ff7812 */ /* 0x000fe4000782c0ff */
[----:B------:R-:W-:Y:S02]  /*12280*/  LEA R25, R25, UR42, 0x1 ;  /* 0x0000002a19197c11 */ /* 0x000fe4000f8e08ff */
[----:B------:R-:W-:Y:S01]  /*12290*/  MOV R13, R27 ;  /* 0x0000001b000d7202 */ /* 0x000fe20000000f00 */
[----:B------:R-:W-:Y:S01]  /*122a0*/  IMAD.MOV.U32 R12, RZ, RZ, 0x1 ;  /* 0x00000001ff0c7424 */ /* 0x000fe200078e00ff */
[----:B------:R-:W-:-:S05]  /*122b0*/  IADD3 R2, P0, R14, R32, RZ ;  /* 0x000000200e027210 */ /* 0x000fca0007f1e0ff */
[----:B------:R-:W-:-:S05]  /*122c0*/  IMAD.X R3, RZ, RZ, R3, P0 ;  /* 0x000000ffff037224 */ /* 0x000fca00000e0603 */
[----:B------:R-:W-:Y:S01]  /*122d0*/  @!PT LDS RZ, [RZ] ;  /* 0x00000000fffff984 */ /* 0x000fe20000000800 */
[----:B------:R-:W-:Y:S01]  /*122e0*/  @!PT LDS RZ, [RZ] ;  /* 0x00000000fffff984 */ /* 0x000fe20000000800 */
[----:B------:R-:W-:Y:S01]  /*122f0*/  @!PT LDS RZ, [RZ] ;  /* 0x00000000fffff984 */ /* 0x000fe20000000800 */
[----:B------:R0:W-:Y:S04]  /*12300*/  LDGSTS.E.BYPASS.LTC128B.128 [R25+0x24400], desc[UR4][R2.64], !P3 ;  /* 0x2440000002197fae */ /* 0x0001e8000d901d44 */
[----:B------:R0:W-:Y:S04]  /*12310*/  LDGSTS.E.BYPASS.LTC128B.128 [R25+0x26c00], desc[UR4][R2.64+0x80], !P2 ;  /* 0x26c0008002197fae */ /* 0x0001e8000d101d44 */
[----:B------:R0:W-:Y:S04]  /*12320*/  LDGSTS.E.BYPASS.LTC128B.128 [R25+0x29400], desc[UR4][R2.64+0x100], !P1 ;  /* 0x2940010002197fae */ /* 0x0001e8000c901d44 */
[----:B------:R0:W-:Y:S02]  /*12330*/  LDGSTS.E.BYPASS.LTC128B.128 [R25+0x2bc00], desc[UR4][R2.64+0x180], !P5 ;  /* 0x2bc0018002197fae */ /* 0x0001e4000e901d44 */
[----:B0-----:R-:W-:Y:S05]  /*12340*/  WARPSYNC.COLLECTIVE R15, `(.L_x_125) ;  /* 0x000000000f087348 */ /* 0x001fea0003c00000 */
[----:B------:R1:W2:Y:S02]  /*12350*/  SHFL.IDX P6, R14, R13, R12, R11 ;  /* 0x0000000c0d0e7389 */ /* 0x0002a400000c000b */
[----:B012---:R-:W-:Y:S01]  /*12360*/  ENDCOLLECTIVE ;  /* 0x000000000000791b */ /* 0x007fe20003800000 */
.L_x_125:
[----:B------:R-:W-:Y:S01]  /*12370*/  MOV R13, R24 ;  /* 0x00000018000d7202 */ /* 0x000fe20000000f00 */
[----:B------:R-:W-:-:S07]  /*12380*/  IMAD.MOV.U32 R5, RZ, RZ, R14 ;  /* 0x000000ffff057224 */ /* 0x000fce00078e000e */
[----:B------:R-:W-:Y:S05]  /*12390*/  WARPSYNC.COLLECTIVE R15, `(.L_x_126) ;  /* 0x000000000f087348 */ /* 0x000fea0003c00000 */
[----:B------:R0:W1:Y:S02]  /*123a0*/  SHFL.IDX P6, R14, R13, R12, R11 ;  /* 0x0000000c0d0e7389 */ /* 0x00006400000c000b */
[----:B01----:R-:W-:Y:S01]  /*123b0*/  ENDCOLLECTIVE ;  /* 0x000000000000791b */ /* 0x003fe20003800000 */
.L_x_126:
[----:B------:R-:W-:Y:S01]  /*123c0*/  ULDC.64 UR4, c[0x0][0x208] ;  /* 0x0000820000047ab9 */ /* 0x000fe20000000a00 */
[----:B------:R-:W-:Y:S01]  /*123d0*/  MOV R13, R27 ;  /* 0x0000001b000d7202 */ /* 0x000fe20000000f00 */
[----:B------:R-:W-:Y:S02]  /*123e0*/  IMAD.MOV.U32 R12, RZ, RZ, 0x2 ;  /* 0x00000002ff0c7424 */ /* 0x000fe400078e00ff */
[----:B------:R-:W-:-:S05]  /*123f0*/  IMAD.MOV.U32 R11, RZ, RZ, R14 ;  /* 0x000000ffff0b7224 */ /* 0x000fca00078e000e */
[----:B------:R-:W-:Y:S01]  /*12400*/  IADD3 R2, P0, R11, R32, RZ ;  /* 0x000000200b027210 */ /* 0x000fe20007f1e0ff */
[----:B------:R-:W-:-:S04]  /*12410*/  IMAD.MOV.U32 R11, RZ, RZ, 0x181f ;  /* 0x0000181fff0b7424 */ /* 0x000fc800078e00ff */
        /* <DEDUP_REMOVED lines=11> */
.L_x_127:
[----:B------:R-:W-:Y:S01]  /*124d0*/  IMAD.MOV.U32 R13, RZ, RZ, R24 ;  /* 0x000000ffff0d7224 */ /* 0x000fe200078e0018 */
[----:B------:R-:W-:-:S07]  /*124e0*/  MOV R5, R14 ;  /* 0x0000000e00057202 */ /* 0x000fce0000000f00 */
[----:B------:R-:W-:Y:S05]  /*124f0*/  WARPSYNC.COLLECTIVE R15, `(.L_x_128) ;  /* 0x000000000f087348 */ /* 0x000fea0003c00000 */
[----:B------:R0:W1:Y:S02]  /*12500*/  SHFL.IDX P6, R14, R13, R12, R11 ;  /* 0x0000000c0d0e7389 */ /* 0x00006400000c000b */
[----:B01----:R-:W-:Y:S01]  /*12510*/  ENDCOLLECTIVE ;  /* 0x000000000000791b */ /* 0x003fe20003800000 */
.L_x_128:
[----:B------:R-:W-:Y:S01]  /*12520*/  ULDC.64 UR4, c[0x0][0x208] ;  /* 0x0000820000047ab9 */ /* 0x000fe20000000a00 */
[----:B------:R-:W-:Y:S02]  /*12530*/  IMAD.MOV.U32 R13, RZ, RZ, R27 ;  /* 0x000000ffff0d7224 */ /* 0x000fe400078e001b */
[----:B------:R-:W-:Y:S02]  /*12540*/  IMAD.MOV.U32 R12, RZ, RZ, 0x3 ;  /* 0x00000003ff0c7424 */ /* 0x000fe400078e00ff */
[----:B------:R-:W-:-:S05]  /*12550*/  IMAD.MOV.U32 R11, RZ, RZ, R14 ;  /* 0x000000ffff0b7224 */ /* 0x000fca00078e000e */
[----:B------:R-:W-:Y:S02]  /*12560*/  IADD3 R2, P0, R11, R32, RZ ;  /* 0x000000200b027210 */ /* 0x000fe40007f1e0ff */
[----:B------:R-:W-:Y:S02]  /*12570*/  MOV R11, 0x181f ;  /* 0x0000181f000b7802 */ /* 0x000fe40000000f00 */
[----:B------:R-:W-:Y:S02]  /*12580*/  IADD3.X R3, RZ, R5, RZ, P0, !PT ;  /* 0x00000005ff037210 */ /* 0x000fe400007fe4ff */
[----:B------:R-:W-:-:S03]  /*12590*/  SHF.L.U32 R5, R22, 0x1, RZ ;  /* 0x0000000116057819 */ /* 0x000fc600000006ff */
        /* <DEDUP_REMOVED lines=10> */
.L_x_129:
[----:B------:R-:W-:Y:S02]  /*12640*/  IMAD.MOV.U32 R13, RZ, RZ, R24 ;  /* 0x000000ffff0d7224 */ /* 0x000fe400078e0018 */
[----:B------:R-:W-:-:S07]  /*12650*/  IMAD.MOV.U32 R32, RZ, RZ, R14 ;  /* 0x000000ffff207224 */ /* 0x000fce00078e000e */
[----:B------:R-:W-:Y:S05]  /*12660*/  WARPSYNC.COLLECTIVE R15, `(.L_x_130) ;  /* 0x000000000f087348 */ /* 0x000fea0003c00000 */
[----:B------:R0:W1:Y:S02]  /*12670*/  SHFL.IDX P6, R14, R13, R12, R11 ;  /* 0x0000000c0d0e7389 */ /* 0x00006400000c000b */
[----:B01----:R-:W-:Y:S01]  /*12680*/  ENDCOLLECTIVE ;  /* 0x000000000000791b */ /* 0x003fe20003800000 */
.L_x_130:
[----:B------:R-:W-:Y:S01]  /*12690*/  ULDC.64 UR4, c[0x0][0x208] ;  /* 0x0000820000047ab9 */ /* 0x000fe20000000a00 */
[----:B------:R-:W-:Y:S01]  /*126a0*/  MOV R13, R27 ;  /* 0x0000001b000d7202 */ /* 0x000fe20000000f00 */
[----:B------:R-:W-:Y:S02]  /*126b0*/  IMAD.MOV.U32 R12, RZ, RZ, 0x4 ;  /* 0x00000004ff0c7424 */ /* 0x000fe400078e00ff */
[----:B------:R-:W-:-:S05]  /*126c0*/  IMAD.MOV.U32 R2, RZ, RZ, R14 ;  /* 0x000000ffff027224 */ /* 0x000fca00078e000e */
[----:B------:R-:W-:-:S05]  /*126d0*/  IADD3 R2, P0, R2, R5, RZ ;  /* 0x0000000502027210 */ /* 0x000fca0007f1e0ff */
[----:B------:R-:W-:-:S05]  /*126e0*/  IMAD.X R3, RZ, RZ, R32, P0 ;  /* 0x000000ffff037224 */ /* 0x000fca00000e0620 */
[----:B------:R-:W-:Y:S01]  /*126f0*/  @!PT LDS RZ, [RZ] ;  /* 0x00000000fffff984 */ /* 0x000fe20000000800 */
[----:B------:R-:W-:Y:S01]  /*12700*/  @!PT LDS RZ, [RZ] ;  /* 0x00000000fffff984 */ /* 0x000fe20000000800 */
[----:B------:R-:W-:Y:S01]  /*12710*/  @!PT LDS RZ, [RZ] ;  /* 0x00000000fffff984 */ /* 0x000fe20000000800 */
[----:B------:R0:W-:Y:S01]  /*12720*/  LDGSTS.E.BYPASS.LTC128B.128 [R25+0x25c00], desc[UR4][R2.64], !P3 ;  /* 0x25c0000002197fae */ /* 0x0001e2000d901d44 */
[----:B------:R-:W-:-:S03]  /*12730*/  ISETP.NE.AND P3, PT, R4, RZ, PT ;  /* 0x000000ff0400720c */ /* 0x000fc60003f65270 */
[----:B------:R0:W-:Y:S01]  /*12740*/  LDGSTS.E.BYPASS.LTC128B.128 [R25+0x28400], desc[UR4][R2.64+0x80], !P2 ;  /* 0x2840008002197fae */ /* 0x0001e2000d101d44 */
[----:B------:R-:W-:-:S03]  /*12750*/  ISETP.NE.AND P2, PT, R6, RZ, PT ;  /* 0x000000ff0600720c */ /* 0x000fc60003f45270 */
[----:B------:R0:W-:Y:S01]  /*12760*/  LDGSTS.E.BYPASS.LTC128B.128 [R25+0x2ac00], desc[UR4][R2.64+0x100], !P1 ;  /* 0x2ac0010002197fae */ /* 0x0001e2000c901d44 */
[----:B------:R-:W-:-:S03]  /*12770*/  ISETP.NE.AND P1, PT, R7, RZ, PT ;  /* 0x000000ff0700720c */ /* 0x000fc60003f25270 */
[----:B------:R0:W-:Y:S10]  /*12780*/  LDGSTS.E.BYPASS.LTC128B.128 [R25+0x2d400], desc[UR4][R2.64+0x180], !P5 ;  /* 0x2d40018002197fae */ /* 0x0001f4000e901d44 */
[----:B0-----:R-:W-:Y:S05]  /*12790*/  WARPSYNC.COLLECTIVE R15, `(.L_x_131) ;  /* 0x000000000f087348 */ /* 0x001fea0003c00000 */
[----:B------:R1:W2:Y:S02]  /*127a0*/  SHFL.IDX P6, R14, R13, R12, R11 ;  /* 0x0000000c0d0e7389 */ /* 0x0002a400000c000b */
[----:B012---:R-:W-:Y:S01]  /*127b0*/  ENDCOLLECTIVE ;  /* 0x000000000000791b */ /* 0x007fe20003800000 */
.L_x_131:
[----:B------:R-:W-:Y:S01]  /*127c0*/  MOV R13, R24 ;  /* 0x00000018000d7202 */ /* 0x000fe20000000f00 */
[----:B------:R-:W-:-:S07]  /*127d0*/  IMAD.MOV.U32 R27, RZ, RZ, R14 ;  /* 0x000000ffff1b7224 */ /* 0x000fce00078e000e */
[----:B------:R-:W-:Y:S05]  /*127e0*/  WARPSYNC.COLLECTIVE R15, `(.L_x_132) ;  /* 0x000000000f087348 */ /* 0x000fea0003c00000 */
[----:B------:R0:W1:Y:S02]  /*127f0*/  SHFL.IDX P6, R14, R13, R12, R11 ;  /* 0x0000000c0d0e7389 */ /* 0x00006400000c000b */
[----:B01----:R-:W-:Y:S01]  /*12800*/  ENDCOLLECTIVE ;  /* 0x000000000000791b */ /* 0x003fe20003800000 */
.L_x_132:
[----:B------:R-:W-:Y:S05]  /*12810*/  BRA `(.L_x_133) ;  /* 0xffffffcc00f87947 */ /* 0x000fea000383ffff */
.L_x_66:
[----:B0-----:R0:W2:Y:S02]  /*12820*/  SYNCS.PHASECHK.TRANS64.TRYWAIT P0, [R4+URZ+0x38860], R3 ;  /* 0x03886003040075a7 */ /* 0x0010a4000800017f */
[----:B--2---:R-:W-:Y:S05]  /*12830*/  @!P0 NANOSLEEP.SYNCS 0x989680 ;  /* 0x009896800000895d */ /* 0x004fea0003900000 */
[----:B------:R-:W2:Y:S02]  /*12840*/  @!P0 SYNCS.PHASECHK.TRANS64 P0, [R4+URZ+0x38860], R3 ;  /* 0x03886003040085a7 */ /* 0x000ea4000800007f */
[----:B--2---:R-:W-:Y:S05]  /*12850*/  @!P0 BRA `(.L_x_66) ;  /* 0xfffffffc00f08947 */ /* 0x004fea000383ffff */
[----:B------:R-:W-:Y:S05]  /*12860*/  BRA `(.L_x_134) ;  /* 0xffffffd000747947 */ /* 0x000fea000383ffff */
.L_x_67:
[----:B------:R-:W-:Y:S01]  /*12870*/  BSSY B1, `(.L_x_135) ;  /* 0x0000008000017945 */ /* 0x000fe20003800000 */
[----:B------:R-:W-:Y:S01]  /*12880*/  IMAD.MOV.U32 R13, RZ, RZ, R18 ;  /* 0x000000ffff0d7224 */ /* 0x000fe200078e0012 */
[----:B------:R-:W-:Y:S01]  /*12890*/  MOV R11, 0x181f ;  /* 0x0000181f000b7802 */ /* 0x000fe20000000f00 */
[----:B------:R-:W-:Y:S02]  /*128a0*/  IMAD.MOV.U32 R12, RZ, RZ, RZ ;  /* 0x000000ffff0c7224 */ /* 0x000fe400078e00ff */
[----:B------:R-:W-:-:S07]  /*128b0*/  IMAD.MOV.U32 R15, RZ, RZ, -0x1 ;  /* 0xffffffffff0f7424 */ /* 0x000fce00078e00ff */
[----:B01----:R-:W-:Y:S05]  /*128c0*/  WARPSYNC.COLLECTIVE R15, `(.L_x_136) ;  /* 0x000000000f087348 */ /* 0x003fea0003c00000 */
[----:B------:R2:W3:Y:S02]  /*128d0*/  SHFL.IDX P6, R14, R13, R12, R11 ;  /* 0x0000000c0d0e7389 */ /* 0x0004e400000c000b */
[----:B0123--:R-:W-:Y:S01]  /*128e0*/  ENDCOLLECTIVE ;  /* 0x000000000000791b */ /* 0x00ffe20003800000 */
.L_x_136:
[----:B------:R-:W-:Y:S05]  /*128f0*/  BSYNC B1 ;  /* 0x0000000000017941 */ /* 0x000fea0003800000 */
.L_x_135:
[----:B------:R-:W-:Y:S01]  /*12900*/  MOV R13, R17 ;  /* 0x00000011000d7202 */ /* 0x000fe20000000f00 */
[----:B------:R-:W-:Y:S01]  /*12910*/  IMAD.MOV.U32 R12, RZ, RZ, RZ ;  /* 0x000000ffff0c7224 */ /* 0x000fe200078e00ff */
[----:B------:R-:W-:Y:S01]  /*12920*/  MOV R15, 0xffffffff ;  /* 0xffffffff000f7802 */ /* 0x000fe20000000f00 */
[----:B------:R-:W-:Y:S01]  /*12930*/  IMAD.MOV.U32 R11, RZ, RZ, 0x181f ;  /* 0x0000181fff0b7424 */ /* 0x000fe200078e00ff */
[----:B------:R-:W-:Y:S01]  /*12940*/  LEA R5, R5, UR42, 0x1 ;  /* 0x0000002a05057c11 */ /* 0x000fe2000f8e08ff */
[----:B------:R-:W-:-:S07]  /*12950*/  IMAD.MOV.U32 R3, RZ, RZ, R14 ;  /* 0x000000ffff037224 */ /* 0x000fce00078e000e */
[----:B------:R-:W-:Y:S05]  /*12960*/  WARPSYNC.COLLECTIVE R15, `(.L_x_137) ;  /* 0x000000000f087348 */ /* 0x000fea0003c00000 */
[----:B------:R0:W1:Y:S02]  /*12970*/  SHFL.IDX P6, R14, R13, R12, R11 ;  /* 0x0000000c0d0e7389 */ /* 0x00006400000c000b */
[----:B01----:R-:W-:Y:S01]  /*12980*/  ENDCOLLECTIVE ;  /* 0x000000000000791b */ /* 0x003fe20003800000 */
.L_x_137:
[----:B------:R-:W-:Y:S01]  /*12990*/  ULDC.64 UR4, c[0x0][0x208] ;  /* 0x0000820000047ab9 */ /* 0x000fe20000000a00 */
[----:B------:R-:W-:Y:S01]  /*129a0*/  IMAD.MOV.U32 R13, RZ, RZ, R18 ;  /* 0x000000ffff0d7224 */ /* 0x000fe200078e0012 */
[----:B------:R-:W-:Y:S02]  /*129b0*/  MOV R12, 0x1 ;  /* 0x00000001000c7802 */ /* 0x000fe40000000f00 */
[----:B------:R-:W-:-:S05]  /*129c0*/  IADD3 R2, P0, R14, R6, RZ ;  /* 0x000000060e027210 */ /* 0x000fca0007f1e0ff */
[----:B------:R-:W-:Y:S01]  /*129d0*/  IMAD.X R3, RZ, RZ, R3, P0 ;  /* 0x000000ffff037224 */ /* 0x000fe200000e0603 */
[----:B------:R-:W-:-:S13]  /*129e0*/  ISETP.LT.OR P0, PT, R0, 0x1, P4 ;  /* 0x000000010000780c */ /* 0x000fda0002701670 */
[----:B------:R-:W-:Y:S01]  /*129f0*/  @!PT LDS RZ, [RZ] ;  /* 0x00000000fffff984 */ /* 0x000fe20000000800 */
[----:B------:R-:W-:Y:S01]  /*12a00*/  @!PT LDS RZ, [RZ] ;  /* 0x00000000fffff984 */ /* 0x000fe20000000800 */
[----:B------:R-:W-:Y:S01]  /*12a10*/  @!PT LDS RZ, [RZ] ;  /* 0x00000000fffff984 */ /* 0x000fe20000000800 */
[----:B------:R0:W-:Y:S01]  /*12a20*/  LDGSTS.E.BYPASS.LTC128B.128 [R5+0x400], desc[UR4][R2.64], !P0 ;  /* 0x0040000002057fae */ /* 0x0001e2000c101d44 */
[----:B------:R-:W-:-:S13]  /*12a30*/  ISETP.LT.OR P0, PT, R0, 0x1, P3 ;  /* 0x000000010000780c */ /* 0x000fda0001f01670 */
[----:B------:R0:W-:Y:S01]  /*12a40*/  LDGSTS.E.BYPASS.LTC128B.128 [R5+0x2c00], desc[UR4][R2.64+0x80], !P0 ;  /* 0x02c0008002057fae */ /* 0x0001e2000c101d44 */
[----:B------:R-:W-:-:S13]  /*12a50*/  ISETP.LT.OR P0, PT, R0, 0x1, P2 ;  /* 0x000000010000780c */ /* 0x000fda0001701670 */
[----:B------:R0:W-:Y:S01]  /*12a60*/  LDGSTS.E.BYPASS.LTC128B.128 [R5+0x5400], desc[UR4][R2.64+0x100], !P0 ;  /* 0x0540010002057fae */ /* 0x0001e2000c101d44 */
[----:B------:R-:W-:-:S13]  /*12a70*/  ISETP.LT.OR P0, PT, R0, 0x1, P1 ;  /* 0x000000010000780c */ /* 0x000fda0000f01670 */
[----:B------:R0:W-:Y:S02]  /*12a80*/  LDGSTS.E.BYPASS.LTC128B.128 [R5+0x7c00], desc[UR4][R2.64+0x180], !P0 ;  /* 0x07c0018002057fae */ /* 0x0001e4000c101d44 */
[----:B0-----:R-:W-:Y:S05]  /*12a90*/  WARPSYNC.COLLECTIVE R15, `(.L_x_138) ;  /* 0x000000000f087348 */ /* 0x001fea0003c00000 */
[----:B------:R1:W2:Y:S02]  /*12aa0*/  SHFL.IDX P6, R14, R13, R12, R11 ;  /* 0x0000000c0d0e7389 */ /* 0x0002a400000c000b */
[----:B012---:R-:W-:Y:S01]  /*12ab0*/  ENDCOLLECTIVE ;  /* 0x000000000000791b */ /* 0x007fe20003800000 */
.L_x_138:
[----:B------:R-:W-:Y:S02]  /*12ac0*/  IMAD.MOV.U32 R13, RZ, RZ, R17 ;  /* 0x000000ffff0d7224 */ /* 0x000fe400078e0011 */
[----:B------:R-:W-:-:S07]  /*12ad0*/  IMAD.MOV.U32 R3, RZ, RZ, R14 ;  /* 0x000000ffff037224 */ /* 0x000fce00078e000e */
[----:B------:R-:W-:Y:S05]  /*12ae0*/  WARPSYNC.COLLECTIVE R15, `(.L_x_139) ;  /* 0x000000000f087348 */ /* 0x000fea0003c00000 */
[----:B------:R0:W1:Y:S02]  /*12af0*/  SHFL.IDX P6, R14, R13, R12, R11 ;  /* 0x0000000c0d0e7389 */ /* 0x00006400000c000b */
[----:B01----:R-:W-:Y:S01]  /*12b00*/  ENDCOLLECTIVE ;  /* 0x000000000000791b */ /* 0x003fe20003800000 */
.L_x_139:
[----:B------:R-:W-:Y:S01]  /*12b10*/  ULDC.64 UR4, c[0x0][0x208] ;  /* 0x0000820000047ab9 */ /* 0x000fe20000000a00 */
[----:B------:R-:W-:Y:S02]  /*12b20*/  IMAD.MOV.U32 R13, RZ, RZ, R18 ;  /* 0x000000ffff0d7224 */ /* 0x000fe400078e0012 */
[----:B------:R-:W-:Y:S01]  /*12b30*/  IMAD.MOV.U32 R12, RZ, RZ, 0x2 ;  /* 0x00000002ff0c7424 */ /* 0x000fe200078e00ff */
[----:B------:R-:W-:-:S04]  /*12b40*/  IADD3 R2, P0, R14, R6, RZ ;  /* 0x000000060e027210 */ /* 0x000fc80007f1e0ff */
[----:B------:R-:W-:Y:S02]  /*12b50*/  IADD3.X R3, RZ, R3, RZ, P0, !PT ;  /* 0x00000003ff037210 */ /* 0x000fe400007fe4ff */
        /* <DEDUP_REMOVED lines=14> */
.L_x_140:
[----:B------:R-:W-:Y:S01]  /*12c40*/  IMAD.MOV.U32 R13, RZ, RZ, R17 ;  /* 0x000000ffff0d7224 */ /* 0x000fe200078e0011 */
[----:B------:R-:W-:-:S07]  /*12c50*/  MOV R3, R14 ;  /* 0x0000000e00037202 */ /* 0x000fce0000000f00 */
[----:B------:R-:W-:Y:S05]  /*12c60*/  WARPSYNC.COLLECTIVE R15, `(.L_x_141) ;  /* 0x000000000f087348 */ /* 0x000fea0003c00000 */
[----:B------:R0:W1:Y:S02]  /*12c70*/  SHFL.IDX P6, R14, R13, R12, R11 ;  /* 0x0000000c0d0e7389 */ /* 0x00006400000c000b */
[----:B01----:R-:W-:Y:S01]  /*12c80*/  ENDCOLLECTIVE ;  /* 0x000000000000791b */ /* 0x003fe20003800000 */
.L_x_141:
[----:B------:R-:W-:Y:S01]  /*12c90*/  ULDC.64 UR4, c[0x0][0x208] ;  /* 0x0000820000047ab9 */ /* 0x000fe20000000a00 */
[----:B------:R-:W-:Y:S01]  /*12ca0*/  MOV R13, R18 ;  /* 0x00000012000d7202 */ /* 0x000fe20000000f00 */
[----:B------:R-:W-:Y:S01]  /*12cb0*/  IMAD.MOV.U32 R12, RZ, RZ, 0x3 ;  /* 0x00000003ff0c7424 */ /* 0x000fe200078e00ff */
        /* <DEDUP_REMOVED lines=16> */
.L_x_142:
[----:B------:R-:W-:Y:S01]  /*12dc0*/  MOV R13, R17 ;  /* 0x00000011000d7202 */ /* 0x000fe20000000f00 */
[----:B------:R-:W-:-:S07]  /*12dd0*/  IMAD.MOV.U32 R3, RZ, RZ, R14 ;  /* 0x000000ffff037224 */ /* 0x000fce00078e000e */
[----:B------:R-:W-:Y:S05]  /*12de0*/  WARPSYNC.COLLECTIVE R15, `(.L_x_143) ;  /* 0x000000000f087348 */ /* 0x000fea0003c00000 */
[----:B------:R0:W1:Y:S02]  /*12df0*/  SHFL.IDX P6, R14, R13, R12, R11 ;  /* 0x0000000c0d0e7389 */ /* 0x00006400000c000b */
[----:B01----:R-:W-:Y:S01]  /*12e00*/  ENDCOLLECTIVE ;  /* 0x000000000000791b */ /* 0x003fe20003800000 */
.L_x_143:
        /* <DEDUP_REMOVED lines=19> */
.L_x_144:
[----:B------:R-:W-:Y:S02]  /*12f40*/  IMAD.MOV.U32 R13, RZ, RZ, R17 ;  /* 0x000000ffff0d7224 */ /* 0x000fe400078e0011 */
[----:B------:R-:W-:-:S07]  /*12f50*/  IMAD.MOV.U32 R18, RZ, RZ, R14 ;  /* 0x000000ffff127224 */ /* 0x000fce00078e000e */
[----:B------:R-:W-:Y:S05]  /*12f60*/  WARPSYNC.COLLECTIVE R15, `(.L_x_145) ;  /* 0x000000000f087348 */ /* 0x000fea0003c00000 */
[----:B------:R0:W1:Y:S02]  /*12f70*/  SHFL.IDX P6, R14, R13, R12, R11 ;  /* 0x0000000c0d0e7389 */ /* 0x00006400000c000b */
[----:B01----:R-:W-:Y:S01]  /*12f80*/  ENDCOLLECTIVE ;  /* 0x000000000000791b */ /* 0x003fe20003800000 */
.L_x_145:
[----:B------:R-:W-:Y:S05]  /*12f90*/  BRA `(.L_x_146) ;  /* 0xffffffcc008c7947 */ /* 0x000fea000383ffff */
.L_x_73:
[----:B0-----:R0:W1:Y:S02]  /*12fa0*/  SYNCS.PHASECHK.TRANS64.TRYWAIT P0, [R0+URZ+0x38860], R3 ;  /* 0x03886003000075a7 */ /* 0x001064000800017f */
[----:B-1----:R-:W-:Y:S05]  /*12fb0*/  @!P0 NANOSLEEP.SYNCS 0x989680 ;  /* 0x009896800000895d */ /* 0x002fea0003900000 */
[----:B------:R-:W1:Y:S02]  /*12fc0*/  @!P0 SYNCS.PHASECHK.TRANS64 P0, [R0+URZ+0x38860], R3 ;  /* 0x03886003000085a7 */ /* 0x000e64000800007f */
[----:B-1----:R-:W-:Y:S05]  /*12fd0*/  @!P0 BRA `(.L_x_73) ;  /* 0xfffffffc00f08947 */ /* 0x002fea000383ffff */
[----:B------:R-:W-:Y:S05]  /*12fe0*/  BRA `(.L_x_147) ;  /* 0xffffffd000947947 */ /* 0x000fea000383ffff */
.L_x_74:
[----:B------:R-:W-:Y:S01]  /*12ff0*/  BSSY B0, `(.L_x_148) ;  /* 0x0000008000007945 */ /* 0x000fe20003800000 */
[----:B------:R-:W-:Y:S01]  /*13000*/  MOV R13, R18 ;  /* 0x00000012000d7202 */ /* 0x000fe20000000f00 */
[----:B------:R-:W-:Y:S01]  /*13010*/  IMAD.MOV.U32 R12, RZ, RZ, RZ ;  /* 0x000000ffff0c7224 */ /* 0x000fe200078e00ff */
[----:B------:R-:W-:Y:S01]  /*13020*/  MOV R15, 0xffffffff ;  /* 0xffffffff000f7802 */ /* 0x000fe20000000f00 */
[----:B------:R-:W-:-:S07]  /*13030*/  IMAD.MOV.U32 R11, RZ, RZ, 0x181f ;  /* 0x0000181fff0b7424 */ /* 0x000fce00078e00ff */
[----:B0-----:R-:W-:Y:S05]  /*13040*/  WARPSYNC.COLLECTIVE R15, `(.L_x_149) ;  /* 0x000000000f087348 */ /* 0x001fea0003c00000 */
[----:B------:R1:W2:Y:S02]  /*13050*/  SHFL.IDX P6, R14, R13, R12, R11 ;  /* 0x0000000c0d0e7389 */ /* 0x0002a400000c000b */
[----:B012---:R-:W-:Y:S01]  /*13060*/  ENDCOLLECTIVE ;  /* 0x000000000000791b */ /* 0x007fe20003800000 */
.L_x_149:
[----:B------:R-:W-:Y:S05]  /*13070*/  BSYNC B0 ;  /* 0x0000000000007941 */ /* 0x000fea0003800000 */
.L_x_148:
[----:B------:R-:W-:Y:S01]  /*13080*/  IMAD.MOV.U32 R13, RZ, RZ, R17 ;  /* 0x000000ffff0d7224 */ /* 0x000fe200078e0011 */
[----:B------:R-:W-:Y:S01]  /*13090*/  MOV R12, RZ ;  /* 0x000000ff000c7202 */ /* 0x000fe20000000f00 */
[----:B------:R-:W-:Y:S01]  /*130a0*/  IMAD.MOV.U32 R11, RZ, RZ, 0x181f ;  /* 0x0000181fff0b7424 */ /* 0x000fe200078e00ff */
[----:B------:R-:W-:Y:S01]  /*130b0*/  LEA R4, R4, UR42, 0x1 ;  /* 0x0000002a04047c11 */ /* 0x000fe2000f8e08ff */
[----:B------:R-:W-:Y:S02]  /*130c0*/  IMAD.MOV.U32 R15, RZ, RZ, -0x1 ;  /* 0xffffffffff0f7424 */ /* 0x000fe400078e00ff */
[----:B------:R-:W-:-:S07]  /*130d0*/  IMAD.MOV.U32 R3, RZ, RZ, R14 ;  /* 0x000000ffff037224 */ /* 0x000fce00078e000e */
[----:B------:R-:W-:Y:S05]  /*130e0*/  WARPSYNC.COLLECTIVE R15, `(.L_x_150) ;  /* 0x000000000f087348 */ /* 0x000fea0003c00000 */
[----:B------:R0:W1:Y:S02]  /*130f0*/  SHFL.IDX P6, R14, R13, R12, R11 ;  /* 0x0000000c0d0e7389 */ /* 0x00006400000c000b */
[----:B01----:R-:W-:Y:S01]  /*13100*/  ENDCOLLECTIVE ;  /* 0x000000000000791b */ /* 0x003fe20003800000 */
.L_x_150:
[----:B------:R-:W-:Y:S01]  /*13110*/  ULDC UR4, c[0x0][0x2f4] ;  /* 0x0000bd0000047ab9 */ /* 0x000fe20000000800 */
[----:B------:R-:W-:Y:S01]  /*13120*/  ULDC.64 UR6, c[0x0][0x208] ;  /* 0x0000820000067ab9 */ /* 0x000fe20000000a00 */
[----:B------:R-:W-:Y:S02]  /*13130*/  ISETP.GE.AND P2, PT, R22, UR4, PT ;  /* 0x0000000416007c0c */ /* 0x000fe4000bf46270 */
[----:B------:R-:W-:Y:S02]  /*13140*/  ISETP.GE.AND P3, PT, R37, UR4, PT ;  /* 0x0000000425007c0c */ /* 0x000fe4000bf66270 */
[C---:B------:R-:W-:Y:S02]  /*13150*/  ISETP.LT.OR P5, PT, R5.reuse, 0x1, P2 ;  /* 0x000000010500780c */ /* 0x040fe400017a1670 */
[----:B------:R-:W-:Y:S02]  /*13160*/  ISETP.LT.OR P4, PT, R5, 0x1, P3 ;  /* 0x000000010500780c */ /* 0x000fe40001f81670 */
[----:B------:R-:W-:-:S02]  /*13170*/  ISETP.GE.AND P1, PT, R36, UR4, PT ;  /* 0x0000000424007c0c */ /* 0x000fc4000bf26270 */
[----:B------:R-:W-:Y:S01]  /*13180*/  ISETP.GE.AND P0, PT, R35, UR4, PT ;  /* 0x0000000423007c0c */ /* 0x000fe2000bf06270 */
[----:B------:R-:W-:Y:S02]  /*13190*/  IMAD.MOV.U32 R13, RZ, RZ, R18 ;  /* 0x000000ffff0d7224 */ /* 0x000fe400078e0012 */
[----:B------:R-:W-:Y:S01]  /*131a0*/  IMAD.MOV.U32 R12, RZ, RZ, 0x1 ;  /* 0x00000001ff0c7424 */ /* 0x000fe200078e00ff */
[----:B------:R-:W-:-:S05]  /*131b0*/  MOV R2, R14 ;  /* 0x0000000e00027202 */ /* 0x000fca0000000f00 */
[----:B------:R-:W-:-:S05]  /*131c0*/  IMAD.WIDE.U32 R2, R22, 0x2, R2 ;  /* 0x0000000216027825 */ /* 0x000fca00078e0002 */
[----:B------:R-:W-:Y:S01]  /*131d0*/  @!PT LDS RZ, [RZ] ;  /* 0x00000000fffff984 */ /* 0x000fe20000000800 */
[----:B------:R-:W-:Y:S01]  /*131e0*/  @!PT LDS RZ, [RZ] ;  /* 0x00000000fffff984 */ /* 0x000fe20000000800 */
[----:B------:R-:W-:Y:S01]  /*131f0*/  @!PT LDS RZ, [RZ] ;  /* 0x00000000fffff984 */ /* 0x000fe20000000800 */
[----:B------:R0:W-:Y:S01]  /*13200*/  LDGSTS.E.BYPASS.LTC128B.128 [R4+0x400], desc[UR6][R2.64], !P5 ;  /* 0x0040000002047fae */ /* 0x0001e2000e901d46 */
[----:B------:R-:W-:-:S03]  /*13210*/  ISETP.LT.OR P5, PT, R5, 0x1, P1 ;  /* 0x000000010500780c */ /* 0x000fc60000fa1670 */
[----:B------:R0:W-:Y:S01]  /*13220*/  LDGSTS.E.BYPASS.LTC128B.128 [R4+0x2c00], desc[UR6][R2.64+0x80], !P4 ;  /* 0x02c0008002047fae */ /* 0x0001e2000e101d46 */
[----:B------:R-:W-:-:S09]  /*13230*/  ISETP.LT.OR P4, PT, R5, 0x1, P0 ;  /* 0x000000010500780c */ /* 0x000fd20000781670 */
[----:B------:R0:W-:Y:S01]  /*13240*/  LDGSTS.E.BYPASS.LTC128B.128 [R4+0x5400], desc[UR6][R2.64+0x100], !P5 ;  /* 0x0540010002047fae */ /* 0x0001e2000e901d46 */
[----:B------:R-:W-:-:S03]  /*13250*/  ISETP.LT.OR P5, PT, R5, 0x11, P2 ;  /* 0x000000110500780c */ /* 0x000fc600017a1670 */
[----:B------:R0:W-:Y:S01]  /*13260*/  LDGSTS.E.BYPASS.LTC128B.128 [R4+0x7c00], desc[UR6][R2.64+0x180], !P4 ;  /* 0x07c0018002047fae */ /* 0x0001e2000e101d46 */
[----:B------:R-:W-:-:S13]  /*13270*/  ISETP.LT.OR P4, PT, R5, 0x11, P3 ;  /* 0x000000110500780c */ /* 0x000fda0001f81670 */
[----:B0-----:R-:W-:Y:S05]  /*13280*/  WARPSYNC.COLLECTIVE R15, `(.L_x_151) ;  /* 0x000000000f087348 */ /* 0x001fea0003c00000 */
[----:B------:R1:W2:Y:S02]  /*13290*/  SHFL.IDX P6, R14, R13, R12, R11 ;  /* 0x0000000c0d0e7389 */ /* 0x0002a400000c000b */
[----:B012---:R-:W-:Y:S01]  /*132a0*/  ENDCOLLECTIVE ;  /* 0x000000000000791b */ /* 0x007fe20003800000 */
.L_x_151:
[----:B------:R-:W-:Y:S01]  /*132b0*/  IMAD.MOV.U32 R13, RZ, RZ, R17 ;  /* 0x000000ffff0d7224 */ /* 0x000fe200078e0011 */
[----:B------:R-:W-:-:S07]  /*132c0*/  MOV R6, R14 ;  /* 0x0000000e00067202 */ /* 0x000fce0000000f00 */
[----:B------:R-:W-:Y:S05]  /*132d0*/  WARPSYNC.COLLECTIVE R15, `(.L_x_152) ;  /* 0x000000000f087348 */ /* 0x000fea0003c00000 */
[----:B------:R0:W1:Y:S02]  /*132e0*/  SHFL.IDX P6, R14, R13, R12, R11 ;  /* 0x0000000c0d0e7389 */ /* 0x00006400000c000b */
[----:B01----:R-:W-:Y:S01]  /*132f0*/  ENDCOLLECTIVE ;  /* 0x000000000000791b */ /* 0x003fe20003800000 */
.L_x_152:
[----:B------:R-:W-:Y:S01]  /*13300*/  ULDC.64 UR4, c[0x0][0x208] ;  /* 0x0000820000047ab9 */ /* 0x000fe20000000a00 */
[----:B------:R-:W-:Y:S01]  /*13310*/  MOV R3, R6 ;  /* 0x0000000600037202 */ /* 0x000fe20000000f00 */
[----:B------:R-:W-:Y:S02]  /*13320*/  IMAD.MOV.U32 R13, RZ, RZ, R18 ;  /* 0x000000ffff0d7224 */ /* 0x000fe400078e0012 */
[----:B------:R-:W-:Y:S02]  /*13330*/  IMAD.MOV.U32 R12, RZ, RZ, 0x2 ;  /* 0x00000002ff0c7424 */ /* 0x000fe400078e00ff */
[----:B------:R-:W-:-:S04]  /*13340*/  IMAD.MOV.U32 R2, RZ, RZ, R14 ;  /* 0x000000ffff027224 */ /* 0x000fc800078e000e */
        /* <DEDUP_REMOVED lines=15> */
.L_x_153:
[----:B------:R-:W-:Y:S01]  /*13440*/  IMAD.MOV.U32 R13, RZ, RZ, R17 ;  /* 0x000000ffff0d7224 */ /* 0x000fe200078e0011 */
[----:B------:R-:W-:-:S07]  /*13450*/  MOV R6, R14 ;  /* 0x0000000e00067202 */ /* 0x000fce0000000f00 */
[----:B------:R-:W-:Y:S05]  /*13460*/  WARPSYNC.COLLECTIVE R15, `(.L_x_154) ;  /* 0x000000000f087348 */ /* 0x000fea0003c00000 */
[----:B------:R0:W1:Y:S02]  /*13470*/  SHFL.IDX P6, R14, R13, R12, R11 ;  /* 0x0000000c0d0e7389 */ /* 0x00006400000c000b */
[----:B01----:R-:W-:Y:S01]  /*13480*/  ENDCOLLECTIVE ;  /* 0x000000000000791b */ /* 0x003fe20003800000 */
.L_x_154:
        /* <DEDUP_REMOVED lines=20> */
.L_x_155:
[----:B------:R-:W-:Y:S01]  /*135d0*/  IMAD.MOV.U32 R13, RZ, RZ, R17 ;  /* 0x000000ffff0d7224 */ /* 0x000fe200078e0011 */
[----:B------:R-:W-:-:S07]  /*135e0*/  MOV R6, R14 ;  /* 0x0000000e00067202 */ /* 0x000fce0000000f00 */
[----:B------:R-:W-:Y:S05]  /*135f0*/  WARPSYNC.COLLECTIVE R15, `(.L_x_156) ;  /* 0x000000000f087348 */ /* 0x000fea0003c00000 */
[----:B------:R0:W1:Y:S02]  /*13600*/  SHFL.IDX P6, R14, R13, R12, R11 ;  /* 0x0000000c0d0e7389 */ /* 0x00006400000c000b */
[----:B01----:R-:W-:Y:S01]  /*13610*/  ENDCOLLECTIVE ;  /* 0x000000000000791b */ /* 0x003fe20003800000 */
.L_x_156:
[----:B------:R-:W-:Y:S01]  /*13620*/  ULDC.64 UR4, c[0x0][0x208] ;  /* 0x0000820000047ab9 */ /* 0x000fe20000000a00 */
[----:B------:R-:W-:Y:S01]  /*13630*/  MOV R3, R6 ;  /* 0x0000000600037202 */ /* 0x000fe20000000f00 */
[----:B------:R-:W-:Y:S02]  /*13640*/  IMAD.MOV.U32 R6, RZ, RZ, RZ ;  /* 0x000000ffff067224 */ /* 0x000fe400078e00ff */
        /* <DEDUP_REMOVED lines=11> */
[----:B------:R0:W-:Y:S04]  /*13700*/  LDGSTS.E.BYPASS.LTC128B.128 [R4+0x6c00], desc[UR4][R2.64+0x100], !P5 ;  /* 0x06c0010002047fae */ /* 0x0001e8000e901d44 */
[----:B------:R0:W-:Y:S02]  /*13710*/  LDGSTS.E.BYPASS.LTC128B.128 [R4+0x9400], desc[UR4][R2.64+0x180], !P4 ;  /* 0x0940018002047fae */ /* 0x0001e4000e101d44 */
[----:B0-----:R-:W-:Y:S05]  /*13720*/  WARPSYNC.COLLECTIVE R15, `(.L_x_157) ;  /* 0x000000000f087348 */ /* 0x001fea0003c00000 */
[----:B------:R1:W2:Y:S02]  /*13730*/  SHFL.IDX P6, R14, R13, R12, R11 ;  /* 0x0000000c0d0e7389 */ /* 0x0002a400000c000b */
[----:B012---:R-:W-:Y:S01]  /*13740*/  ENDCOLLECTIVE ;  /* 0x000000000000791b */ /* 0x007fe20003800000 */
.L_x_157:
[----:B------:R-:W-:Y:S01]  /*13750*/  IMAD.MOV.U32 R13, RZ, RZ, R17 ;  /* 0x000000ffff0d7224 */ /* 0x000fe200078e0011 */
[----:B------:R-:W-:-:S07]  /*13760*/  MOV R18, R14 ;  /* 0x0000000e00127202 */ /* 0x000fce0000000f00 */
[----:B------:R-:W-:Y:S05]  /*13770*/  WARPSYNC.COLLECTIVE R15, `(.L_x_158) ;  /* 0x000000000f087348 */ /* 0x000fea0003c00000 */
[----:B------:R0:W1:Y:S02]  /*13780*/  SHFL.IDX P6, R14, R13, R12, R11 ;  /* 0x0000000c0d0e7389 */ /* 0x00006400000c000b */
[----:B01----:R-:W-:Y:S01]  /*13790*/  ENDCOLLECTIVE ;  /* 0x000000000000791b */ /* 0x003fe20003800000 */
.L_x_158:
[----:B------:R-:W-:Y:S05]  /*137a0*/  BRA `(.L_x_159) ;  /* 0xffffffcc00a07947 */ /* 0x000fea000383ffff */
.L_x_77:
[----:B0-----:R0:W1:Y:S02]  /*137b0*/  SYNCS.PHASECHK.TRANS64.TRYWAIT P0, [R7+URZ+0x38820], R6 ;  /* 0x03882006070075a7 */ /* 0x001064000800017f */
[----:B-1----:R-:W-:Y:S05]  /*137c0*/  @!P0 NANOSLEEP.SYNCS 0x989680 ;  /* 0x009896800000895d */ /* 0x002fea0003900000 */
[----:B------:R-:W1:Y:S02]  /*137d0*/  @!P0 SYNCS.PHASECHK.TRANS64 P0, [R7+URZ+0x38820], R6 ;  /* 0x03882006070085a7 */ /* 0x000e64000800007f */
[----:B-1----:R-:W-:Y:S05]  /*137e0*/  @!P0 BRA `(.L_x_77) ;  /* 0xfffffffc00f08947 */ /* 0x002fea000383ffff */
[----:B------:R-:W-:Y:S05]  /*137f0*/  BRA `(.L_x_160) ;  /* 0xffffffd000287947 */ /* 0x000fea000383ffff */
.L_x_78:
[----:B------:R-:W1:Y:S01]  /*13800*/  S2R R3, SR_TID.X ;  /* 0x0000000000037919 */ /* 0x000e620000002100 */
[----:B------:R-:W-:Y:S01]  /*13810*/  BSSY B0, `(.L_x_161) ;  /* 0x000000a000007945 */ /* 0x000fe20003800000 */
[----:B------:R-:W-:Y:S01]  /*13820*/  IMAD.MOV.U32 R12, RZ, RZ, RZ ;  /* 0x000000ffff0c7224 */ /* 0x000fe200078e00ff */
[----:B------:R-:W-:Y:S01]  /*13830*/  MOV R15, 0xffffffff ;  /* 0xffffffff000f7802 */ /* 0x000fe20000000f00 */
[----:B------:R-:W-:Y:S01]  /*13840*/  IMAD.MOV.U32 R11, RZ, RZ, 0x1f ;  /* 0x0000001fff0b7424 */ /* 0x000fe200078e00ff */
[----:B-1----:R-:W-:-:S04]  /*13850*/  SHF.R.U32.HI R3, RZ, 0x5, R3 ;  /* 0x00000005ff037819 */ /* 0x002fc80000011603 */
[----:B------:R-:W-:-:S04]  /*13860*/  LOP3.LUT R3, R3, 0x3, RZ, 0xc0, !PT ;  /* 0x0000000303037812 */ /* 0x000fc800078ec0ff */
[----:B------:R-:W-:-:S07]  /*13870*/  MOV R13, R3 ;  /* 0x00000003000d7202 */ /* 0x000fce0000000f00 */
[----:B0----5:R-:W-:Y:S05]  /*13880*/  WARPSYNC.COLLECTIVE R15, `(.L_x_162) ;  /* 0x000000000f087348 */ /* 0x021fea0003c00000 */
[----:B------:R1:W2:Y:S02]  /*13890*/  SHFL.IDX P6, R14, R13, R12, R11 ;  /* 0x0000000c0d0e7389 */ /* 0x0002a400000c000b */
[----:B012--5:R-:W-:Y:S01]  /*138a0*/  ENDCOLLECTIVE ;  /* 0x000000000000791b */ /* 0x027fe20003800000 */
.L_x_162:
[----:B------:R-:W-:Y:S05]  /*138b0*/  BSYNC B0 ;  /* 0x0000000000007941 */ /* 0x000fea0003800000 */
.L_x_161:
[----:B------:R-:W-:Y:S05]  /*138c0*/  BRA `(.L_x_163) ;  /* 0xffffffd0000c7947 */ /* 0x000fea000383ffff */
.L_x_79:
[----:B------:R-:W-:Y:S01]  /*138d0*/  BSSY B0, `(.L_x_164) ;  /* 0x0000006000007945 */ /* 0x000fe20003800000 */
[----:B------:R-:W-:-:S07]  /*138e0*/  IMAD.MOV.U32 R15, RZ, RZ, -0x1 ;  /* 0xffffffffff0f7424 */ /* 0x000fce00078e00ff */
[----:B01---5:R-:W-:Y:S05]  /*138f0*/  WARPSYNC.COLLECTIVE R15, `(.L_x_165) ;  /* 0x000000000f0c7348 */ /* 0x023fea0003c00000 */
[----:B------:R-:W-:Y:S02]  /*13900*/  ELECT P6, UR62, PT ;  /* 0x00000000003e782f */ /* 0x000fe400038c0000 */
[----:B------:R-:W-:Y:S01]  /*13910*/  MOV R14, UR62 ;  /* 0x0000003e000e7c02 */ /* 0x000fe20008000f00 */
[----:B01---5:R-:W-:Y:S10]  /*13920*/  ENDCOLLECTIVE ;  /* 0x000000000000791b */ /* 0x023ff40003800000 */
.L_x_165:
[----:B------:R-:W-:Y:S05]  /*13930*/  BSYNC B0 ;  /* 0x0000000000007941 */ /* 0x000fea0003800000 */
.L_x_164:
[----:B------:R-:W-:Y:S05]  /*13940*/  BRA `(.L_x_166) ;  /* 0xffffffd000007947 */ /* 0x000fea000383ffff */
.L_x_81:
[----:B-1----:R1:W2:Y:S02]  /*13950*/  SYNCS.PHASECHK.TRANS64.TRYWAIT P1, [R5+URZ+0x38840], R4 ;  /* 0x03884004050075a7 */ /* 0x0022a4000802017f */
[----:B--2---:R-:W-:Y:S05]  /*13960*/  @!P1 NANOSLEEP.SYNCS 0x989680 ;  /* 0x009896800000995d */ /* 0x004fea0003900000 */
[----:B------:R-:W2:Y:S02]  /*13970*/  @!P1 SYNCS.PHASECHK.TRANS64 P1, [R5+URZ+0x38840], R4 ;  /* 0x03884004050095a7 */ /* 0x000ea4000802007f */
[----:B--2---:R-:W-:Y:S05]  /*13980*/  @!P1 BRA `(.L_x_81) ;  /* 0xfffffffc00f09947 */ /* 0x004fea000383ffff */
[----:B------:R-:W-:Y:S05]  /*13990*/  BRA `(.L_x_167) ;  /* 0xffffffd000287947 */ /* 0x000fea000383ffff */
.L_x_83:
[----:B--2---:R2:W3:Y:S02]  /*139a0*/  SYNCS.PHASECHK.TRANS64.TRYWAIT P1, [R3+URZ+0x38840], R0 ;  /* 0x03884000030075a7 */ /* 0x0044e4000802017f */
[----:B---3--:R-:W-:Y:S05]  /*139b0*/  @!P1 NANOSLEEP.SYNCS 0x989680 ;  /* 0x009896800000995d */ /* 0x008fea0003900000 */
[----:B------:R-:W3:Y:S02]  /*139c0*/  @!P1 SYNCS.PHASECHK.TRANS64 P1, [R3+URZ+0x38840], R0 ;  /* 0x03884000030095a7 */ /* 0x000ee4000802007f */
[----:B---3--:R-:W-:Y:S05]  /*139d0*/  @!P1 BRA `(.L_x_83) ;  /* 0xfffffffc00f09947 */ /* 0x008fea000383ffff */
[----:B------:R-:W-:Y:S05]  /*139e0*/  BRA `(.L_x_168) ;  /* 0xffffffd000347947 */ /* 0x000fea000383ffff */
.L_x_85:
[----:B---3--:R3:W4:Y:S02]  /*139f0*/  SYNCS.PHASECHK.TRANS64.TRYWAIT P1, [R5+URZ+0x38860], R4 ;  /* 0x03886004050075a7 */ /* 0x008724000802017f */
[----:B----4-:R-:W-:Y:S05]  /*13a00*/  @!P1 NANOSLEEP.SYNCS 0x989680 ;  /* 0x009896800000995d */ /* 0x010fea0003900000 */
[----:B------:R-:W4:Y:S02]  /*13a10*/  @!P1 SYNCS.PHASECHK.TRANS64 P1, [R5+URZ+0x38860], R4 ;  /* 0x03886004050095a7 */ /* 0x000f24000802007f */
[----:B----4-:R-:W-:Y:S05]  /*13a20*/  @!P1 BRA `(.L_x_85) ;  /* 0xfffffffc00f09947 */ /* 0x010fea000383ffff */
[----:B------:R-:W-:Y:S05]  /*13a30*/  BRA `(.L_x_169) ;  /* 0xffffffd000307947 */ /* 0x000fea000383ffff */
.L_x_170:
[----:B------:R-:W-:-:S00]  /*13a40*/  BRA `(.L_x_170) ;  /* 0xfffffffc00fc7947 */ /* 0x000fc0000383ffff */
[----:B------:R-:W-:-:S00]  /*13a50*/  NOP ;  /* 0x0000000000007918 */ /* 0x000fc00000000000 */
        /* <DEDUP_REMOVED lines=10> */
.L_x_3271:


//--------------------- .text._ZN7cutlass13device_kernelIN5flash11enable_sm90INS1_16FlashAttnFwdSm90INS1_25CollectiveMainloopFwdSm90ILi2EN4cute5tupleIJNS5_1CILi1EEES8_S8_EEENS6_IJNS7_ILi128EEENS7_ILi80EEENS7_ILi256EEEEEELi256ENS_10bfloat16_tEfNS_4arch4Sm90ELb0ELb0ELb0ELb1ELb1ELb0ELb0ELb1ELb1ELb1ELb1ELb0EEENS1_21CollectiveEpilogueFwdINS6_IJSA_SC_SB_EEES9_SE_SG_Li256ELb1ELb1ELb1ELb0EEENS1_36VarlenDynamicPersistentTileSchedulerILi128ELi80ELi256ELi128ELb1ELb1ELb1ELb0ELb1ELb1EEEEEEEEEvNT_6ParamsE --------------------------
	.section	.text._ZN7cutlass13device_kernelIN5flash11enable_sm90INS1_16FlashAttnFwdSm90INS1_25CollectiveMainloopFwdSm90ILi2EN4cute5tupleIJNS5_1CILi1EEES8_S8_EEENS6_IJNS7_ILi128EEENS7_ILi80EEENS7_ILi256EEEEEELi256ENS_10bfloat16_tEfNS_4arch4Sm90ELb0ELb0ELb0ELb1ELb1ELb0ELb0ELb1ELb1ELb1ELb1ELb0EEENS1_21CollectiveEpilogueFwdINS6_IJSA_SC_SB_EEES9_SE_SG_Li256ELb1ELb1ELb1ELb0EEENS1_36VarlenDynamicPersistentTileSchedulerILi128ELi80ELi256ELi128ELb1ELb1ELb1ELb0ELb1ELb1EEEEEEEEEvNT_6ParamsE,"ax",@progbits
	.align	128
.text._ZN7cutlass13device_kernelIN5flash11enable_sm90INS1_16FlashAttnFwdSm90INS1_25CollectiveMainloopFwdSm90ILi2EN4cute5tupleIJNS5_1CILi1EEES8_S8_EEENS6_IJNS7_ILi128EEENS7_ILi80EEENS7_ILi256EEEEEELi256ENS_10bfloat16_tEfNS_4arch4Sm90ELb0ELb0ELb0ELb1ELb1ELb0ELb0ELb1ELb1ELb1ELb1ELb0EEENS1_21CollectiveEpilogueFwdINS6_IJSA_SC_SB_EEES9_SE_SG_Li256ELb1ELb1ELb1ELb0EEENS1_36VarlenDynamicPersistentTileSchedulerILi128ELi80ELi256ELi128ELb1ELb1ELb1ELb0ELb1ELb1EEEEEEEEEvNT_6ParamsE:
        .type           _ZN7cutlass13device_kernelIN5flash11enable_sm90INS1_16FlashAttnFwdSm90INS1_25CollectiveMainloopFwdSm90ILi2EN4cute5tupleIJNS5_1CILi1EEES8_S8_EEENS6_IJNS7_ILi128EEENS7_ILi80EEENS7_ILi256EEEEEELi256ENS_10bfloat16_tEfNS_4arch4Sm90ELb0ELb0ELb0ELb1ELb1ELb0ELb0ELb1ELb1ELb1ELb1ELb0EEENS1_21CollectiveEpilogueFwdINS6_IJSA_SC_SB_EEES9_SE_SG_Li256ELb1ELb1ELb1ELb0EEENS1_36VarlenDynamicPersistentTileSchedulerILi128ELi80ELi256ELi128ELb1ELb1ELb1ELb0ELb1ELb1EEEEEEEEEvNT_6ParamsE,@function
        .size           _ZN7cutlass13device_kernelIN5flash11enable_sm90INS1_16FlashAttnFwdSm90INS1_25CollectiveMainloopFwdSm90ILi2EN4cute5tupleIJNS5_1CILi1EEES8_S8_EEENS6_IJNS7_ILi128EEENS7_ILi80EEENS7_ILi256EEEEEELi256ENS_10bfloat16_tEfNS_4arch4Sm90ELb0ELb0ELb0ELb1ELb1ELb0ELb0ELb1ELb1ELb1ELb1ELb0EEENS1_21CollectiveEpilogueFwdINS6_IJSA_SC_SB_EEES9_SE_SG_Li256ELb1ELb1ELb1ELb0EEENS1_36VarlenDynamicPersistentTileSchedulerILi128ELi80ELi256ELi128ELb1ELb1ELb1ELb0ELb1ELb1EEEEEEEEEvNT_6ParamsE,(.L_x_3272 - _ZN7cutlass13device_kernelIN5flash11enable_sm90INS1_16FlashAttnFwdSm90INS1_25CollectiveMainloopFwdSm90ILi2EN4cute5tupleIJNS5_1CILi1EEES8_S8_EEENS6_IJNS7_ILi128EEENS7_ILi80EEENS7_ILi256EEEEEELi256ENS_10bfloat16_tEfNS_4arch4Sm90ELb0ELb0ELb0ELb1ELb1ELb0ELb0ELb1ELb1ELb1ELb1ELb0EEENS1_21CollectiveEpilogueFwdINS6_IJSA_SC_SB_EEES9_SE_SG_Li256ELb1ELb1ELb1ELb0EEENS1_36VarlenDynamicPersistentTileSchedulerILi128ELi80ELi256ELi128ELb1ELb1ELb1ELb0ELb1ELb1EEEEEEEEEvNT_6ParamsE)
        .other          _ZN7cutlass13device_kernelIN5flash11enable_sm90INS1_16FlashAttnFwdSm90INS1_25CollectiveMainloopFwdSm90ILi2EN4cute5tupleIJNS5_1CILi1EEES8_S8_EEENS6_IJNS7_ILi128EEENS7_ILi80EEENS7_ILi256EEEEEELi256ENS_10bfloat16_tEfNS_4arch4Sm90ELb0ELb0ELb0ELb1ELb1ELb0ELb0ELb1ELb1ELb1ELb1ELb0EEENS1_21CollectiveEpilogueFwdINS6_IJSA_SC_SB_EEES9_SE_SG_Li256ELb1ELb1ELb1ELb0EEENS1_36VarlenDynamicPersistentTileSchedulerILi128ELi80ELi256ELi128ELb1ELb1ELb1ELb0ELb1ELb1EEEEEEEEEvNT_6ParamsE,@"STO_CUDA_ENTRY STV_DEFAULT"
_ZN7cutlass13device_kernelIN5flash11enable_sm90INS1_16FlashAttnFwdSm90INS1_25CollectiveMainloopFwdSm90ILi2EN4cute5tupleIJNS5_1CILi1EEES8_S8_EEENS6_IJNS7_ILi128EEENS7_ILi80EEENS7_ILi256EEEEEELi256ENS_10bfloat16_tEfNS_4arch4Sm90ELb0ELb0ELb0ELb1ELb1ELb0ELb0ELb1ELb1ELb1ELb1ELb0EEENS1_21CollectiveEpilogueFwdINS6_IJSA_SC_SB_EEES9_SE_SG_Li256ELb1ELb1ELb1ELb0EEENS1_36VarlenDynamicPersistentTileSchedulerILi128ELi80ELi256ELi128ELb1ELb1ELb1ELb0ELb1ELb1EEEEEEEEEvNT_6ParamsE:
        /* <DEDUP_REMOVED lines=45> */
.L_x_171:
        /* <DEDUP_REMOVED lines=22> */
.L_x_172:
        /* <DEDUP_REMOVED lines=18> */
.L_x_173:
        /* <DEDUP_REMOVED lines=22> */
.L_x_174:
        /* <DEDUP_REMOVED lines=23> */
.L_x_175:
[----:B------:R-:W-:Y:S01]  /*0820*/  UISETP.NE.AND UP0, UPT, UR9, URZ, UPT ;  /* 0x0000003f0900728c */ /* 0x000fe2000bf05270 */
[----:B------:R-:W-:Y:S01]  /*0830*/  NOP ;  /* 0x0000000000007918 */ /* 0x000fe20000000000 */
[----:B0-----:R-:W-:Y:S01]  /*0840*/  UMOV UR4, 0x1 ;  /* 0x0000000100047882 */ /* 0x001fe20000000000 */
[----:B------:R-:W-:Y:S01]  /*0850*/  ULDC.64 UR36, c[0x0][0x208] ;  /* 0x0000820000247ab9 */ /* 0x000fe20000000a00 */
[----:B------:R-:W-:Y:S01]  /*0860*/  USEL UR4, UR4, 0x2, !UP0 ;  /* 0x0000000204047887 */ /* 0x000fe2000c000000 */
[----:B-1234-:R-:W-:Y:S01]  /*0870*/  BAR.SYNC.DEFER_BLOCKING 0x0 ;  /* 0x0000000000007b1d */ /* 0x01efe20000010000 */
[----:B------:R-:W-:-:S04]  /*0880*/  PLOP3.LUT P0, PT, PT, PT, UP0, 0x80, 0x0 ;  /* 0x000000000000781c */ /* 0x000fc80003f0f008 */
[----:B------:R-:W-:-:S05]  /*0890*/  IMAD.U32 R3, RZ, RZ, UR4 ;  /* 0x00000004ff037e24 */ /* 0x000fca000f8e00ff */
[----:B------:R0:W-:Y:S04]  /*08a0*/  STL [R1+0x50], R3 ;  /* 0x0000500301007387 */ /* 0x0001e80000100800 */
[----:B------:R-:W-:Y:S05]  /*08b0*/  @!P0 BRA `(.L_x_176) ;  /* 0x000000f400c08947 */ /* 0x000fea0003800000 */
.L_x_177:
[----:B------:R-:W-:-:S08]  /*08c0*/  NOP ;  /* 0x0000000000007918 */ /* 0x000fd00000000000 */
[----:B------:R-:W1:Y:S02]  /*08d0*/  USETMAXREG.TRY_ALLOC.CTAPOOL UP0, 0xe8 ;  /* 0x000000e8000079c8 */ /* 0x000e640008000600 */
[----:B-1----:R-:W-:-:S13]  /*08e0*/  PLOP3.LUT P0, PT, PT, PT, UP0, 0x80, 0x0 ;  /* 0x000000000000781c */ /* 0x002fda0003f0f008 */
[----:B------:R-:W-:Y:S05]  /*08f0*/  @!P0 BRA `(.L_x_177) ;  /* 0xfffffffc00f08947 */ /* 0x000fea000383ffff */
[----:B------:R-:W1:Y:S08]  /*0900*/  S2UR UR5, SR_CgaCtaId ;  /* 0x00000000000579c3 */ /* 0x000e700000008800 */
[----:B------:R-:W-:Y:S06]  /*0910*/  BAR.ARV 0x8, 0x180 ;  /* 0x0206000000007b1d */ /* 0x000fec0000002000 */
[----:B------:R-:W-:-:S02]  /*0920*/  UMOV UR4, 0x400 ;  /* 0x0000040000047882 */ /* 0x000fc40000000000 */
[----:B------:R-:W-:Y:S01]  /*0930*/  BAR.SYNC.DEFER_BLOCKING 0x5, 0x180 ;  /* 0x0146000000007b1d */ /* 0x000fe20000010000 */
[----:B-1----:R-:W-:-:S09]  /*0940*/  ULEA UR4, UR5, UR4, 0x18 ;  /* 0x0000000405047291 */ /* 0x002fd2000f8ec03f */
[----:B------:R-:W1:Y:S01]  /*0950*/  LDS.128 R8, [UR4+0x388d0] ;  /* 0x0388d004ff087984 */ /* 0x000e620008000c00 */
[----:B------:R-:W-:Y:S01]  /*0960*/  ULDC UR4, c[0x0][0xc3c] ;  /* 0x00030f0000047ab9 */ /* 0x000fe20000000800 */
[----:B------:R-:W-:Y:S06]  /*0970*/  BAR.ARV 0x4, 0x180 ;  /* 0x0106000000007b1d */ /* 0x000fec0000002000 */
[----:B-1----:R-:W-:-:S13]  /*0980*/  ISETP.GE.AND P0, PT, R11, UR4, PT ;  /* 0x000000040b007c0c */ /* 0x002fda000bf06270 */
[----:B------:R-:W-:Y:S05]  /*0990*/  @P0 EXIT ;  /* 0x000000000000094d */ /* 0x000fea0003800000 */
[----:B------:R-:W2:Y:S01]  /*09a0*/  LDL R2, [R1+0x50] ;  /* 0x0000500001027983 */ /* 0x000ea20000100800 */
[----:B------:R-:W-:Y:S01]  /*09b0*/  VIADD R0, R0, 0xffffff80 ;  /* 0xffffff8000007836 */ /* 0x000fe20000000000 */
[----:B------:R-:W-:Y:S01]  /*09c0*/  R2UR UR7, R11 ;  /* 0x000000000b0772ca */ /* 0x000fe200000e0000 */
[----:B------:R-:W-:Y:S01]  /*09d0*/  UMOV UR38, URZ ;  /* 0x0000003f00267c82 */ /* 0x000fe20008000000 */
[----:B------:R-:W-:Y:S02]  /*09e0*/  R2UR UR6, R9 ;  /* 0x00000000090672ca */ /* 0x000fe400000e0000 */
[----:B0-----:R-:W-:Y:S02]  /*09f0*/  SHF.R.S32.HI R3, RZ, 0x1f, R0 ;  /* 0x0000001fff037819 */ /* 0x001fe40000011400 */
[----:B------:R-:W-:Y:S02]  /*0a00*/  R2UR UR5, R10 ;  /* 0x000000000a0572ca */ /* 0x000fe400000e0000 */
[----:B------:R-:W-:-:S05]  /*0a10*/  LEA.HI R4, R3, R0, RZ, 0x5 ;  /* 0x0000000003047211 */ /* 0x000fca00078f28ff */
[----:B------:R-:W-:-:S05]  /*0a20*/  IMAD.SHL.U32 R6, R4, 0x20, RZ ;  /* 0x0000002004067824 */ /* 0x000fca00078e00ff */
[----:B------:R-:W-:Y:S02]  /*0a30*/  LOP3.LUT R6, R6, 0xfffffc00, RZ, 0xc0, !PT ;  /* 0xfffffc0006067812 */ /* 0x000fe400078ec0ff */
[----:B--2---:R-:W-:Y:S02]  /*0a40*/  R2UR UR4, R2 ;  /* 0x00000000020472ca */ /* 0x004fe400000e0000 */
[----:B------:R-:W-:-:S04]  /*0a50*/  LEA.HI R2, R3, R0, RZ, 0x7 ;  /* 0x0000000003027211 */ /* 0x000fc800078f38ff */
[----:B------:R-:W-:-:S05]  /*0a60*/  LOP3.LUT R5, R2, 0xffffff80, RZ, 0xc0, !PT ;  /* 0xffffff8002057812 */ /* 0x000fca00078ec0ff */
[C---:B------:R-:W-:Y:S01]  /*0a70*/  IMAD.IADD R13, R0.reuse, 0x1, -R5 ;  /* 0x00000001000d7824 */ /* 0x040fe200078e0a05 */
[CC--:B------:R-:W-:Y:S01]  /*0a80*/  LEA.HI R5, R3.reuse, R0.reuse, RZ, 0x2 ;  /* 0x0000000003057211 */ /* 0x0c0fe200078f10ff */
[----:B------:R-:W-:Y:S01]  /*0a90*/  ULOP3.LUT UR8, UR4, 0x1, URZ, 0xfc, !UPT ;  /* 0x0000000104087892 */ /* 0x000fe2000f8efc3f */
[----:B------:R-:W-:Y:S02]  /*0aa0*/  LEA.HI R3, R3, R0, RZ, 0x4 ;  /* 0x0000000003037211 */ /* 0x000fe400078f20ff */
[----:B------:R-:W-:Y:S01]  /*0ab0*/  SHF.R.S32.HI R8, RZ, 0x1f, R13 ;  /* 0x0000001fff087819 */ /* 0x000fe2000001140d */
[----:B------:R-:W-:Y:S01]  /*0ac0*/  STL [R1+0x3c], R13 ;  /* 0x00003c0d01007387 */ /* 0x000fe20000100800 */
[----:B------:R-:W-:Y:S01]  /*0ad0*/  LOP3.LUT R11, R5, 0xfffffffc, RZ, 0xc0, !PT ;  /* 0xfffffffc050b7812 */ /* 0x000fe200078ec0ff */
[----:B------:R-:W-:Y:S01]  /*0ae0*/  UMOV UR4, URZ ;  /* 0x0000003f00047c82 */ /* 0x000fe20008000000 */
[C---:B------:R-:W-:Y:S02]  /*0af0*/  LOP3.LUT R5, R3.reuse, 0x3fffff0, RZ, 0xc0, !PT ;  /* 0x03fffff003057812 */ /* 0x040fe400078ec0ff */
[----:B------:R-:W-:Y:S01]  /*0b00*/  SHF.R.S32.HI R4, RZ, 0x4, R3 ;  /* 0x00000004ff047819 */ /* 0x000fe20000011403 */
[----:B------:R-:W-:Y:S01]  /*0b10*/  IMAD.IADD R12, R0, 0x1, -R11 ;  /* 0x00000001000c7824 */ /* 0x000fe200078e0a0b */
[----:B------:R-:W-:Y:S01]  /*0b20*/  LEA.HI R9, R8, R13, RZ, 0x2 ;  /* 0x0000000d08097211 */ /* 0x000fe200078f10ff */
[----:B------:R-:W-:Y:S01]  /*0b30*/  IMAD.IADD R5, R0, 0x1, -R5 ;  /* 0x0000000100057824 */ /* 0x000fe200078e0a05 */
[----:B------:R-:W-:-:S02]  /*0b40*/  LEA.HI R0, R3, R4, RZ, 0x1 ;  /* 0x0000000403007211 */ /* 0x000fc400078f08ff */
[--C-:B------:R-:W-:Y:S01]  /*0b50*/  SHF.R.S32.HI R10, RZ, 0x2, R9.reuse ;  /* 0x00000002ff0a7819 */ /* 0x100fe20000011409 */
[----:B------:R-:W-:Y:S01]  /*0b60*/  IMAD R6, R5, 0x40, R6 ;  /* 0x0000004005067824 */ /* 0x000fe200078e0206 */
[----:B------:R-:W-:Y:S02]  /*0b70*/  SHF.R.S32.HI R7, RZ, 0x1f, R9 ;  /* 0x0000001fff077819 */ /* 0x000fe40000011409 */
[----:B------:R-:W-:Y:S02]  /*0b80*/  SHF.R.S32.HI R3, RZ, 0x7, R2 ;  /* 0x00000007ff037819 */ /* 0x000fe40000011402 */
[----:B------:R-:W-:Y:S02]  /*0b90*/  LEA.HI R11, R7, R10, RZ, 0x3 ;  /* 0x0000000a070b7211 */ /* 0x000fe400078f18ff */
[----:B------:R-:W-:Y:S02]  /*0ba0*/  LEA.HI R2, R2, R3, RZ, 0x1 ;  /* 0x0000000302027211 */ /* 0x000fe400078f08ff */
[----:B------:R-:W-:-:S02]  /*0bb0*/  LOP3.LUT R7, R0, 0x1ffffffe, RZ, 0xc0, !PT ;  /* 0x1ffffffe00077812 */ /* 0x000fc400078ec0ff */
[----:B------:R-:W-:Y:S02]  /*0bc0*/  LOP3.LUT R11, R11, 0xfffffff8, RZ, 0xc0, !PT ;  /* 0xfffffff80b0b7812 */ /* 0x000fe400078ec0ff */
[----:B------:R-:W-:Y:S01]  /*0bd0*/  LEA.HI R8, R8, R13, RZ, 0x5 ;  /* 0x0000000d08087211 */ /* 0x000fe200078f28ff */
[----:B------:R-:W-:Y:S01]  /*0be0*/  IMAD.IADD R7, R4, 0x1, -R7 ;  /* 0x0000000104077824 */ /* 0x000fe200078e0a07 */
[----:B------:R-:W-:Y:S01]  /*0bf0*/  LOP3.LUT R2, R2, 0x3fffffe, RZ, 0xc0, !PT ;  /* 0x03fffffe02027812 */ /* 0x000fe200078ec0ff */
[----:B------:R-:W-:Y:S01]  /*0c00*/  IMAD.IADD R11, R10, 0x1, -R11 ;  /* 0x000000010a0b7824 */ /* 0x000fe200078e0a0b */
[----:B------:R-:W-:Y:S02]  /*0c10*/  LEA.HI R0, R12, R12, RZ, 0x1 ;  /* 0x0000000c0c007211 */ /* 0x000fe400078f08ff */
[----:B------:R-:W-:Y:S01]  /*0c20*/  SHF.R.S32.HI R8, RZ, 0x5, R8 ;  /* 0x00000005ff087819 */ /* 0x000fe20000011408 */
[----:B------:R-:W-:Y:S01]  /*0c30*/  IMAD.IADD R2, R3, 0x1, -R2 ;  /* 0x0000000103027824 */ /* 0x000fe200078e0a02 */
[----:B------:R-:W-:Y:S01]  /*0c40*/  LOP3.LUT R3, R0, 0x1ffffffe, RZ, 0xc0, !PT ;  /* 0x1ffffffe00037812 */ /* 0x000fe200078ec0ff */
[----:B------:R-:W-:Y:S01]  /*0c50*/  IMAD R0, R7, 0x8, R6 ;  /* 0x0000000807007824 */ /* 0x000fe200078e0206 */
[----:B------:R-:W-:Y:S01]  /*0c60*/  LOP3.LUT R9, R9, 0x7ffffffc, RZ, 0xc0, !PT ;  /* 0x7ffffffc09097812 */ /* 0x000fe200078ec0ff */
[----:B------:R-:W-:-:S02]  /*0c70*/  IMAD R11, R8, 0x10, R11 ;  /* 0x00000010080b7824 */ /* 0x000fc400078e020b */
[----:B------:R-:W-:Y:S01]  /*0c80*/  IMAD.IADD R3, R12, 0x1, -R3 ;  /* 0x000000010c037824 */ /* 0x000fe200078e0a03 */
[----:B------:R0:W-:Y:S01]  /*0c90*/  STL [R1+0x48], R0 ;  /* 0x0000480001007387 */ /* 0x0001e20000100800 */
[----:B------:R-:W-:-:S04]  /*0ca0*/  IMAD.IADD R9, R13, 0x1, -R9 ;  /* 0x000000010d097824 */ /* 0x000fc800078e0a09 */
[----:B------:R-:W-:-:S04]  /*0cb0*/  IMAD.SHL.U32 R23, R9, 0x2, RZ ;  /* 0x0000000209177824 */ /* 0x000fc800078e00ff */
[C---:B------:R-:W-:Y:S02]  /*0cc0*/  VIADD R16, R23.reuse, 0x8 ;  /* 0x0000000817107836 */ /* 0x040fe40000000000 */
[----:B0-----:R-:W-:Y:S02]  /*0cd0*/  IMAD R0, R2, 0x40, R11 ;  /* 0x0000004002007824 */ /* 0x001fe400078e020b */
[----:B------:R-:W-:Y:S01]  /*0ce0*/  IMAD.U32 R2, RZ, RZ, UR8 ;  /* 0x00000008ff027e24 */ /* 0x000fe2000f8e00ff */
[----:B------:R-:W-:Y:S01]  /*0cf0*/  SHF.R.S32.HI R18, RZ, 0x1f, R16 ;  /* 0x0000001fff127819 */ /* 0x000fe20000011410 */
[C---:B------:R-:W-:Y:S01]  /*0d00*/  VIADD R15, R23.reuse, 0x10 ;  /* 0x00000010170f7836 */ /* 0x040fe20000000000 */
[----:B------:R0:W-:Y:S01]  /*0d10*/  STL [R1+0x40], R0 ;  /* 0x0000400001007387 */ /* 0x0001e20000100800 */
[C---:B------:R-:W-:Y:S02]  /*0d20*/  VIADD R14, R23.reuse, 0x18 ;  /* 0x00000018170e7836 */ /* 0x040fe40000000000 */
[C---:B------:R-:W-:Y:S01]  /*0d30*/  VIADD R13, R23.reuse, 0x20 ;  /* 0x00000020170d7836 */ /* 0x040fe20000000000 */
[----:B------:R1:W-:Y:S01]  /*0d40*/  STL [R1+0x4c], R2 ;  /* 0x00004c0201007387 */ /* 0x0003e20000100800 */
[C---:B------:R-:W-:Y:S01]  /*0d50*/  VIADD R12, R23.reuse, 0x28 ;  /* 0x00000028170c7836 */ /* 0x040fe20000000000 */
[----:B------:R-:W-:Y:S01]  /*0d60*/  SHF.R.S32.HI R17, RZ, 0x1f, R15 ;  /* 0x0000001fff117819 */ /* 0x000fe2000001140f */
[C---:B------:R-:W-:Y:S01]  /*0d70*/  VIADD R11, R23.reuse, 0x30 ;  /* 0x00000030170b7836 */ /* 0x040fe20000000000 */
[----:B------:R-:W-:Y:S01]  /*0d80*/  SHF.R.S32.HI R16, RZ, 0x1f, R14 ;  /* 0x0000001fff107819 */ /* 0x000fe2000001140e */
[----:B------:R-:W-:Y:S01]  /*0d90*/  VIADD R10, R23, 0x38 ;  /* 0x00000038170a7836 */ /* 0x000fe20000000000 */
[----:B0-----:R-:W-:Y:S01]  /*0da0*/  LEA R0, R3, R0, 0x3 ;  /* 0x0000000003007211 */ /* 0x001fe200078e18ff */
[C---:B------:R-:W-:Y:S01]  /*0db0*/  VIADD R9, R23.reuse, 0x40 ;  /* 0x0000004017097836 */ /* 0x040fe20000000000 */
[----:B------:R-:W-:Y:S01]  /*0dc0*/  SHF.R.S32.HI R15, RZ, 0x1f, R13 ;  /* 0x0000001fff0f7819 */ /* 0x000fe2000001140d */
[C---:B------:R-:W-:Y:S01]  /*0dd0*/  VIADD R8, R23.reuse, 0x48 ;  /* 0x0000004817087836 */ /* 0x040fe20000000000 */
[----:B------:R-:W-:Y:S01]  /*0de0*/  SHF.R.S32.HI R14, RZ, 0x1f, R12 ;  /* 0x0000001fff0e7819 */ /* 0x000fe2000001140c */
[----:B-1----:R-:W-:Y:S01]  /*0df0*/  IMAD.U32 R2, RZ, RZ, UR4 ;  /* 0x00000004ff027e24 */ /* 0x002fe2000f8e00ff */
[----:B------:R-:W-:Y:S01]  /*0e00*/  SHF.R.S32.HI R13, RZ, 0x1f, R11 ;  /* 0x0000001fff0d7819 */ /* 0x000fe2000001140b */
[C---:B------:R-:W-:Y:S01]  /*0e10*/  VIADD R7, R23.reuse, 0x50 ;  /* 0x0000005017077836 */ /* 0x040fe20000000000 */
[----:B------:R-:W-:Y:S01]  /*0e20*/  SHF.R.S32.HI R12, RZ, 0x1f, R10 ;  /* 0x0000001fff0c7819 */ /* 0x000fe2000001140a */
[C---:B------:R-:W-:Y:S01]  /*0e30*/  VIADD R6, R23.reuse, 0x58 ;  /* 0x0000005817067836 */ /* 0x040fe20000000000 */
[----:B------:R0:W-:Y:S01]  /*0e40*/  STL [R1+0x38], R2 ;  /* 0x0000380201007387 */ /* 0x0001e20000100800 */
[C---:B------:R-:W-:Y:S01]  /*0e50*/  VIADD R5, R23.reuse, 0x60 ;  /* 0x0000006017057836 */ /* 0x040fe20000000000 */
[----:B------:R-:W-:Y:S01]  /*0e60*/  SHF.R.S32.HI R11, RZ, 0x1f, R9 ;  /* 0x0000001fff0b7819 */ /* 0x000fe20000011409 */
[C---:B------:R-:W-:Y:S01]  /*0e70*/  VIADD R4, R23.reuse, 0x68 ;  /* 0x0000006817047836 */ /* 0x040fe20000000000 */
[----:B------:R1:W-:Y:S01]  /*0e80*/  STL [R1+0x44], R0 ;  /* 0x0000440001007387 */ /* 0x0003e20000100800 */
[C---:B------:R-:W-:Y:S01]  /*0e90*/  VIADD R227, R23.reuse, 0x78 ;  /* 0x0000007817e37836 */ /* 0x040fe20000000000 */
[----:B------:R-:W-:Y:S01]  /*0ea0*/  SHF.R.S32.HI R10, RZ, 0x1f, R8 ;  /* 0x0000001fff0a7819 */ /* 0x000fe20000011408 */
[C---:B------:R-:W-:Y:S01]  /*0eb0*/  VIADD R226, R23.reuse, 0x80 ;  /* 0x0000008017e27836 */ /* 0x040fe20000000000 */
[----:B------:R-:W-:Y:S01]  /*0ec0*/  SHF.R.S32.HI R9, RZ, 0x1f, R7 ;  /* 0x0000001fff097819 */ /* 0x000fe20000011407 */
[C---:B------:R-:W-:Y:S01]  /*0ed0*/  VIADD R225, R23.reuse, 0x88 ;  /* 0x0000008817e17836 */ /* 0x040fe20000000000 */
[----:B------:R-:W-:Y:S01]  /*0ee0*/  SHF.R.S32.HI R8, RZ, 0x1f, R6 ;  /* 0x0000001fff087819 */ /* 0x000fe20000011406 */
[C---:B0-----:R-:W-:Y:S01]  /*0ef0*/  VIADD R2, R23.reuse, 0x70 ;  /* 0x0000007017027836 */ /* 0x041fe20000000000 */
[----:B------:R-:W-:Y:S01]  /*0f00*/  SHF.R.S32.HI R7, RZ, 0x1f, R5 ;  /* 0x0000001fff077819 */ /* 0x000fe20000011405 */
[C---:B------:R-:W-:Y:S01]  /*0f10*/  VIADD R224, R23.reuse, 0x90 ;  /* 0x0000009017e07836 */ /* 0x040fe20000000000 */
        /* <DEDUP_REMOVED lines=17> */
[----:B------:R-:W-:Y:S01]  /*1030*/  VIADD R213, R23, 0xd8 ;  /* 0x000000d817d57836 */ /* 0x000fe20000000000 */
[----:B------:R-:W-:Y:S01]  /*1040*/  SHF.R.S32.HI R2, RZ, 0x1f, R220 ;  /* 0x0000001fff027819 */ /* 0x000fe200000114dc */
[----:B------:R-:W-:Y:S01]  /*1050*/  IMAD.U32 R16, RZ, RZ, UR4 ;  /* 0x00000004ff107e24 */ /* 0x000fe2000f8e00ff */
[----:B------:R-:W-:-:S02]  /*1060*/  SHF.R.S32.HI R5, RZ, 0x1f, R219 ;  /* 0x0000001fff057819 */ /* 0x000fc400000114db */
[----:B------:R-:W-:Y:S02]  /*1070*/  SHF.R.S32.HI R4, RZ, 0x1f, R218 ;  /* 0x0000001fff047819 */ /* 0x000fe400000114da */
[----:B-1----:R-:W-:-:S07]  /*1080*/  SHF.R.S32.HI R2, RZ, 0x1f, R217 ;  /* 0x0000001fff027819 */ /* 0x002fce00000114d9 */
.L_x_227:
[----:B------:R-:W-:Y:S01]  /*1090*/  ULDC.64 UR8, c[0x0][0xc88] ;  /* 0x0003220000087ab9 */ /* 0x000fe20000000a00 */
[----:B------:R-:W-:Y:S01]  /*10a0*/  ULDC.64 UR10, c[0x0][0xa20] ;  /* 0x00028800000a7ab9 */ /* 0x000fe20000000a00 */
[----:B------:R-:W-:Y:S02]  /*10b0*/  UIMAD.WIDE UR8, UR7, 0x4, UR8 ;  /* 0x00000004070878a5 */ /* 0x000fe4000f8e0208 */
[----:B------:R-:W-:Y:S01]  /*10c0*/  UISETP.NE.U32.AND UP1, UPT, UR10, URZ, UPT ;  /* 0x0000003f0a00728c */ /* 0x000fe2000bf25070 */
[----:B------:R-:W-:Y:S01]  /*10d0*/  UMOV UR61, URZ ;  /* 0x0000003f003d7c82 */ /* 0x000fe20008000000 */
[----:B------:R-:W-:Y:S02]  /*10e0*/  ULDC UR7, c[0x0][0x2f0] ;  /* 0x0000bc0000077ab9 */ /* 0x000fe40000000800 */
[----:B0-2---:R-:W-:Y:S02]  /*10f0*/  IMAD.U32 R2, RZ, RZ, UR8 ;  /* 0x00000008ff027e24 */ /* 0x005fe4000f8e00ff */
[----:B-1----:R-:W-:Y:S01]  /*1100*/  IMAD.U32 R3, RZ, RZ, UR9 ;  /* 0x00000009ff037e24 */ /* 0x002fe2000f8e00ff */
[----:B------:R-:W-:-:S04]  /*1110*/  ULDC.64 UR8, c[0x0][0xa28] ;  /* 0x00028a0000087ab9 */ /* 0x000fc80000000a00 */
[----:B------:R-:W2:Y:S01]  /*1120*/  LDG.E R2, desc[UR36][R2.64] ;  /* 0x0000002402027981 */ /* 0x000ea2000c1e1900 */
[----:B------:R-:W-:Y:S02]  /*1130*/  UISETP.NE.U32.AND UP0, UPT, UR8, URZ, UPT ;  /* 0x0000003f0800728c */ /* 0x000fe4000bf05070 */
[----:B------:R-:W-:Y:S02]  /*1140*/  UISETP.NE.AND.EX UP1, UPT, UR11, URZ, UPT, UP1 ;  /* 0x0000003f0b00728c */ /* 0x000fe4000bf25310 */
[----:B------:R-:W-:-:S04]  /*1150*/  UISETP.NE.AND.EX UP0, UPT, UR9, URZ, UPT, UP0 ;  /* 0x0000003f0900728c */ /* 0x000fc8000bf05300 */
[----:B------:R-:W-:Y:S02]  /*1160*/  PLOP3.LUT P1, PT, PT, PT, UP1, 0x80, 0x0 ;  /* 0x000000000000781c */ /* 0x000fe40003f2f018 */
[----:B------:R-:W-:Y:S02]  /*1170*/  PLOP3.LUT P0, PT, PT, PT, UP0, 0x80, 0x0 ;  /* 0x000000000000781c */ /* 0x000fe40003f0f008 */
[----:B--2---:R-:W-:-:S13]  /*1180*/  R2UR UR4, R2 ;  /* 0x00000000020472ca */ /* 0x004fda00000e0000 */
[----:B------:R-:W-:Y:S02]  /*1190*/  USHF.R.S32.HI UR12, URZ, 0x1f, UR4 ;  /* 0x0000001f3f0c7899 */ /* 0x000fe40008011404 */
[----:B-----5:R-:W-:Y:S01]  /*11a0*/  IMAD.U32 R0, RZ, RZ, UR4 ;  /* 0x00000004ff007e24 */ /* 0x020fe2000f8e00ff */
[----:B------:R-:W-:-:S03]  /*11b0*/  @UP0 ULEA UR8, UP2, UR4, UR8, 0x2 ;  /* 0x0000000804080291 */ /* 0x000fc6000f84103f */
[----:B------:R-:W-:Y:S01]  /*11c0*/  IMAD.U32 R2, RZ, RZ, UR12 ;  /* 0x0000000cff027e24 */ /* 0x000fe2000f8e00ff */
[----:B------:R-:W-:Y:S01]  /*11d0*/  @UP0 ULEA.HI.X UR9, UR4, UR9, UR12, 0x2, UP2 ;  /* 0x0000000904090291 */ /* 0x000fe200090f140c */
[----:B------:R-:W-:Y:S01]  /*11e0*/  STL [R1+0x30], R0 ;  /* 0x0000300001007387 */ /* 0x000fe20000100800 */
[----:B------:R-:W-:-:S03]  /*11f0*/  @UP1 ULEA UR10, UP0, UR4, UR10, 0x2 ;  /* 0x0000000a040a1291 */ /* 0x000fc6000f80103f */
[----:B------:R0:W-:Y:S01]  /*1200*/  STL [R1+0x34], R2 ;  /* 0x0000340201007387 */ /* 0x0001e20000100800 */
[----:B------:R-:W-:Y:S01]  /*1210*/  IMAD.U32 R3, RZ, RZ, UR9 ;  /* 0x00000009ff037e24 */ /* 0x000fe2000f8e00ff */
[----:B------:R-:W-:Y:S01]  /*1220*/  @UP1 ULEA.HI.X UR11, UR4, UR11, UR12, 0x2, UP0 ;  /* 0x0000000b040b1291 */ /* 0x000fe200080f140c */
[----:B------:R-:W-:Y:S02]  /*1230*/  IMAD.U32 R4, RZ, RZ, UR10 ;  /* 0x0000000aff047e24 */ /* 0x000fe4000f8e00ff */
[----:B------:R-:W-:Y:S01]  /*1240*/  ULDC UR4, c[0x0][0x424] ;  /* 0x0001090000047ab9 */ /* 0x000fe20000000800 */
[----:B0-----:R-:W-:Y:S01]  /*1250*/  IMAD.U32 R2, RZ, RZ, UR8 ;  /* 0x00000008ff027e24 */ /* 0x001fe2000f8e00ff */
[----:B------:R-:W-:-:S05]  /*1260*/  ULDC.64 UR8, c[0x0][0x418] ;  /* 0x0001060000087ab9 */ /* 0x000fca0000000a00 */
[----:B------:R-:W2:Y:S01]  /*1270*/  @P0 LDG.E R2, desc[UR36][R2.64] ;  /* 0x0000002402020981 */ /* 0x000ea2000c1e1900 */
[----:B------:R-:W-:-:S05]  /*1280*/  IMAD.U32 R5, RZ, RZ, UR11 ;  /* 0x0000000bff057e24 */ /* 0x000fca000f8e00ff */
[----:B---3--:R-:W3:Y:S01]  /*1290*/  @P1 LDG.E R4, desc[UR36][R4.64] ;  /* 0x0000002404041981 */ /* 0x008ee2000c1e1900 */
[----:B------:R-:W-:Y:S02]  /*12a0*/  UISETP.NE.U32.AND UP0, UPT, UR8, URZ, UPT ;  /* 0x0000003f0800728c */ /* 0x000fe4000bf05070 */
[----:B------:R-:W-:Y:S02]  /*12b0*/  ULOP3.LUT UR8, UR5, 0xff000000, URZ, 0xc0, !UPT ;  /* 0xff00000005087892 */ /* 0x000fe4000f8ec03f */
[----:B------:R-:W-:-:S04]  /*12c0*/  UISETP.NE.AND.EX UP0, UPT, UR9, URZ, UPT, UP0 ;  /* 0x0000003f0900728c */ /* 0x000fc8000bf05300 */
[----:B------:R-:W-:-:S04]  /*12d0*/  USEL UR4, UR4, 0x1, UP0 ;  /* 0x0000000104047887 */ /* 0x000fc80008000000 */
[----:B------:R-:W-:Y:S01]  /*12e0*/  UIMAD UR4, UR4, UR7, URZ ;  /* 0x00000007040472a4 */ /* 0x000fe2000f8e023f */
[----:B--2---:R-:W-:Y:S01]  /*12f0*/  @P0 R2UR UR61, R2 ;  /* 0x00000000023d02ca */ /* 0x004fe200000e0000 */
[----:B------:R-:W-:-:S05]  /*1300*/  IMAD.U32 R2, RZ, RZ, UR6 ;  /* 0x00000006ff027e24 */ /* 0x000fca000f8e00ff */
[----:B------:R0:W-:Y:S01]  /*1310*/  STL [R1+0x2c], R2 ;  /* 0x00002c0201007387 */ /* 0x0001e20000100800 */
[----:B---3--:R-:W-:Y:S01]  /*1320*/  @P1 R2UR UR4, R4 ;  /* 0x00000000040412ca */ /* 0x008fe200000e0000 */
[----:B----4-:R-:W-:-:S14]  /*1330*/  @P1 BRA `(.L_x_178) ;  /* 0x0000000000381947 */ /* 0x010fdc0003800000 */
[----:B------:R-:W-:Y:S02]  /*1340*/  ULDC.64 UR6, c[0x0][0xa08] ;  /* 0x0002820000067ab9 */ /* 0x000fe40000000a00 */
[----:B------:R-:W-:-:S04]  /*1350*/  ISETP.NE.U32.AND P0, PT, RZ, UR6, PT ;  /* 0x00000006ff007c0c */ /* 0x000fc8000bf05070 */
[----:B------:R-:W-:-:S13]  /*1360*/  ISETP.NE.AND.EX P0, PT, RZ, UR7, PT, P0 ;  /* 0x00000007ff007c0c */ /* 0x000fda000bf05300 */
[----:B------:R-:W-:Y:S05]  /*1370*/  @!P0 BRA `(.L_x_178) ;  /* 0x0000000000288947 */ /* 0x000fea0003800000 */
[----:B------:R-:W-:Y:S01]  /*1380*/  R2UR UR4, R0 ;  /* 0x00000000000472ca */ /* 0x000fe200000e0000 */
[----:B------:R-:W-:-:S12]  /*1390*/  ULDC.64 UR6, c[0x0][0xa08] ;  /* 0x0002820000067ab9 */ /* 0x000fd80000000a00 */
[----:B------:R-:W-:-:S06]  /*13a0*/  UIMAD.WIDE UR6, UR4, 0x4, UR6 ;  /* 0x00000004040678a5 */ /* 0x000fcc000f8e0206 */
[----:B0-----:R-:W-:Y:S02]  /*13b0*/  IMAD.U32 R2, RZ, RZ, UR6 ;  /* 0x00000006ff027e24 */ /* 0x001fe4000f8e00ff */
[----:B------:R-:W-:-:S05]  /*13c0*/  IMAD.U32 R3, RZ, RZ, UR7 ;  /* 0x00000007ff037e24 */ /* 0x000fca000f8e00ff */
[----:B------:R-:W2:Y:S04]  /*13d0*/  LDG.E R4, desc[UR36][R2.64] ;  /* 0x0000002402047981 */ /* 0x000ea8000c1e1900 */
[----:B------:R-:W3:Y:S01]  /*13e0*/  LDG.E R0, desc[UR36][R2.64+0x4] ;  /* 0x0000042402007981 */ /* 0x000ee2000c1e1900 */
[----:B--2---:R-:W-:Y:S02]  /*13f0*/  R2UR UR4, R4 ;  /* 0x00000000040472ca */ /* 0x004fe400000e0000 */
[----:B---3--:R-:W-:-:S13]  /*1400*/  R2UR UR6, R0 ;  /* 0x00000000000672ca */ /* 0x008fda00000e0000 */
[----:B------:R-:W-:-:S12]  /*1410*/  UIADD3 UR4, -UR4, UR6, URZ ;  /* 0x0000000604047290 */ /* 0x000fd8000fffe13f */
.L_x_178:
[----:B------:R-:W-:Y:S02]  /*1420*/  UIADD3 UR61, -UR61, UR4, URZ ;  /* 0x000000043d3d7290 */ /* 0x000fe4000fffe13f */
[----:B------:R-:W-:Y:S02]  /*1430*/  ULOP3.LUT UR4, UR5, 0xff0000, URZ, 0xc0, !UPT ;  /* 0x00ff000005047892 */ /* 0x000fe4000f8ec03f */
[----:B------:R-:W-:Y:S02]  /*1440*/  UISETP.GE.AND UP0, UPT, UR61, 0x1, UPT ;  /* 0x000000013d00788c */ /* 0x000fe4000bf06270 */
[----:B------:R-:W-:Y:S02]  /*1450*/  USHF.R.U32.HI UR8, URZ, 0x8, UR8 ;  /* 0x000000083f087899 */ /* 0x000fe40008011608 */
[----:B------:R-:W-:Y:S02]  /*1460*/  UIADD3 UR6, UR61, 0x4f, URZ ;  /* 0x0000004f3d067890 */ /* 0x000fe4000fffe03f */
[----:B------:R-:W-:Y:S01]  /*1470*/  PLOP3.LUT P0, PT, PT, PT, UP0, 0x80, 0x0 ;  /* 0x000000000000781c */ /* 0x000fe20003f0f008 */
[----:B------:R-:W-:-:S02]  /*1480*/  ULEA.HI UR8, UR4, UR8, URZ, 0x10 ;  /* 0x0000000804087291 */ /* 0x000fc4000f8f803f */
[----:B------:R-:W-:Y:S02]  /*1490*/  UIMAD.WIDE UR6, UR6, 0x66666667, URZ ;  /* 0x66666667060678a5 */ /* 0x000fe4000f8e023f */
[----:B------:R-:W-:Y:S02]  /*14a0*/  ULOP3.LUT UR4, UR8, 0xff, URZ, 0xc0, !UPT ;  /* 0x000000ff08047892 */ /* 0x000fe4000f8ec03f */
[----:B------:R-:W-:Y:S02]  /*14b0*/  ULOP3.LUT UR9, UR5, 0xffff, URZ, 0xc0, !UPT ;  /* 0x0000ffff05097892 */ /* 0x000fe4000f8ec03f */
[----:B------:R-:W-:Y:S02]  /*14c0*/  USHF.R.U32.HI UR5, URZ, 0x10, UR8 ;  /* 0x000000103f057899 */ /* 0x000fe40008011608 */
[----:B------:R-:W-:Y:S01]  /*14d0*/  USHF.R.U32.HI UR6, URZ, 0x1f, UR7 ;  /* 0x0000001f3f067899 */ /* 0x000fe20008011607 */
[----:B------:R-:W-:Y:S01]  /*14e0*/  IMAD.U32 R215, RZ, RZ, UR4 ;  /* 0x00000004ffd77e24 */ /* 0x000fe2000f8e00ff */
[----:B------:R-:W-:Y:S01]  /*14f0*/  UMOV UR4, URZ ;  /* 0x0000003f00047c82 */ /* 0x000fe20008000000 */
[----:B------:R-:W-:Y:S01]  /*1500*/  IMAD.U32 R216, RZ, RZ, UR9 ;  /* 0x00000009ffd87e24 */ /* 0x000fe2000f8e00ff */
[----:B------:R-:W-:Y:S01]  /*1510*/  ULEA.HI.SX32 UR9, UR7, UR6, 0x1b ;  /* 0x0000000607097291 */ /* 0x000fe2000f8fda3f */
[----:B------:R-:W-:Y:S01]  /*1520*/  IMAD.U32 R212, RZ, RZ, UR5 ;  /* 0x00000005ffd47e24 */ /* 0x000fe2000f8e00ff */
[----:B------:R-:W-:Y:S10]  /*1530*/  @!P0 BRA `(.L_x_179) ;  /* 0x0000000000948947 */ /* 0x000ff40003800000 */
[----:B------:R-:W-:Y:S01]  /*1540*/  R2UR UR5, R212 ;  /* 0x00000000d40572ca */ /* 0x000fe200000e0000 */
[----:B------:R-:W-:-:S12]  /*1550*/  ULDC UR4, c[0x0][0x9f0] ;  /* 0x00027c0000047ab9 */ /* 0x000fd80000000800 */
[----:B------:R-:W-:-:S04]  /*1560*/  UISETP.NE.AND UP0, UPT, UR5, URZ, UPT ;  /* 0x0000003f0500728c */ /* 0x000fc8000bf05270 */
[----:B------:R-:W-:-:S03]  /*1570*/  USEL UR10, UR5, UR4, UP0 ;  /* 0x00000004050a7287 */ /* 0x000fc60008000000 */
[----:B------:R-:W-:Y:S01]  /*1580*/  UMOV UR4, URZ ;  /* 0x0000003f00047c82 */ /* 0x000fe20008000000 */
[----:B------:R-:W-:Y:S02]  /*1590*/  UIADD3 UR6, UR9, -0x1, UR10 ;  /* 0xffffffff09067890 */ /* 0x000fe4000fffe00a */
[----:B------:R-:W-:-:S04]  /*15a0*/  IMAD.U32 R3, RZ, RZ, UR10 ;  /* 0x0000000aff037e24 */ /* 0x000fc8000f8e00ff */
[----:B------:R-:W-:Y:S01]  /*15b0*/  IMAD.U32 R4, RZ, RZ, UR6 ;  /* 0x00000006ff047e24 */ /* 0x000fe2000f8e00ff */
[-C--:B------:R-:W-:Y:S01]  /*15c0*/  IABS R0, R3.reuse ;  /* 0x0000000300007213 */ /* 0x080fe20000000000 */
[----:B------:R-:W-:Y:S01]  /*15d0*/  ULOP3.LUT UR6, UR6, UR10, URZ, 0x3c, !UPT ;  /* 0x0000000a06067292 */ /* 0x000fe2000f8e3c3f */
[----:B------:R-:W-:Y:S02]  /*15e0*/  IABS R5, R3 ;  /* 0x0000000300057213 */ /* 0x000fe40000000000 */
[----:B------:R-:W-:Y:S02]  /*15f0*/  R2UR UR11, R0 ;  /* 0x00000000000b72ca */ /* 0x000fe400000e0000 */
[----:B------:R-:W-:-:S05]  /*1600*/  IABS R4, R4 ;  /* 0x0000000400047213 */ /* 0x000fca0000000000 */
[----:B------:R-:W-:-:S05]  /*1610*/  IMAD.MOV.U32 R3, RZ, RZ, R4 ;  /* 0x000000ffff037224 */ /* 0x000fca00078e0004 */
[----:B------:R-:W-:Y:S01]  /*1620*/  R2UR UR8, R3 ;  /* 0x00000000030872ca */ /* 0x000fe200000e0000 */
        /* <DEDUP_REMOVED lines=22> */
.L_x_179:
[----:B------:R-:W-:Y:S01]  /*1790*/  R2UR UR5, R215 ;  /* 0x00000000d70572ca */ /* 0x000fe200000e0000 */
[----:B------:R-:W-:Y:S01]  /*17a0*/  IMAD.U32 R0, RZ, RZ, UR9 ;  /* 0x00000009ff007e24 */ /* 0x000fe2000f8e00ff */
[----:B------:R-:W-:Y:S01]  /*17b0*/  PLOP3.LUT P0, PT, PT, PT, PT, 0x80, 0x0 ;  /* 0x000000000000781c */ /* 0x000fe20003f0f070 */
[----:B------:R-:W-:Y:S01]  /*17c0*/  IMAD.U32 R3, RZ, RZ, UR4 ;  /* 0x00000004ff037e24 */ /* 0x000fe2000f8e00ff */
[----:B------:R-:W-:Y:S01]  /*17d0*/  CS2R R150, SRZ ;  /* 0x0000000000967805 */ /* 0x000fe2000001ff00 */
[----:B0-----:R-:W-:Y:S01]  /*17e0*/  IMAD.MOV.U32 R2, RZ, RZ, RZ ;  /* 0x000000ffff027224 */ /* 0x001fe200078e00ff */
[----:B------:R-:W-:Y:S02]  /*17f0*/  CS2R R148, SRZ ;  /* 0x0000000000947805 */ /* 0x000fe4000001ff00 */
[----:B------:R-:W-:Y:S02]  /*1800*/  CS2R R146, SRZ ;  /* 0x0000000000927805 */ /* 0x000fe4000001ff00 */
[----:B------:R-:W-:-:S02]  /*1810*/  CS2R R144, SRZ ;  /* 0x0000000000907805 */ /* 0x000fc4000001ff00 */
[----:B------:R-:W-:Y:S02]  /*1820*/  CS2R R142, SRZ ;  /* 0x00000000008e7805 */ /* 0x000fe4000001ff00 */
[----:B------:R-:W-:Y:S02]  /*1830*/  CS2R R140, SRZ ;  /* 0x00000000008c7805 */ /* 0x000fe4000001ff00 */
[----:B------:R-:W-:Y:S02]  /*1840*/  CS2R R138, SRZ ;  /* 0x00000000008a7805 */ /* 0x000fe4000001ff00 */
[----:B------:R-:W-:Y:S01]  /*1850*/  CS2R R136, SRZ ;  /* 0x0000000000887805 */ /* 0x000fe2000001ff00 */
[----:B------:R-:W-:Y:S01]  /*1860*/  UIMAD UR5, UR5, UR4, URZ ;  /* 0x00000004050572a4 */ /* 0x000fe2000f8e023f */
[----:B------:R-:W-:Y:S02]  /*1870*/  CS2R R134, SRZ ;  /* 0x0000000000867805 */ /* 0x000fe4000001ff00 */
[----:B------:R-:W-:-:S02]  /*1880*/  CS2R R132, SRZ ;  /* 0x0000000000847805 */ /* 0x000fc4000001ff00 */
[----:B------:R-:W-:Y:S02]  /*1890*/  CS2R R130, SRZ ;  /* 0x0000000000827805 */ /* 0x000fe4000001ff00 */
[----:B------:R-:W-:Y:S02]  /*18a0*/  CS2R R128, SRZ ;  /* 0x0000000000807805 */ /* 0x000fe4000001ff00 */
[----:B------:R-:W-:Y:S02]  /*18b0*/  CS2R R126, SRZ ;  /* 0x00000000007e7805 */ /* 0x000fe4000001ff00 */
[----:B------:R-:W-:Y:S01]  /*18c0*/  VIADDMNMX R3, R3, UR5, R0, PT ;  /* 0x0000000503037c46 */ /* 0x000fe2000b800100 */
[----:B------:R-:W-:Y:S01]  /*18d0*/  IMAD.U32 R22, RZ, RZ, UR5 ;  /* 0x00000005ff167e24 */ /* 0x000fe2000f8e00ff */
[----:B------:R-:W-:Y:S01]  /*18e0*/  CS2R R124, SRZ ;  /* 0x00000000007c7805 */ /* 0x000fe2000001ff00 */
[----:B------:R-:W-:Y:S01]  /*18f0*/  IMAD.MOV.U32 R0, RZ, RZ, RZ ;  /* 0x000000ffff007224 */ /* 0x000fe200078e00ff */
[----:B------:R-:W-:-:S02]  /*1900*/  R2UR UR60, R3 ;  /* 0x00000000033c72ca */ /* 0x000fc400000e0000 */
        /* <DEDUP_REMOVED lines=12> */
[----:B------:R-:W-:Y:S01]  /*19d0*/  UISETP.GT.AND UP0, UPT, UR60, UR5, UPT ;  /* 0x000000053c00728c */ /* 0x000fe2000bf04270 */
[----:B------:R-:W-:-:S02]  /*19e0*/  CS2R R98, SRZ ;  /* 0x0000000000627805 */ /* 0x000fc4000001ff00 */
[----:B------:R-:W-:Y:S02]  /*19f0*/  CS2R R96, SRZ ;  /* 0x0000000000607805 */ /* 0x000fe4000001ff00 */
[----:B------:R-:W-:Y:S02]  /*1a00*/  CS2R R94, SRZ ;  /* 0x00000000005e7805 */ /* 0x000fe4000001ff00 */
[----:B------:R-:W-:Y:S02]  /*1a10*/  CS2R R92, SRZ ;  /* 0x00000000005c7805 */ /* 0x000fe4000001ff00 */
[----:B------:R-:W-:Y:S02]  /*1a20*/  CS2R R90, SRZ ;  /* 0x00000000005a7805 */ /* 0x000fe4000001ff00 */
[----:B------:R-:W-:Y:S02]  /*1a30*/  PLOP3.LUT P1, PT, PT, PT, UP0, 0x80, 0x0 ;  /* 0x000000000000781c */ /* 0x000fe40003f2f008 */
        /* <DEDUP_REMOVED lines=33> */
[----:B------:R-:W-:Y:S06]  /*1c50*/  @!P1 BRA `(.L_x_180) ;  /* 0x0000009400b09947 */ /* 0x000fec0003800000 */
[----:B------:R-:W0:Y:S01]  /*1c60*/  S2R R0, SR_TID.X ;  /* 0x0000000000007919 */ /* 0x000e220000002100 */
[----:B------:R-:W1:Y:S01]  /*1c70*/  S2UR UR7, SR_CgaCtaId ;  /* 0x00000000000779c3 */ /* 0x000e620000008800 */
[----:B------:R-:W-:Y:S02]  /*1c80*/  UMOV UR6, 0x400 ;  /* 0x0000040000067882 */ /* 0x000fe40000000000 */
[----:B-1----:R-:W-:-:S04]  /*1c90*/  ULEA UR6, UR7, UR6, 0x18 ;  /* 0x0000000607067291 */ /* 0x002fc8000f8ec03f */
[----:B------:R-:W-:Y:S01]  /*1ca0*/  UIADD3 UR6, UR6, 0x14400, URZ ;  /* 0x0001440006067890 */ /* 0x000fe2000fffe03f */
[----:B0-----:R-:W-:-:S03]  /*1cb0*/  VIADD R0, R0, 0xffffff80 ;  /* 0xffffff8000007836 */ /* 0x001fc60000000000 */
[----:B------:R-:W-:Y:S02]  /*1cc0*/  ULOP3.LUT UP0, URZ, UR6, 0x9f, URZ, 0xc0, !UPT ;  /* 0x0000009f063f7892 */ /* 0x000fe4000f80c03f */
[----:B------:R-:W-:-:S04]  /*1cd0*/  SHF.R.S32.HI R3, RZ, 0x1f, R0 ;  /* 0x0000001fff037819 */ /* 0x000fc80000011400 */
[----:B------:R-:W-:Y:S02]  /*1ce0*/  PLOP3.LUT P0, PT, PT, PT, UP0, 0x80, 0x0 ;  /* 0x000000000000781c */ /* 0x000fe40003f0f008 */
[----:B------:R-:W-:-:S04]  /*1cf0*/  LEA.HI R3, R3, R0, RZ, 0x7 ;  /* 0x0000000003037211 */ /* 0x000fc800078f38ff */
[----:B------:R-:W-:-:S06]  /*1d00*/  SHF.R.S32.HI R3, RZ, 0x7, R3 ;  /* 0x00000007ff037819 */ /* 0x000fcc0000011403 */
[----:B------:R-:W0:Y:S02]  /*1d10*/  SHFL.IDX PT, R3, R3, RZ, 0x1f ;  /* 0x00001fff03037589 */ /* 0x000e2400000e0000 */
[----:B0-----:R-:W-:-:S13]  /*1d20*/  R2UR UR4, R3 ;  /* 0x00000000030472ca */ /* 0x001fda00000e0000 */
        /* <DEDUP_REMOVED lines=14> */
[----:B------:R-:W-:Y:S02]  /*1e10*/  IMAD.U32 R10, RZ, RZ, UR6 ;  /* 0x00000006ff0a7e24 */ /* 0x000fe4000f8e00ff */
[----:B------:R-:W-:Y:S02]  /*1e20*/  IMAD.U32 R6, RZ, RZ, UR4 ;  /* 0x00000004ff067e24 */ /* 0x000fe4000f8e00ff */
[----:B------:R-:W-:-:S02]  /*1e30*/  IMAD.U32 R7, RZ, RZ, UR5 ;  /* 0x00000005ff077e24 */ /* 0x000fc4000f8e00ff */
[----:B------:R-:W-:Y:S02]  /*1e40*/  IMAD.U32 R11, RZ, RZ, UR7 ;  /* 0x00000007ff0b7e24 */ /* 0x000fe4000f8e00ff */
[----:B------:R-:W-:Y:S02]  /*1e50*/  IMAD.MOV.U32 R8, RZ, RZ, 0x70 ;  /* 0x00000070ff087424 */ /* 0x000fe400078e00ff */
[----:B------:R-:W-:Y:S02]  /*1e60*/  IMAD.MOV.U32 R12, RZ, RZ, 0x1 ;  /* 0x00000001ff0c7424 */ /* 0x000fe400078e00ff */
[----:B0-----:R-:W-:-:S07]  /*1e70*/  IMAD.MOV.U32 R13, RZ, RZ, RZ ;  /* 0x000000ffff0d7224 */ /* 0x001fce00078e00ff */
[----:B------:R-:W-:-:S07]  /*1e80*/  LEPC R20, `(.L_x_181) ;  /* 0x000000001014794e */ /* 0x000fce0000000000 */
[----:B-1----:R-:W-:Y:S05]  /*1e90*/  CALL.ABS.NOINC R2 ;  /* 0x0000000002007343 */ /* 0x002fea0003c00000 */
.L_x_181:
[----:B------:R-:W2:Y:S04]  /*1ea0*/  LDL R17, [R1+0x38] ;  /* 0x0000380001117983 */ /* 0x000ea80000100800 */
[----:B------:R-:W3:Y:S01]  /*1eb0*/  LDL R2, [R1+0x4c] ;  /* 0x00004c0001027983 */ /* 0x000ee20000100800 */
[----:B------:R-:W0:Y:S01]  /*1ec0*/  S2UR UR5, SR_CgaCtaId ;  /* 0x00000000000579c3 */ /* 0x000e220000008800 */
[----:B------:R-:W-:Y:S01]  /*1ed0*/  MOV R5, 0x400 ;  /* 0x0000040000057802 */ /* 0x000fe20000000f00 */
[----:B0-----:R-:W-:-:S05]  /*1ee0*/  IMAD.U32 R6, RZ, RZ, UR5 ;  /* 0x00000005ff067e24 */ /* 0x001fca000f8e00ff */
[----:B------:R-:W-:Y:S02]  /*1ef0*/  LEA R5, R6, R5, 0x18 ;  /* 0x0000000506057211 */ /* 0x000fe400078ec0ff */
[----:B--2---:R-:W-:Y:S02]  /*1f00*/  R2UR UR7, R17 ;  /* 0x00000000110772ca */ /* 0x004fe400000e0000 */
[----:B---3--:R-:W-:-:S11]  /*1f10*/  R2UR UR6, R2 ;  /* 0x00000000020672ca */ /* 0x008fd600000e0000 */
[----:B------:R-:W-:-:S04]  /*1f20*/  ULEA.HI UR4, UR7, UR7, URZ, 0x1 ;  /* 0x0000000707047291 */ /* 0x000fc8000f8f083f */
[----:B------:R-:W-:Y:S01]  /*1f30*/  ULOP3.LUT UR4, UR4, 0xfffffffe, URZ, 0xc0, !UPT ;  /* 0xfffffffe04047892 */ /* 0x000fe2000f8ec03f */
[----:B------:R-:W-:-:S03]  /*1f40*/  IMAD.U32 R2, RZ, RZ, UR6 ;  /* 0x00000006ff027e24 */ /* 0x000fc6000f8e00ff */
[----:B------:R-:W-:Y:S02]  /*1f50*/  UIADD3 UR4, UR7, -UR4, URZ ;  /* 0x8000000407047290 */ /* 0x000fe4000fffe03f */
[----:B------:R-:W-:-:S04]  /*1f60*/  ISETP.NE.AND P0, PT, R2, 0x3, PT ;  /* 0x000000030200780c */ /* 0x000fc80003f05270 */
[----:B------:R-:W-:-:S05]  /*1f70*/  IMAD.U32 R0, RZ, RZ, UR4 ;  /* 0x00000004ff007e24 */ /* 0x000fca000f8e00ff */
[----:B------:R-:W-:-:S04]  /*1f80*/  SHF.L.U32 R0, R0, 0x1f, RZ ;  /* 0x0000001f00007819 */ /* 0x000fc800000006ff */
[----:B------:R-:W0:Y:S02]  /*1f90*/  SYNCS.PHASECHK.TRANS64.TRYWAIT P1, [R5+URZ+0x38800], R0 ;  /* 0x03880000050075a7 */ /* 0x000e24000802017f */
[----:B0-----:R-:W-:Y:S05]  /*1fa0*/  @!P1 BRA `(.L_x_182) ;  /* 0x0000013800f49947 */ /* 0x001fea0003800000 */
.L_x_314:
[----:B------:R-:W-:Y:S05]  /*1fb0*/  @!P0 BRA `(.L_x_183) ;  /* 0x0000000000048947 */ /* 0x000fea0003800000 */
[----:B------:R-:W-:Y:S01]  /*1fc0*/  BPT.TRAP 0x1 ;  /* 0x000000040000795c */ /* 0x000fe20000300000 */
.L_x_183:
[----:B------:R-:W-:Y:S01]  /*1fd0*/  R2UR UR4, R16 ;  /* 0x00000000100472ca */ /* 0x000fe200000e0000 */
[----:B0-----:R-:W-:-:S04]  /*1fe0*/  IMAD.U32 R0, RZ, RZ, UR38 ;  /* 0x00000026ff007e24 */ /* 0x001fc8000f8e00ff */
[----:B------:R-:W-:-:S08]  /*1ff0*/  IMAD R0, R0, 0x8, R5 ;  /* 0x0000000800007824 */ /* 0x000fd000078e0205 */
[----:B------:R-:W-:-:S05]  /*2000*/  IMAD.U32 R3, RZ, RZ, UR4 ;  /* 0x00000004ff037e24 */ /* 0x000fca000f8e00ff */
[----:B------:R-:W-:-:S04]  /*2010*/  SHF.L.U32 R3, R3, 0x1f, RZ ;  /* 0x0000001f03037819 */ /* 0x000fc800000006ff */
[----:B------:R0:W1:Y:S01]  /*2020*/  SYNCS.PHASECHK.TRANS64.TRYWAIT P1, [R0+URZ+0x38830], R3 ;  /* 0x03883003000075a7 */ /* 0x000062000802017f */
[----:B------:R-:W-:Y:S05]  /*2030*/  @!P0 BRA `(.L_x_184) ;  /* 0x0000000000048947 */ /* 0x000fea0003800000 */
[----:B------:R-:W-:Y:S01]  /*2040*/  BPT.TRAP 0x1 ;  /* 0x000000040000795c */ /* 0x000fe20000300000 */
.L_x_184:
[----:B------:R-:W-:Y:S01]  /*2050*/  IMAD.MOV.U32 R151, RZ, RZ, RZ ;  /* 0x000000ffff977224 */ /* 0x000fe200078e00ff */
[----:B-1----:R-:W-:Y:S06]  /*2060*/  @P1 BRA `(.L_x_185) ;  /* 0x0000000000081947 */ /* 0x002fec0003800000 */
[----:B------:R-:W1:Y:S02]  /*2070*/  SYNCS.PHASECHK.TRANS64.TRYWAIT P1, [R0+URZ+0x38830], R3 ;  /* 0x03883003000075a7 */ /* 0x000e64000802017f */
[----:B-1----:R-:W-:Y:S05]  /*2080*/  @!P1 BRA `(.L_x_186) ;  /* 0x0000013800d09947 */ /* 0x002fea0003800000 */
.L_x_185:
[----:B------:R-:W-:Y:S05]  /*2090*/  WARPSYNC.ALL ;  /* 0x0000000000007948 */ /* 0x000fea0003800000 */
[----:B------:R-:W-:Y:S01]  /*20a0*/  R2UR UR4, R5 ;  /* 0x00000000050472ca */ /* 0x000fe200000e0000 */
[----:B------:R-:W-:Y:S01]  /*20b0*/  ULOP3.LUT UR5, UR39, 0x10000, URZ, 0xfc, !UPT ;  /* 0x0001000027057892 */ /* 0x000fe2000f8efc3f */
[----:B------:R-:W-:Y:S01]  /*20c0*/  WARPGROUP.ARRIVE ;  /* 0x00000000000079c5 */ /* 0x000fe20000000000 */
[----:B------:R-:W-:Y:S01]  /*20d0*/  UMOV UR17, 0x40000040 ;  /* 0x4000004000117882 */ /* 0x000fe20000000000 */
[----:B------:R-:W-:Y:S01]  /*20e0*/  UMOV UR19, 0x40000040 ;  /* 0x4000004000137882 */ /* 0x000fe20000000000 */
[----:B------:R-:W-:Y:S01]  /*20f0*/  UMOV UR9, UR17 ;  /* 0x0000001100097c82 */ /* 0x000fe20008000000 */
[----:B------:R-:W-:Y:S01]  /*2100*/  UMOV UR11, 0x40000040 ;  /* 0x40000040000b7882 */ /* 0x000fe20000000000 */
[----:B------:R-:W-:Y:S01]  /*2110*/  UMOV UR13, UR17 ;  /* 0x00000011000d7c82 */ /* 0x000fe20008000000 */
[----:B------:R-:W-:Y:S01]  /*2120*/  UMOV UR16, UR5 ;  /* 0x0000000500107c82 */ /* 0x000fe20008000000 */
[----:B------:R-:W-:Y:S01]  /*2130*/  UMOV UR15, 0x40000040 ;  /* 0x40000040000f7882 */ /* 0x000fe20000000000 */
[----:B------:R-:W-:Y:S01]  /*2140*/  UMOV UR8, UR16 ;  /* 0x0000001000087c82 */ /* 0x000fe20008000000 */
[----:B------:R-:W-:Y:S01]  /*2150*/  UMOV UR12, UR16 ;  /* 0x00000010000c7c82 */ /* 0x000fe20008000000 */
[----:B------:R-:W-:Y:S01]  /*2160*/  IMAD.U32 R18, RZ, RZ, UR16 ;  /* 0x00000010ff127e24 */ /* 0x000fe2000f8e00ff */
[----:B------:R-:W-:Y:S01]  /*2170*/  UIADD3 UR4, UR4, 0x24400, URZ ;  /* 0x0002440004047890 */ /* 0x000fe2000fffe03f */
[----:B------:R-:W-:Y:S01]  /*2180*/  IMAD.U32 R19, RZ, RZ, UR17 ;  /* 0x00000011ff137e24 */ /* 0x000fe2000f8e00ff */
[----:B------:R-:W-:Y:S01]  /*2190*/  UMOV UR23, 0x40000040 ;  /* 0x4000004000177882 */ /* 0x000fe20000000000 */
[----:B------:R-:W-:Y:S01]  /*21a0*/  UMOV UR27, 0x40000040 ;  /* 0x40000040001b7882 */ /* 0x000fe20000000000 */
[----:B------:R-:W-:Y:S01]  /*21b0*/  USHF.R.U32.HI UR4, URZ, 0x4, UR4 ;  /* 0x000000043f047899 */ /* 0x000fe20008011604 */
[----:B------:R-:W-:Y:S01]  /*21c0*/  MOV R7, UR38 ;  /* 0x0000002600077c02 */ /* 0x000fe20008000f00 */
[----:B------:R-:W-:Y:S01]  /*21d0*/  UMOV UR31, 0x40000040 ;  /* 0x40000040001f7882 */ /* 0x000fe20000000000 */
[----:B------:R-:W-:Y:S01]  /*21e0*/  UMOV UR35, 0x40000040 ;  /* 0x4000004000237882 */ /* 0x000fe20000000000 */
[----:B------:R-:W-:Y:S01]  /*21f0*/  ULOP3.LUT UR4, UR4, 0x3fff, URZ, 0xc0, !UPT ;  /* 0x00003fff04047892 */ /* 0x000fe2000f8ec03f */
[----:B------:R-:W-:Y:S01]  /*2200*/  MOV R17, UR37 ;  /* 0x0000002500117c02 */ /* 0x000fe20008000f00 */
[----:B------:R-:W-:Y:S01]  /*2210*/  UMOV UR43, 0x40000040 ;  /* 0x40000040002b7882 */ /* 0x000fe20000000000 */
[----:B------:R-:W-:Y:S01]  /*2220*/  UMOV UR47, 0x40000040 ;  /* 0x40000040002f7882 */ /* 0x000fe20000000000 */
[----:B------:R-:W-:Y:S01]  /*2230*/  ULOP3.LUT UR39, UR4, 0x10000, URZ, 0xfc, !UPT ;  /* 0x0001000004277892 */ /* 0x000fe2000f8efc3f */
[----:B------:R-:W-:Y:S01]  /*2240*/  MOV R20, UR36 ;  /* 0x0000002400147c02 */ /* 0x000fe20008000f00 */
[----:B------:R-:W-:Y:S01]  /*2250*/  UMOV UR51, 0x40000040 ;  /* 0x4000004000337882 */ /* 0x000fe20000000000 */
[----:B------:R-:W-:Y:S01]  /*2260*/  UMOV UR55, 0x40000040 ;  /* 0x4000004000377882 */ /* 0x000fe20000000000 */
[----:B------:R-:W-:Y:S01]  /*2270*/  UIMAD UR4, UR38, 0xa00, UR39 ;  /* 0x00000a00260478a4 */ /* 0x000fe2000f8e0227 */
[----:B------:R-:W-:Y:S01]  /*2280*/  UMOV UR59, 0x40000040 ;  /* 0x40000040003b7882 */ /* 0x000fe20000000000 */
[----:B------:R-:W-:-:S02]  /*2290*/  MOV R4, UR39 ;  /* 0x0000002700047c02 */ /* 0x000fc40008000f00 */
[----:B------:R-:W-:Y:S02]  /*22a0*/  UIADD3 UR10, UR4, 0x80, URZ ;  /* 0x00000080040a7890 */ /* 0x000fe4000fffe03f */
[----:B------:R-:W-:Y:S02]  /*22b0*/  UIADD3 UR14, UR4, 0x100, URZ ;  /* 0x00000100040e7890 */ /* 0x000fe4000fffe03f */
[----:B------:R-:W-:Y:S01]  /*22c0*/  UMOV UR18, UR4 ;  /* 0x0000000400127c82 */ /* 0x000fe20008000000 */
[----:B------:R-:W-:Y:S01]  /*22d0*/  UIADD3 UR6, UR4, 0x180, URZ ;  /* 0x0000018004067890 */ /* 0x000fe2000fffe03f */
[----:B------:R-:W-:Y:S01]  /*22e0*/  HGMMA.64x16x16.F32.BF16 R56, gdesc[UR16], RZ, !UPT, gsb0 ;  /* 0x00200000103879f0 */ /* 0x000fe2000c0018ff */
[----:B------:R-:W-:Y:S01]  /*22f0*/  UIADD3 UR7, UR4, 0x200, URZ ;  /* 0x0000020004077890 */ /* 0x000fe2000fffe03f */
[----:B------:R-:W-:Y:S01]  /*2300*/  UMOV UR19, 0x40000040 ;  /* 0x4000004000137882 */ /* 0x000fe20000000000 */
[----:B------:R-:W-:Y:S02]  /*2310*/  UIADD3 UR22, UR4, 0x384, URZ ;  /* 0x0000038404167890 */ /* 0x000fe4000fffe03f */
[----:B------:R-:W-:-:S02]  /*2320*/  UIADD3 UR26, UR4, 0x386, URZ ;  /* 0x00000386041a7890 */ /* 0x000fc4000fffe03f */
[----:B------:R-:W-:Y:S02]  /*2330*/  UIADD3 UR30, UR4, 0x600, URZ ;  /* 0x00000600041e7890 */ /* 0x000fe4000fffe03f */
[----:B------:R-:W-:Y:S02]  /*2340*/  UIADD3 UR34, UR4, 0x582, URZ ;  /* 0x0000058204227890 */ /* 0x000fe4000fffe03f */
[----:B------:R-:W-:Y:S02]  /*2350*/  UIADD3 UR42, UR4, 0x584, URZ ;  /* 0x00000584042a7890 */ /* 0x000fe4000fffe03f */
[----:B------:R-:W-:Y:S02]  /*2360*/  UIADD3 UR46, UR4, 0x586, URZ ;  /* 0x00000586042e7890 */ /* 0x000fe4000fffe03f */
[----:B------:R-:W-:Y:S02]  /*2370*/  UIADD3 UR50, UR4, 0x800, URZ ;  /* 0x0000080004327890 */ /* 0x000fe4000fffe03f */
[----:B------:R-:W-:-:S02]  /*2380*/  UIADD3 UR54, UR4, 0x802, URZ ;  /* 0x0000080204367890 */ /* 0x000fc4000fffe03f */
[----:B------:R-:W-:Y:S01]  /*2390*/  UIADD3 UR58, UR4, 0x804, URZ ;  /* 0x00000804043a7890 */ /* 0x000fe2000fffe03f */
[----:B------:R-:W-:Y:S01]  /*23a0*/  UMOV UR39, 0x40000040 ;  /* 0x4000004000277882 */ /* 0x000fe20000000000 */
[----:B------:R-:W-:Y:S02]  /*23b0*/  WARPGROUP.DEPBAR.LE gsb0, 0x0 ;  /* 0x00008000000079c5 */ /* 0x000fe40000010000 */
[----:B------:R-:W-:-:S06]  /*23c0*/  WARPGROUP.ARRIVE ;  /* 0x00000000000079c5 */ /* 0x000fcc0000000000 */
[----:B------:R-:W-:Y:S01]  /*23d0*/  HGMMA.64x16x16.F32.BF16 R48, gdesc[UR8], RZ, !UPT, gsb0 ;  /* 0x00200000083079f0 */ /* 0x000fe2000c0018ff */
[----:B------:R-:W-:Y:S01]  /*23e0*/  UMOV UR8, UR16 ;  /* 0x0000001000087c82 */ /* 0x000fe20008000000 */
[----:B------:R-:W-:Y:S01]  /*23f0*/  UMOV UR9, UR17 ;  /* 0x0000001100097c82 */ /* 0x000fe20008000000 */
[----:B------:R-:W-:Y:S01]  /*2400*/  UMOV UR10, UR6 ;  /* 0x00000006000a7c82 */ /* 0x000fe20008000000 */
[----:B------:R-:W-:Y:S01]  /*2410*/  UMOV UR11, 0x40000040 ;  /* 0x40000040000b7882 */ /* 0x000fe20000000000 */
[----:B------:R-:W-:Y:S01]  /*2420*/  UIADD3 UR6, UR5, 0x2, URZ ;  /* 0x0000000205067890 */ /* 0x000fe2000fffe03f */
        /* <DEDUP_REMOVED lines=12> */
[----:B------:R-:W-:Y:S01]  /*24f0*/  UMOV UR16, UR6 ;  /* 0x0000000600107c82 */ /* 0x000fe20008000000 */
[----:B------:R-:W-:Y:S01]  /*2500*/  UIADD3 UR6, UR4, 0x2, URZ ;  /* 0x0000000204067890 */ /* 0x000fe2000fffe03f */
[----:B------:R-:W-:Y:S01]  /*2510*/  MOV R14, UR16 ;  /* 0x00000010000e7c02 */ /* 0x000fe20008000f00 */
[----:B------:R-:W-:Y:S01]  /*2520*/  UMOV UR17, 0x40000040 ;  /* 0x4000004000117882 */ /* 0x000fe20000000000 */
[----:B------:R-:W-:Y:S01]  /*2530*/  UMOV UR12, UR16 ;  /* 0x00000010000c7c82 */ /* 0x000fe20008000000 */
[----:B------:R-:W-:Y:S01]  /*2540*/  UMOV UR13, UR17 ;  /* 0x00000011000d7c82 */ /* 0x000fe20008000000 */
[----:B------:R-:W-:Y:S01]  /*2550*/  UIADD3 UR7, UR4, 0x202, URZ ;  /* 0x0000020204077890 */ /* 0x000fe2000fffe03f */
[----:B------:R-:W-:Y:S01]  /*2560*/  IMAD.U32 R15, RZ, RZ, UR17 ;  /* 0x00000011ff0f7e24 */ /* 0x000fe2000f8e00ff */
[----:B------:R-:W-:Y:S01]  /*2570*/  UMOV UR18, UR6 ;  /* 0x0000000600127c82 */ /* 0x000fe20008000000 */
[----:B------:R-:W-:Y:S01]  /*2580*/  UIADD3 UR6, UR4, 0x182, URZ ;  /* 0x0000018204067890 */ /* 0x000fe2000fffe03f */
        /* <DEDUP_REMOVED lines=10> */
[----:B------:R-:W-:Y:S02]  /*2630*/  UMOV UR19, 0x40000040 ;  /* 0x4000004000137882 */ /* 0x000fe40000000000 */
        /* <DEDUP_REMOVED lines=20> */
[----:B------:R-:W-:Y:S01]  /*2780*/  UMOV UR16, UR6 ;  /* 0x0000000600107c82 */ /* 0x000fe20008000000 */
[----:B------:R-:W-:Y:S01]  /*2790*/  UIADD3 UR6, UR4, 0x4, URZ ;  /* 0x0000000404067890 */ /* 0x000fe2000fffe03f */
[----:B------:R-:W-:Y:S01]  /*27a0*/  IMAD.U32 R12, RZ, RZ, UR16 ;  /* 0x00000010ff0c7e24 */ /* 0x000fe2000f8e00ff */
        /* <DEDUP_REMOVED lines=111> */
[----:B------:R-:W-:Y:S02]  /*2ea0*/  MOV R2, UR13 ;  /* 0x0000000d00027c02 */ /* 0x000fe40008000f00 */
[----:B01----:R-:W-:Y:S01]  /*2eb0*/  MOV R3, UR12 ;  /* 0x0000000c00037c02 */ /* 0x003fe20008000f00 */
[----:B------:R-:W-:-:S02]  /*2ec0*/  WARPGROUP.DEPBAR.LE gsb0, 0x0 ;  /* 0x00008000000079c5 */ /* 0x000fc40000010000 */
        /* <DEDUP_REMOVED lines=39> */
[----:B------:R-:W-:Y:S01]  /*3140*/  UMOV UR13, 0x40000040 ;  /* 0x40000040000d7882 */ /* 0x000fe20000000000 */
[----:B------:R-:W-:Y:S01]  /*3150*/  UMOV UR15, 0x40000040 ;  /* 0x40000040000f7882 */ /* 0x000fe20000000000 */
[----:B------:R-:W-:Y:S01]  /*3160*/  UMOV UR37, UR13 ;  /* 0x0000000d00257c82 */ /* 0x000fe20008000000 */
[----:B------:R-:W-:Y:S01]  /*3170*/  IMAD.U32 R9, RZ, RZ, UR13 ;  /* 0x0000000dff097e24 */ /* 0x000fe2000f8e00ff */
        /* <DEDUP_REMOVED lines=225> */
[----:B------:R-:W-:-:S07]  /*3f90*/  UIADD3 UR5, UR5, 0xc06, URZ ;  /* 0x00000c0605057890 */ /* 0x000fce000fffe03f */
[----:B------:R-:W-:Y:S01]  /*3fa0*/  UMOV UR12, UR5 ;  /* 0x00000005000c7c82 */ /* 0x000fe20008000000 */
[----:B------:R-:W-:Y:S01]  /*3fb0*/  UIADD3 UR5, UR4, 0x806, URZ ;  /* 0x0000080604057890 */ /* 0x000fe2000fffe03f */
[----:B------:R-:W-:Y:S01]  /*3fc0*/  IMAD.U32 R8, RZ, RZ, UR12 ;  /* 0x0000000cff087e24 */ /* 0x000fe2000f8e00ff */
[----:B------:R-:W-:-:S05]  /*3fd0*/  UMOV UR36, UR12 ;  /* 0x0000000c00247c82 */ /* 0x000fca0008000000 */
        /* <DEDUP_REMOVED lines=58> */
[----:B------:R-:W-:Y:S02]  /*4380*/  R2UR UR39, R4 ;  /* 0x00000000042772ca */ /* 0x000fe400000e0000 */
[----:B------:R-:W-:Y:S02]  /*4390*/  R2UR UR38, R7 ;  /* 0x00000000072672ca */ /* 0x000fe400000e0000 */
[----:B------:R-:W-:Y:S02]  /*43a0*/  R2UR UR37, R17 ;  /* 0x00000000112572ca */ /* 0x000fe400000e0000 */
[----:B------:R-:W-:Y:S01]  /*43b0*/  R2UR UR36, R20 ;  /* 0x00000000142472ca */ /* 0x000fe200000e0000 */
        /* <DEDUP_REMOVED lines=16> */
.L_x_187:
[----:B------:R-:W-:Y:S01]  /*44c0*/  IMAD.U32 R2, RZ, RZ, UR61 ;  /* 0x0000003dff027e24 */ /* 0x000fe2000f8e00ff */
[----:B------:R-:W-:Y:S01]  /*44d0*/  ULDC UR4, c[0x0][0x988] ;  /* 0x0002620000047ab9 */ /* 0x000fe20000000800 */
[----:B------:R-:W-:Y:S01]  /*44e0*/  IMAD.U32 R3, RZ, RZ, UR60 ;  /* 0x0000003cff037e24 */ /* 0x000fe2000f8e00ff */
[----:B------:R-:W-:Y:S01]  /*44f0*/  P2R R20, PR, RZ, 0x1 ;  /* 0x00000001ff147803 */ /* 0x000fe20000000000 */
[----:B------:R-:W-:Y:S01]  /*4500*/  UIADD3 UR60, UR60, -0x2, URZ ;  /* 0xfffffffe3c3c7890 */ /* 0x000fe2000fffe03f */
[----:B------:R-:W-:Y:S01]  /*4510*/  IADD3 R2, R2, 0x50, -R23 ;  /* 0x0000005002027810 */ /* 0x000fe20007ffe817 */
[--C-:B------:R-:W-:Y:S01]  /*4520*/  IMAD.MOV.U32 R150, RZ, RZ, R151.reuse ;  /* 0x000000ffff967224 */ /* 0x100fe200078e0097 */
[----:B------:R-:W-:Y:S01]  /*4530*/  R2UR UR5, R22 ;  /* 0x00000000160572ca */ /* 0x000fe200000e0000 */
[--C-:B------:R-:W-:Y:S01]  /*4540*/  IMAD.MOV.U32 R149, RZ, RZ, R151.reuse ;  /* 0x000000ffff957224 */ /* 0x100fe200078e0097 */
[-C--:B------:R-:W-:Y:S01]  /*4550*/  MOV R118, R151.reuse ;  /* 0x0000009700767202 */ /* 0x080fe20000000f00 */
[----:B------:R-:W-:Y:S01]  /*4560*/  IMAD R2, R3, -0x50, R2 ;  /* 0xffffffb003027824 */ /* 0x000fe200078e0202 */
[----:B------:R-:W-:Y:S01]  /*4570*/  MOV R73, R151 ;  /* 0x0000009700497202 */ /* 0x000fe20000000f00 */
[----:B------:R-:W-:-:S02]  /*4580*/  IMAD.MOV.U32 R148, RZ, RZ, R151 ;  /* 0x000000ffff947224 */ /* 0x000fc400078e0097 */
[--C-:B------:R-:W-:Y:S01]  /*4590*/  IMAD.MOV.U32 R147, RZ, RZ, R151.reuse ;  /* 0x000000ffff937224 */ /* 0x100fe200078e0097 */
[C---:B------:R-:W-:Y:S01]  /*45a0*/  ISETP.GT.AND P2, PT, R2.reuse, RZ, PT ;  /* 0x000000ff0200720c */ /* 0x040fe20003f44270 */
[--C-:B------:R-:W-:Y:S01]  /*45b0*/  IMAD.MOV.U32 R146, RZ, RZ, R151.reuse ;  /* 0x000000ffff927224 */ /* 0x100fe200078e0097 */
[C---:B------:R-:W-:Y:S01]  /*45c0*/  ISETP.GT.AND P1, PT, R2.reuse, 0x1, PT ;  /* 0x000000010200780c */ /* 0x040fe20003f24270 */
[--C-:B------:R-:W-:Y:S01]  /*45d0*/  IMAD.MOV.U32 R145, RZ, RZ, R151.reuse ;  /* 0x000000ffff917224 */ /* 0x100fe200078e0097 */
[----:B------:R-:W-:Y:S01]  /*45e0*/  ISETP.GT.AND P6, PT, R2, 0x8, PT ;  /* 0x000000080200780c */ /* 0x000fe20003fc4270 */
[----:B------:R-:W-:Y:S01]  /*45f0*/  UISETP.GE.AND UP0, UPT, UR60, UR5, UPT ;  /* 0x000000053c00728c */ /* 0x000fe2000bf06270 */
[----:B------:R-:W-:Y:S01]  /*4600*/  FSEL R56, R56, -INF , P2 ;  /* 0xff80000038387808 */ /* 0x000fe20001000000 */
        /* <DEDUP_REMOVED lines=135> */
[----:B------:R-:W-:Y:S01]  /*4e80*/  FMNMX.FTZ R2, R28, R3, !PT ;  /* 0x000000031c027209 */ /* 0x000fe20007810000 */
[--C-:B------:R-:W-:Y:S01]  /*4e90*/  IMAD.MOV.U32 R75, RZ, RZ, R151.reuse ;  /* 0x000000ffff4b7224 */ /* 0x100fe200078e0097 */
[----:B------:R-:W-:Y:S01]  /*4ea0*/  FMNMX.FTZ R3, R58, R59, !PT ;  /* 0x0000003b3a037209 */ /* 0x000fe20007810000 */
[--C-:B------:R-:W-:Y:S01]  /*4eb0*/  IMAD.MOV.U32 R74, RZ, RZ, R151.reuse ;  /* 0x000000ffff4a7224 */ /* 0x100fe200078e0097 */
[----:B------:R-:W-:Y:S01]  /*4ec0*/  FMNMX.FTZ R7, R29, R2, !PT ;  /* 0x000000021d077209 */ /* 0x000fe20007810000 */
[--C-:B------:R-:W-:Y:S01]  /*4ed0*/  IMAD.MOV.U32 R72, RZ, RZ, R151.reuse ;  /* 0x000000ffff487224 */ /* 0x100fe200078e0097 */
[----:B------:R-:W-:Y:S01]  /*4ee0*/  FSEL R38, R38, -INF , P6 ;  /* 0xff80000026267808 */ /* 0x000fe20003000000 */
[--C-:B------:R-:W-:Y:S01]  /*4ef0*/  IMAD.MOV.U32 R71, RZ, RZ, R151.reuse ;  /* 0x000000ffff477224 */ /* 0x100fe200078e0097 */
[----:B------:R-:W-:Y:S01]  /*4f00*/  FSEL R39, R39, -INF , P5 ;  /* 0xff80000027277808 */ /* 0x000fe20002800000 */
[----:B------:R-:W0:Y:S01]  /*4f10*/  SHFL.BFLY PT, R2, R7, 0x2, 0x1f ;  /* 0x0c401f0007027f89 */ /* 0x000e2200000e0000 */
[----:B------:R-:W-:Y:S01]  /*4f20*/  FSEL R26, R26, -INF , P4 ;  /* 0xff8000001a1a7808 */ /* 0x000fe20002000000 */
[--C-:B------:R-:W-:Y:S01]  /*4f30*/  IMAD.MOV.U32 R70, RZ, RZ, R151.reuse ;  /* 0x000000ffff467224 */ /* 0x100fe200078e0097 */
[----:B------:R-:W-:Y:S01]  /*4f40*/  FSEL R27, R27, -INF , P3 ;  /* 0xff8000001b1b7808 */ /* 0x000fe20001800000 */
[--C-:B------:R-:W-:Y:S01]  /*4f50*/  IMAD.MOV.U32 R69, RZ, RZ, R151.reuse ;  /* 0x000000ffff457224 */ /* 0x100fe200078e0097 */
[----:B------:R-:W-:Y:S01]  /*4f60*/  FSEL R30, R30, -INF , P2 ;  /* 0xff8000001e1e7808 */ /* 0x000fe20001000000 */
[--C-:B------:R-:W-:Y:S01]  /*4f70*/  IMAD.MOV.U32 R68, RZ, RZ, R151.reuse ;  /* 0x000000ffff447224 */ /* 0x100fe200078e0097 */
[----:B------:R-:W-:Y:S01]  /*4f80*/  FSEL R31, R31, -INF , P1 ;  /* 0xff8000001f1f7808 */ /* 0x000fe20000800000 */
[----:B------:R-:W-:-:S02]  /*4f90*/  IMAD.MOV.U32 R67, RZ, RZ, R151 ;  /* 0x000000ffff437224 */ /* 0x000fc400078e0097 */
[--C-:B------:R-:W-:Y:S02]  /*4fa0*/  IMAD.MOV.U32 R66, RZ, RZ, R151.reuse ;  /* 0x000000ffff427224 */ /* 0x100fe400078e0097 */
[--C-:B------:R-:W-:Y:S02]  /*4fb0*/  IMAD.MOV.U32 R65, RZ, RZ, R151.reuse ;  /* 0x000000ffff417224 */ /* 0x100fe400078e0097 */
[----:B------:R-:W-:Y:S01]  /*4fc0*/  IMAD.MOV.U32 R64, RZ, RZ, R151 ;  /* 0x000000ffff407224 */ /* 0x000fe200078e0097 */
[----:B0-----:R-:W-:-:S05]  /*4fd0*/  FMNMX.FTZ R17, R7, R2, !PT ;  /* 0x0000000207117209 */ /* 0x001fca0007810000 */
[----:B------:R-:W0:Y:S02]  /*4fe0*/  SHFL.BFLY PT, R4, R17, 0x1, 0x1f ;  /* 0x0c201f0011047f89 */ /* 0x000e2400000e0000 */
        /* <DEDUP_REMOVED lines=37> */
[----:B------:R-:W-:Y:S01]  /*5240*/  FFMA.FTZ R21, R29, UR4, -R21 ;  /* 0x000000041d157c23 */ /* 0x000fe20008010815 */
[--C-:B------:R-:W-:Y:S01]  /*5250*/  IMAD.MOV.U32 R60, RZ, RZ, R151.reuse ;  /* 0x000000ffff3c7224 */ /* 0x100fe200078e0097 */
[----:B------:R-:W-:Y:S01]  /*5260*/  FMNMX.FTZ R3, R47, R2, !PT ;  /* 0x000000022f037209 */ /* 0x000fe20007810000 */
[----:B------:R-:W-:-:S03]  /*5270*/  IMAD.MOV.U32 R56, RZ, RZ, R151 ;  /* 0x000000ffff387224 */ /* 0x000fc600078e0097 */
[----:B------:R-:W-:Y:S01]  /*5280*/  FMNMX.FTZ R2, R34, R3, !PT ;  /* 0x0000000322027209 */ /* 0x000fe20007810000 */
[----:B------:R-:W-:Y:S03]  /*5290*/  MUFU.EX2 R204, R204 ;  /* 0x000000cc00cc7308 */ /* 0x000fe60000000800 */
[----:B------:R-:W-:-:S04]  /*52a0*/  FMNMX.FTZ R3, R35, R2, !PT ;  /* 0x0000000223037209 */ /* 0x000fc80007810000 */
[----:B------:R-:W-:Y:S01]  /*52b0*/  FMNMX.FTZ R2, R38, R3, !PT ;  /* 0x0000000326027209 */ /* 0x000fe20007810000 */
[----:B------:R-:W-:Y:S03]  /*52c0*/  MUFU.EX2 R49, R49 ;  /* 0x0000003100317308 */ /* 0x000fe60000000800 */
[----:B------:R-:W-:-:S04]  /*52d0*/  FMNMX.FTZ R3, R39, R2, !PT ;  /* 0x0000000227037209 */ /* 0x000fc80007810000 */
[----:B------:R-:W-:Y:S01]  /*52e0*/  FMNMX.FTZ R2, R26, R3, !PT ;  /* 0x000000031a027209 */ /* 0x000fe20007810000 */
[----:B------:R0:W-:Y:S03]  /*52f0*/  MUFU.EX2 R29, R21 ;  /* 0x00000015001d7308 */ /* 0x0001e60000000800 */
[----:B------:R-:W-:-:S04]  /*5300*/  FMNMX.FTZ R3, R27, R2, !PT ;  /* 0x000000021b037209 */ /* 0x000fc80007810000 */
[----:B------:R-:W-:Y:S01]  /*5310*/  FMNMX.FTZ R2, R30, R3, !PT ;  /* 0x000000031e027209 */ /* 0x000fe20007810000 */
[----:B------:R-:W-:Y:S01]  /*5320*/  MUFU.EX2 R52, R52 ;  /* 0x0000003400347308 */ /* 0x000fe20000000800 */
[----:B0-----:R-:W-:Y:S01]  /*5330*/  FADD.FTZ R21, R208, R7 ;  /* 0x00000007d0157221 */ /* 0x001fe20000010000 */
[----:B------:R-:W-:Y:S02]  /*5340*/  F2FP.BF16.F32.PACK_AB R208, R7, R208 ;  /* 0x000000d007d0723e */ /* 0x000fe400000010ff */
[----:B------:R-:W-:-:S04]  /*5350*/  FMNMX.FTZ R2, R31, R2, !PT ;  /* 0x000000021f027209 */ /* 0x000fc80007810000 */
[----:B------:R-:W0:Y:S01]  /*5360*/  MUFU.EX2 R53, R53 ;  /* 0x0000003500357308 */ /* 0x000e220000000800 */
[----:B------:R-:W1:Y:S07]  /*5370*/  SHFL.BFLY PT, R3, R2, 0x2, 0x1f ;  /* 0x0c401f0002037f89 */ /* 0x000e6e00000e0000 */
[----:B------:R-:W-:Y:S08]  /*5380*/  MUFU.EX2 R40, R40 ;  /* 0x0000002800287308 */ /* 0x000ff00000000800 */
[----:B------:R-:W2:Y:S01]  /*5390*/  MUFU.EX2 R41, R41 ;  /* 0x0000002900297308 */ /* 0x000ea20000000800 */
[----:B0-----:R-:W-:-:S07]  /*53a0*/  F2FP.BF16.F32.PACK_AB R206, R53, R52 ;  /* 0x0000003435ce723e */ /* 0x001fce00000010ff */
[----:B------:R-:W-:Y:S01]  /*53b0*/  MUFU.EX2 R44, R44 ;  /* 0x0000002c002c7308 */ /* 0x000fe20000000800 */
[----:B-1----:R-:W-:-:S05]  /*53c0*/  FMNMX.FTZ R20, R2, R3, !PT ;  /* 0x0000000302147209 */ /* 0x002fca0007810000 */
[----:B------:R-:W0:Y:S02]  /*53d0*/  SHFL.BFLY PT, R3, R20, 0x1, 0x1f ;  /* 0x0c201f0014037f89 */ /* 0x000e2400000e0000 */
[----:B------:R-:W1:Y:S01]  /*53e0*/  MUFU.EX2 R45, R45 ;  /* 0x0000002d002d7308 */ /* 0x000e620000000800 */
[----:B--2---:R-:W-:-:S07]  /*53f0*/  F2FP.BF16.F32.PACK_AB R200, R41, R40 ;  /* 0x0000002829c8723e */ /* 0x004fce00000010ff */
[----:B------:R-:W-:Y:S08]  /*5400*/  MUFU.EX2 R32, R32 ;  /* 0x0000002000207308 */ /* 0x000ff00000000800 */
[----:B------:R-:W2:Y:S01]  /*5410*/  MUFU.EX2 R33, R33 ;  /* 0x0000002100217308 */ /* 0x000ea20000000800 */
[----:B-1----:R-:W-:Y:S02]  /*5420*/  F2FP.BF16.F32.PACK_AB R202, R45, R44 ;  /* 0x0000002c2dca723e */ /* 0x002fe400000010ff */
[----:B0-----:R-:W-:Y:S01]  /*5430*/  FMNMX.FTZ R3, R20, R3, !PT ;  /* 0x0000000314037209 */ /* 0x001fe20007810000 */
[----:B------:R-:W-:-:S04]  /*5440*/  FADD.FTZ R20, R210, R21 ;  /* 0x00000015d2147221 */ /* 0x000fc80000010000 */
[----:B------:R-:W-:Y:S01]  /*5450*/  MUFU.EX2 R36, R36 ;  /* 0x0000002400247308 */ /* 0x000fe20000000800 */
[----:B------:R-:W-:Y:S01]  /*5460*/  F2FP.BF16.F32.PACK_AB R210, R17, R210 ;  /* 0x000000d211d2723e */ /* 0x000fe200000010ff */
[C---:B------:R-:W-:Y:S01]  /*5470*/  FMUL.FTZ R2, R3.reuse, UR4 ;  /* 0x0000000403027c20 */ /* 0x040fe20008410000 */
[----:B------:R-:W-:Y:S01]  /*5480*/  FSETP.NEU.FTZ.AND P1, PT, R3, -INF , PT ;  /* 0xff8000000300780b */ /* 0x000fe20003f3d000 */
[----:B------:R-:W-:-:S03]  /*5490*/  FADD.FTZ R21, R17, R20 ;  /* 0x0000001411157221 */ /* 0x000fc60000010000 */
[----:B------:R-:W-:Y:S01]  /*54a0*/  FSEL R2, R2, RZ, P1 ;  /* 0x000000ff02027208 */ /* 0x000fe20000800000 */
[----:B------:R-:W-:Y:S01]  /*54b0*/  FADD.FTZ R20, R204, R21 ;  /* 0x00000015cc147221 */ /* 0x000fe20000010000 */
[----:B------:R-:W-:Y:S01]  /*54c0*/  MUFU.EX2 R37, R37 ;  /* 0x0000002500257308 */ /* 0x000fe20000000800 */
[----:B------:R-:W-:Y:S02]  /*54d0*/  PLOP3.LUT P1, PT, PT, PT, UP0, 0x80, 0x0 ;  /* 0x000000000000781c */ /* 0x000fe40003f2f008 */
        /* <DEDUP_REMOVED lines=21> */
[--C-:B------:R-:W-:Y:S01]  /*5630*/  FFMA.FTZ R26, R26, UR4, -R2.reuse ;  /* 0x000000041a1a7c23 */ /* 0x100fe20008010802 */
[----:B------:R-:W1:Y:S01]  /*5640*/  MUFU.EX2 R62, R62 ;  /* 0x0000003e003e7308 */ /* 0x000e620000000800 */
[--C-:B------:R-:W-:Y:S01]  /*5650*/  FFMA.FTZ R27, R27, UR4, -R2.reuse ;  /* 0x000000041b1b7c23 */ /* 0x100fe20008010802 */
[--C-:B------:R-:W-:Y:S01]  /*5660*/  FFMA.FTZ R30, R30, UR4, -R2.reuse ;  /* 0x000000041e1e7c23 */ /* 0x100fe20008010802 */
[----:B------:R-:W-:Y:S01]  /*5670*/  FFMA.FTZ R2, R31, UR4, -R2 ;  /* 0x000000041f027c23 */ /* 0x000fe20008010802 */
[----:B------:R-:W-:Y:S01]  /*5680*/  F2FP.BF16.F32.PACK_AB R204, R49, R204 ;  /* 0x000000cc31cc723e */ /* 0x000fe200000010ff */
[--C-:B------:R-:W-:Y:S01]  /*5690*/  IMAD.MOV.U32 R53, RZ, RZ, R151.reuse ;  /* 0x000000ffff357224 */ /* 0x100fe200078e0097 */
[----:B--2---:R-:W-:Y:S01]  /*56a0*/  F2FP.BF16.F32.PACK_AB R196, R33, R32 ;  /* 0x0000002021c4723e */ /* 0x004fe200000010ff */
[----:B------:R-:W-:Y:S01]  /*56b0*/  IMAD.MOV.U32 R52, RZ, RZ, R151 ;  /* 0x000000ffff347224 */ /* 0x000fe200078e0097 */
[----:B------:R-:W2:Y:S01]  /*56c0*/  MUFU.EX2 R63, R63 ;  /* 0x0000003f003f7308 */ /* 0x000ea20000000800 */
[----:B0-----:R-:W-:Y:S01]  /*56d0*/  FADD.FTZ R21, R58, R59 ;  /* 0x0000003b3a157221 */ /* 0x001fe20000010000 */
[----:B------:R-:W-:Y:S01]  /*56e0*/  F2FP.BF16.F32.PACK_AB R198, R37, R36 ;  /* 0x0000002425c6723e */ /* 0x000fe200000010ff */
[--C-:B------:R-:W-:Y:S01]  /*56f0*/  IMAD.MOV.U32 R49, RZ, RZ, R151.reuse ;  /* 0x000000ffff317224 */ /* 0x100fe200078e0097 */
[----:B------:R-:W-:Y:S01]  /*5700*/  F2FP.BF16.F32.PACK_AB R209, R59, R58 ;  /* 0x0000003a3bd1723e */ /* 0x000fe200000010ff */
[----:B------:R-:W-:-:S02]  /*5710*/  IMAD.MOV.U32 R59, RZ, RZ, R151 ;  /* 0x000000ffff3b7224 */ /* 0x000fc400078e0097 */
[----:B------:R-:W-:Y:S01]  /*5720*/  IMAD.MOV.U32 R58, RZ, RZ, R151 ;  /* 0x000000ffff3a7224 */ /* 0x000fe200078e0097 */
[----:B------:R-:W0:Y:S01]  /*5730*/  MUFU.EX2 R50, R50 ;  /* 0x0000003200327308 */ /* 0x000e220000000800 */
[----:B-1----:R-:W-:Y:S01]  /*5740*/  FADD.FTZ R20, R62, R21 ;  /* 0x000000153e147221 */ /* 0x002fe20000010000 */
[----:B------:R-:W-:-:S06]  /*5750*/  IMAD.MOV.U32 R48, RZ, RZ, R151 ;  /* 0x000000ffff307224 */ /* 0x000fcc00078e0097 */
[----:B------:R-:W1:Y:S01]  /*5760*/  MUFU.EX2 R51, R51 ;  /* 0x0000003300337308 */ /* 0x000e620000000800 */
[C---:B--2---:R-:W-:Y:S01]  /*5770*/  FADD.FTZ R21, R63.reuse, R20 ;  /* 0x000000143f157221 */ /* 0x044fe20000010000 */
[----:B------:R-:W-:Y:S01]  /*5780*/  F2FP.BF16.F32.PACK_AB R211, R63, R62 ;  /* 0x0000003e3fd3723e */ /* 0x000fe200000010ff */
[--C-:B------:R-:W-:Y:S02]  /*5790*/  IMAD.MOV.U32 R63, RZ, RZ, R151.reuse ;  /* 0x000000ffff3f7224 */ /* 0x100fe400078e0097 */
[----:B------:R-:W-:-:S03]  /*57a0*/  IMAD.MOV.U32 R62, RZ, RZ, R151 ;  /* 0x000000ffff3e7224 */ /* 0x000fc600078e0097 */
[----:B------:R-:W2:Y:S01]  /*57b0*/  MUFU.EX2 R54, R54 ;  /* 0x0000003600367308 */ /* 0x000ea20000000800 */
[----:B0-----:R-:W-:Y:S01]  /*57c0*/  FADD.FTZ R20, R50, R21 ;  /* 0x0000001532147221 */ /* 0x001fe20000010000 */
[----:B------:R-:W-:Y:S02]  /*57d0*/  VIADD R21, R0, 0x38840 ;  /* 0x0003884000157836 */ /* 0x000fe40000000000 */
[----:B------:R-:W-:Y:S01]  /*57e0*/  FADD.FTZ R0, R40, R57 ;  /* 0x0000003928007221 */ /* 0x000fe20000010000 */
[----:B------:R-:W-:Y:S02]  /*57f0*/  IMAD.MOV.U32 R40, RZ, RZ, R151 ;  /* 0x000000ffff287224 */ /* 0x000fe400078e0097 */
[----:B------:R-:W-:Y:S01]  /*5800*/  PRMT R21, R6, 0x654, R21 ;  /* 0x0000065406157816 */ /* 0x000fe20000000015 */
[----:B------:R-:W0:Y:S01]  /*5810*/  MUFU.EX2 R55, R55 ;  /* 0x0000003700377308 */ /* 0x000e220000000800 */
[----:B-1----:R-:W-:Y:S01]  /*5820*/  FADD.FTZ R57, R51, R20 ;  /* 0x0000001433397221 */ /* 0x002fe20000010000 */
[----:B------:R-:W-:Y:S01]  /*5830*/  FADD.FTZ R61, R41, R0 ;  /* 0x00000000293d7221 */ /* 0x000fe20000010000 */
[----:B------:R0:W-:Y:S01]  /*5840*/  SYNCS.ARRIVE.TRANS64.RED.A1T0 RZ, [R21+URZ], RZ ;  /* 0x000000ff15ff79a7 */ /* 0x0001e2000810043f */
[----:B------:R-:W-:Y:S01]  /*5850*/  F2FP.BF16.F32.PACK_AB R205, R51, R50 ;  /* 0x0000003233cd723e */ /* 0x000fe200000010ff */
[----:B------:R-:W-:-:S02]  /*5860*/  IMAD.MOV.U32 R51, RZ, RZ, R151 ;  /* 0x000000ffff337224 */ /* 0x000fc400078e0097 */
[----:B------:R-:W-:Y:S01]  /*5870*/  FADD.FTZ R20, R44, R61 ;  /* 0x0000003d2c147221 */ /* 0x000fe20000010000 */
[----:B------:R-:W-:Y:S01]  /*5880*/  IMAD.MOV.U32 R61, RZ, RZ, R151 ;  /* 0x000000ffff3d7224 */ /* 0x000fe200078e0097 */
[----:B------:R-:W1:Y:S01]  /*5890*/  MUFU.EX2 R42, R42 ;  /* 0x0000002a002a7308 */ /* 0x000e620000000800 */
[----:B--2---:R-:W-:Y:S01]  /*58a0*/  FADD.FTZ R0, R54, R57 ;  /* 0x0000003936007221 */ /* 0x004fe20000010000 */
[----:B------:R-:W-:Y:S01]  /*58b0*/  FADD.FTZ R57, R45, R20 ;  /* 0x000000142d397221 */ /* 0x000fe20000010000 */
[--C-:B------:R-:W-:Y:S02]  /*58c0*/  IMAD.MOV.U32 R50, RZ, RZ, R151.reuse ;  /* 0x000000ffff327224 */ /* 0x100fe400078e0097 */
[----:B------:R-:W-:Y:S02]  /*58d0*/  IMAD.MOV.U32 R45, RZ, RZ, R151 ;  /* 0x000000ffff2d7224 */ /* 0x000fe400078e0097 */
[----:B------:R-:W-:Y:S01]  /*58e0*/  FADD.FTZ R20, R32, R57 ;  /* 0x0000003920147221 */ /* 0x000fe20000010000 */
[--C-:B------:R-:W-:Y:S01]  /*58f0*/  IMAD.MOV.U32 R57, RZ, RZ, R151.reuse ;  /* 0x000000ffff397224 */ /* 0x100fe200078e0097 */
[----:B------:R-:W2:Y:S01]  /*5900*/  MUFU.EX2 R43, R43 ;  /* 0x0000002b002b7308 */ /* 0x000ea20000000800 */
[----:B0-----:R-:W-:Y:S01]  /*5910*/  FADD.FTZ R21, R55, R0 ;  /* 0x0000000037157221 */ /* 0x001fe20000010000 */
[----:B------:R-:W-:Y:S01]  /*5920*/  FADD.FTZ R31, R33, R20 ;  /* 0x00000014211f7221 */ /* 0x000fe20000010000 */
[----:B------:R-:W-:Y:S01]  /*5930*/  F2FP.BF16.F32.PACK_AB R207, R55, R54 ;  /* 0x0000003637cf723e */ /* 0x000fe200000010ff */
[----:B------:R-:W-:-:S02]  /*5940*/  IMAD.MOV.U32 R55, RZ, RZ, R151 ;  /* 0x000000ffff377224 */ /* 0x000fc400078e0097 */
[----:B------:R-:W-:Y:S01]  /*5950*/  FADD.FTZ R20, R36, R31 ;  /* 0x0000001f24147221 */ /* 0x000fe20000010000 */
[----:B------:R-:W-:Y:S01]  /*5960*/  IMAD.MOV.U32 R54, RZ, RZ, R151 ;  /* 0x000000ffff367224 */ /* 0x000fe200078e0097 */
[----:B------:R-:W0:Y:S01]  /*5970*/  MUFU.EX2 R46, R46 ;  /* 0x0000002e002e7308 */ /* 0x000e220000000800 */
[----:B-1----:R-:W-:Y:S01]  /*5980*/  FADD.FTZ R0, R42, R21 ;  /* 0x000000152a007221 */ /* 0x002fe20000010000 */
[----:B------:R-:W-:Y:S01]  /*5990*/  FADD.FTZ R17, R37, R20 ;  /* 0x0000001425117221 */ /* 0x000fe20000010000 */
[--C-:B------:R-:W-:Y:S02]  /*59a0*/  IMAD.MOV.U32 R44, RZ, RZ, R151.reuse ;  /* 0x000000ffff2c7224 */ /* 0x100fe400078e0097 */
[--C-:B------:R-:W-:Y:S02]  /*59b0*/  IMAD.MOV.U32 R41, RZ, RZ, R151.reuse ;  /* 0x000000ffff297224 */ /* 0x100fe400078e0097 */
[--C-:B------:R-:W-:Y:S01]  /*59c0*/  IMAD.MOV.U32 R37, RZ, RZ, R151.reuse ;  /* 0x000000ffff257224 */ /* 0x100fe200078e0097 */
[----:B------:R-:W1:Y:S01]  /*59d0*/  MUFU.EX2 R47, R47 ;  /* 0x0000002f002f7308 */ /* 0x000e620000000800 */
[C---:B--2---:R-:W-:Y:S01]  /*59e0*/  FADD.FTZ R21, R43.reuse, R0 ;  /* 0x000000002b157221 */ /* 0x044fe20000010000 */
[----:B------:R-:W-:Y:S01]  /*59f0*/  F2FP.BF16.F32.PACK_AB R201, R43, R42 ;  /* 0x0000002a2bc9723e */ /* 0x000fe200000010ff */
[----:B------:R-:W-:-:S02]  /*5a00*/  IMAD.MOV.U32 R43, RZ, RZ, R151 ;  /* 0x000000ffff2b7224 */ /* 0x000fc400078e0097 */
[--C-:B------:R-:W-:Y:S02]  /*5a10*/  IMAD.MOV.U32 R42, RZ, RZ, R151.reuse ;  /* 0x000000ffff2a7224 */ /* 0x100fe400078e0097 */
        /* <DEDUP_REMOVED lines=9> */
[----:B------:R-:W-:-:S02]  /*5ab0*/  IMAD.MOV.U32 R47, RZ, RZ, R151 ;  /* 0x000000ffff2f7224 */ /* 0x000fc400078e0097 */
[----:B------:R-:W-:-:S03]  /*5ac0*/  IMAD.MOV.U32 R46, RZ, RZ, R151 ;  /* 0x000000ffff2e7224 */ /* 0x000fc600078e0097 */
[----:B------:R-:W1:Y:S01]  /*5ad0*/  MUFU.EX2 R38, R38 ;  /* 0x0000002600267308 */ /* 0x000e620000000800 */
[----:B--2---:R-:W-:-:S07]  /*5ae0*/  FADD.FTZ R0, R34, R7 ;  /* 0x0000000722007221 */ /* 0x004fce0000010000 */
[----:B------:R-:W2:Y:S01]  /*5af0*/  MUFU.EX2 R39, R39 ;  /* 0x0000002700277308 */ /* 0x000ea20000000800 */
[C---:B0-----:R-:W-:Y:S01]  /*5b00*/  FADD.FTZ R7, R35.reuse, R0 ;  /* 0x0000000023077221 */ /* 0x041fe20000010000 */
[----:B------:R-:W-:Y:S01]  /*5b10*/  F2FP.BF16.F32.PACK_AB R197, R35, R34 ;  /* 0x0000002223c5723e */ /* 0x000fe200000010ff */
[--C-:B------:R-:W-:Y:S02]  /*5b20*/  IMAD.MOV.U32 R35, RZ, RZ, R151.reuse ;  /* 0x000000ffff237224 */ /* 0x100fe400078e0097 */
[----:B------:R-:W-:-:S03]  /*5b30*/  IMAD.MOV.U32 R34, RZ, RZ, R151 ;  /* 0x000000ffff227224 */ /* 0x000fc600078e0097 */
[----:B------:R-:W0:Y:S01]  /*5b40*/  MUFU.EX2 R26, R26 ;  /* 0x0000001a001a7308 */ /* 0x000e220000000800 */
[----:B-1----:R-:W-:-:S07]  /*5b50*/  FADD.FTZ R0, R38, R7 ;  /* 0x0000000726007221 */ /* 0x002fce0000010000 */
        /* <DEDUP_REMOVED lines=15> */
[C---:B0-----:R-:W-:Y:S01]  /*5c50*/  FADD.FTZ R17, R25.reuse, R20 ;  /* 0x0000001419117221 */ /* 0x041fe20000010000 */
[----:B------:R-:W-:Y:S01]  /*5c60*/  F2FP.BF16.F32.PACK_AB R192, R25, R24 ;  /* 0x0000001819c0723e */ /* 0x000fe200000010ff */
[--C-:B------:R-:W-:Y:S02]  /*5c70*/  IMAD.MOV.U32 R25, RZ, RZ, R151.reuse ;  /* 0x000000ffff197224 */ /* 0x100fe400078e0097 */
[----:B------:R-:W-:-:S03]  /*5c80*/  IMAD.MOV.U32 R24, RZ, RZ, R151 ;  /* 0x000000ffff187224 */ /* 0x000fc600078e0097 */
[----:B------:R0:W3:Y:S01]  /*5c90*/  MUFU.EX2 R195, R2 ;  /* 0x0000000200c37308 */ /* 0x0000e20000000800 */
[----:B-1----:R-:W-:Y:S01]  /*5ca0*/  FADD.FTZ R0, R30, R7 ;  /* 0x000000071e007221 */ /* 0x002fe20000010000 */
[----:B--2---:R-:W-:Y:S01]  /*5cb0*/  FADD.FTZ R20, R28, R17 ;  /* 0x000000111c147221 */ /* 0x004fe20000010000 */
[C---:B------:R-:W-:Y:S01]  /*5cc0*/  F2FP.BF16.F32.PACK_AB R194, R29.reuse, R28 ;  /* 0x0000001c1dc2723e */ /* 0x040fe200000010ff */
[----:B0-----:R-:W-:Y:S01]  /*5cd0*/  IMAD.MOV.U32 R2, RZ, RZ, 0x3f800000 ;  /* 0x3f800000ff027424 */ /* 0x001fe200078e00ff */
[----:B------:R-:W-:Y:S01]  /*5ce0*/  MOV R28, R151 ;  /* 0x00000097001c7202 */ /* 0x000fe20000000f00 */
[----:B------:R-:W-:Y:S01]  /*5cf0*/  FADD.FTZ R17, R29, R20 ;  /* 0x000000141d117221 */ /* 0x000fe20000010000 */
[----:B------:R-:W-:Y:S02]  /*5d00*/  IMAD.MOV.U32 R29, RZ, RZ, R151 ;  /* 0x000000ffff1d7224 */ /* 0x000fe400078e0097 */
[C---:B---3--:R-:W-:Y:S01]  /*5d10*/  FADD.FTZ R7, R195.reuse, R0 ;  /* 0x00000000c3077221 */ /* 0x048fe20000010000 */
[----:B------:R-:W-:Y:S01]  /*5d20*/  F2FP.BF16.F32.PACK_AB R195, R195, R30 ;  /* 0x0000001ec3c3723e */ /* 0x000fe200000010ff */
[----:B------:R-:W-:-:S02]  /*5d30*/  IMAD.MOV.U32 R0, RZ, RZ, 0x3f800000 ;  /* 0x3f800000ff007424 */ /* 0x000fc400078e00ff */
[----:B------:R-:W-:Y:S01]  /*5d40*/  IMAD.MOV.U32 R30, RZ, RZ, R151 ;  /* 0x000000ffff1e7224 */ /* 0x000fe200078e0097 */
[----:B------:R-:W-:Y:S06]  /*5d50*/  @!P1 BRA `(.L_x_188) ;  /* 0x0000003c00e09947 */ /* 0x000fec0003800000 */
[----:B------:R-:W-:Y:S01]  /*5d60*/  R2UR UR4, R16 ;  /* 0x00000000100472ca */ /* 0x000fe200000e0000 */
[----:B------:R-:W-:Y:S01]  /*5d70*/  IMAD.MOV.U32 R21, RZ, RZ, R3 ;  /* 0x000000ffff157224 */ /* 0x000fe200078e0003 */
[----:B------:R-:W-:Y:S01]  /*5d80*/  CS2R R150, SRZ ;  /* 0x0000000000967805 */ /* 0x000fe2000001ff00 */
[----:B------:R-:W-:Y:S01]  /*5d90*/  IMAD.MOV.U32 R20, RZ, RZ, R4 ;  /* 0x000000ffff147224 */ /* 0x000fe200078e0004 */
[----:B------:R-:W-:Y:S01]  /*5da0*/  CS2R R146, SRZ ;  /* 0x0000000000927805 */ /* 0x000fe2000001ff00 */
[----:B------:R-:W-:Y:S01]  /*5db0*/  IMAD.MOV.U32 R2, RZ, RZ, 0x3f800000 ;  /* 0x3f800000ff027424 */ /* 0x000fe200078e00ff */
[----:B------:R-:W-:Y:S02]  /*5dc0*/  CS2R R142, SRZ ;  /* 0x00000000008e7805 */ /* 0x000fe4000001ff00 */
[----:B------:R-:W-:Y:S02]  /*5dd0*/  CS2R R138, SRZ ;  /* 0x00000000008a7805 */ /* 0x000fe4000001ff00 */
[----:B------:R-:W-:-:S02]  /*5de0*/  CS2R R134, SRZ ;  /* 0x0000000000867805 */ /* 0x000fc4000001ff00 */
[----:B------:R-:W-:Y:S02]  /*5df0*/  CS2R R130, SRZ ;  /* 0x0000000000827805 */ /* 0x000fe4000001ff00 */
[----:B------:R-:W-:Y:S02]  /*5e00*/  CS2R R126, SRZ ;  /* 0x00000000007e7805 */ /* 0x000fe4000001ff00 */
[----:B------:R-:W-:Y:S02]  /*5e10*/  CS2R R122, SRZ ;  /* 0x00000000007a7805 */ /* 0x000fe4000001ff00 */
[----:B------:R-:W-:Y:S01]  /*5e20*/  CS2R R118, SRZ ;  /* 0x0000000000767805 */ /* 0x000fe2000001ff00 */
[----:B------:R-:W-:Y:S01]  /*5e30*/  IMAD.U32 R229, RZ, RZ, UR4 ;  /* 0x00000004ffe57e24 */ /* 0x000fe2000f8e00ff */
        /* <DEDUP_REMOVED lines=54> */
[----:B------:R-:W-:Y:S01]  /*61a0*/  CS2R R24, SRZ ;  /* 0x0000000000187805 */ /* 0x000fe2000001ff00 */
[----:B------:R-:W-:Y:S01]  /*61b0*/  IMAD.U32 R228, RZ, RZ, UR60 ;  /* 0x0000003cffe47e24 */ /* 0x000fe2000f8e00ff */
[----:B------:R-:W-:-:S06]  /*61c0*/  UMOV UR60, UR38 ;  /* 0x00000026003c7c82 */ /* 0x000fcc0008000000 */
.L_x_199:
[----:B------:R-:W-:Y:S01]  /*61d0*/  R2UR UR5, R229 ;  /* 0x00000000e50572ca */ /* 0x000fe200000e0000 */
[----:B------:R-:W-:-:S04]  /*61e0*/  UISETP.NE.AND UP0, UPT, UR60, 0x1, UPT ;  /* 0x000000013c00788c */ /* 0x000fc8000bf05270 */
[----:B------:R-:W-:-:S08]  /*61f0*/  USEL UR4, URZ, 0x1, UP0 ;  /* 0x000000013f047887 */ /* 0x000fd00008000000 */
[----:B------:R-:W-:-:S06]  /*6200*/  ULOP3.LUT UR4, UR5, UR4, URZ, 0x3c, !UPT ;  /* 0x0000000405047292 */ /* 0x000fcc000f8e3c3f */
[----:B------:R-:W-:Y:S01]  /*6210*/  IMAD.U32 R16, RZ, RZ, UR4 ;  /* 0x00000004ff107e24 */ /* 0x000fe2000f8e00ff */
[----:B------:R-:W-:Y:S06]  /*6220*/  @!P0 BRA `(.L_x_189) ;  /* 0x0000000000048947 */ /* 0x000fec0003800000 */
[----:B------:R-:W-:Y:S01]  /*6230*/  BPT.TRAP 0x1 ;  /* 0x000000040000795c */ /* 0x000fe20000300000 */
.L_x_189:
[----:B------:R-:W0:Y:S01]  /*6240*/  S2UR UR4, SR_CgaCtaId ;  /* 0x00000000000479c3 */ /* 0x000e220000008800 */
[----:B------:R-:W-:Y:S01]  /*6250*/  MOV R5, 0x400 ;  /* 0x0000040000057802 */ /* 0x000fe20000000f00 */
[----:B------:R-:W-:Y:S01]  /*6260*/  UIADD3 UR38, UR60, 0x1, URZ ;  /* 0x000000013c267890 */ /* 0x000fe2000fffe03f */
[----:B------:R-:W-:-:S03]  /*6270*/  R2UR UR5, R16 ;  /* 0x00000000100572ca */ /* 0x000fc600000e0000 */
[----:B------:R-:W-:-:S04]  /*6280*/  UISETP.NE.AND UP0, UPT, UR38, 0x2, UPT ;  /* 0x000000022600788c */ /* 0x000fc8000bf05270 */
[----:B------:R-:W-:-:S06]  /*6290*/  USEL UR38, UR38, URZ, UP0 ;  /* 0x0000003f26267287 */ /* 0x000fcc0008000000 */
[----:B------:R-:W-:-:S05]  /*62a0*/  IMAD.U32 R3, RZ, RZ, UR5 ;  /* 0x00000005ff037e24 */ /* 0x000fca000f8e00ff */
[----:B------:R-:W-:Y:S01]  /*62b0*/  SHF.L.U32 R3, R3, 0x1f, RZ ;  /* 0x0000001f03037819 */ /* 0x000fe200000006ff */
[----:B0-----:R-:W-:-:S05]  /*62c0*/  IMAD.U32 R6, RZ, RZ, UR4 ;  /* 0x00000004ff067e24 */ /* 0x001fca000f8e00ff */
[----:B------:R-:W-:-:S04]  /*62d0*/  LEA R5, R6, R5, 0x18 ;  /* 0x0000000506057211 */ /* 0x000fc800078ec0ff */
[----:B------:R-:W-:-:S13]  /*62e0*/  R2UR UR61, R5 ;  /* 0x00000000053d72ca */ /* 0x000fda00000e0000 */
[----:B------:R-:W-:-:S09]  /*62f0*/  ULEA UR61, UR38, UR61, 0x3 ;  /* 0x0000003d263d7291 */ /* 0x000fd2000f8e183f */
[----:B------:R0:W1:Y:S01]  /*6300*/  SYNCS.PHASECHK.TRANS64.TRYWAIT P1, [UR61+0x38830], R3 ;  /* 0x03883003ff0075a7 */ /* 0x000062000802017d */
[----:B------:R-:W-:Y:S05]  /*6310*/  @!P0 BRA `(.L_x_190) ;  /* 0x0000000000048947 */ /* 0x000fea0003800000 */
[----:B------:R-:W-:Y:S01]  /*6320*/  BPT.TRAP 0x1 ;  /* 0x000000040000795c */ /* 0x000fe20000300000 */
.L_x_190:
[----:B-1----:R-:W-:Y:S05]  /*6330*/  @P1 BRA `(.L_x_191) ;  /* 0x0000000000081947 */ /* 0x002fea0003800000 */
[----:B------:R-:W1:Y:S02]  /*6340*/  SYNCS.PHASECHK.TRANS64.TRYWAIT P1, [UR61+0x38830], R3 ;  /* 0x03883003ff0075a7 */ /* 0x000e64000802017d */
[----:B-1----:R-:W-:Y:S05]  /*6350*/  @!P1 BRA `(.L_x_192) ;  /* 0x000000f800309947 */ /* 0x002fea0003800000 */
.L_x_191:
[----:B------:R-:W-:Y:S01]  /*6360*/  R2UR UR10, R18 ;  /* 0x00000000120a72ca */ /* 0x000fe200000e0000 */
[----:B------:R-:W-:Y:S01]  /*6370*/  UIMAD UR4, UR38, 0xa00, UR39 ;  /* 0x00000a00260478a4 */ /* 0x000fe2000f8e0227 */
[----:B------:R-:W-:Y:S01]  /*6380*/  R2UR UR11, R19 ;  /* 0x00000000130b72ca */ /* 0x000fe200000e0000 */
[----:B------:R-:W-:Y:S01]  /*6390*/  WARPGROUP.ARRIVE ;  /* 0x00000000000079c5 */ /* 0x000fe20000000000 */
[----:B------:R-:W-:Y:S01]  /*63a0*/  UMOV UR59, 0x40000040 ;  /* 0x40000040003b7882 */ /* 0x000fe20000000000 */
[----:B------:R-:W-:Y:S01]  /*63b0*/  UIADD3 UR6, UR4, 0x80, URZ ;  /* 0x0000008004067890 */ /* 0x000fe2000fffe03f */
[----:B------:R-:W-:Y:S01]  /*63c0*/  R2UR UR18, R14 ;  /* 0x000000000e1272ca */ /* 0x000fe200000e0000 */
[----:B------:R-:W-:Y:S01]  /*63d0*/  UIADD3 UR5, UR4, 0x100, URZ ;  /* 0x0000010004057890 */ /* 0x000fe2000fffe03f */
[----:B------:R-:W-:Y:S01]  /*63e0*/  R2UR UR19, R15 ;  /* 0x000000000f1372ca */ /* 0x000fe200000e0000 */
[----:B------:R-:W-:Y:S01]  /*63f0*/  UMOV UR58, UR4 ;  /* 0x00000004003a7c82 */ /* 0x000fe20008000000 */
[----:B------:R-:W-:Y:S01]  /*6400*/  R2UR UR14, R12 ;  /* 0x000000000c0e72ca */ /* 0x000fe200000e0000 */
[----:B------:R-:W-:Y:S01]  /*6410*/  UIADD3 UR22, UR4, 0x286, URZ ;  /* 0x0000028604167890 */ /* 0x000fe2000fffe03f */
[----:B------:R-:W-:Y:S01]  /*6420*/  R2UR UR15, R13 ;  /* 0x000000000d0f72ca */ /* 0x000fe200000e0000 */
[----:B------:R-:W-:Y:S01]  /*6430*/  UMOV UR56, UR10 ;  /* 0x0000000a00387c82 */ /* 0x000fe20008000000 */
[----:B------:R-:W-:Y:S01]  /*6440*/  UMOV UR23, 0x40000040 ;  /* 0x4000004000177882 */ /* 0x000fe20000000000 */
[----:B------:R-:W-:Y:S01]  /*6450*/  UMOV UR57, UR11 ;  /* 0x0000000b00397c82 */ /* 0x000fe20008000000 */
[----:B------:R-:W-:Y:S01]  /*6460*/  UIADD3 UR26, UR4, 0x500, URZ ;  /* 0x00000500041a7890 */ /* 0x000fe2000fffe03f */
[----:B------:R-:W-:Y:S01]  /*6470*/  HGMMA.64x16x16.F32.BF16 R184, gdesc[UR56], RZ, !UPT, gsb0 ;  /* 0x0020000038b879f0 */ /* 0x000fe2000c0018ff */
[----:B------:R-:W-:Y:S01]  /*6480*/  UMOV UR56, UR10 ;  /* 0x0000000a00387c82 */ /* 0x000fe20008000000 */
        /* <DEDUP_REMOVED lines=58> */
[----:B------:R-:W-:Y:S01]  /*6830*/  UMOV UR56, UR10 ;  /* 0x0000000a00387c82 */ /* 0x000fe20008000000 */
[----:B------:R-:W-:Y:S01]  /*6840*/  UMOV UR57, UR11 ;  /* 0x0000000b00397c82 */ /* 0x000fe20008000000 */
[----:B------:R-:W-:Y:S01]  /*6850*/  UMOV UR58, UR5 ;  /* 0x00000005003a7c82 */ /* 0x000fe20008000000 */
[----:B------:R-:W-:Y:S01]  /*6860*/  UMOV UR59, 0x40000040 ;  /* 0x40000040003b7882 */ /* 0x000fe20000000000 */
        /* <DEDUP_REMOVED lines=101> */
[----:B------:R-:W-:-:S06]  /*6ec0*/  WARPGROUP.ARRIVE ;  /* 0x00000000000079c5 */ /* 0x000fcc0000000000 */
[----:B------:R-:W-:Y:S01]  /*6ed0*/  HGMMA.64x16x16.F32.BF16 R160, gdesc[UR56], RZ, !UPT, gsb0 ;  /* 0x0020000038a079f0 */ /* 0x000fe2000c0018ff */
[----:B------:R-:W-:Y:S01]  /*6ee0*/  UMOV UR56, UR10 ;  /* 0x0000000a00387c82 */ /* 0x000fe20008000000 */
[----:B------:R-:W-:Y:S01]  /*6ef0*/  UMOV UR57, UR11 ;  /* 0x0000000b00397c82 */ /* 0x000fe20008000000 */
[----:B------:R-:W-:Y:S01]  /*6f00*/  UMOV UR58, UR5 ;  /* 0x00000005003a7c82 */ /* 0x000fe20008000000 */
[----:B------:R-:W-:Y:S01]  /*6f10*/  UMOV UR59, 0x40000040 ;  /* 0x40000040003b7882 */ /* 0x000fe20000000000 */
[----:B------:R-:W-:Y:S01]  /*6f20*/  UIADD3 UR5, UR4, 0x102, URZ ;  /* 0x0000010204057890 */ /* 0x000fe2000fffe03f */
[----:B------:R-:W-:Y:S02]  /*6f30*/  R2UR UR10, R10 ;  /* 0x000000000a0a72ca */ /* 0x000fe400000e0000 */
[----:B------:R-:W-:Y:S01]  /*6f40*/  R2UR UR11, R11 ;  /* 0x000000000b0b72ca */ /* 0x000fe200000e0000 */
        /* <DEDUP_REMOVED lines=39> */
[----:B------:R-:W-:Y:S01]  /*71c0*/  UIADD3 UR18, UR4, 0x284, URZ ;  /* 0x0000028404127890 */ /* 0x000fe2000fffe03f */
        /* <DEDUP_REMOVED lines=143> */
[----:B------:R-:W-:Y:S02]  /*7ac0*/  R2UR UR14, R8 ;  /* 0x00000000080e72ca */ /* 0x000fe400000e0000 */
[----:B------:R-:W-:-:S11]  /*7ad0*/  R2UR UR15, R9 ;  /* 0x00000000090f72ca */ /* 0x000fd600000e0000 */
        /* <DEDUP_REMOVED lines=252> */
[----:B------:R-:W-:-:S03]  /*8aa0*/  UIADD3 UR6, UR4, 0x906, URZ ;  /* 0x0000090604067890 */ /* 0x000fc6000fffe03f */
        /* <DEDUP_REMOVED lines=25> */
.L_x_193:
[----:B------:R-:W-:Y:S01]  /*8c40*/  R2UR UR4, R229 ;  /* 0x00000000e50472ca */ /* 0x000fe200000e0000 */
[----:B------:R-:W-:-:S04]  /*8c50*/  IMAD.U32 R229, RZ, RZ, UR60 ;  /* 0x0000003cffe57e24 */ /* 0x000fc8000f8e00ff */
[----:B------:R-:W-:-:S08]  /*8c60*/  IMAD R229, R229, 0x8, R5 ;  /* 0x00000008e5e57824 */ /* 0x000fd000078e0205 */
[----:B------:R-:W-:-:S05]  /*8c70*/  IMAD.U32 R0, RZ, RZ, UR4 ;  /* 0x00000004ff007e24 */ /* 0x000fca000f8e00ff */
[----:B------:R-:W-:-:S04]  /*8c80*/  SHF.L.U32 R0, R0, 0x1f, RZ ;  /* 0x0000001f00007819 */ /* 0x000fc800000006ff */
[----:B------:R2:W3:Y:S01]  /*8c90*/  SYNCS.PHASECHK.TRANS64.TRYWAIT P1, [R229+URZ+0x38850], R0 ;  /* 0x03885000e50075a7 */ /* 0x0004e2000802017f */
[----:B------:R-:W-:Y:S05]  /*8ca0*/  @!P0 BRA `(.L_x_194) ;  /* 0x0000000000048947 */ /* 0x000fea0003800000 */
[----:B------:R-:W-:Y:S01]  /*8cb0*/  BPT.TRAP 0x1 ;  /* 0x000000040000795c */ /* 0x000fe20000300000 */
.L_x_194:
[----:B---3--:R-:W-:Y:S05]  /*8cc0*/  @P1 BRA `(.L_x_195) ;  /* 0x0000000000081947 */ /* 0x008fea0003800000 */
[----:B------:R-:W3:Y:S02]  /*8cd0*/  SYNCS.PHASECHK.TRANS64.TRYWAIT P1, [R229+URZ+0x38850], R0 ;  /* 0x03885000e50075a7 */ /* 0x000ee4000802017f */
[----:B---3--:R-:W-:Y:S05]  /*8ce0*/  @!P1 BRA `(.L_x_196) ;  /* 0x000000cc00e49947 */ /* 0x008fea0003800000 */
.L_x_195:
[----:B------:R-:W-:Y:S01]  /*8cf0*/  R2UR UR4, R5 ;  /* 0x00000000050472ca */ /* 0x000fe200000e0000 */
[----:B------:R-:W-:Y:S01]  /*8d00*/  WARPGROUP.ARRIVE ;  /* 0x00000000000079c5 */ /* 0x000fe20000000000 */
[----:B------:R-:W-:-:S11]  /*8d10*/  UMOV UR7, 0x40000040 ;  /* 0x4000004000077882 */ /* 0x000fd60000000000 */
        /* <DEDUP_REMOVED lines=34> */
.L_x_197:
[----:B--23--:R-:W-:Y:S01]  /*8f40*/  FMNMX.FTZ R0, R184, R20, !PT ;  /* 0x00000014b8007209 */ /* 0x00cfe20007810000 */
[----:B------:R-:W-:Y:S01]  /*8f50*/  ULDC UR4, c[0x0][0x988] ;  /* 0x0002620000047ab9 */ /* 0x000fe20000000800 */
[----:B------:R-:W-:Y:S01]  /*8f60*/  R2UR UR5, R6 ;  /* 0x00000000060572ca */ /* 0x000fe200000e0000 */
[----:B------:R-:W-:Y:S01]  /*8f70*/  UIADD3 UR61, UR61, 0x38840, URZ ;  /* 0x000388403d3d7890 */ /* 0x000fe2000fffe03f */
[----:B------:R-:W-:-:S04]  /*8f80*/  FMNMX.FTZ R0, R185, R0, !PT ;  /* 0x00000000b9007209 */ /* 0x000fc80007810000 */
[----:B------:R-:W-:-:S04]  /*8f90*/  FMNMX.FTZ R0, R188, R0, !PT ;  /* 0x00000000bc007209 */ /* 0x000fc80007810000 */
[----:B------:R-:W-:-:S03]  /*8fa0*/  FMNMX.FTZ R0, R189, R0, !PT ;  /* 0x00000000bd007209 */ /* 0x000fc60007810000 */
[----:B------:R-:W-:Y:S01]  /*8fb0*/  UPRMT UR61, UR5, 0x654, UR61 ;  /* 0x00000654053d7896 */ /* 0x000fe2000800003d */
[----:B------:R-:W-:-:S04]  /*8fc0*/  FMNMX.FTZ R0, R176, R0, !PT ;  /* 0x00000000b0007209 */ /* 0x000fc80007810000 */
[----:B------:R-:W-:-:S04]  /*8fd0*/  FMNMX.FTZ R0, R177, R0, !PT ;  /* 0x00000000b1007209 */ /* 0x000fc80007810000 */
[----:B------:R-:W-:Y:S01]  /*8fe0*/  FMNMX.FTZ R0, R180, R0, !PT ;  /* 0x00000000b4007209 */ /* 0x000fe20007810000 */
[----:B------:R-:W-:Y:S03]  /*8ff0*/  SYNCS.ARRIVE.TRANS64.RED.A1T0 RZ, [UR61], RZ ;  /* 0x000000ffffff79a7 */ /* 0x000fe6000810043d */
[----:B------:R-:W-:-:S04]  /*9000*/  FMNMX.FTZ R0, R181, R0, !PT ;  /* 0x00000000b5007209 */ /* 0x000fc80007810000 */
        /* <DEDUP_REMOVED lines=11> */
[----:B------:R-:W-:-:S05]  /*90c0*/  FMNMX.FTZ R0, R157, R0, !PT ;  /* 0x000000009d007209 */ /* 0x000fca0007810000 */
[----:B------:R-:W2:Y:S02]  /*90d0*/  SHFL.BFLY PT, R2, R0, 0x2, 0x1f ;  /* 0x0c401f0000027f89 */ /* 0x000ea400000e0000 */
[----:B--2---:R-:W-:Y:S02]  /*90e0*/  FMNMX.FTZ R2, R0, R2, !PT ;  /* 0x0000000200027209 */ /* 0x004fe40007810000 */
[----:B------:R-:W-:-:S03]  /*90f0*/  FMNMX.FTZ R0, R186, R21, !PT ;  /* 0x00000015ba007209 */ /* 0x000fc60007810000 */
[----:B-1----:R-:W1:Y:S01]  /*9100*/  SHFL.BFLY PT, R4, R2, 0x1, 0x1f ;  /* 0x0c201f0002047f89 */ /* 0x002e6200000e0000 */
[----:B------:R-:W-:-:S04]  /*9110*/  FMNMX.FTZ R0, R187, R0, !PT ;  /* 0x00000000bb007209 */ /* 0x000fc80007810000 */
[----:B------:R-:W-:-:S04]  /*9120*/  FMNMX.FTZ R0, R190, R0, !PT ;  /* 0x00000000be007209 */ /* 0x000fc80007810000 */
[----:B------:R-:W-:-:S04]  /*9130*/  FMNMX.FTZ R0, R191, R0, !PT ;  /* 0x00000000bf007209 */ /* 0x000fc80007810000 */
[----:B------:R-:W-:-:S04]  /*9140*/  FMNMX.FTZ R0, R178, R0, !PT ;  /* 0x00000000b2007209 */ /* 0x000fc80007810000 */
[----:B------:R-:W-:-:S04]  /*9150*/  FMNMX.FTZ R0, R179, R0, !PT ;  /* 0x00000000b3007209 */ /* 0x000fc80007810000 */
[----:B------:R-:W-:Y:S02]  /*9160*/  FMNMX.FTZ R0, R182, R0, !PT ;  /* 0x00000000b6007209 */ /* 0x000fe40007810000 */
[----:B-1----:R-:W-:Y:S02]  /*9170*/  FMNMX.FTZ R4, R2, R4, !PT ;  /* 0x0000000402047209 */ /* 0x002fe40007810000 */
[----:B------:R-:W-:-:S03]  /*9180*/  FMNMX.FTZ R0, R183, R0, !PT ;  /* 0x00000000b7007209 */ /* 0x000fc60007810000 */
[----:B------:R-:W-:Y:S01]  /*9190*/  FMUL.FTZ R192, R4, UR4 ;  /* 0x0000000404c07c20 */ /* 0x000fe20008410000 */
[----:B------:R-:W-:-:S03]  /*91a0*/  FMNMX.FTZ R0, R170, R0, !PT ;  /* 0x00000000aa007209 */ /* 0x000fc60007810000 */
        /* <DEDUP_REMOVED lines=31> */
[----:B------:R-:W-:-:S02]  /*93a0*/  FFMA.FTZ R157, R157, UR4, -R192 ;  /* 0x000000049d9d7c23 */ /* 0x000fc400080108c0 */
[----:B------:R-:W-:-:S04]  /*93b0*/  FMNMX.FTZ R0, R155, R0, !PT ;  /* 0x000000009b007209 */ /* 0x000fc80007810000 */
[----:B------:R-:W-:Y:S01]  /*93c0*/  FMNMX.FTZ R0, R158, R0, !PT ;  /* 0x000000009e007209 */ /* 0x000fe20007810000 */
[----:B------:R-:W-:Y:S03]  /*93d0*/  MUFU.EX2 R176, R176 ;  /* 0x000000b000b07308 */ /* 0x000fe60000000800 */
[----:B------:R-:W-:-:S05]  /*93e0*/  FMNMX.FTZ R0, R159, R0, !PT ;  /* 0x000000009f007209 */ /* 0x000fca0007810000 */
[----:B------:R-:W1:Y:S01]  /*93f0*/  SHFL.BFLY PT, R2, R0, 0x2, 0x1f ;  /* 0x0c401f0000027f89 */ /* 0x000e6200000e0000 */
[----:B------:R-:W-:Y:S08]  /*9400*/  MUFU.EX2 R177, R177 ;  /* 0x000000b100b17308 */ /* 0x000ff00000000800 */
[----:B------:R-:W-:Y:S08]  /*9410*/  MUFU.EX2 R180, R180 ;  /* 0x000000b400b47308 */ /* 0x000ff00000000800 */
[----:B------:R-:W-:Y:S01]  /*9420*/  MUFU.EX2 R181, R181 ;  /* 0x000000b500b57308 */ /* 0x000fe20000000800 */
[----:B-1----:R-:W-:Y:S01]  /*9430*/  FMNMX.FTZ R2, R0, R2, !PT ;  /* 0x0000000200027209 */ /* 0x002fe20007810000 */
[----:B------:R-:W-:-:S06]  /*9440*/  FADD.FTZ R0, -R4, R20 ;  /* 0x0000001404007221 */ /* 0x000fcc0000010100 */
[----:B------:R-:W-:Y:S01]  /*9450*/  MUFU.EX2 R168, R168 ;  /* 0x000000a800a87308 */ /* 0x000fe20000000800 */
[----:B0-----:R-:W0:Y:S01]  /*9460*/  SHFL.BFLY PT, R3, R2, 0x1, 0x1f ;  /* 0x0c201f0002037f89 */ /* 0x001e2200000e0000 */
[----:B------:R-:W-:-:S06]  /*9470*/  FMUL.FTZ R0, R0, UR4 ;  /* 0x0000000400007c20 */ /* 0x000fcc0008410000 */
[----:B------:R-:W-:Y:S08]  /*9480*/  MUFU.EX2 R169, R169 ;  /* 0x000000a900a97308 */ /* 0x000ff00000000800 */
[----:B------:R-:W1:Y:S08]  /*9490*/  MUFU.EX2 R0, R0 ;  /* 0x0000000000007308 */ /* 0x000e700000000800 */
[----:B------:R-:W-:Y:S01]  /*94a0*/  MUFU.EX2 R172, R172 ;  /* 0x000000ac00ac7308 */ /* 0x000fe20000000800 */
[----:B0-----:R-:W-:-:S05]  /*94b0*/  FMNMX.FTZ R3, R2, R3, !PT ;  /* 0x0000000302037209 */ /* 0x001fca0007810000 */
[C---:B------:R-:W-:Y:S01]  /*94c0*/  FADD.FTZ R2, -R3.reuse, R21 ;  /* 0x0000001503027221 */ /* 0x040fe20000010100 */
[----:B------:R-:W-:Y:S01]  /*94d0*/  FMUL.FTZ R20, R3, UR4 ;  /* 0x0000000403147c20 */ /* 0x000fe20008410000 */
[----:B-1----:R-:W-:Y:S01]  /*94e0*/  FFMA.FTZ R17, R0, R17, R184 ;  /* 0x0000001100117223 */ /* 0x002fe200000100b8 */
[----:B------:R-:W-:Y:S01]  /*94f0*/  MUFU.EX2 R173, R173 ;  /* 0x000000ad00ad7308 */ /* 0x000fe20000000800 */
[----:B------:R-:W-:Y:S01]  /*9500*/  FMUL.FTZ R2, R2, UR4 ;  /* 0x0000000402027c20 */ /* 0x000fe20008410000 */
        /* <DEDUP_REMOVED lines=13> */
[--C-:B------:R-:W-:Y:S01]  /*95e0*/  FFMA.FTZ R162, R162, UR4, -R20.reuse ;  /* 0x00000004a2a27c23 */ /* 0x100fe20008010814 */
[----:B------:R-:W0:Y:S01]  /*95f0*/  MUFU.EX2 R186, R186 ;  /* 0x000000ba00ba7308 */ /* 0x000e220000000800 */
[--C-:B------:R-:W-:Y:S01]  /*9600*/  FFMA.FTZ R163, R163, UR4, -R20.reuse ;  /* 0x00000004a3a37c23 */ /* 0x100fe20008010814 */
[--C-:B------:R-:W-:Y:S01]  /*9610*/  FFMA.FTZ R166, R166, UR4, -R20.reuse ;  /* 0x00000004a6a67c23 */ /* 0x100fe20008010814 */
[--C-:B------:R-:W-:Y:S01]  /*9620*/  FFMA.FTZ R167, R167, UR4, -R20.reuse ;  /* 0x00000004a7a77c23 */ /* 0x100fe20008010814 */
[--C-:B------:R-:W-:Y:S01]  /*9630*/  FFMA.FTZ R154, R154, UR4, -R20.reuse ;  /* 0x000000049a9a7c23 */ /* 0x100fe20008010814 */
[--C-:B------:R-:W-:Y:S01]  /*9640*/  FFMA.FTZ R155, R155, UR4, -R20.reuse ;  /* 0x000000049b9b7c23 */ /* 0x100fe20008010814 */
[--C-:B------:R-:W-:Y:S01]  /*9650*/  FFMA.FTZ R158, R158, UR4, -R20.reuse ;  /* 0x000000049e9e7c23 */ /* 0x100fe20008010814 */
[----:B------:R-:W-:Y:S01]  /*9660*/  FFMA.FTZ R195, R159, UR4, -R20 ;  /* 0x000000049fc37c23 */ /* 0x000fe20008010814 */
[----:B------:R-:W1:Y:S01]  /*9670*/  MUFU.EX2 R187, R187 ;  /* 0x000000bb00bb7308 */ /* 0x000e620000000800 */
[----:B------:R-:W-:-:S07]  /*9680*/  FADD.FTZ R17, R185, R17 ;  /* 0x00000011b9117221 */ /* 0x000fce0000010000 */
[----:B------:R-:W2:Y:S01]  /*9690*/  MUFU.EX2 R190, R190 ;  /* 0x000000be00be7308 */ /* 0x000ea20000000800 */
[----:B0-----:R-:W-:-:S07]  /*96a0*/  FFMA.FTZ R7, R2, R7, R186 ;  /* 0x0000000702077223 */ /* 0x001fce00000100ba */
[----:B------:R-:W0:Y:S01]  /*96b0*/  MUFU.EX2 R191, R191 ;  /* 0x000000bf00bf7308 */ /* 0x000e220000000800 */
[----:B-1----:R-:W-:Y:S01]  /*96c0*/  FADD.FTZ R20, R187, R7 ;  /* 0x00000007bb147221 */ /* 0x002fe20000010000 */
[----:B------:R-:W-:-:S04]  /*96d0*/  FADD.FTZ R7, R188, R17 ;  /* 0x00000011bc077221 */ /* 0x000fc80000010000 */
[----:B------:R-:W-:Y:S02]  /*96e0*/  FADD.FTZ R7, R189, R7 ;  /* 0x00000007bd077221 */ /* 0x000fe40000010000 */
[----:B------:R-:W1:Y:S01]  /*96f0*/  MUFU.EX2 R178, R178 ;  /* 0x000000b200b27308 */ /* 0x000e620000000800 */
[----:B--2---:R-:W-:Y:S01]  /*9700*/  FADD.FTZ R17, R190, R20 ;  /* 0x00000014be117221 */ /* 0x004fe20000010000 */
[----:B------:R-:W-:-:S04]  /*9710*/  FADD.FTZ R7, R176, R7 ;  /* 0x00000007b0077221 */ /* 0x000fc80000010000 */
[----:B------:R-:W-:Y:S02]  /*9720*/  FADD.FTZ R7, R177, R7 ;  /* 0x00000007b1077221 */ /* 0x000fe40000010000 */
[----:B------:R-:W2:Y:S01]  /*9730*/  MUFU.EX2 R179, R179 ;  /* 0x000000b300b37308 */ /* 0x000ea20000000800 */
[----:B0-----:R-:W-:Y:S01]  /*9740*/  FADD.FTZ R17, R191, R17 ;  /* 0x00000011bf117221 */ /* 0x001fe20000010000 */
[----:B------:R-:W-:-:S04]  /*9750*/  FADD.FTZ R7, R180, R7 ;  /* 0x00000007b4077221 */ /* 0x000fc80000010000 */
[----:B------:R-:W-:Y:S02]  /*9760*/  FADD.FTZ R7, R181, R7 ;  /* 0x00000007b5077221 */ /* 0x000fe40000010000 */
        /* <DEDUP_REMOVED lines=47> */
[----:B-1----:R-:W-:Y:S01]  /*9a60*/  FADD.FTZ R20, R158, R17 ;  /* 0x000000119e147221 */ /* 0x002fe20000010000 */
[----:B--2---:R-:W-:-:S03]  /*9a70*/  FADD.FTZ R17, R157, R7 ;  /* 0x000000079d117221 */ /* 0x004fc60000010000 */
[----:B0-----:R-:W-:Y:S01]  /*9a80*/  FADD.FTZ R7, R195, R20 ;  /* 0x00000014c3077221 */ /* 0x001fe20000010000 */
[----:B------:R-:W-:Y:S06]  /*9a90*/  @!P0 BRA `(.L_x_198) ;  /* 0x0000000000048947 */ /* 0x000fec0003800000 */
[----:B------:R-:W-:Y:S01]  /*9aa0*/  BPT.TRAP 0x1 ;  /* 0x000000040000795c */ /* 0x000fe20000300000 */
.L_x_198:
[----:B------:R-:W-:Y:S01]  /*9ab0*/  R2UR UR6, R22 ;  /* 0x00000000160672ca */ /* 0x000fe200000e0000 */
[----:B------:R-:W-:Y:S01]  /*9ac0*/  VIADD R229, R229, 0x38860 ;  /* 0x00038860e5e57836 */ /* 0x000fe20000000000 */
[----:B------:R-:W-:Y:S01]  /*9ad0*/  R2UR UR5, R228 ;  /* 0x00000000e40572ca */ /* 0x000fe200000e0000 */
[----:B------:R-:W-:Y:S01]  /*9ae0*/  UMOV UR60, UR38 ;  /* 0x00000026003c7c82 */ /* 0x000fe20008000000 */
[----:B------:R-:W-:Y:S01]  /*9af0*/  F2FP.BF16.F32.PACK_AB R208, R185, R184 ;  /* 0x000000b8b9d0723e */ /* 0x000fe200000010ff */
[----:B------:R-:W-:Y:S01]  /*9b00*/  IMAD.MOV.U32 R21, RZ, RZ, R3 ;  /* 0x000000ffff157224 */ /* 0x000fe200078e0003 */
[----:B------:R-:W-:Y:S01]  /*9b10*/  PRMT R229, R6, 0x654, R229 ;  /* 0x0000065406e57816 */ /* 0x000fe200000000e5 */
[----:B------:R-:W-:Y:S01]  /*9b20*/  IMAD.MOV.U32 R20, RZ, RZ, R4 ;  /* 0x000000ffff147224 */ /* 0x000fe200078e0004 */
[----:B------:R-:W-:Y:S02]  /*9b30*/  F2FP.BF16.F32.PACK_AB R209, R187, R186 ;  /* 0x000000babbd1723e */ /* 0x000fe400000010ff */
[----:B------:R0:W-:Y:S01]  /*9b40*/  SYNCS.ARRIVE.TRANS64.RED.A1T0 RZ, [R229+URZ], RZ ;  /* 0x000000ffe5ff79a7 */ /* 0x0001e2000810043f */
[----:B------:R-:W-:-:S02]  /*9b50*/  F2FP.BF16.F32.PACK_AB R210, R189, R188 ;  /* 0x000000bcbdd2723e */ /* 0x000fc400000010ff */
[----:B------:R-:W-:Y:S02]  /*9b60*/  F2FP.BF16.F32.PACK_AB R211, R191, R190 ;  /* 0x000000bebfd3723e */ /* 0x000fe400000010ff */
[----:B------:R-:W-:Y:S01]  /*9b70*/  UISETP.GT.AND UP0, UPT, UR5, UR6, UPT ;  /* 0x000000060500728c */ /* 0x000fe2000bf04270 */
[----:B------:R-:W-:Y:S01]  /*9b80*/  R2UR UR6, R16 ;  /* 0x00000000100672ca */ /* 0x000fe200000e0000 */
[----:B------:R-:W-:Y:S01]  /*9b90*/  UIADD3 UR5, UR5, -0x1, URZ ;  /* 0xffffffff05057890 */ /* 0x000fe2000fffe03f */
[----:B------:R-:W-:Y:S02]  /*9ba0*/  F2FP.BF16.F32.PACK_AB R204, R177, R176 ;  /* 0x000000b0b1cc723e */ /* 0x000fe400000010ff */
[----:B------:R-:W-:Y:S02]  /*9bb0*/  F2FP.BF16.F32.PACK_AB R205, R179, R178 ;  /* 0x000000b2b3cd723e */ /* 0x000fe400000010ff */
[----:B------:R-:W-:Y:S01]  /*9bc0*/  PLOP3.LUT P1, PT, PT, PT, UP0, 0x80, 0x0 ;  /* 0x000000000000781c */ /* 0x000fe20003f2f008 */
[----:B------:R-:W-:Y:S01]  /*9bd0*/  IMAD.U32 R228, RZ, RZ, UR5 ;  /* 0x00000005ffe47e24 */ /* 0x000fe2000f8e00ff */
[----:B------:R-:W-:-:S02]  /*9be0*/  F2FP.BF16.F32.PACK_AB R206, R181, R180 ;  /* 0x000000b4b5ce723e */ /* 0x000fc400000010ff */
[----:B------:R-:W-:Y:S02]  /*9bf0*/  F2FP.BF16.F32.PACK_AB R207, R183, R182 ;  /* 0x000000b6b7cf723e */ /* 0x000fe400000010ff */
[----:B------:R-:W-:Y:S01]  /*9c00*/  F2FP.BF16.F32.PACK_AB R200, R169, R168 ;  /* 0x000000a8a9c8723e */ /* 0x000fe200000010ff */
[----:B0-----:R-:W-:Y:S01]  /*9c10*/  IMAD.U32 R229, RZ, RZ, UR6 ;  /* 0x00000006ffe57e24 */ /* 0x001fe2000f8e00ff */
[----:B------:R-:W-:Y:S02]  /*9c20*/  F2FP.BF16.F32.PACK_AB R201, R171, R170 ;  /* 0x000000aaabc9723e */ /* 0x000fe400000010ff */
[----:B------:R-:W-:Y:S02]  /*9c30*/  F2FP.BF16.F32.PACK_AB R202, R173, R172 ;  /* 0x000000acadca723e */ /* 0x000fe400000010ff */
[----:B------:R-:W-:Y:S02]  /*9c40*/  F2FP.BF16.F32.PACK_AB R203, R175, R174 ;  /* 0x000000aeafcb723e */ /* 0x000fe400000010ff */
[----:B------:R-:W-:-:S02]  /*9c50*/  F2FP.BF16.F32.PACK_AB R196, R161, R160 ;  /* 0x000000a0a1c4723e */ /* 0x000fc400000010ff */
[----:B------:R-:W-:Y:S02]  /*9c60*/  F2FP.BF16.F32.PACK_AB R197, R163, R162 ;  /* 0x000000a2a3c5723e */ /* 0x000fe400000010ff */
[----:B------:R-:W-:Y:S02]  /*9c70*/  F2FP.BF16.F32.PACK_AB R198, R165, R164 ;  /* 0x000000a4a5c6723e */ /* 0x000fe400000010ff */
[----:B------:R-:W-:Y:S02]  /*9c80*/  F2FP.BF16.F32.PACK_AB R199, R167, R166 ;  /* 0x000000a6a7c7723e */ /* 0x000fe400000010ff */
[----:B------:R-:W-:Y:S02]  /*9c90*/  F2FP.BF16.F32.PACK_AB R192, R153, R152 ;  /* 0x0000009899c0723e */ /* 0x000fe400000010ff */
[----:B------:R-:W-:Y:S02]  /*9ca0*/  F2FP.BF16.F32.PACK_AB R193, R155, R154 ;  /* 0x0000009a9bc1723e */ /* 0x000fe400000010ff */
[----:B------:R-:W-:-:S02]  /*9cb0*/  F2FP.BF16.F32.PACK_AB R194, R157, R156 ;  /* 0x0000009c9dc2723e */ /* 0x000fc400000010ff */
[----:B------:R-:W-:Y:S01]  /*9cc0*/  F2FP.BF16.F32.PACK_AB R195, R195, R158 ;  /* 0x0000009ec3c3723e */ /* 0x000fe200000010ff */
[----:B------:R-:W-:Y:S06]  /*9cd0*/  @P1 BRA `(.L_x_199) ;  /* 0xffffffc4003c1947 */ /* 0x000fec000383ffff */
.L_x_188:
        /* <DEDUP_REMOVED lines=131> */
.L_x_200:
[----:B------:R-:W-:Y:S01]  /*a510*/  R2UR UR5, R16 ;  /* 0x00000000100572ca */ /* 0x000fe200000e0000 */
[----:B------:R-:W-:-:S04]  /*a520*/  IMAD.U32 R12, RZ, RZ, UR38 ;  /* 0x00000026ff0c7e24 */ /* 0x000fc8000f8e00ff */
[----:B------:R-:W-:-:S08]  /*a530*/  IMAD R12, R12, 0x8, R5 ;  /* 0x000000080c0c7824 */ /* 0x000fd000078e0205 */
[----:B------:R-:W-:-:S05]  /*a540*/  IMAD.U32 R9, RZ, RZ, UR5 ;  /* 0x00000005ff097e24 */ /* 0x000fca000f8e00ff */
[----:B------:R-:W-:-:S04]  /*a550*/  SHF.L.U32 R9, R9, 0x1f, RZ ;  /* 0x0000001f09097819 */ /* 0x000fc800000006ff */
[----:B------:R0:W1:Y:S01]  /*a560*/  SYNCS.PHASECHK.TRANS64.TRYWAIT P1, [R12+URZ+0x38850], R9 ;  /* 0x038850090c0075a7 */ /* 0x000062000802017f */
[----:B------:R-:W-:Y:S05]  /*a570*/  @!P0 BRA `(.L_x_201) ;  /* 0x0000000000048947 */ /* 0x000fea0003800000 */
[----:B------:R-:W-:Y:S01]  /*a580*/  BPT.TRAP 0x1 ;  /* 0x000000040000795c */ /* 0x000fe20000300000 */
.L_x_201:
[----:B------:R-:W-:-:S05]  /*a590*/  VIADD R5, R5, 0x400 ;  /* 0x0000040005057836 */ /* 0x000fca0000000000 */
[----:B------:R-:W-:-:S04]  /*a5a0*/  SHF.R.U32.HI R5, RZ, 0x4, R5 ;  /* 0x00000004ff057819 */ /* 0x000fc80000011605 */
[----:B------:R-:W-:Y:S01]  /*a5b0*/  LOP3.LUT R5, R5, 0x3fff, RZ, 0xc0, !PT ;  /* 0x00003fff05057812 */ /* 0x000fe200078ec0ff */
[----:B-1----:R-:W-:Y:S06]  /*a5c0*/  @P1 BRA `(.L_x_202) ;  /* 0x0000000000081947 */ /* 0x002fec0003800000 */
[----:B------:R-:W1:Y:S02]  /*a5d0*/  SYNCS.PHASECHK.TRANS64.TRYWAIT P1, [R12+URZ+0x38850], R9 ;  /* 0x038850090c0075a7 */ /* 0x000e64000802017f */
[----:B-1----:R-:W-:Y:S05]  /*a5e0*/  @!P1 BRA `(.L_x_203) ;  /* 0x000000b400b89947 */ /* 0x002fea0003800000 */
.L_x_202:
[----:B------:R-:W-:Y:S01]  /*a5f0*/  LOP3.LUT R5, R5, 0x2800000, RZ, 0xfc, !PT ;  /* 0x0280000005057812 */ /* 0x000fe200078efcff */
[----:B------:R-:W-:Y:S01]  /*a600*/  IMAD.U32 R8, RZ, RZ, UR38 ;  /* 0x00000026ff087e24 */ /* 0x000fe2000f8e00ff */
[----:B------:R-:W-:Y:S05]  /*a610*/  WARPSYNC.ALL ;  /* 0x0000000000007948 */ /* 0x000fea0003800000 */
[----:B------:R-:W-:Y:S01]  /*a620*/  IMAD R8, R8, 0xa00, R5 ;  /* 0x00000a0008087824 */ /* 0x000fe200078e0205 */
[----:B------:R-:W-:Y:S01]  /*a630*/  WARPGROUP.ARRIVE ;  /* 0x00000000000079c5 */ /* 0x000fe20000000000 */
[----:B01----:R-:W-:Y:S01]  /*a640*/  IMAD.MOV.U32 R9, RZ, RZ, 0x40000040 ;  /* 0x40000040ff097424 */ /* 0x003fe200078e00ff */
[----:B------:R-:W0:Y:S01]  /*a650*/  SHFL.BFLY PT, R0, R17, 0x2, 0x1f ;  /* 0x0c401f0011007f89 */ /* 0x000e2200000e0000 */
[C---:B------:R-:W-:Y:S01]  /*a660*/  VIADD R10, R8.reuse, 0x80 ;  /* 0x00000080080a7836 */ /* 0x040fe20000000000 */
[----:B------:R-:W-:Y:S01]  /*a670*/  R2UR UR6, R8 ;  /* 0x00000000080672ca */ /* 0x000fe200000e0000 */
[----:B------:R-:W-:Y:S01]  /*a680*/  IMAD.MOV.U32 R11, RZ, RZ, 0x40000040 ;  /* 0x40000040ff0b7424 */ /* 0x000fe200078e00ff */
[----:B------:R-:W-:Y:S01]  /*a690*/  R2UR UR7, R9 ;  /* 0x00000000090772ca */ /* 0x000fe200000e0000 */
[----:B------:R-:W-:Y:S01]  /*a6a0*/  IMAD.MOV.U32 R9, RZ, RZ, 0x40000040 ;  /* 0x40000040ff097424 */ /* 0x000fe200078e00ff */
[----:B------:R-:W1:Y:S01]  /*a6b0*/  SHFL.BFLY PT, R2, R7, 0x2, 0x1f ;  /* 0x0c401f0007027f89 */ /* 0x000e6200000e0000 */
[----:B------:R-:W-:-:S10]  /*a6c0*/  IMAD.U32 R15, RZ, RZ, UR4 ;  /* 0x00000004ff0f7e24 */ /* 0x000fd4000f8e00ff */
[----:B------:R-:W-:Y:S01]  /*a6d0*/  HGMMA.64x256x16.F32.BF16 R24, R208, gdesc[UR4].tnspB, R24, gsb0 ;  /* 0x43e00004d0187df0 */ /* 0x000fe20008001818 */
[----:B------:R-:W-:Y:S01]  /*a6e0*/  R2UR UR6, R10 ;  /* 0x000000000a0672ca */ /* 0x000fe200000e0000 */
[----:B------:R-:W-:Y:S01]  /*a6f0*/  VIADD R10, R8, 0x100 ;  /* 0x00000100080a7836 */ /* 0x000fe20000000000 */
[----:B------:R-:W-:Y:S01]  /*a700*/  R2UR UR7, R11 ;  /* 0x000000000b0772ca */ /* 0x000fe200000e0000 */
[----:B------:R-:W-:Y:S02]  /*a710*/  IMAD.MOV.U32 R11, RZ, RZ, 0x40000040 ;  /* 0x40000040ff0b7424 */ /* 0x000fe400078e00ff */
[----:B0-----:R-:W-:-:S05]  /*a720*/  FADD.FTZ R0, R0, R17 ;  /* 0x0000001100007221 */ /* 0x001fca0000010000 */
[----:B------:R-:W0:Y:S01]  /*a730*/  SHFL.BFLY PT, R5, R0, 0x1, 0x1f ;  /* 0x0c201f0000057f89 */ /* 0x000e2200000e0000 */
[----:B-1----:R-:W-:Y:S01]  /*a740*/  FADD.FTZ R2, R2, R7 ;  /* 0x0000000702027221 */ /* 0x002fe20000010000 */
[----:B------:R-:W-:Y:S01]  /*a750*/  IMAD.MOV.U32 R7, RZ, RZ, RZ ;  /* 0x000000ffff077224 */ /* 0x000fe200078e00ff */
[----:B------:R-:W-:Y:S02]  /*a760*/  WARPGROUP.DEPBAR.LE gsb0, 0x0 ;  /* 0x00008000000079c5 */ /* 0x000fe40000010000 */
[----:B------:R-:W-:-:S12]  /*a770*/  WARPGROUP.ARRIVE ;  /* 0x00000000000079c5 */ /* 0x000fd80000000000 */
[----:B------:R-:W-:Y:S01]  /*a780*/  HGMMA.64x256x16.F32.BF16 R24, R204, gdesc[UR4].tnspB, R24, gsb0 ;  /* 0x43e00004cc187df0 */ /* 0x000fe20008001818 */
[----:B------:R-:W-:Y:S01]  /*a790*/  R2UR UR6, R10 ;  /* 0x000000000a0672ca */ /* 0x000fe200000e0000 */
[C---:B------:R-:W-:Y:S01]  /*a7a0*/  VIADD R10, R8.reuse, 0x180 ;  /* 0x00000180080a7836 */ /* 0x040fe20000000000 */
[----:B------:R-:W-:Y:S01]  /*a7b0*/  R2UR UR7, R11 ;  /* 0x000000000b0772ca */ /* 0x000fe200000e0000 */
[----:B------:R-:W-:Y:S02]  /*a7c0*/  IMAD.MOV.U32 R11, RZ, RZ, 0x40000040 ;  /* 0x40000040ff0b7424 */ /* 0x000fe400078e00ff */
[----:B------:R-:W-:Y:S01]  /*a7d0*/  VIADD R8, R8, 0x200 ;  /* 0x0000020008087836 */ /* 0x000fe20000000000 */
[----:B------:R-:W-:Y:S02]  /*a7e0*/  WARPGROUP.DEPBAR.LE gsb0, 0x0 ;  /* 0x00008000000079c5 */ /* 0x000fe40000010000 */
[----:B------:R-:W-:-:S15]  /*a7f0*/  WARPGROUP.ARRIVE ;  /* 0x00000000000079c5 */ /* 0x000fde0000000000 */
[----:B------:R-:W-:-:S04]  /*a800*/  NOP ;  /* 0x0000000000007918 */ /* 0x000fc80000000000 */
[----:B------:R-:W-:Y:S01]  /*a810*/  HGMMA.64x256x16.F32.BF16 R24, R200, gdesc[UR4].tnspB, R24, gsb0 ;  /* 0x43e00004c8187df0 */ /* 0x000fe20008001818 */
[----:B------:R-:W-:Y:S02]  /*a820*/  R2UR UR6, R10 ;  /* 0x000000000a0672ca */ /* 0x000fe400000e0000 */
[----:B------:R-:W-:Y:S01]  /*a830*/  R2UR UR7, R11 ;  /* 0x000000000b0772ca */ /* 0x000fe200000e0000 */
[----:B0-----:R-:W-:Y:S01]  /*a840*/  FADD.FTZ R11, R0, R5 ;  /* 0x00000005000b7221 */ /* 0x001fe20000010000 */
[----:B------:R-:W-:Y:S02]  /*a850*/  IMAD.MOV.U32 R5, RZ, RZ, RZ ;  /* 0x000000ffff057224 */ /* 0x000fe400078e00ff */
[----:B------:R-:W-:Y:S02]  /*a860*/  IMAD.MOV.U32 R0, RZ, RZ, -0x800000 ;  /* 0xff800000ff007424 */ /* 0x000fe400078e00ff */
[----:B------:R-:W-:-:S13]  /*a870*/  FSETP.NE.FTZ.AND P1, PT, R11, RZ, PT ;  /* 0x000000ff0b00720b */ /* 0x000fda0003f35000 */
[----:B------:R-:W-:Y:S01]  /*a880*/  @P1 MUFU.RCP R7, R11 ;  /* 0x0000000b00071308 */ /* 0x000fe20000001000 */
[----:B------:R-:W-:Y:S02]  /*a890*/  WARPGROUP.DEPBAR.LE gsb0, 0x0 ;  /* 0x00008000000079c5 */ /* 0x000fe40000010000 */
[----:B------:R-:W-:-:S06]  /*a8a0*/  WARPGROUP.ARRIVE ;  /* 0x00000000000079c5 */ /* 0x000fcc0000000000 */
[----:B------:R-:W-:Y:S01]  /*a8b0*/  HGMMA.64x256x16.F32.BF16 R24, R196, gdesc[UR4].tnspB, R24, gsb0 ;  /* 0x43e00004c4187df0 */ /* 0x000fe20008001818 */
[----:B------:R-:W-:Y:S02]  /*a8c0*/  R2UR UR6, R8 ;  /* 0x00000000080672ca */ /* 0x000fe400000e0000 */
[----:B------:R-:W-:Y:S01]  /*a8d0*/  R2UR UR7, R9 ;  /* 0x00000000090772ca */ /* 0x000fe200000e0000 */
[----:B------:R-:W0:Y:S01]  /*a8e0*/  @P1 MUFU.LG2 R8, R11 ;  /* 0x0000000b00081308 */ /* 0x000e220000000c00 */
[----:B------:R-:W1:Y:S01]  /*a8f0*/  SHFL.BFLY PT, R9, R2, 0x1, 0x1f ;  /* 0x0c201f0002097f89 */ /* 0x000e6200000e0000 */
[----:B0-----:R-:W-:Y:S01]  /*a900*/  @P1 FMUL.FTZ R8, R8, 0.69314718246459960938 ;  /* 0x3f31721808081820 */ /* 0x001fe20000410000 */
[----:B-1----:R-:W-:Y:S01]  /*a910*/  FADD.FTZ R13, R2, R9 ;  /* 0x00000009020d7221 */ /* 0x002fe20000010000 */
[----:B------:R-:W-:Y:S02]  /*a920*/  IMAD.U32 R9, RZ, RZ, UR4 ;  /* 0x00000004ff097e24 */ /* 0x000fe4000f8e00ff */
[----:B------:R-:W-:-:S02]  /*a930*/  IMAD.MOV.U32 R2, RZ, RZ, -0x800000 ;  /* 0xff800000ff027424 */ /* 0x000fc400078e00ff */
[----:B------:R-:W-:Y:S01]  /*a940*/  FSETP.NE.FTZ.AND P2, PT, R13, RZ, PT ;  /* 0x000000ff0d00720b */ /* 0x000fe20003f55000 */
[----:B------:R-:W-:-:S04]  /*a950*/  @P1 FMUL.FTZ R9, R9, 0.69314718246459960938 ;  /* 0x3f31721809091820 */ /* 0x000fc80000410000 */
[----:B------:R-:W-:-:S08]  /*a960*/  @P1 FFMA.FTZ R2, R9, R4, R8 ;  /* 0x0000000409021223 */ /* 0x000fd00000010008 */
[----:B------:R-:W0:Y:S01]  /*a970*/  @P2 MUFU.LG2 R10, R13 ;  /* 0x0000000d000a2308 */ /* 0x000e220000000c00 */
[----:B------:R-:W-:-:S07]  /*a980*/  @P2 FMUL.FTZ R15, R15, 0.69314718246459960938 ;  /* 0x3f3172180f0f2820 */ /* 0x000fce0000410000 */
[----:B------:R1:W2:Y:S01]  /*a990*/  @P2 MUFU.RCP R5, R13 ;  /* 0x0000000d00052308 */ /* 0x0002a20000001000 */
[----:B0-----:R-:W-:-:S04]  /*a9a0*/  @P2 FMUL.FTZ R10, R10, 0.69314718246459960938 ;  /* 0x3f3172180a0a2820 */ /* 0x001fc80000410000 */
[----:B------:R-:W-:Y:S01]  /*a9b0*/  @P2 FFMA.FTZ R0, R15, R3, R10 ;  /* 0x000000030f002223 */ /* 0x000fe2000001000a */
[----:B------:R-:W-:Y:S02]  /*a9c0*/  WARPGROUP.DEPBAR.LE gsb0, 0x0 ;  /* 0x00008000000079c5 */ /* 0x000fe40000010000 */
[----:B------:R-:W-:-:S06]  /*a9d0*/  WARPGROUP.ARRIVE ;  /* 0x00000000000079c5 */ /* 0x000fcc0000000000 */
[----:B------:R-:W-:Y:S03]  /*a9e0*/  HGMMA.64x256x16.F32.BF16 R24, R192, gdesc[UR4].tnspB, R24, gsb0 ;  /* 0x43e00004c0187df0 */ /* 0x000fe60008001818 */
[----:B------:R-:W-:Y:S02]  /*a9f0*/  WARPGROUP.DEPBAR.LE gsb0, 0x0 ;  /* 0x00008000000079c5 */ /* 0x000fe40000010000 */
[----:B-12---:R-:W-:Y:S05]  /*aa00*/  @!P0 BRA `(.L_x_204) ;  /* 0x0000000000048947 */ /* 0x006fea0003800000 */
[----:B------:R-:W-:Y:S01]  /*aa10*/  BPT.TRAP 0x1 ;  /* 0x000000040000795c */ /* 0x000fe20000300000 */
.L_x_204:
[----:B------:R-:W2:Y:S01]  /*aa20*/  LDL.LU R3, [R1+0x38] ;  /* 0x0000380001037983 */ /* 0x000ea20000300800 */
[----:B------:R-:W-:Y:S01]  /*aa30*/  R2UR UR5, R16 ;  /* 0x00000000100572ca */ /* 0x000fe200000e0000 */
[----:B------:R-:W-:Y:S01]  /*aa40*/  UIADD3 UR38, UR38, 0x1, URZ ;  /* 0x0000000126267890 */ /* 0x000fe2000fffe03f */
[-C--:B------:R-:W-:Y:S01]  /*aa50*/  FMUL.FTZ R24, R24, R7.reuse ;  /* 0x0000000718187220 */ /* 0x080fe20000410000 */
[-C--:B------:R-:W-:Y:S01]  /*aa60*/  FMUL.FTZ R25, R25, R7.reuse ;  /* 0x0000000719197220 */ /* 0x080fe20000410000 */
[-C--:B------:R-:W-:Y:S01]  /*aa70*/  FMUL.FTZ R28, R28, R7.reuse ;  /* 0x000000071c1c7220 */ /* 0x080fe20000410000 */
[----:B------:R-:W-:Y:S01]  /*aa80*/  UISETP.NE.AND UP0, UPT, UR38, 0x2, UPT ;  /* 0x000000022600788c */ /* 0x000fe2000bf05270 */
        /* <DEDUP_REMOVED lines=126> */
[----:B------:R-:W-:Y:S01]  /*b270*/  USEL UR38, UR38, URZ, UP0 ;  /* 0x0000003f26267287 */ /* 0x000fe20008000000 */
[----:B--2---:R-:W-:Y:S01]  /*b280*/  R2UR UR4, R3 ;  /* 0x00000000030472ca */ /* 0x004fe200000e0000 */
[----:B------:R-:W-:-:S05]  /*b290*/  VIADD R3, R12, 0x38860 ;  /* 0x000388600c037836 */ /* 0x000fca0000000000 */
[----:B------:R-:W-:-:S04]  /*b2a0*/  PRMT R3, R6, 0x654, R3 ;  /* 0x0000065406037816 */ /* 0x000fc80000000003 */
[----:B------:R0:W-:Y:S03]  /*b2b0*/  SYNCS.ARRIVE.TRANS64.RED.A1T0 RZ, [R3+URZ], RZ ;  /* 0x000000ff03ff79a7 */ /* 0x0001e6000810043f */
[----:B------:R-:W-:-:S06]  /*b2c0*/  UIADD3 UR4, UR4, 0x1, URZ ;  /* 0x0000000104047890 */ /* 0x000fcc000fffe03f */
[----:B0-----:R-:W-:Y:S01]  /*b2d0*/  IMAD.U32 R3, RZ, RZ, UR4 ;  /* 0x00000004ff037e24 */ /* 0x001fe2000f8e00ff */
[----:B------:R-:W-:-:S04]  /*b2e0*/  USEL UR4, URZ, 0x1, UP0 ;  /* 0x000000013f047887 */ /* 0x000fc80008000000 */
[----:B------:R0:W-:Y:S01]  /*b2f0*/  STL [R1+0x38], R3 ;  /* 0x0000380301007387 */ /* 0x0001e20000100800 */
[----:B------:R-:W-:-:S06]  /*b300*/  ULOP3.LUT UR5, UR5, UR4, URZ, 0x3c, !UPT ;  /* 0x0000000405057292 */ /* 0x000fcc000f8e3c3f */
[----:B------:R-:W-:-:S07]  /*b310*/  IMAD.U32 R16, RZ, RZ, UR5 ;  /* 0x00000005ff107e24 */ /* 0x000fce000f8e00ff */
.L_x_180:
[----:B------:R-:W1:Y:S08]  /*b320*/  S2UR UR4, SR_CgaCtaId ;  /* 0x00000000000479c3 */ /* 0x000e700000008800 */
[----:B------:R-:W-:Y:S06]  /*b330*/  BAR.SYNC.DEFER_BLOCKING 0x5, 0x180 ;  /* 0x0146000000007b1d */ /* 0x000fec0000010000 */
[----:B------:R-:W-:Y:S01]  /*b340*/  UMOV UR8, 0x400 ;  /* 0x0000040000087882 */ /* 0x000fe20000000000 */
[----:B------:R-:W-:Y:S01]  /*b350*/  BSSY B0, `(.L_x_205) ;  /* 0x00004c1000007945 */ /* 0x000fe20003800000 */
[----:B-1----:R-:W-:-:S09]  /*b360*/  ULEA UR8, UR4, UR8, 0x18 ;  /* 0x0000000804087291 */ /* 0x002fd2000f8ec03f */
[----:B------:R-:W1:Y:S02]  /*b370*/  LDS.128 R4, [UR8+0x388d0] ;  /* 0x0388d008ff047984 */ /* 0x000e640008000c00 */
[----:B-1----:R-:W-:Y:S02]  /*b380*/  R2UR UR6, R5 ;  /* 0x00000000050672ca */ /* 0x002fe400000e0000 */
[----:B------:R-:W-:Y:S02]  /*b390*/  R2UR UR5, R6 ;  /* 0x00000000060572ca */ /* 0x000fe400000e0000 */
[----:B------:R-:W-:Y:S01]  /*b3a0*/  R2UR UR7, R7 ;  /* 0x00000000070772ca */ /* 0x000fe200000e0000 */
[----:B------:R-:W-:Y:S06]  /*b3b0*/  BAR.ARV 0x4, 0x180 ;  /* 0x0106000000007b1d */ /* 0x000fec0000002000 */
[----:B------:R-:W-:Y:S08]  /*b3c0*/  @P0 BRA `(.L_x_206) ;  /* 0x0000003800c80947 */ /* 0x000ff00003800000 */
[----:B------:R-:W2:Y:S01]  /*b3d0*/  LDL.LU R9, [R1+0x30] ;  /* 0x0000300001097983 */ /* 0x000ea20000300800 */
[----:B------:R-:W1:Y:S01]  /*b3e0*/  S2UR UR4, SR_SWINHI ;  /* 0x00000000000479c3 */ /* 0x000e620000002f00 */
[----:B------:R-:W-:Y:S01]  /*b3f0*/  IMAD.MOV.U32 R12, RZ, RZ, 0x2 ;  /* 0x00000002ff0c7424 */ /* 0x000fe200078e00ff */
[----:B------:R-:W-:Y:S01]  /*b400*/  F2FP.BF16.F32.PACK_AB R6, R29, R28 ;  /* 0x0000001c1d06723e */ /* 0x000fe200000010ff */
[----:B------:R-:W3:Y:S01]  /*b410*/  LDL.LU R8, [R1+0x34] ;  /* 0x0000340001087983 */ /* 0x000ee20000300800 */
[----:B------:R-:W-:Y:S01]  /*b420*/  F2FP.BF16.F32.PACK_AB R7, R31, R30 ;  /* 0x0000001e1f07723e */ /* 0x000fe200000010ff */
[----:B------:R-:W-:Y:S01]  /*b430*/  ULDC.64 UR14, c[0x0][0xc00] ;  /* 0x00030000000e7ab9 */ /* 0x000fe20000000a00 */
[----:B------:R-:W-:Y:S01]  /*b440*/  R2UR UR22, R212 ;  /* 0x00000000d41672ca */ /* 0x000fe200000e0000 */
[----:B0-----:R-:W4:Y:S01]  /*b450*/  LDL R3, [R1+0x48] ;  /* 0x0000480001037983 */ /* 0x001f220000100800 */
[----:B------:R-:W-:-:S03]  /*b460*/  ULDC UR20, c[0x0][0xbe8] ;  /* 0x0002fa0000147ab9 */ /* 0x000fc60000000800 */
[----:B------:R-:W5:Y:S01]  /*b470*/  LDL R170, [R1+0x2c] ;  /* 0x00002c0001aa7983 */ /* 0x000f620000100800 */
[----:B------:R-:W-:Y:S02]  /*b480*/  R2UR UR21, R215 ;  /* 0x00000000d71572ca */ /* 0x000fe400000e0000 */
[----:B------:R-:W-:Y:S01]  /*b490*/  R2UR UR24, R216 ;  /* 0x00000000d81872ca */ /* 0x000fe200000e0000 */
[----:B------:R-:W5:Y:S01]  /*b4a0*/  LDL R171, [R1+0x44] ;  /* 0x0000440001ab7983 */ /* 0x000f620000100800 */
[----:B------:R-:W-:Y:S01]  /*b4b0*/  UMOV UR10, UR8 ;  /* 0x00000008000a7c82 */ /* 0x000fe20008000000 */
[----:B-1----:R-:W-:Y:S01]  /*b4c0*/  UMOV UR11, UR4 ;  /* 0x00000004000b7c82 */ /* 0x002fe20008000000 */
[----:B------:R-:W-:Y:S01]  /*b4d0*/  BAR.SYNC.DEFER_BLOCKING 0x1, 0x100 ;  /* 0x0044000000007b1d */ /* 0x000fe20000010000 */
[----:B--2---:R-:W-:Y:S02]  /*b4e0*/  R2UR UR19, R9 ;  /* 0x00000000091372ca */ /* 0x004fe400000e0000 */
[----:B---3--:R-:W-:Y:S01]  /*b4f0*/  R2UR UR17, R8 ;  /* 0x00000000081172ca */ /* 0x008fe200000e0000 */
[----:B----4-:R-:W-:Y:S01]  /*b500*/  IMAD.WIDE R12, R3, R12, UR10 ;  /* 0x0000000a030c7e25 */ /* 0x010fe2000f8e020c */
[----:B-----5:R-:W-:-:S02]  /*b510*/  R2UR UR18, R170 ;  /* 0x00000000aa1272ca */ /* 0x020fc400000e0000 */
[C---:B------:R-:W-:Y:S02]  /*b520*/  IADD3 R15, P1, R12.reuse, 0x20, RZ ;  /* 0x000000200c0f7810 */ /* 0x040fe40007f3e0ff */
[----:B------:R-:W-:Y:S02]  /*b530*/  IADD3 R157, P4, R12, 0x60, RZ ;  /* 0x000000600c9d7810 */ /* 0x000fe40007f9e0ff */
[----:B------:R-:W-:Y:S02]  /*b540*/  LOP3.LUT R14, R15, 0x380, RZ, 0xc0, !PT ;  /* 0x000003800f0e7812 */ /* 0x000fe400078ec0ff */
[----:B------:R-:W-:Y:S02]  /*b550*/  LOP3.LUT R156, R157, 0x380, RZ, 0xc0, !PT ;  /* 0x000003809d9c7812 */ /* 0x000fe400078ec0ff */
[----:B------:R-:W-:Y:S02]  /*b560*/  SHF.R.U64 R14, R14, 0x3, RZ ;  /* 0x000000030e0e7819 */ /* 0x000fe400000012ff */
[----:B------:R-:W-:-:S02]  /*b570*/  IADD3 R161, P6, R12, 0x4020, RZ ;  /* 0x000040200ca17810 */ /* 0x000fc40007fde0ff */
[----:B------:R-:W-:Y:S02]  /*b580*/  LOP3.LUT R5, R12, 0x380, RZ, 0xc0, !PT ;  /* 0x000003800c057812 */ /* 0x000fe400078ec0ff */
[----:B------:R-:W-:Y:S02]  /*b590*/  SHF.R.U64 R156, R156, 0x3, RZ ;  /* 0x000000039c9c7819 */ /* 0x000fe400000012ff */
[----:B------:R-:W-:Y:S02]  /*b5a0*/  LOP3.LUT R14, R14, R15, RZ, 0x3c, !PT ;  /* 0x0000000f0e0e7212 */ /* 0x000fe400078e3cff */
[----:B------:R-:W-:Y:S02]  /*b5b0*/  IADD3 R159, P3, R12, 0x4000, RZ ;  /* 0x000040000c9f7810 */ /* 0x000fe40007f7e0ff */
[----:B------:R-:W-:Y:S02]  /*b5c0*/  LOP3.LUT R160, R161, 0x380, RZ, 0xc0, !PT ;  /* 0x00000380a1a07812 */ /* 0x000fe400078ec0ff */
[----:B------:R-:W-:-:S02]  /*b5d0*/  SHF.R.U64 R5, R5, 0x3, RZ ;  /* 0x0000000305057819 */ /* 0x000fc400000012ff */
[----:B------:R-:W-:Y:S02]  /*b5e0*/  IADD3.X R15, RZ, R13, RZ, P1, !PT ;  /* 0x0000000dff0f7210 */ /* 0x000fe40000ffe4ff */
[C---:B------:R-:W-:Y:S02]  /*b5f0*/  IADD3 R155, P0, R12.reuse, 0x40, RZ ;  /* 0x000000400c9b7810 */ /* 0x040fe40007f1e0ff */
[C---:B------:R-:W-:Y:S02]  /*b600*/  IADD3 R163, P5, R12.reuse, 0x4040, RZ ;  /* 0x000040400ca37810 */ /* 0x040fe40007fbe0ff */
[C---:B------:R-:W-:Y:S02]  /*b610*/  IADD3 R165, P2, R12.reuse, 0x4060, RZ ;  /* 0x000040600ca57810 */ /* 0x040fe40007f5e0ff */
[----:B------:R-:W-:Y:S02]  /*b620*/  IADD3 R167, P1, R12, 0x8000, RZ ;  /* 0x000080000ca77810 */ /* 0x000fe40007f3e0ff */
[----:B------:R-:W-:Y:S01]  /*b630*/  LOP3.LUT R156, R156, R157, RZ, 0x3c, !PT ;  /* 0x0000009d9c9c7212 */ /* 0x000fe200078e3cff */
[----:B------:R-:W-:Y:S01]  /*b640*/  IMAD.X R157, RZ, RZ, R13, P4 ;  /* 0x000000ffff9d7224 */ /* 0x000fe200020e060d */
[----:B------:R-:W-:-:S02]  /*b650*/  LOP3.LUT R158, R159, 0x380, RZ, 0xc0, !PT ;  /* 0x000003809f9e7812 */ /* 0x000fc400078ec0ff */
[----:B------:R-:W-:Y:S02]  /*b660*/  SHF.R.U64 R160, R160, 0x3, RZ ;  /* 0x00000003a0a07819 */ /* 0x000fe400000012ff */
[----:B------:R-:W-:Y:S01]  /*b670*/  LOP3.LUT R4, R5, R12, RZ, 0x3c, !PT ;  /* 0x0000000c05047212 */ /* 0x000fe200078e3cff */
[----:B------:R-:W-:Y:S01]  /*b680*/  IMAD.MOV.U32 R5, RZ, RZ, R13 ;  /* 0x000000ffff057224 */ /* 0x000fe200078e000d */
[----:B------:R-:W-:Y:S02]  /*b690*/  IADD3 R9, P4, R12, 0x8040, RZ ;  /* 0x000080400c097810 */ /* 0x000fe40007f9e0ff */
[----:B------:R-:W-:Y:S02]  /*b6a0*/  LOP3.LUT R154, R155, 0x380, RZ, 0xc0, !PT ;  /* 0x000003809b9a7812 */ /* 0x000fe400078ec0ff */
[----:B------:R-:W-:Y:S02]  /*b6b0*/  LOP3.LUT R162, R163, 0x380, RZ, 0xc0, !PT ;  /* 0x00000380a3a27812 */ /* 0x000fe400078ec0ff */
[----:B------:R-:W-:-:S02]  /*b6c0*/  LOP3.LUT R164, R165, 0x380, RZ, 0xc0, !PT ;  /* 0x00000380a5a47812 */ /* 0x000fc400078ec0ff */
[----:B------:R-:W-:Y:S02]  /*b6d0*/  LOP3.LUT R166, R167, 0x380, RZ, 0xc0, !PT ;  /* 0x00000380a7a67812 */ /* 0x000fe400078ec0ff */
[----:B------:R-:W-:Y:S02]  /*b6e0*/  SHF.R.U64 R158, R158, 0x3, RZ ;  /* 0x000000039e9e7819 */ /* 0x000fe400000012ff */
[----:B------:R-:W-:Y:S01]  /*b6f0*/  LOP3.LUT R160, R160, R161, RZ, 0x3c, !PT ;  /* 0x000000a1a0a07212 */ /* 0x000fe200078e3cff */
[----:B------:R-:W-:Y:S01]  /*b700*/  IMAD.X R161, RZ, RZ, R13, P6 ;  /* 0x000000ffffa17224 */ /* 0x000fe200030e060d */
[----:B------:R-:W-:Y:S02]  /*b710*/  LOP3.LUT R8, R9, 0x380, RZ, 0xc0, !PT ;  /* 0x0000038009087812 */ /* 0x000fe400078ec0ff */
[----:B------:R-:W-:Y:S02]  /*b720*/  SHF.R.U64 R154, R154, 0x3, RZ ;  /* 0x000000039a9a7819 */ /* 0x000fe400000012ff */
[----:B------:R-:W-:-:S02]  /*b730*/  SHF.R.U64 R162, R162, 0x3, RZ ;  /* 0x00000003a2a27819 */ /* 0x000fc400000012ff */
[----:B------:R-:W-:Y:S02]  /*b740*/  SHF.R.U64 R164, R164, 0x3, RZ ;  /* 0x00000003a4a47819 */ /* 0x000fe400000012ff */
[----:B------:R-:W-:Y:S02]  /*b750*/  SHF.R.U64 R166, R166, 0x3, RZ ;  /* 0x00000003a6a67819 */ /* 0x000fe400000012ff */
[----:B------:R-:W-:Y:S02]  /*b760*/  MOV R3, R4 ;  /* 0x0000000400037202 */ /* 0x000fe40000000f00 */
[----:B------:R-:W-:Y:S02]  /*b770*/  IADD3 R17, P6, R12, 0xc000, RZ ;  /* 0x0000c0000c117810 */ /* 0x000fe40007fde0ff */
[----:B------:R-:W-:Y:S02]  /*b780*/  F2FP.BF16.F32.PACK_AB R4, R25, R24 ;  /* 0x000000181904723e */ /* 0x000fe400000010ff */
[----:B------:R-:W-:-:S02]  /*b790*/  F2FP.BF16.F32.PACK_AB R5, R27, R26 ;  /* 0x0000001a1b05723e */ /* 0x000fc400000010ff */
[----:B------:R-:W-:Y:S01]  /*b7a0*/  LOP3.LUT R158, R158, R159, RZ, 0x3c, !PT ;  /* 0x0000009f9e9e7212 */ /* 0x000fe200078e3cff */
[--C-:B------:R-:W-:Y:S01]  /*b7b0*/  IMAD.X R159, RZ, RZ, R13.reuse, P3 ;  /* 0x000000ffff9f7224 */ /* 0x100fe200018e060d */
[----:B------:R-:W-:Y:S02]  /*b7c0*/  SHF.R.U64 R8, R8, 0x3, RZ ;  /* 0x0000000308087819 */ /* 0x000fe400000012ff */
[----:B------:R-:W-:Y:S01]  /*b7d0*/  LOP3.LUT R154, R154, R155, RZ, 0x3c, !PT ;  /* 0x0000009b9a9a7212 */ /* 0x000fe200078e3cff */
[--C-:B------:R-:W-:Y:S01]  /*b7e0*/  IMAD.X R155, RZ, RZ, R13.reuse, P0 ;  /* 0x000000ffff9b7224 */ /* 0x100fe200000e060d */
[----:B------:R-:W-:Y:S01]  /*b7f0*/  LOP3.LUT R162, R162, R163, RZ, 0x3c, !PT ;  /* 0x000000a3a2a27212 */ /* 0x000fe200078e3cff */
[--C-:B------:R-:W-:Y:S01]  /*b800*/  IMAD.X R163, RZ, RZ, R13.reuse, P5 ;  /* 0x000000ffffa37224 */ /* 0x100fe200028e060d */
[----:B------:R-:W-:Y:S01]  /*b810*/  LOP3.LUT R164, R164, R165, RZ, 0x3c, !PT ;  /* 0x000000a5a4a47212 */ /* 0x000fe200078e3cff */
[--C-:B------:R-:W-:Y:S01]  /*b820*/  IMAD.X R165, RZ, RZ, R13.reuse, P2 ;  /* 0x000000ffffa57224 */ /* 0x100fe200010e060d */
[----:B------:R-:W-:Y:S01]  /*b830*/  LOP3.LUT R166, R166, R167, RZ, 0x3c, !PT ;  /* 0x000000a7a6a67212 */ /* 0x000fe200078e3cff */
[----:B------:R-:W-:Y:S01]  /*b840*/  IMAD.X R167, RZ, RZ, R13, P1 ;  /* 0x000000ffffa77224 */ /* 0x000fe200008e060d */
[----:B------:R-:W-:-:S02]  /*b850*/  IADD3 R11, P3, R12, 0x8060, RZ ;  /* 0x000080600c0b7810 */ /* 0x000fc40007f7e0ff */
[----:B------:R-:W-:Y:S01]  /*b860*/  LOP3.LUT R10, R17, 0x380, RZ, 0xc0, !PT ;  /* 0x00000380110a7812 */ /* 0x000fe200078ec0ff */
[----:B------:R0:W-:Y:S01]  /*b870*/  STSM.16.M88.4 [R3], R4 ;  /* 0x0000000403007844 */ /* 0x0001e20000000200 */
[C---:B------:R-:W-:Y:S02]  /*b880*/  IADD3 R169, P0, R12.reuse, 0x8020, RZ ;  /* 0x000080200ca97810 */ /* 0x040fe40007f1e0ff */
[C---:B------:R-:W-:Y:S02]  /*b890*/  IADD3 R20, P5, R12.reuse, 0xc020, RZ ;  /* 0x0000c0200c147810 */ /* 0x040fe40007fbe0ff */
[C---:B------:R-:W-:Y:S02]  /*b8a0*/  IADD3 R153, P2, R12.reuse, 0xc040, RZ ;  /* 0x0000c0400c997810 */ /* 0x040fe40007f5e0ff */
[----:B------:R-:W-:Y:S02]  /*b8b0*/  IADD3 R18, P1, R12, 0xc060, RZ ;  /* 0x0000c0600c127810 */ /* 0x000fe40007f3e0ff */
[----:B------:R-:W-:-:S02]  /*b8c0*/  SHF.R.U64 R10, R10, 0x3, RZ ;  /* 0x000000030a0a7819 */ /* 0x000fc400000012ff */
[----:B------:R-:W-:Y:S02]  /*b8d0*/  LOP3.LUT R168, R169, 0x380, RZ, 0xc0, !PT ;  /* 0x00000380a9a87812 */ /* 0x000fe400078ec0ff */
[----:B------:R-:W-:Y:S02]  /*b8e0*/  LOP3.LUT R21, R20, 0x380, RZ, 0xc0, !PT ;  /* 0x0000038014157812 */ /* 0x000fe400078ec0ff */
[----:B0-----:R-:W-:Y:S01]  /*b8f0*/  LOP3.LUT R4, R8, R9, RZ, 0x3c, !PT ;  /* 0x0000000908047212 */ /* 0x001fe200078e3cff */
[----:B------:R-:W-:Y:S01]  /*b900*/  IMAD.X R5, RZ, RZ, R13, P4 ;  /* 0x000000ffff057224 */ /* 0x000fe200020e060d */
[----:B------:R-:W-:Y:S02]  /*b910*/  LOP3.LUT R8, R11, 0x380, RZ, 0xc0, !PT ;  /* 0x000003800b087812 */ /* 0x000fe400078ec0ff */
[----:B------:R-:W-:Y:S02]  /*b920*/  LOP3.LUT R152, R153, 0x380, RZ, 0xc0, !PT ;  /* 0x0000038099987812 */ /* 0x000fe400078ec0ff */
[----:B------:R-:W-:-:S02]  /*b930*/  LOP3.LUT R19, R18, 0x380, RZ, 0xc0, !PT ;  /* 0x0000038012137812 */ /* 0x000fc400078ec0ff */
[----:B------:R-:W-:Y:S02]  /*b940*/  SHF.R.U64 R8, R8, 0x3, RZ ;  /* 0x0000000308087819 */ /* 0x000fe400000012ff */
[----:B------:R-:W-:Y:S02]  /*b950*/  LOP3.LUT R10, R10, R17, RZ, 0x3c, !PT ;  /* 0x000000110a0a7212 */ /* 0x000fe400078e3cff */
[----:B------:R-:W-:Y:S02]  /*b960*/  MOV R17, R4 ;  /* 0x0000000400117202 */ /* 0x000fe40000000f00 */
[----:B------:R-:W-:Y:S02]  /*b970*/  SHF.R.U64 R168, R168, 0x3, RZ ;  /* 0x00000003a8a87819 */ /* 0x000fe400000012ff */
[----:B------:R-:W-:Y:S02]  /*b980*/  SHF.R.U64 R21, R21, 0x3, RZ ;  /* 0x0000000315157819 */ /* 0x000fe400000012ff */
[----:B------:R-:W-:-:S02]  /*b990*/  SHF.R.U64 R152, R152, 0x3, RZ ;  /* 0x0000000398987819 */ /* 0x000fc400000012ff */
[----:B------:R-:W-:Y:S02]  /*b9a0*/  SHF.R.U64 R19, R19, 0x3, RZ ;  /* 0x0000000313137819 */ /* 0x000fe400000012ff */
[----:B------:R-:W-:Y:S02]  /*b9b0*/  MOV R14, R14 ;  /* 0x0000000e000e7202 */ /* 0x000fe40000000f00 */
[----:B------:R-:W-:Y:S02]  /*b9c0*/  F2FP.BF16.F32.PACK_AB R4, R33, R32 ;  /* 0x000000202104723e */ /* 0x000fe400000010ff */
[----:B------:R-:W-:Y:S02]  /*b9d0*/  F2FP.BF16.F32.PACK_AB R5, R35, R34 ;  /* 0x000000222305723e */ /* 0x000fe400000010ff */
[----:B------:R-:W-:Y:S02]  /*b9e0*/  F2FP.BF16.F32.PACK_AB R6, R37, R36 ;  /* 0x000000242506723e */ /* 0x000fe400000010ff */
[----:B------:R-:W-:Y:S01]  /*b9f0*/  F2FP.BF16.F32.PACK_AB R7, R39, R38 ;  /* 0x000000262707723e */ /* 0x000fe200000010ff */
[--C-:B------:R-:W-:Y:S01]  /*ba00*/  IMAD.X R9, RZ, RZ, R13.reuse, P3 ;  /* 0x000000ffff097224 */ /* 0x100fe200018e060d */
[----:B------:R-:W-:Y:S01]  /*ba10*/  LOP3.LUT R8, R8, R11, RZ, 0x3c, !PT ;  /* 0x0000000b08087212 */ /* 0x000fe200078e3cff */
        /* <DEDUP_REMOVED lines=9> */
[----:B------:R0:W-:Y:S01]  /*bab0*/  STSM.16.M88.4 [R14], R4 ;  /* 0x000000040e007844 */ /* 0x0001e20000000200 */
[----:B------:R-:W-:-:S02]  /*bac0*/  MOV R154, R154 ;  /* 0x0000009a009a7202 */ /* 0x000fc40000000f00 */
[----:B------:R-:W-:Y:S02]  /*bad0*/  F2FP.BF16.F32.PACK_AB R12, R41, R40 ;  /* 0x00000028290c723e */ /* 0x000fe400000010ff */
[----:B------:R-:W-:Y:S02]  /*bae0*/  F2FP.BF16.F32.PACK_AB R13, R43, R42 ;  /* 0x0000002a2b0d723e */ /* 0x000fe400000010ff */
[----:B------:R-:W-:Y:S02]  /*baf0*/  F2FP.BF16.F32.PACK_AB R15, R47, R46 ;  /* 0x0000002e2f0f723e */ /* 0x000fe400000010ff */
[----:B------:R-:W-:Y:S02]  /*bb00*/  MOV R156, R156 ;  /* 0x0000009c009c7202 */ /* 0x000fe40000000f00 */
[----:B------:R-:W-:Y:S02]  /*bb10*/  MOV R22, R8 ;  /* 0x0000000800167202 */ /* 0x000fe40000000f00 */
[----:B------:R-:W-:-:S02]  /*bb20*/  MOV R3, R10 ;  /* 0x0000000a00037202 */ /* 0x000fc40000000f00 */
[----:B0-----:R-:W-:Y:S02]  /*bb30*/  F2FP.BF16.F32.PACK_AB R14, R45, R44 ;  /* 0x0000002c2d0e723e */ /* 0x001fe400000010ff */
[----:B------:R-:W-:Y:S02]  /*bb40*/  F2FP.BF16.F32.PACK_AB R4, R49, R48 ;  /* 0x000000303104723e */ /* 0x000fe400000010ff */
[----:B------:R-:W-:Y:S02]  /*bb50*/  F2FP.BF16.F32.PACK_AB R5, R51, R50 ;  /* 0x000000323305723e */ /* 0x000fe400000010ff */
[----:B------:R-:W-:Y:S02]  /*bb60*/  F2FP.BF16.F32.PACK_AB R6, R53, R52 ;  /* 0x000000343506723e */ /* 0x000fe400000010ff */
[----:B------:R-:W-:Y:S02]  /*bb70*/  F2FP.BF16.F32.PACK_AB R7, R55, R54 ;  /* 0x000000363707723e */ /* 0x000fe400000010ff */
[----:B------:R-:W-:-:S02]  /*bb80*/  MOV R158, R158 ;  /* 0x0000009e009e7202 */ /* 0x000fc40000000f00 */
[----:B------:R-:W-:Y:S02]  /*bb90*/  F2FP.BF16.F32.PACK_AB R8, R57, R56 ;  /* 0x000000383908723e */ /* 0x000fe400000010ff */
[----:B------:R-:W-:Y:S02]  /*bba0*/  F2FP.BF16.F32.PACK_AB R9, R59, R58 ;  /* 0x0000003a3b09723e */ /* 0x000fe400000010ff */
[----:B------:R-:W-:Y:S02]  /*bbb0*/  F2FP.BF16.F32.PACK_AB R10, R61, R60 ;  /* 0x0000003c3d0a723e */ /* 0x000fe400000010ff */
[----:B------:R-:W-:Y:S01]  /*bbc0*/  F2FP.BF16.F32.PACK_AB R11, R63, R62 ;  /* 0x0000003e3f0b723e */ /* 0x000fe200000010ff */
[----:B------:R0:W-:Y:S01]  /*bbd0*/  STSM.16.M88.4 [R154], R12 ;  /* 0x0000000c9a007844 */ /* 0x0001e20000000200 */
[----:B------:R-:W-:Y:S02]  /*bbe0*/  MOV R160, R160 ;  /* 0x000000a000a07202 */ /* 0x000fe40000000f00 */
[----:B------:R-:W-:Y:S01]  /*bbf0*/  MOV R20, R20 ;  /* 0x0000001400147202 */ /* 0x000fe20000000f00 */
[----:B------:R1:W-:Y:S01]  /*bc00*/  STSM.16.M88.4 [R156], R4 ;  /* 0x000000049c007844 */ /* 0x0003e20000000200 */
[----:B------:R-:W-:-:S02]  /*bc10*/  MOV R21, R152 ;  /* 0x0000009800157202 */ /* 0x000fc40000000f00 */
[----:B------:R-:W-:Y:S01]  /*bc20*/  MOV R162, R162 ;  /* 0x000000a200a27202 */ /* 0x000fe20000000f00 */
[----:B------:R2:W-:Y:S01]  /*bc30*/  STSM.16.M88.4 [R158], R8 ;  /* 0x000000089e007844 */ /* 0x0005e20000000200 */
[----:B------:R-:W-:Y:S02]  /*bc40*/  F2FP.BF16.F32.PACK_AB R152, R73, R72 ;  /* 0x000000484998723e */ /* 0x000fe400000010ff */
[----:B------:R-:W-:Y:S02]  /*bc50*/  F2FP.BF16.F32.PACK_AB R153, R75, R74 ;  /* 0x0000004a4b99723e */ /* 0x000fe400000010ff */
[----:B------:R-:W-:Y:S02]  /*bc60*/  F2FP.BF16.F32.PACK_AB R155, R79, R78 ;  /* 0x0000004e4f9b723e */ /* 0x000fe400000010ff */
[----:B0-----:R-:W-:Y:S02]  /*bc70*/  F2FP.BF16.F32.PACK_AB R12, R65, R64 ;  /* 0x00000040410c723e */ /* 0x001fe400000010ff */
[----:B------:R-:W-:-:S02]  /*bc80*/  F2FP.BF16.F32.PACK_AB R13, R67, R66 ;  /* 0x00000042430d723e */ /* 0x000fc400000010ff */
[----:B------:R-:W-:Y:S02]  /*bc90*/  F2FP.BF16.F32.PACK_AB R14, R69, R68 ;  /* 0x00000044450e723e */ /* 0x000fe400000010ff */
[----:B------:R-:W-:Y:S02]  /*bca0*/  F2FP.BF16.F32.PACK_AB R15, R71, R70 ;  /* 0x00000046470f723e */ /* 0x000fe400000010ff */
[----:B------:R-:W-:Y:S02]  /*bcb0*/  F2FP.BF16.F32.PACK_AB R154, R77, R76 ;  /* 0x0000004c4d9a723e */ /* 0x000fe400000010ff */
[----:B------:R-:W-:Y:S02]  /*bcc0*/  MOV R164, R164 ;  /* 0x000000a400a47202 */ /* 0x000fe40000000f00 */
[----:B-1----:R-:W-:Y:S02]  /*bcd0*/  F2FP.BF16.F32.PACK_AB R156, R81, R80 ;  /* 0x00000050519c723e */ /* 0x002fe400000010ff */
[----:B------:R-:W-:-:S02]  /*bce0*/  F2FP.BF16.F32.PACK_AB R157, R83, R82 ;  /* 0x00000052539d723e */ /* 0x000fc400000010ff */
[----:B--2---:R-:W-:Y:S02]  /*bcf0*/  F2FP.BF16.F32.PACK_AB R158, R85, R84 ;  /* 0x00000054559e723e */ /* 0x004fe400000010ff */
[----:B------:R-:W-:Y:S01]  /*bd00*/  F2FP.BF16.F32.PACK_AB R159, R87, R86 ;  /* 0x00000056579f723e */ /* 0x000fe200000010ff */
[----:B------:R0:W-:Y:S01]  /*bd10*/  STSM.16.M88.4 [R160], R12 ;  /* 0x0000000ca0007844 */ /* 0x0001e20000000200 */
[----:B------:R-:W-:Y:S02]  /*bd20*/  MOV R166, R166 ;  /* 0x000000a600a67202 */ /* 0x000fe40000000f00 */
[----:B------:R-:W-:Y:S02]  /*bd30*/  F2FP.BF16.F32.PACK_AB R4, R89, R88 ;  /* 0x000000585904723e */ /* 0x000fe400000010ff */
[----:B------:R-:W-:Y:S02]  /*bd40*/  F2FP.BF16.F32.PACK_AB R5, R91, R90 ;  /* 0x0000005a5b05723e */ /* 0x000fe400000010ff */
[----:B------:R-:W-:-:S02]  /*bd50*/  F2FP.BF16.F32.PACK_AB R6, R93, R92 ;  /* 0x0000005c5d06723e */ /* 0x000fc400000010ff */
[----:B------:R-:W-:Y:S02]  /*bd60*/  F2FP.BF16.F32.PACK_AB R7, R95, R94 ;  /* 0x0000005e5f07723e */ /* 0x000fe400000010ff */
[----:B------:R-:W-:Y:S02]  /*bd70*/  MOV R168, R168 ;  /* 0x000000a800a87202 */ /* 0x000fe40000000f00 */
[----:B------:R-:W-:Y:S02]  /*bd80*/  F2FP.BF16.F32.PACK_AB R8, R97, R96 ;  /* 0x000000606108723e */ /* 0x000fe400000010ff */
[----:B------:R-:W-:Y:S02]  /*bd90*/  F2FP.BF16.F32.PACK_AB R9, R99, R98 ;  /* 0x000000626309723e */ /* 0x000fe400000010ff */
[----:B------:R-:W-:Y:S02]  /*bda0*/  F2FP.BF16.F32.PACK_AB R10, R101, R100 ;  /* 0x00000064650a723e */ /* 0x000fe400000010ff */
[----:B------:R-:W-:Y:S01]  /*bdb0*/  F2FP.BF16.F32.PACK_AB R11, R103, R102 ;  /* 0x00000066670b723e */ /* 0x000fe200000010ff */
[----:B------:R1:W-:Y:S01]  /*bdc0*/  STSM.16.M88.4 [R162], R152 ;  /* 0x00000098a2007844 */ /* 0x0003e20000000200 */
[----:B0-----:R-:W-:-:S02]  /*bdd0*/  F2FP.BF16.F32.PACK_AB R12, R105, R104 ;  /* 0x00000068690c723e */ /* 0x001fc400000010ff */
[----:B------:R-:W-:Y:S02]  /*bde0*/  F2FP.BF16.F32.PACK_AB R13, R107, R106 ;  /* 0x0000006a6b0d723e */ /* 0x000fe400000010ff */
[----:B------:R-:W-:Y:S02]  /*bdf0*/  F2FP.BF16.F32.PACK_AB R14, R109, R108 ;  /* 0x0000006c6d0e723e */ /* 0x000fe400000010ff */
[----:B------:R-:W-:Y:S01]  /*be00*/  F2FP.BF16.F32.PACK_AB R15, R111, R110 ;  /* 0x0000006e6f0f723e */ /* 0x000fe200000010ff */
[----:B------:R0:W-:Y:S01]  /*be10*/  STSM.16.M88.4 [R164], R156 ;  /* 0x0000009ca4007844 */ /* 0x0001e20000000200 */
[----:B------:R-:W-:-:S03]  /*be20*/  MOV R161, R18 ;  /* 0x0000001200a17202 */ /* 0x000fc60000000f00 */
[----:B------:R2:W-:Y:S01]  /*be30*/  STSM.16.M88.4 [R166], R4 ;  /* 0x00000004a6007844 */ /* 0x0005e20000000200 */
[----:B-1----:R-:W-:Y:S02]  /*be40*/  F2FP.BF16.F32.PACK_AB R152, R113, R112 ;  /* 0x000000707198723e */ /* 0x002fe400000010ff */
[----:B------:R-:W-:Y:S02]  /*be50*/  F2FP.BF16.F32.PACK_AB R153, R115, R114 ;  /* 0x000000727399723e */ /* 0x000fe400000010ff */
[----:B------:R-:W-:Y:S02]  /*be60*/  F2FP.BF16.F32.PACK_AB R154, R117, R116 ;  /* 0x00000074759a723e */ /* 0x000fe400000010ff */
[----:B------:R-:W-:Y:S01]  /*be70*/  F2FP.BF16.F32.PACK_AB R155, R119, R118 ;  /* 0x00000076779b723e */ /* 0x000fe200000010ff */
[----:B------:R1:W-:Y:S01]  /*be80*/  STSM.16.M88.4 [R168], R8 ;  /* 0x00000008a8007844 */ /* 0x0003e20000000200 */
[----:B0-----:R-:W-:Y:S02]  /*be90*/  F2FP.BF16.F32.PACK_AB R156, R121, R120 ;  /* 0x00000078799c723e */ /* 0x001fe400000010ff */
[----:B------:R-:W-:-:S02]  /*bea0*/  F2FP.BF16.F32.PACK_AB R157, R123, R122 ;  /* 0x0000007a7b9d723e */ /* 0x000fc400000010ff */
[----:B------:R-:W-:Y:S02]  /*beb0*/  F2FP.BF16.F32.PACK_AB R158, R125, R124 ;  /* 0x0000007c7d9e723e */ /* 0x000fe400000010ff */
[----:B------:R-:W-:Y:S01]  /*bec0*/  F2FP.BF16.F32.PACK_AB R159, R127, R126 ;  /* 0x0000007e7f9f723e */ /* 0x000fe200000010ff */
[----:B------:R0:W-:Y:S01]  /*bed0*/  STSM.16.M88.4 [R17], R12 ;  /* 0x0000000c11007844 */ /* 0x0001e20000000200 */
[----:B--2---:R-:W-:Y:S02]  /*bee0*/  F2FP.BF16.F32.PACK_AB R4, R129, R128 ;  /* 0x000000808104723e */ /* 0x004fe400000010ff */
[----:B------:R-:W-:Y:S02]  /*bef0*/  F2FP.BF16.F32.PACK_AB R5, R131, R130 ;  /* 0x000000828305723e */ /* 0x000fe400000010ff */
[----:B------:R-:W-:Y:S02]  /*bf00*/  F2FP.BF16.F32.PACK_AB R6, R133, R132 ;  /* 0x000000848506723e */ /* 0x000fe400000010ff */
[----:B------:R-:W-:-:S02]  /*bf10*/  F2FP.BF16.F32.PACK_AB R7, R135, R134 ;  /* 0x000000868707723e */ /* 0x000fc400000010ff */
[----:B-1----:R-:W-:Y:S02]  /*bf20*/  F2FP.BF16.F32.PACK_AB R8, R137, R136 ;  /* 0x000000888908723e */ /* 0x002fe400000010ff */
[----:B------:R-:W-:Y:S02]  /*bf30*/  F2FP.BF16.F32.PACK_AB R9, R139, R138 ;  /* 0x0000008a8b09723e */ /* 0x000fe400000010ff */
[----:B------:R-:W-:Y:S02]  /*bf40*/  F2FP.BF16.F32.PACK_AB R10, R141, R140 ;  /* 0x0000008c8d0a723e */ /* 0x000fe400000010ff */
[----:B------:R-:W-:Y:S01]  /*bf50*/  F2FP.BF16.F32.PACK_AB R11, R143, R142 ;  /* 0x0000008e8f0b723e */ /* 0x000fe200000010ff */
[----:B------:R-:W-:Y:S01]  /*bf60*/  STSM.16.M88.4 [R22], R152 ;  /* 0x0000009816007844 */ /* 0x000fe20000000200 */
[----:B0-----:R-:W-:Y:S02]  /*bf70*/  F2FP.BF16.F32.PACK_AB R12, R145, R144 ;  /* 0x00000090910c723e */ /* 0x001fe400000010ff */
[----:B------:R-:W-:-:S02]  /*bf80*/  F2FP.BF16.F32.PACK_AB R13, R147, R146 ;  /* 0x00000092930d723e */ /* 0x000fc400000010ff */
[----:B------:R-:W-:Y:S02]  /*bf90*/  F2FP.BF16.F32.PACK_AB R14, R149, R148 ;  /* 0x00000094950e723e */ /* 0x000fe400000010ff */
[----:B------:R-:W-:Y:S01]  /*bfa0*/  F2FP.BF16.F32.PACK_AB R15, R151, R150 ;  /* 0x00000096970f723e */ /* 0x000fe200000010ff */
[----:B------:R-:W-:Y:S04]  /*bfb0*/  STSM.16.M88.4 [R3], R156 ;  /* 0x0000009c03007844 */ /* 0x000fe80000000200 */
[----:B------:R0:W-:Y:S04]  /*bfc0*/  STSM.16.M88.4 [R20], R4 ;  /* 0x0000000414007844 */ /* 0x0001e80000000200 */
[----:B------:R1:W-:Y:S04]  /*bfd0*/  STSM.16.M88.4 [R21], R8 ;  /* 0x0000000815007844 */ /* 0x0003e80000000200 */
[----:B------:R2:W-:Y:S01]  /*bfe0*/  STSM.16.M88.4 [R161], R12 ;  /* 0x0000000ca1007844 */ /* 0x0005e20000000200 */
[----:B------:R-:W-:Y:S01]  /*bff0*/  USHF.L.U32 UR4, UR19, 0x2, URZ ;  /* 0x0000000213047899 */ /* 0x000fe2000800063f */
[----:B------:R-:W-:Y:S01]  /*c000*/  BAR.SYNC.DEFER_BLOCKING 0x1, 0x100 ;  /* 0x0044000000007b1d */ /* 0x000fe20000010000 */
[----:B------:R-:W-:Y:S01]  /*c010*/  ISETP.NE.U32.AND P0, PT, RZ, UR14, PT ;  /* 0x0000000eff007c0c */ /* 0x000fe2000bf05070 */
[----:B------:R-:W-:-:S02]  /*c020*/  USHF.L.U64.HI UR16, UR19, 0x2, UR17 ;  /* 0x0000000213107899 */ /* 0x000fc40008010211 */
[----:B------:R-:W-:Y:S01]  /*c030*/  UIADD3 UR9, UP0, UR4, UR14, URZ ;  /* 0x0000000e04097290 */ /* 0x000fe2000ff1e03f */
[----:B------:R-:W-:-:S03]  /*c040*/  ISETP.NE.AND.EX P0, PT, RZ, UR15, PT, P0 ;  /* 0x0000000fff007c0c */ /* 0x000fc6000bf05300 */
[----:B------:R-:W-:Y:S02]  /*c050*/  UIADD3.X UR12, UR16, UR15, URZ, UP0, !UPT ;  /* 0x0000000f100c7290 */ /* 0x000fe400087fe43f */
[----:B------:R-:W-:-:S04]  /*c060*/  IMAD.U32 R18, RZ, RZ, UR9 ;  /* 0x00000009ff127e24 */ /* 0x000fc8000f8e00ff */
[----:B------:R-:W-:Y:S01]  /*c070*/  IMAD.U32 R19, RZ, RZ, UR12 ;  /* 0x0000000cff137e24 */ /* 0x000fe2000f8e00ff */
[----:B------:R-:W-:-:S04]  /*c080*/  ULDC.64 UR12, c[0x0][0xc08] ;  /* 0x00030200000c7ab9 */ /* 0x000fc80000000a00 */
[----:B------:R-:W3:Y:S01]  /*c090*/  @P0 LDG.E R17, desc[UR36][R18.64] ;  /* 0x0000002412110981 */ /* 0x000ee2000c1e1900 */
[----:B------:R-:W-:-:S04]  /*c0a0*/  UISETP.NE.U32.AND UP0, UPT, UR12, URZ, UPT ;  /* 0x0000003f0c00728c */ /* 0x000fc8000bf05070 */
[----:B------:R-:W-:-:S06]  /*c0b0*/  UISETP.NE.AND.EX UP0, UPT, UR13, URZ, UPT, UP0 ;  /* 0x0000003f0d00728c */ /* 0x000fcc000bf05300 */
[----:B------:R-:W-:-:S05]  /*c0c0*/  PLOP3.LUT P4, PT, PT, PT, UP0, 0x80, 0x0 ;  /* 0x000000000000781c */ /* 0x000fca0003f8f008 */
[----:B------:R-:W-:-:S03]  /*c0d0*/  @UP0 UIADD3 UR12, UP1, UR4, UR12, URZ ;  /* 0x0000000c040c0290 */ /* 0x000fc6000ff3e03f */
[----:B------:R-:W-:Y:S01]  /*c0e0*/  ULDC UR4, c[0x0][0xad4] ;  /* 0x0002b50000047ab9 */ /* 0x000fe20000000800 */
[----:B------:R-:W-:Y:S02]  /*c0f0*/  @UP0 UIADD3.X UR13, UR16, UR13, URZ, UP1, !UPT ;  /* 0x0000000d100d0290 */ /* 0x000fe40008ffe43f */
[----:B0-----:R-:W-:-:S04]  /*c100*/  IMAD.U32 R4, RZ, RZ, UR12 ;  /* 0x0000000cff047e24 */ /* 0x001fc8000f8e00ff */
[----:B------:R-:W-:-:S05]  /*c110*/  IMAD.U32 R5, RZ, RZ, UR13 ;  /* 0x0000000dff057e24 */ /* 0x000fca000f8e00ff */
[----:B------:R0:W4:Y:S01]  /*c120*/  @P4 LDG.E R3, desc[UR36][R4.64] ;  /* 0x0000002404034981 */ /* 0x000122000c1e1900 */
[----:B------:R-:W-:Y:S02]  /*c130*/  UISETP.NE.AND UP0, UPT, UR22, URZ, UPT ;  /* 0x0000003f1600728c */ /* 0x000fe4000bf05270 */
[----:B------:R-:W-:Y:S02]  /*c140*/  UISETP.NE.AND UP1, UPT, UR20, 0x1, UPT ;  /* 0x000000011400788c */ /* 0x000fe4000bf25270 */
[----:B------:R-:W-:Y:S01]  /*c150*/  USEL UR4, UR22, UR4, UP0 ;  /* 0x0000000416047287 */ /* 0x000fe20008000000 */
[----:B------:R-:W-:-:S03]  /*c160*/  UMOV UR23, 0x9b8 ;  /* 0x000009b800177882 */ /* 0x000fc60000000000 */
[----:B------:R-:W-:Y:S01]  /*c170*/  UISETP.GT.AND UP2, UPT, UR4, 0x1, UPT ;  /* 0x000000010400788c */ /* 0x000fe2000bf44270 */
[----:B------:R-:W-:Y:S01]  /*c180*/  PLOP3.LUT P1, PT, PT, PT, UP1, 0x80, 0x0 ;  /* 0x000000000000781c */ /* 0x000fe20003f2f018 */
[----:B------:R-:W-:Y:S02]  /*c190*/  UISETP.NE.U32.AND UP0, UPT, UR14, URZ, UPT ;  /* 0x0000003f0e00728c */ /* 0x000fe4000bf05070 */
[----:B------:R-:W-:Y:S01]  /*c1a0*/  USEL UR23, UR23, 0x978, UP2 ;  /* 0x0000097817177887 */ /* 0x000fe20009000000 */
[----:B-1----:R-:W-:Y:S01]  /*c1b0*/  IMAD.U32 R8, RZ, RZ, UR18 ;  /* 0x00000012ff087e24 */ /* 0x002fe2000f8e00ff */
[----:B------:R-:W-:Y:S01]  /*c1c0*/  UISETP.NE.AND.EX UP0, UPT, UR15, URZ, UPT, UP0 ;  /* 0x0000003f0f00728c */ /* 0x000fe2000bf05300 */
[----:B------:R-:W-:Y:S02]  /*c1d0*/  UMOV UR4, URZ ;  /* 0x0000003f00047c82 */ /* 0x000fe40008000000 */
[----:B------:R-:W-:Y:S01]  /*c1e0*/  IMAD R8, R8, 0x80, R171 ;  /* 0x0000008008087824 */ /* 0x000fe200078e02ab */
[----:B------:R-:W-:Y:S01]  /*c1f0*/  USEL UR9, UR19, URZ, !UP0 ;  /* 0x0000003f13097287 */ /* 0x000fe2000c000000 */
[----:B------:R-:W-:Y:S01]  /*c200*/  @UP1 ULDC UR25, c[0x0][0xbec] ;  /* 0x0002fb0000191ab9 */ /* 0x000fe20000000800 */
[----:B------:R-:W-:-:S02]  /*c210*/  USEL UR22, UR17, URZ, !UP0 ;  /* 0x0000003f11167287 */ /* 0x000fc4000c000000 */
[----:B0-----:R-:W-:Y:S01]  /*c220*/  @P1 IMAD.HI.U32 R4, R8, UR25, RZ ;  /* 0x0000001908041c27 */ /* 0x001fe2000f8e00ff */
[----:B------:R-:W-:Y:S01]  /*c230*/  USEL UR21, UR21, URZ, UP2 ;  /* 0x0000003f15157287 */ /* 0x000fe20009000000 */
[----:B------:R-:W-:Y:S01]  /*c240*/  ULDC.64 UR16, c[0x0][UR23+0x220] ;  /* 0x0000880017107abb */ /* 0x000fe20008000a00 */
[----:B------:R-:W-:Y:S01]  /*c250*/  ULDC.64 UR14, c[0x0][UR23+0x218] ;  /* 0x00008600170e7abb */ /* 0x000fe20008000a00 */
[----:B------:R-:W-:Y:S01]  /*c260*/  ULDC.64 UR18, c[0x0][UR23+0x228] ;  /* 0x00008a0017127abb */ /* 0x000fe20008000a00 */
[----:B------:R-:W-:Y:S02]  /*c270*/  UIMAD UR17, UR17, UR9, URZ ;  /* 0x00000009111172a4 */ /* 0x000fe4000f8e023f */
[----:B------:R-:W-:Y:S01]  /*c280*/  UIMAD.WIDE.U32 UR12, UR14, UR24, URZ ;  /* 0x000000180e0c72a5 */ /* 0x000fe2000f8e003f */
[----:B------:R-:W-:Y:S01]  /*c290*/  IMAD.MOV.U32 R5, RZ, RZ, R8 ;  /* 0x000000ffff057224 */ /* 0x000fe200078e0008 */
[----:B------:R-:W-:Y:S01]  /*c2a0*/  @UP1 ULDC UR28, c[0x0][0xbf0] ;  /* 0x0002fc00001c1ab9 */ /* 0x000fe20000000800 */
[----:B------:R-:W-:-:S02]  /*c2b0*/  UIMAD UR24, UR15, UR24, URZ ;  /* 0x000000180f1872a4 */ /* 0x000fc4000f8e023f */
[----:B------:R-:W-:Y:S01]  /*c2c0*/  UIMAD.WIDE.U32 UR26, UR18, UR21, URZ ;  /* 0x00000015121a72a5 */ /* 0x000fe2000f8e003f */
[----:B------:R-:W-:Y:S01]  /*c2d0*/  @P1 SHF.R.U32.HI R5, RZ, UR28, R4 ;  /* 0x0000001cff051c19 */ /* 0x000fe20008011604 */
[----:B------:R-:W-:Y:S02]  /*c2e0*/  UIMAD.WIDE.U32 UR14, UR16, UR9, URZ ;  /* 0x00000009100e72a5 */ /* 0x000fe4000f8e003f */
[----:B------:R-:W-:Y:S02]  /*c2f0*/  UIMAD UR18, UR19, UR21, URZ ;  /* 0x00000015131272a4 */ /* 0x000fe4000f8e023f */
[----:B------:R-:W-:Y:S01]  /*c300*/  UIMAD UR17, UR16, UR22, UR17 ;  /* 0x00000016101172a4 */ /* 0x000fe2000f8e0211 */
[----:B------:R-:W-:Y:S01]  /*c310*/  IMAD.U32 R4, RZ, RZ, UR26 ;  /* 0x0000001aff047e24 */ /* 0x000fe2000f8e00ff */
[----:B------:R-:W-:Y:S01]  /*c320*/  UIADD3 UR18, UR27, UR18, URZ ;  /* 0x000000121b127290 */ /* 0x000fe2000fffe03f */
[----:B------:R-:W-:Y:S01]  /*c330*/  IMAD.MOV R7, RZ, RZ, -R5 ;  /* 0x000000ffff077224 */ /* 0x000fe200078e0a05 */
[----:B------:R-:W-:-:S02]  /*c340*/  UIADD3 UR24, UR13, UR24, URZ ;  /* 0x000000180d187290 */ /* 0x000fc4000fffe03f */
[----:B------:R-:W-:Y:S01]  /*c350*/  UIADD3 UR17, UR15, UR17, URZ ;  /* 0x000000110f117290 */ /* 0x000fe2000fffe03f */
[----:B------:R-:W-:Y:S02]  /*c360*/  IMAD R7, R7, UR20, R8 ;  /* 0x0000001407077c24 */ /* 0x000fe4000f8e0208 */
[----:B------:R-:W-:-:S03]  /*c370*/  IMAD.U32 R10, RZ, RZ, UR18 ;  /* 0x00000012ff0a7e24 */ /* 0x000fc6000f8e00ff */
[----:B------:R-:W-:Y:S02]  /*c380*/  SHF.R.S32.HI R6, RZ, 0x1f, R7 ;  /* 0x0000001fff067819 */ /* 0x000fe40000011407 */
[----:B---3--:R-:W-:-:S13]  /*c390*/  @P0 R2UR UR4, R17 ;  /* 0x00000000110402ca */ /* 0x008fda00000e0000 */
[----:B------:R-:W-:Y:S02]  /*c3a0*/  UIADD3 UR12, UP0, UP3, UR14, UR12, UR4 ;  /* 0x0000000c0e0c7290 */ /* 0x000fe4000fb1e004 */
[----:B------:R-:W-:-:S04]  /*c3b0*/  USHF.R.S32.HI UR16, URZ, 0x1f, UR4 ;  /* 0x0000001f3f107899 */ /* 0x000fc80008011404 */
[----:B------:R-:W-:Y:S01]  /*c3c0*/  UIADD3.X UR14, UR17, UR24, UR16, UP0, UP3 ;  /* 0x00000018110e7290 */ /* 0x000fe200087e6410 */
[----:B------:R-:W-:Y:S02]  /*c3d0*/  IADD3 R4, P2, P3, R5, UR12, R4 ;  /* 0x0000000c05047c10 */ /* 0x000fe4000fb5e004 */
[----:B------:R-:W-:Y:S01]  /*c3e0*/  SHF.R.S32.HI R5, RZ, 0x1f, R5 ;  /* 0x0000001fff057819 */ /* 0x000fe20000011405 */
[----:B------:R-:W-:Y:S02]  /*c3f0*/  ULDC.64 UR12, c[0x0][UR23+0x210] ;  /* 0x00008400170c7abb */ /* 0x000fe40008000a00 */
[----:B------:R-:W-:Y:S01]  /*c400*/  IMAD R9, R7, UR13, RZ ;  /* 0x0000000d07097c24 */ /* 0x000fe2000f8e02ff */
[----:B------:R-:W-:Y:S01]  /*c410*/  IADD3.X R5, R5, UR14, R10, P2, P3 ;  /* 0x0000000e05057c10 */ /* 0x000fe200097e640a */
[----:B------:R-:W-:Y:S01]  /*c420*/  ULDC.64 UR14, c[0x0][0xba8] ;  /* 0x0002ea00000e7ab9 */ /* 0x000fe20000000a00 */
[----:B------:R-:W-:Y:S01]  /*c430*/  @!UP2 ULDC UR14, c[0x0][0xb50] ;  /* 0x0002d400000eaab9 */ /* 0x000fe20000000800 */
[----:B------:R-:W-:Y:S01]  /*c440*/  IMAD R9, R6, UR12, R9 ;  /* 0x0000000c06097c24 */ /* 0x000fe2000f8e0209 */
[----:B------:R-:W-:Y:S01]  /*c450*/  @!UP2 ULDC UR15, c[0x0][0xb54] ;  /* 0x0002d500000faab9 */ /* 0x000fe20000000800 */
[----:B------:R-:W-:-:S04]  /*c460*/  IMAD.WIDE.U32 R4, R7, UR12, R4 ;  /* 0x0000000c07047c25 */ /* 0x000fc8000f8e0004 */
[----:B------:R-:W-:Y:S01]  /*c470*/  IMAD.IADD R5, R5, 0x1, R9 ;  /* 0x0000000105057824 */ /* 0x000fe200078e0209 */
[C---:B------:R-:W-:Y:S01]  /*c480*/  LEA R9, P2, R4.reuse, UR14, 0x2 ;  /* 0x0000000e04097c11 */ /* 0x040fe2000f8410ff */
[----:B------:R-:W-:Y:S01]  /*c490*/  ULDC UR12, c[0x0][0xa88] ;  /* 0x0002a200000c7ab9 */ /* 0x000fe20000000800 */
[----:B----4-:R-:W-:Y:S02]  /*c4a0*/  @P4 R2UR UR12, R3 ;  /* 0x00000000030c42ca */ /* 0x010fe400000e0000 */
[----:B------:R-:W-:Y:S01]  /*c4b0*/  LEA.HI.X R10, R4, UR15, R5, 0x2, P2 ;  /* 0x0000000f040a7c11 */ /* 0x000fe200090f1405 */
[----:B--2---:R-:W-:-:S12]  /*c4c0*/  @P4 BRA `(.L_x_207) ;  /* 0x0000000000184947 */ /* 0x004fd80003800000 */
[----:B------:R-:W-:Y:S05]  /*c4d0*/  @!P0 BRA `(.L_x_207) ;  /* 0x0000000000148947 */ /* 0x000fea0003800000 */
[----:B------:R-:W2:Y:S04]  /*c4e0*/  LDG.E R4, desc[UR36][R18.64] ;  /* 0x0000002412047981 */ /* 0x000ea8000c1e1900 */
[----:B------:R-:W3:Y:S01]  /*c4f0*/  LDG.E R3, desc[UR36][R18.64+0x4] ;  /* 0x0000042412037981 */ /* 0x000ee2000c1e1900 */
[----:B--2---:R-:W-:Y:S02]  /*c500*/  R2UR UR13, R4 ;  /* 0x00000000040d72ca */ /* 0x004fe400000e0000 */
[----:B---3--:R-:W-:-:S13]  /*c510*/  R2UR UR12, R3 ;  /* 0x00000000030c72ca */ /* 0x008fda00000e0000 */
[----:B------:R-:W-:-:S12]  /*c520*/  UIADD3 UR12, -UR13, UR12, URZ ;  /* 0x0000000c0d0c7290 */ /* 0x000fd8000fffe13f */
.L_x_207:
[----:B------:R-:W2:Y:S04]  /*c530*/  LDL R12, [R1+0x40] ;  /* 0x00004000010c7983 */ /* 0x000ea80000100800 */
[----:B------:R-:W3:Y:S01]  /*c540*/  LDL R3, [R1+0x3c] ;  /* 0x00003c0001037983 */ /* 0x000ee20000100800 */
[----:B------:R-:W-:Y:S01]  /*c550*/  R2UR UR13, R170 ;  /* 0x00000000aa0d72ca */ /* 0x000fe200000e0000 */
[----:B------:R-:W-:Y:S01]  /*c560*/  UIMAD UR17, UR12, UR20, URZ ;  /* 0x000000140c1172a4 */ /* 0x000fe2000f8e023f */
[----:B------:R-:W-:Y:S01]  /*c570*/  PLOP3.LUT P3, PT, PT, PT, UP2, 0x80, 0x0 ;  /* 0x000000000000781c */ /* 0x000fe20003f6f028 */
[----:B------:R-:W-:Y:S04]  /*c580*/  SHFL.IDX PT, R4, R9, RZ, 0x1c1f ;  /* 0x001c1fff09047589 */ /* 0x000fe800000e0000 */
[----:B------:R-:W0:Y:S04]  /*c590*/  SHFL.IDX PT, R5, R10, RZ, 0x1c1f ;  /* 0x001c1fff0a057589 */ /* 0x000e2800000e0000 */
[----:B------:R-:W-:Y:S02]  /*c5a0*/  SHFL.IDX PT, R6, R9, 0x1, 0x1c1f ;  /* 0x003c1f0009067f89 */ /* 0x000fe400000e0000 */
[----:B------:R-:W-:-:S02]  /*c5b0*/  IMAD.U32 R11, RZ, RZ, UR13 ;  /* 0x0000000dff0b7e24 */ /* 0x000fc4000f8e00ff */
[----:B------:R-:W1:Y:S02]  /*c5c0*/  SHFL.IDX PT, R7, R10, 0x1, 0x1c1f ;  /* 0x003c1f000a077f89 */ /* 0x000e6400000e0000 */
[----:B--2---:R-:W-:Y:S01]  /*c5d0*/  IMAD R11, R11, 0x80, R12 ;  /* 0x000000800b0b7824 */ /* 0x004fe200078e020c */
[----:B---3--:R-:W-:-:S03]  /*c5e0*/  LOP3.LUT P0, RZ, R3, 0x3, RZ, 0xc0, !PT ;  /* 0x0000000303ff7812 */ /* 0x008fc6000780c0ff */
[C---:B------:R-:W-:Y:S01]  /*c5f0*/  VIADD R3, R11.reuse, 0x8 ;  /* 0x000000080b037836 */ /* 0x040fe20000000000 */
[----:B------:R-:W-:-:S04]  /*c600*/  ISETP.GE.OR P2, PT, R11, UR17, P0 ;  /* 0x000000110b007c0c */ /* 0x000fc80008746670 */
[----:B------:R-:W-:-:S09]  /*c610*/  ISETP.GE.OR P0, PT, R3, UR17, P0 ;  /* 0x0000001103007c0c */ /* 0x000fd20008706670 */
[----:B0-----:R0:W-:Y:S01]  /*c620*/  @!P2 ST.E desc[UR36][R4.64], R2 ;  /* 0x000000020400a985 */ /* 0x0011e2000c101924 */
[----:B------:R-:W-:-:S03]  /*c630*/  ISETP.GE.AND P2, PT, R11, UR17, PT ;  /* 0x000000110b007c0c */ /* 0x000fc6000bf46270 */
[----:B-1----:R0:W-:Y:S01]  /*c640*/  @!P0 ST.E desc[UR36][R6.64], R0 ;  /* 0x0000000006008985 */ /* 0x0021e2000c101924 */
[----:B------:R-:W-:Y:S01]  /*c650*/  ISETP.GE.AND P0, PT, R3, UR17, PT ;  /* 0x0000001103007c0c */ /* 0x000fe2000bf06270 */
[----:B------:R-:W-:-:S12]  /*c660*/  @P3 BRA `(.L_x_208) ;  /* 0x0000001000183947 */ /* 0x000fd80003800000 */
[----:B0-----:R-:W0:Y:S01]  /*c670*/  S2R R0, SR_TID.X ;  /* 0x0000000000007919 */ /* 0x001e220000002100 */
[----:B------:R-:W-:Y:S01]  /*c680*/  ULDC.64 UR14, c[0x0][0xaa0] ;  /* 0x0002a800000e7ab9 */ /* 0x000fe20000000a00 */
[----:B------:R-:W-:Y:S02]  /*c690*/  R2UR UR19, R216 ;  /* 0x00000000d81372ca */ /* 0x000fe400000e0000 */
[----:B------:R-:W-:Y:S01]  /*c6a0*/  R2UR UR18, R170 ;  /* 0x00000000aa1272ca */ /* 0x000fe200000e0000 */
[----:B0-----:R-:W-:-:S05]  /*c6b0*/  VIADD R0, R0, 0xffffff80 ;  /* 0xffffff8000007836 */ /* 0x001fca0000000000 */
[----:B------:R-:W-:-:S04]  /*c6c0*/  SHF.R.S32.HI R3, RZ, 0x1f, R0 ;  /* 0x0000001fff037819 */ /* 0x000fc80000011400 */
[----:B------:R-:W-:-:S04]  /*c6d0*/  LEA.HI R3, R3, R0, RZ, 0x3 ;  /* 0x0000000003037211 */ /* 0x000fc800078f18ff */
[----:B------:R-:W-:Y:S02]  /*c6e0*/  LOP3.LUT R5, R3, 0xfffffff8, RZ, 0xc0, !PT ;  /* 0xfffffff803057812 */ /* 0x000fe400078ec0ff */
[----:B------:R-:W-:Y:S01]  /*c6f0*/  SHF.R.S32.HI R17, RZ, 0x3, R3 ;  /* 0x00000003ff117819 */ /* 0x000fe20000011403 */
[----:B------:R-:W-:Y:S02]  /*c700*/  IMAD.MOV.U32 R3, RZ, RZ, 0x2 ;  /* 0x00000002ff037424 */ /* 0x000fe400078e00ff */
[----:B------:R-:W-:-:S04]  /*c710*/  IMAD.IADD R18, R0, 0x1, -R5 ;  /* 0x0000000100127824 */ /* 0x000fc800078e0a05 */
[----:B------:R-:W-:-:S04]  /*c720*/  IMAD.SHL.U32 R0, R18, 0x8, RZ ;  /* 0x0000000812007824 */ /* 0x000fc800078e00ff */
[----:B------:R-:W-:-:S04]  /*c730*/  IMAD R2, R17, 0x40, R0 ;  /* 0x0000004011027824 */ /* 0x000fc800078e0200 */
[----:B------:R-:W-:-:S03]  /*c740*/  IMAD.WIDE R2, R2, R3, UR10 ;  /* 0x0000000a02027e25 */ /* 0x000fc6000f8e0203 */
[C---:B------:R-:W-:Y:S02]  /*c750*/  IADD3 R25, P2, R2.reuse, 0x3000, RZ ;  /* 0x0000300002197810 */ /* 0x040fe40007f5e0ff */
[C---:B------:R-:W-:Y:S02]  /*c760*/  IADD3 R9, P4, R2.reuse, 0x1000, RZ ;  /* 0x0000100002097810 */ /* 0x040fe40007f9e0ff */
[----:B------:R-:W-:Y:S02]  /*c770*/  IADD3 R13, P3, R2, 0x2000, RZ ;  /* 0x00002000020d7810 */ /* 0x000fe40007f7e0ff */
[----:B------:R-:W-:Y:S02]  /*c780*/  LOP3.LUT R24, R25, 0x380, RZ, 0xc0, !PT ;  /* 0x0000038019187812 */ /* 0x000fe400078ec0ff */
[----:B------:R-:W-:Y:S02]  /*c790*/  LOP3.LUT R8, R9, 0x380, RZ, 0xc0, !PT ;  /* 0x0000038009087812 */ /* 0x000fe400078ec0ff */
[----:B------:R-:W-:-:S02]  /*c7a0*/  LOP3.LUT R12, R13, 0x380, RZ, 0xc0, !PT ;  /* 0x000003800d0c7812 */ /* 0x000fc400078ec0ff */
[----:B------:R-:W-:Y:S02]  /*c7b0*/  SHF.R.U64 R24, R24, 0x3, RZ ;  /* 0x0000000318187819 */ /* 0x000fe400000012ff */
[----:B------:R-:W-:Y:S02]  /*c7c0*/  SHF.R.U64 R8, R8, 0x3, RZ ;  /* 0x0000000308087819 */ /* 0x000fe400000012ff */
[----:B------:R-:W-:Y:S02]  /*c7d0*/  SHF.R.U64 R12, R12, 0x3, RZ ;  /* 0x000000030c0c7819 */ /* 0x000fe400000012ff */
[----:B------:R-:W-:Y:S01]  /*c7e0*/  LOP3.LUT R24, R24, R25, RZ, 0x3c, !PT ;  /* 0x0000001918187212 */ /* 0x000fe200078e3cff */
[--C-:B------:R-:W-:Y:S01]  /*c7f0*/  IMAD.X R25, RZ, RZ, R3.reuse, P2 ;  /* 0x000000ffff197224 */ /* 0x100fe200010e0603 */
[----:B------:R-:W-:Y:S01]  /*c800*/  LOP3.LUT R8, R8, R9, RZ, 0x3c, !PT ;  /* 0x0000000908087212 */ /* 0x000fe200078e3cff */
[--C-:B------:R-:W-:Y:S01]  /*c810*/  IMAD.X R9, RZ, RZ, R3.reuse, P4 ;  /* 0x000000ffff097224 */ /* 0x100fe200020e0603 */
[----:B------:R-:W-:Y:S01]  /*c820*/  LOP3.LUT R12, R12, R13, RZ, 0x3c, !PT ;  /* 0x0000000d0c0c7212 */ /* 0x000fe200078e3cff */
[----:B------:R-:W-:Y:S01]  /*c830*/  IMAD.X R13, RZ, RZ, R3, P3 ;  /* 0x000000ffff0d7224 */ /* 0x000fe200018e0603 */
[C---:B------:R-:W-:Y:S01]  /*c840*/  IADD3 R49, P2, R2.reuse, 0x9000, RZ ;  /* 0x0000900002317810 */ /* 0x040fe20007f5e0ff */
[----:B------:R-:W-:Y:S01]  /*c850*/  UIMAD UR12, UR16, UR14, URZ ;  /* 0x0000000e100c72a4 */ /* 0x000fe2000f8e023f */
[C---:B------:R-:W-:Y:S01]  /*c860*/  IADD3 R29, P0, R2.reuse, 0x4000, RZ ;  /* 0x00004000021d7810 */ /* 0x040fe20007f1e0ff */
[----:B------:R-:W-:Y:S01]  /*c870*/  UIMAD.WIDE.U32 UR10, UR4, UR14, URZ ;  /* 0x0000000e040a72a5 */ /* 0x000fe2000f8e003f */
[C---:B------:R-:W-:Y:S01]  /*c880*/  IADD3 R33, P6, R2.reuse, 0x5000, RZ ;  /* 0x0000500002217810 */ /* 0x040fe20007fde0ff */
[----:B------:R-:W-:Y:S01]  /*c890*/  IMAD.U32 R78, RZ, RZ, UR18 ;  /* 0x00000012ff4e7e24 */ /* 0x000fe2000f8e00ff */
[C---:B------:R-:W-:Y:S01]  /*c8a0*/  IADD3 R37, P5, R2.reuse, 0x6000, RZ ;  /* 0x0000600002257810 */ /* 0x040fe20007fbe0ff */
[----:B------:R-:W5:Y:S01]  /*c8b0*/  LD.E.128 R8, desc[UR36][R8.64] ;  /* 0x0000002408087980 */ /* 0x000f62000c101d00 */
[----:B------:R-:W-:-:S02]  /*c8c0*/  IADD3 R41, P4, R2, 0x7000, RZ ;  /* 0x0000700002297810 */ /* 0x000fc40007f9e0ff */
[C---:B------:R-:W-:Y:S01]  /*c8d0*/  IADD3 R45, P3, R2.reuse, 0x8000, RZ ;  /* 0x00008000022d7810 */ /* 0x040fe20007f7e0ff */
[----:B------:R-:W5:Y:S01]  /*c8e0*/  LD.E.128 R12, desc[UR36][R12.64] ;  /* 0x000000240c0c7980 */ /* 0x000f62000c101d00 */
[----:B------:R-:W-:Y:S02]  /*c8f0*/  LOP3.LUT R48, R49, 0x380, RZ, 0xc0, !PT ;  /* 0x0000038031307812 */ /* 0x000fe400078ec0ff */
[----:B------:R-:W-:Y:S01]  /*c900*/  LOP3.LUT R7, R2, 0x380, RZ, 0xc0, !PT ;  /* 0x0000038002077812 */ /* 0x000fe200078ec0ff */
[----:B------:R-:W-:Y:S01]  /*c910*/  UIMAD UR12, UR4, UR15, UR12 ;  /* 0x0000000f040c72a4 */ /* 0x000fe2000f8e020c */
[----:B------:R-:W-:Y:S01]  /*c920*/  LOP3.LUT R28, R29, 0x380, RZ, 0xc0, !PT ;  /* 0x000003801d1c7812 */ /* 0x000fe200078ec0ff */
[----:B------:R-:W-:Y:S01]  /*c930*/  @UP1 ULDC UR14, c[0x0][0xbec] ;  /* 0x0002fb00000e1ab9 */ /* 0x000fe20000000800 */
[----:B------:R-:W-:Y:S01]  /*c940*/  LOP3.LUT R32, R33, 0x380, RZ, 0xc0, !PT ;  /* 0x0000038021207812 */ /* 0x000fe200078ec0ff */
[----:B------:R-:W5:Y:S01]  /*c950*/  LD.E.128 R24, desc[UR36][R24.64] ;  /* 0x0000002418187980 */ /* 0x000f62000c101d00 */
[----:B------:R-:W-:-:S02]  /*c960*/  LOP3.LUT R36, R37, 0x380, RZ, 0xc0, !PT ;  /* 0x0000038025247812 */ /* 0x000fc400078ec0ff */
[----:B------:R-:W-:Y:S02]  /*c970*/  LOP3.LUT R40, R41, 0x380, RZ, 0xc0, !PT ;  /* 0x0000038029287812 */ /* 0x000fe400078ec0ff */
[----:B------:R-:W-:Y:S02]  /*c980*/  LOP3.LUT R44, R45, 0x380, RZ, 0xc0, !PT ;  /* 0x000003802d2c7812 */ /* 0x000fe400078ec0ff */
[----:B------:R-:W-:Y:S02]  /*c990*/  SHF.R.U64 R48, R48, 0x3, RZ ;  /* 0x0000000330307819 */ /* 0x000fe400000012ff */
[----:B------:R-:W-:Y:S02]  /*c9a0*/  SHF.R.U64 R28, R28, 0x3, RZ ;  /* 0x000000031c1c7819 */ /* 0x000fe400000012ff */
[----:B------:R-:W-:Y:S02]  /*c9b0*/  SHF.R.U64 R32, R32, 0x3, RZ ;  /* 0x0000000320207819 */ /* 0x000fe400000012ff */
[----:B------:R-:W-:-:S02]  /*c9c0*/  SHF.R.U64 R36, R36, 0x3, RZ ;  /* 0x0000000324247819 */ /* 0x000fc400000012ff */
[----:B------:R-:W-:Y:S02]  /*c9d0*/  SHF.R.U64 R40, R40, 0x3, RZ ;  /* 0x0000000328287819 */ /* 0x000fe400000012ff */
        /* <DEDUP_REMOVED lines=14> */
[----:B------:R-:W-:Y:S01]  /*cac0*/  SHF.R.U64 R7, R7, 0x3, RZ ;  /* 0x0000000307077819 */ /* 0x000fe200000012ff */
[----:B------:R-:W-:Y:S01]  /*cad0*/  UIADD3 UR11, UR11, UR12, URZ ;  /* 0x0000000c0b0b7290 */ /* 0x000fe2000fffe03f */
[C---:B------:R-:W-:Y:S01]  /*cae0*/  IADD3 R53, P0, R2.reuse, 0xa000, RZ ;  /* 0x0000a00002357810 */ /* 0x040fe20007f1e0ff */
[----:B------:R-:W-:Y:S01]  /*caf0*/  IMAD.X R73, RZ, RZ, R3, P2 ;  /* 0x000000ffff497224 */ /* 0x000fe200010e0603 */
[C---:B------:R-:W-:Y:S01]  /*cb00*/  IADD3 R57, P6, R2.reuse, 0xb000, RZ ;  /* 0x0000b00002397810 */ /* 0x040fe20007fde0ff */
[----:B------:R-:W-:Y:S01]  /*cb10*/  ULDC.64 UR12, c[0x0][0xae8] ;  /* 0x0002ba00000c7ab9 */ /* 0x000fe20000000a00 */
[C---:B------:R-:W-:Y:S01]  /*cb20*/  IADD3 R61, P5, R2.reuse, 0xc000, RZ ;  /* 0x0000c000023d7810 */ /* 0x040fe20007fbe0ff */
[----:B------:R-:W-:Y:S01]  /*cb30*/  USHF.R.S32.HI UR4, URZ, 0x1f, UR9 ;  /* 0x0000001f3f047899 */ /* 0x000fe20008011409 */
[C---:B------:R-:W-:Y:S01]  /*cb40*/  IADD3 R65, P4, R2.reuse, 0xd000, RZ ;  /* 0x0000d00002417810 */ /* 0x040fe20007f9e0ff */
[----:B------:R-:W5:Y:S01]  /*cb50*/  LD.E.128 R28, desc[UR36][R28.64] ;  /* 0x000000241c1c7980 */ /* 0x000f62000c101d00 */
[----:B------:R-:W-:-:S02]  /*cb60*/  IADD3 R69, P3, R2, 0xe000, RZ ;  /* 0x0000e00002457810 */ /* 0x000fc40007f7e0ff */
[----:B------:R-:W-:Y:S01]  /*cb70*/  LOP3.LUT R4, R5, 0x380, RZ, 0xc0, !PT ;  /* 0x0000038005047812 */ /* 0x000fe200078ec0ff */
[----:B------:R-:W5:Y:S01]  /*cb80*/  LD.E.128 R32, desc[UR36][R32.64] ;  /* 0x0000002420207980 */ /* 0x000f62000c101d00 */
[----:B------:R-:W-:Y:S02]  /*cb90*/  LOP3.LUT R52, R53, 0x380, RZ, 0xc0, !PT ;  /* 0x0000038035347812 */ /* 0x000fe400078ec0ff */
[----:B------:R-:W-:Y:S01]  /*cba0*/  LOP3.LUT R56, R57, 0x380, RZ, 0xc0, !PT ;  /* 0x0000038039387812 */ /* 0x000fe200078ec0ff */
[----:B------:R-:W5:Y:S01]  /*cbb0*/  LD.E.128 R36, desc[UR36][R36.64] ;  /* 0x0000002424247980 */ /* 0x000f62000c101d00 */
[----:B------:R-:W-:Y:S02]  /*cbc0*/  LOP3.LUT R60, R61, 0x380, RZ, 0xc0, !PT ;  /* 0x000003803d3c7812 */ /* 0x000fe400078ec0ff */
[----:B------:R-:W-:Y:S01]  /*cbd0*/  LOP3.LUT R64, R65, 0x380, RZ, 0xc0, !PT ;  /* 0x0000038041407812 */ /* 0x000fe200078ec0ff */
[----:B------:R-:W5:Y:S01]  /*cbe0*/  LD.E.128 R40, desc[UR36][R40.64] ;  /* 0x0000002428287980 */ /* 0x000f62000c101d00 */
[----:B------:R-:W-:-:S02]  /*cbf0*/  LOP3.LUT R68, R69, 0x380, RZ, 0xc0, !PT ;  /* 0x0000038045447812 */ /* 0x000fc400078ec0ff */
[----:B------:R-:W-:Y:S01]  /*cc00*/  SHF.R.U64 R4, R4, 0x3, RZ ;  /* 0x0000000304047819 */ /* 0x000fe200000012ff */
[----:B------:R-:W5:Y:S01]  /*cc10*/  LD.E.128 R44, desc[UR36][R44.64] ;  /* 0x000000242c2c7980 */ /* 0x000f62000c101d00 */
[----:B------:R-:W-:Y:S02]  /*cc20*/  SHF.R.U64 R52, R52, 0x3, RZ ;  /* 0x0000000334347819 */ /* 0x000fe400000012ff */
[----:B------:R-:W-:Y:S01]  /*cc30*/  SHF.R.U64 R56, R56, 0x3, RZ ;  /* 0x0000000338387819 */ /* 0x000fe200000012ff */
[----:B------:R-:W5:Y:S01]  /*cc40*/  LD.E.128 R48, desc[UR36][R48.64] ;  /* 0x0000002430307980 */ /* 0x000f62000c101d00 */
[----:B------:R-:W-:Y:S02]  /*cc50*/  SHF.R.U64 R60, R60, 0x3, RZ ;  /* 0x000000033c3c7819 */ /* 0x000fe400000012ff */
[----:B------:R-:W-:Y:S02]  /*cc60*/  SHF.R.U64 R64, R64, 0x3, RZ ;  /* 0x0000000340407819 */ /* 0x000fe400000012ff */
[----:B------:R-:W-:-:S02]  /*cc70*/  SHF.R.U64 R68, R68, 0x3, RZ ;  /* 0x0000000344447819 */ /* 0x000fc400000012ff */
[----:B------:R-:W-:Y:S01]  /*cc80*/  LOP3.LUT R2, R7, R2, RZ, 0x3c, !PT ;  /* 0x0000000207027212 */ /* 0x000fe200078e3cff */
[----:B------:R-:W-:Y:S01]  /*cc90*/  UIMAD.WIDE.U32 UR10, UR19, UR12, UR10 ;  /* 0x0000000c130a72a5 */ /* 0x000fe2000f8e000a */
[----:B------:R-:W-:Y:S01]  /*cca0*/  LOP3.LUT R52, R52, R53, RZ, 0x3c, !PT ;  /* 0x0000003534347212 */ /* 0x000fe200078e3cff */
[--C-:B------:R-:W-:Y:S01]  /*ccb0*/  IMAD.X R53, RZ, RZ, R3.reuse, P0 ;  /* 0x000000ffff357224 */ /* 0x100fe200000e0603 */
[----:B------:R-:W-:Y:S02]  /*ccc0*/  LOP3.LUT R56, R56, R57, RZ, 0x3c, !PT ;  /* 0x0000003938387212 */ /* 0x000fe400078e3cff */
[----:B------:R-:W-:Y:S01]  /*ccd0*/  LOP3.LUT R60, R60, R61, RZ, 0x3c, !PT ;  /* 0x0000003d3c3c7212 */ /* 0x000fe200078e3cff */
[--C-:B------:R-:W-:Y:S01]  /*cce0*/  IMAD.X R61, RZ, RZ, R3.reuse, P5 ;  /* 0x000000ffff3d7224 */ /* 0x100fe200028e0603 */
[----:B------:R-:W-:Y:S01]  /*ccf0*/  LOP3.LUT R64, R64, R65, RZ, 0x3c, !PT ;  /* 0x0000004140407212 */ /* 0x000fe200078e3cff */
[--C-:B------:R-:W-:Y:S01]  /*cd00*/  IMAD.X R65, RZ, RZ, R3.reuse, P4 ;  /* 0x000000ffff417224 */ /* 0x100fe200020e0603 */
[----:B------:R-:W-:Y:S01]  /*cd10*/  LOP3.LUT R68, R68, R69, RZ, 0x3c, !PT ;  /* 0x0000004544447212 */ /* 0x000fe200078e3cff */
[----:B------:R-:W-:Y:S01]  /*cd20*/  IMAD.X R69, RZ, RZ, R3, P3 ;  /* 0x000000ffff457224 */ /* 0x000fe200018e0603 */
[----:B------:R-:W-:Y:S01]  /*cd30*/  LOP3.LUT R72, R4, R5, RZ, 0x3c, !PT ;  /* 0x0000000504487212 */ /* 0x000fe200078e3cff */
[----:B------:R-:W-:Y:S01]  /*cd40*/  UIMAD UR11, UR19, UR13, UR11 ;  /* 0x0000000d130b72a4 */ /* 0x000fe2000f8e020b */
[----:B------:R-:W-:Y:S01]  /*cd50*/  IADD3.X R57, RZ, R3, RZ, P6, !PT ;  /* 0x00000003ff397210 */ /* 0x000fe200037fe4ff */
[----:B------:R0:W5:Y:S01]  /*cd60*/  LD.E.128 R4, desc[UR36][R2.64] ;  /* 0x0000002402047980 */ /* 0x000162000c101d00 */
[----:B------:R-:W-:-:S02]  /*cd70*/  ULDC.64 UR12, c[0x0][0xaf0] ;  /* 0x0002bc00000c7ab9 */ /* 0x000fc40000000a00 */
[----:B------:R-:W-:Y:S01]  /*cd80*/  UIMAD UR4, UR4, UR12, URZ ;  /* 0x0000000c040472a4 */ /* 0x000fe2000f8e023f */
[----:B------:R-:W5:Y:S01]  /*cd90*/  LD.E.128 R52, desc[UR36][R52.64] ;  /* 0x0000002434347980 */ /* 0x000f62000c101d00 */
[----:B------:R-:W-:-:S03]  /*cda0*/  IMAD R78, R78, 0x80, R17 ;  /* 0x000000804e4e7824 */ /* 0x000fc600078e0211 */
[----:B------:R-:W5:Y:S01]  /*cdb0*/  LD.E.128 R56, desc[UR36][R56.64] ;  /* 0x0000002438387980 */ /* 0x000f62000c101d00 */
[----:B0-----:R-:W-:Y:S02]  /*cdc0*/  IMAD.U32 R3, RZ, RZ, UR18 ;  /* 0x00000012ff037e24 */ /* 0x001fe4000f8e00ff */
[----:B------:R-:W-:Y:S01]  /*cdd0*/  IMAD R2, R18, 0x20, R17 ;  /* 0x0000002012027824 */ /* 0x000fe200078e0211 */
[----:B------:R-:W5:Y:S03]  /*cde0*/  LD.E.128 R60, desc[UR36][R60.64] ;  /* 0x000000243c3c7980 */ /* 0x000f66000c101d00 */
[----:B------:R-:W-:Y:S01]  /*cdf0*/  IMAD R20, R3, 0x80, R2 ;  /* 0x0000008003147824 */ /* 0x000fe200078e0202 */
[----:B------:R-:W-:Y:S01]  /*ce00*/  UIMAD UR4, UR9, UR13, UR4 ;  /* 0x0000000d090472a4 */ /* 0x000fe2000f8e0204 */
[----:B------:R-:W5:Y:S02]  /*ce10*/  LD.E.128 R64, desc[UR36][R64.64] ;  /* 0x0000002440407980 */ /* 0x000f64000c101d00 */
[----:B------:R-:W-:Y:S01]  /*ce20*/  @P1 IMAD.HI.U32 R2, R20, UR14, RZ ;  /* 0x0000000e14021c27 */ /* 0x000fe2000f8e00ff */
[----:B------:R-:W-:Y:S01]  /*ce30*/  UIMAD.WIDE.U32 UR10, UR9, UR12, UR10 ;  /* 0x0000000c090a72a5 */ /* 0x000fe2000f8e000a */
[----:B------:R-:W5:Y:S02]  /*ce40*/  LD.E.128 R68, desc[UR36][R68.64] ;  /* 0x0000002444447980 */ /* 0x000f64000c101d00 */
[----:B------:R-:W-:Y:S01]  /*ce50*/  @UP1 ULDC UR9, c[0x0][0xbf0] ;  /* 0x0002fc0000091ab9 */ /* 0x000fe20000000800 */
[----:B------:R-:W-:Y:S01]  /*ce60*/  IMAD.MOV.U32 R19, RZ, RZ, R20 ;  /* 0x000000ffff137224 */ /* 0x000fe200078e0014 */
[----:B------:R-:W-:Y:S01]  /*ce70*/  @P1 SHF.R.U32.HI R19, RZ, UR9, R2 ;  /* 0x00000009ff131c19 */ /* 0x000fe20008011602 */
[----:B------:R-:W-:Y:S01]  /*ce80*/  UIADD3 UR4, UR11, UR4, URZ ;  /* 0x000000040b047290 */ /* 0x000fe2000fffe03f */
[----:B------:R-:W-:Y:S01]  /*ce90*/  IMAD.U32 R2, RZ, RZ, UR10 ;  /* 0x0000000aff027e24 */ /* 0x000fe2000f8e00ff */
[----:B------:R-:W5:Y:S01]  /*cea0*/  LD.E.128 R72, desc[UR36][R72.64] ;  /* 0x0000002448487980 */ /* 0x000f62000c101d00 */
[--C-:B------:R-:W-:Y:S01]  /*ceb0*/  SHF.R.S32.HI R18, RZ, 0x1f, R19.reuse ;  /* 0x0000001fff127819 */ /* 0x100fe20000011413 */
[----:B------:R-:W-:-:S02]  /*cec0*/  IMAD.MOV R21, RZ, RZ, -R19 ;  /* 0x000000ffff157224 */ /* 0x000fc400078e0a13 */
[----:B------:R-:W-:Y:S01]  /*ced0*/  IMAD.U32 R3, RZ, RZ, UR11 ;  /* 0x0000000bff037e24 */ /* 0x000fe2000f8e00ff */
[----:B------:R-:W-:Y:S01]  /*cee0*/  ULDC.64 UR10, c[0x0][0xae0] ;  /* 0x0002b800000a7ab9 */ /* 0x000fe20000000a00 */
[----:B------:R-:W-:Y:S01]  /*cef0*/  IMAD.U32 R3, RZ, RZ, UR4 ;  /* 0x00000004ff037e24 */ /* 0x000fe2000f8e00ff */
[----:B------:R-:W-:Y:S01]  /*cf00*/  @!PT LDS RZ, [RZ] ;  /* 0x00000000fffff984 */ /* 0x000fe20000000800 */
[----:B------:R-:W-:Y:S01]  /*cf10*/  @!PT LDS RZ, [RZ] ;  /* 0x00000000fffff984 */ /* 0x000fe20000000800 */
[----:B------:R-:W-:Y:S01]  /*cf20*/  @!PT LDS RZ, [RZ] ;  /* 0x00000000fffff984 */ /* 0x000fe20000000800 */
[----:B------:R-:W-:Y:S01]  /*cf30*/  @!PT LDS RZ, [RZ] ;  /* 0x00000000fffff984 */ /* 0x000fe20000000800 */
[----:B------:R0:W-:Y:S06]  /*cf40*/  MEMBAR.ALL.CTA ;  /* 0x0000000000007992 */ /* 0x0001ec0000008000 */
[----:B0-----:R-:W0:Y:S01]  /*cf50*/  FENCE.VIEW.ASYNC.S ;  /* 0x00000000000073c6 */ /* 0x001e220000000000 */
[----:B------:R-:W-:-:S02]  /*cf60*/  IMAD R18, R18, UR10, RZ ;  /* 0x0000000a12127c24 */ /* 0x000fc4000f8e02ff */
[----:B------:R-:W-:Y:S02]  /*cf70*/  IMAD R21, R21, UR20, R20 ;  /* 0x0000001415157c24 */ /* 0x000fe4000f8e0214 */
        /* <DEDUP_REMOVED lines=8> */
[----:B------:R-:W-:-:S03]  /*d000*/  ULDC.64 UR10, c[0x0][0xa80] ;  /* 0x0002a000000a7ab9 */ /* 0x000fc60000000a00 */
[----:B------:R-:W-:Y:S01]  /*d010*/  IMAD.IADD R3, R3, 0x1, R17 ;  /* 0x0000000103037824 */ /* 0x000fe200078e0211 */
[----:B------:R-:W-:Y:S01]  /*d020*/  LEA R17, P2, R2, UR10, 0x1 ;  /* 0x0000000a02117c11 */ /* 0x000fe2000f8408ff */
[----:B------:R-:W-:-:S03]  /*d030*/  UIADD3 UR8, UR8, 0x38820, URZ ;  /* 0x0003882008087890 */ /* 0x000fc6000fffe03f */
[----:B------:R-:W-:Y:S02]  /*d040*/  LEA.HI.X R22, R2, UR11, R3, 0x1, P2 ;  /* 0x0000000b02167c11 */ /* 0x000fe400090f0c03 */
[C---:B------:R-:W-:Y:S01]  /*d050*/  ISETP.GE.AND P2, PT, R78.reuse, UR17, PT ;  /* 0x000000114e007c0c */ /* 0x040fe2000bf46270 */
[----:B------:R-:W-:Y:S01]  /*d060*/  UPRMT UR8, URZ, 0x654, UR8 ;  /* 0x000006543f087896 */ /* 0x000fe20008000008 */
[C---:B------:R-:W-:Y:S02]  /*d070*/  VIADD R18, R78.reuse, 0x20 ;  /* 0x000000204e127836 */ /* 0x040fe40000000000 */
[----:B------:R-:W-:Y:S02]  /*d080*/  VIADD R19, R78, 0x40 ;  /* 0x000000404e137836 */ /* 0x000fe40000000000 */
[C---:B------:R-:W-:Y:S02]  /*d090*/  VIADD R80, R0.reuse, 0x40 ;  /* 0x0000004000507836 */ /* 0x040fe40000000000 */
[----:B------:R-:W-:-:S02]  /*d0a0*/  VIADD R82, R0, 0x80 ;  /* 0x0000008000527836 */ /* 0x000fc40000000000 */
[----:B------:R-:W-:Y:S01]  /*d0b0*/  VIADD R84, R0, 0xc0 ;  /* 0x000000c000547836 */ /* 0x000fe20000000000 */
[----:B0-----:R-:W-:Y:S01]  /*d0c0*/  SYNCS.ARRIVE.TRANS64.RED.A1T0 RZ, [UR8], RZ ;  /* 0x000000ffffff79a7 */ /* 0x001fe20008100408 */
[----:B------:R0:W1:Y:S01]  /*d0d0*/  SHFL.IDX PT, R79, R17, RZ, 0x181f ;  /* 0x00181fff114f7589 */ /* 0x00006200000e0000 */
[----:B------:R-:W-:Y:S03]  /*d0e0*/  BSSY B1, `(.L_x_209) ;  /* 0x000001a000017945 */ /* 0x000fe60003800000 */
[----:B------:R0:W2:Y:S01]  /*d0f0*/  SHFL.IDX PT, R77, R22, RZ, 0x181f ;  /* 0x00181fff164d7589 */ /* 0x0000a200000e0000 */
[----:B------:R-:W-:Y:S02]  /*d100*/  ISETP.GE.AND P1, PT, R18, UR17, PT ;  /* 0x0000001112007c0c */ /* 0x000fe4000bf26270 */
[----:B------:R-:W-:Y:S02]  /*d110*/  ISETP.GE.AND P0, PT, R19, UR17, PT ;  /* 0x0000001113007c0c */ /* 0x000fe4000bf06270 */
[----:B------:R-:W-:-:S02]  /*d120*/  SHF.R.S32.HI R86, RZ, 0x1f, R0 ;  /* 0x0000001fff567819 */ /* 0x000fc40000011400 */
[----:B------:R-:W-:Y:S02]  /*d130*/  SHF.R.S32.HI R81, RZ, 0x1f, R80 ;  /* 0x0000001fff517819 */ /* 0x000fe40000011450 */
[----:B------:R-:W-:Y:S02]  /*d140*/  SHF.R.S32.HI R83, RZ, 0x1f, R82 ;  /* 0x0000001fff537819 */ /* 0x000fe40000011452 */
[----:B------:R-:W-:Y:S01]  /*d150*/  SHF.R.S32.HI R85, RZ, 0x1f, R84 ;  /* 0x0000001fff557819 */ /* 0x000fe20000011454 */
[----:B0-----:R-:W-:Y:S06]  /*d160*/  @P2 BRA `(.L_x_210) ;  /* 0x0000000000442947 */ /* 0x001fec0003800000 */
[----:B------:R-:W-:Y:S02]  /*d170*/  ULDC UR4, c[0x0][0xac8] ;  /* 0x0002b20000047ab9 */ /* 0x000fe40000000800 */
[----:B------:R-:W-:Y:S02]  /*d180*/  ISETP.GE.AND P5, PT, R0, UR4, PT ;  /* 0x0000000400007c0c */ /* 0x000fe4000bfa6270 */
[----:B------:R-:W-:Y:S02]  /*d190*/  ISETP.GE.AND P4, PT, R80, UR4, PT ;  /* 0x0000000450007c0c */ /* 0x000fe4000bf86270 */
[----:B------:R-:W-:Y:S02]  /*d1a0*/  ISETP.GE.AND P3, PT, R82, UR4, PT ;  /* 0x0000000452007c0c */ /* 0x000fe4000bf66270 */
[----:B------:R-:W-:-:S07]  /*d1b0*/  ISETP.GE.AND P2, PT, R84, UR4, PT ;  /* 0x0000000454007c0c */ /* 0x000fce000bf46270 */
[----:B-1----:R-:W-:-:S04]  /*d1c0*/  @!P5 LEA R2, P6, R0, R79, 0x1 ;  /* 0x0000004f0002d211 */ /* 0x002fc800078c08ff */
[----:B--2---:R-:W-:Y:S02]  /*d1d0*/  @!P5 LEA.HI.X R3, R0, R77, R86, 0x1, P6 ;  /* 0x0000004d0003d211 */ /* 0x004fe400030f0c56 */
[----:B------:R-:W-:-:S03]  /*d1e0*/  @!P4 LEA R18, P6, R80, R79, 0x1 ;  /* 0x0000004f5012c211 */ /* 0x000fc600078c08ff */
[----:B-----5:R0:W-:Y:S01]  /*d1f0*/  @!P5 ST.E.128 desc[UR36][R2.64], R4 ;  /* 0x000000040200d985 */ /* 0x0201e2000c101d24 */
[----:B------:R-:W-:Y:S02]  /*d200*/  @!P4 LEA.HI.X R19, R80, R77, R81, 0x1, P6 ;  /* 0x0000004d5013c211 */ /* 0x000fe400030f0c51 */
[----:B------:R-:W-:-:S03]  /*d210*/  @!P3 LEA R20, P6, R82, R79, 0x1 ;  /* 0x0000004f5214b211 */ /* 0x000fc600078c08ff */
[----:B------:R0:W-:Y:S01]  /*d220*/  @!P4 ST.E.128 desc[UR36][R18.64], R28 ;  /* 0x0000001c1200c985 */ /* 0x0001e2000c101d24 */
[----:B------:R-:W-:Y:S02]  /*d230*/  @!P3 LEA.HI.X R21, R82, R77, R83, 0x1, P6 ;  /* 0x0000004d5215b211 */ /* 0x000fe400030f0c53 */
[----:B------:R-:W-:-:S03]  /*d240*/  @!P2 LEA R76, P6, R84, R79, 0x1 ;  /* 0x0000004f544ca211 */ /* 0x000fc600078c08ff */
[----:B------:R0:W-:Y:S01]  /*d250*/  @!P3 ST.E.128 desc[UR36][R20.64], R44 ;  /* 0x0000002c1400b985 */ /* 0x0001e2000c101d24 */
[----:B------:R-:W-:-:S05]  /*d260*/  @!P2 LEA.HI.X R77, R84, R77, R85, 0x1, P6 ;  /* 0x0000004d544da211 */ /* 0x000fca00030f0c55 */
[----:B------:R0:W-:Y:S04]  /*d270*/  @!P2 ST.E.128 desc[UR36][R76.64], R60 ;  /* 0x0000003c4c00a985 */ /* 0x0001e8000c101d24 */
.L_x_210:
[----:B------:R-:W-:Y:S05]  /*d280*/  BSYNC B1 ;  /* 0x0000000000017941 */ /* 0x000fea0003800000 */
.L_x_209:
[----:B0-----:R0:W3:Y:S01]  /*d290*/  SHFL.IDX PT, R19, R22, 0x1, 0x181f ;  /* 0x00381f0016137f89 */ /* 0x0010e200000e0000 */
[----:B------:R-:W-:Y:S03]  /*d2a0*/  BSSY B1, `(.L_x_211) ;  /* 0x0000014000017945 */ /* 0x000fe60003800000 */
[----:B-----5:R0:W4:Y:S01]  /*d2b0*/  SHFL.IDX PT, R7, R17, 0x1, 0x181f ;  /* 0x00381f0011077f89 */ /* 0x02012200000e0000 */
[----:B------:R-:W-:Y:S05]  /*d2c0*/  @P1 BRA `(.L_x_212) ;  /* 0x0000000000441947 */ /* 0x000fea0003800000 */
[----:B------:R-:W-:Y:S02]  /*d2d0*/  ULDC UR4, c[0x0][0xac8] ;  /* 0x0002b20000047ab9 */ /* 0x000fe40000000800 */
[----:B------:R-:W-:Y:S02]  /*d2e0*/  ISETP.GE.AND P4, PT, R0, UR4, PT ;  /* 0x0000000400007c0c */ /* 0x000fe4000bf86270 */
[----:B------:R-:W-:Y:S02]  /*d2f0*/  ISETP.GE.AND P3, PT, R80, UR4, PT ;  /* 0x0000000450007c0c */ /* 0x000fe4000bf66270 */
[----:B------:R-:W-:Y:S02]  /*d300*/  ISETP.GE.AND P2, PT, R82, UR4, PT ;  /* 0x0000000452007c0c */ /* 0x000fe4000bf46270 */
[----:B------:R-:W-:-:S07]  /*d310*/  ISETP.GE.AND P1, PT, R84, UR4, PT ;  /* 0x0000000454007c0c */ /* 0x000fce000bf26270 */
[-C--:B----4-:R-:W-:Y:S02]  /*d320*/  @!P4 LEA R2, P6, R0, R7.reuse, 0x1 ;  /* 0x000000070002c211 */ /* 0x090fe400078c08ff */
[----:B------:R-:W-:Y:S02]  /*d330*/  @!P3 LEA R4, P5, R80, R7, 0x1 ;  /* 0x000000075004b211 */ /* 0x000fe400078a08ff */
[----:B---3--:R-:W-:Y:S02]  /*d340*/  @!P4 LEA.HI.X R3, R0, R19, R86, 0x1, P6 ;  /* 0x000000130003c211 */ /* 0x008fe400030f0c56 */
[----:B------:R-:W-:Y:S02]  /*d350*/  @!P2 LEA R6, P6, R82, R7, 0x1 ;  /* 0x000000075206a211 */ /* 0x000fe400078c08ff */
[----:B------:R-:W-:Y:S01]  /*d360*/  @!P3 LEA.HI.X R5, R80, R19, R81, 0x1, P5 ;  /* 0x000000135005b211 */ /* 0x000fe200028f0c51 */
[----:B------:R3:W-:Y:S01]  /*d370*/  @!P4 ST.E.128 desc[UR36][R2.64], R8 ;  /* 0x000000080200c985 */ /* 0x0007e2000c101d24 */
[----:B------:R-:W-:-:S02]  /*d380*/  @!P1 LEA R18, P5, R84, R7, 0x1 ;  /* 0x0000000754129211 */ /* 0x000fc400078a08ff */
[-C--:B------:R-:W-:Y:S01]  /*d390*/  @!P2 LEA.HI.X R7, R82, R19.reuse, R83, 0x1, P6 ;  /* 0x000000135207a211 */ /* 0x080fe200030f0c53 */
[----:B------:R3:W-:Y:S01]  /*d3a0*/  @!P3 ST.E.128 desc[UR36][R4.64], R32 ;  /* 0x000000200400b985 */ /* 0x0007e2000c101d24 */
[----:B------:R-:W-:-:S03]  /*d3b0*/  @!P1 LEA.HI.X R19, R84, R19, R85, 0x1, P5 ;  /* 0x0000001354139211 */ /* 0x000fc600028f0c55 */
[----:B------:R3:W-:Y:S04]  /*d3c0*/  @!P2 ST.E.128 desc[UR36][R6.64], R48 ;  /* 0x000000300600a985 */ /* 0x0007e8000c101d24 */
[----:B------:R3:W-:Y:S02]  /*d3d0*/  @!P1 ST.E.128 desc[UR36][R18.64], R64 ;  /* 0x0000004012009985 */ /* 0x0007e4000c101d24 */
.L_x_212:
[----:B------:R-:W-:Y:S05]  /*d3e0*/  BSYNC B1 ;  /* 0x0000000000017941 */ /* 0x000fea0003800000 */
.L_x_211:
[----:B---3--:R3:W0:Y:S01]  /*d3f0*/  SHFL.IDX PT, R9, R22, 0x2, 0x181f ;  /* 0x00581f0016097f89 */ /* 0x00862200000e0000 */
[----:B------:R-:W-:Y:S03]  /*d400*/  BSSY B1, `(.L_x_213) ;  /* 0x0000014000017945 */ /* 0x000fe60003800000 */
[----:B------:R3:W0:Y:S01]  /*d410*/  SHFL.IDX PT, R5, R17, 0x2, 0x181f ;  /* 0x00581f0011057f89 */ /* 0x00062200000e0000 */
[----:B------:R-:W-:Y:S05]  /*d420*/  @P0 BRA `(.L_x_214) ;  /* 0x0000000000440947 */ /* 0x000fea0003800000 */
[----:B------:R-:W-:Y:S02]  /*d430*/  ULDC UR4, c[0x0][0xac8] ;  /* 0x0002b20000047ab9 */ /* 0x000fe40000000800 */
[----:B------:R-:W-:Y:S02]  /*d440*/  ISETP.GE.AND P3, PT, R0, UR4, PT ;  /* 0x0000000400007c0c */ /* 0x000fe4000bf66270 */
[----:B------:R-:W-:Y:S02]  /*d450*/  ISETP.GE.AND P2, PT, R80, UR4, PT ;  /* 0x0000000450007c0c */ /* 0x000fe4000bf46270 */
[----:B------:R-:W-:Y:S02]  /*d460*/  ISETP.GE.AND P1, PT, R82, UR4, PT ;  /* 0x0000000452007c0c */ /* 0x000fe4000bf26270 */
[----:B------:R-:W-:-:S07]  /*d470*/  ISETP.GE.AND P0, PT, R84, UR4, PT ;  /* 0x0000000454007c0c */ /* 0x000fce000bf06270 */
[-C--:B0-----:R-:W-:Y:S02]  /*d480*/  @!P3 LEA R2, P6, R0, R5.reuse, 0x1 ;  /* 0x000000050002b211 */ /* 0x081fe400078c08ff */
[-C--:B------:R-:W-:Y:S02]  /*d490*/  @!P2 LEA R4, P5, R80, R5.reuse, 0x1 ;  /* 0x000000055004a211 */ /* 0x080fe400078a08ff */
[----:B------:R-:W-:Y:S02]  /*d4a0*/  @!P1 LEA R6, P4, R82, R5, 0x1 ;  /* 0x0000000552069211 */ /* 0x000fe400078808ff */
[----:B------:R-:W-:Y:S02]  /*d4b0*/  @!P3 LEA.HI.X R3, R0, R9, R86, 0x1, P6 ;  /* 0x000000090003b211 */ /* 0x000fe400030f0c56 */
[----:B------:R-:W-:Y:S02]  /*d4c0*/  @!P0 LEA R8, P6, R84, R5, 0x1 ;  /* 0x0000000554088211 */ /* 0x000fe400078c08ff */
[-C--:B------:R-:W-:Y:S01]  /*d4d0*/  @!P2 LEA.HI.X R5, R80, R9.reuse, R81, 0x1, P5 ;  /* 0x000000095005a211 */ /* 0x080fe200028f0c51 */
[----:B------:R0:W-:Y:S01]  /*d4e0*/  @!P3 ST.E.128 desc[UR36][R2.64], R12 ;  /* 0x0000000c0200b985 */ /* 0x0001e2000c101d24 */
[----:B----4-:R-:W-:-:S02]  /*d4f0*/  @!P1 LEA.HI.X R7, R82, R9, R83, 0x1, P4 ;  /* 0x0000000952079211 */ /* 0x010fc400020f0c53 */
[----:B------:R-:W-:Y:S01]  /*d500*/  @!P0 LEA.HI.X R9, R84, R9, R85, 0x1, P6 ;  /* 0x0000000954098211 */ /* 0x000fe200030f0c55 */
[----:B------:R0:W-:Y:S04]  /*d510*/  @!P2 ST.E.128 desc[UR36][R4.64], R36 ;  /* 0x000000240400a985 */ /* 0x0001e8000c101d24 */
[----:B------:R0:W-:Y:S04]  /*d520*/  @!P1 ST.E.128 desc[UR36][R6.64], R52 ;  /* 0x0000003406009985 */ /* 0x0001e8000c101d24 */
[----:B------:R0:W-:Y:S02]  /*d530*/  @!P0 ST.E.128 desc[UR36][R8.64], R68 ;  /* 0x0000004408008985 */ /* 0x0001e4000c101d24 */
.L_x_214:
[----:B------:R-:W-:Y:S05]  /*d540*/  BSYNC B1 ;  /* 0x0000000000017941 */ /* 0x000fea0003800000 */
.L_x_213:
[----:B0-----:R-:W-:Y:S01]  /*d550*/  VIADD R2, R78, 0x60 ;  /* 0x000000604e027836 */ /* 0x001fe20000000000 */
[----:B------:R0:W0:Y:S04]  /*d560*/  SHFL.IDX PT, R9, R22, 0x3, 0x181f ;  /* 0x00781f0016097f89 */ /* 0x00002800000e0000 */
[----:B------:R-:W-:Y:S01]  /*d570*/  ISETP.GE.AND P0, PT, R2, UR17, PT ;  /* 0x0000001102007c0c */ /* 0x000fe2000bf06270 */
[----:B---3--:R-:W3:-:S12]  /*d580*/  SHFL.IDX PT, R17, R17, 0x3, 0x181f ;  /* 0x00781f0011117f89 */ /* 0x008ed800000e0000 */
[----:B------:R-:W-:Y:S05]  /*d590*/  @P0 BRA `(.L_x_215) ;  /* 0x0000002800700947 */ /* 0x000fea0003800000 */
[----:B------:R-:W-:Y:S02]  /*d5a0*/  ULDC UR4, c[0x0][0xac8] ;  /* 0x0002b20000047ab9 */ /* 0x000fe40000000800 */
[----:B------:R-:W-:Y:S02]  /*d5b0*/  ISETP.GE.AND P3, PT, R0, UR4, PT ;  /* 0x0000000400007c0c */ /* 0x000fe4000bf66270 */
[----:B------:R-:W-:Y:S02]  /*d5c0*/  ISETP.GE.AND P4, PT, R80, UR4, PT ;  /* 0x0000000450007c0c */ /* 0x000fe4000bf86270 */
[----:B------:R-:W-:-:S09]  /*d5d0*/  ISETP.GE.AND P5, PT, R82, UR4, PT ;  /* 0x0000000452007c0c */ /* 0x000fd2000bfa6270 */
[-C--:B---3--:R-:W-:Y:S02]  /*d5e0*/  @!P3 LEA R2, P0, R0, R17.reuse, 0x1 ;  /* 0x000000110002b211 */ /* 0x088fe400078008ff */
[-C--:B------:R-:W-:Y:S02]  /*d5f0*/  @!P4 LEA R4, P1, R80, R17.reuse, 0x1 ;  /* 0x000000115004c211 */ /* 0x080fe400078208ff */
[----:B------:R-:W-:Y:S02]  /*d600*/  @!P5 LEA R6, P2, R82, R17, 0x1 ;  /* 0x000000115206d211 */ /* 0x000fe400078408ff */
[-C--:B0-----:R-:W-:Y:S02]  /*d610*/  @!P3 LEA.HI.X R3, R0, R9.reuse, R86, 0x1, P0 ;  /* 0x000000090003b211 */ /* 0x081fe400000f0c56 */
[-C--:B------:R-:W-:Y:S02]  /*d620*/  @!P4 LEA.HI.X R5, R80, R9.reuse, R81, 0x1, P1 ;  /* 0x000000095005c211 */ /* 0x080fe400008f0c51 */
[----:B----4-:R-:W-:Y:S01]  /*d630*/  @!P5 LEA.HI.X R7, R82, R9, R83, 0x1, P2 ;  /* 0x000000095207d211 */ /* 0x010fe200010f0c53 */
[----:B------:R0:W-:Y:S01]  /*d640*/  @!P3 ST.E.128 desc[UR36][R2.64], R24 ;  /* 0x000000180200b985 */ /* 0x0001e2000c101d24 */
[----:B------:R-:W-:-:S03]  /*d650*/  ISETP.GE.AND P0, PT, R84, UR4, PT ;  /* 0x0000000454007c0c */ /* 0x000fc6000bf06270 */
[----:B------:R0:W-:Y:S04]  /*d660*/  @!P4 ST.E.128 desc[UR36][R4.64], R40 ;  /* 0x000000280400c985 */ /* 0x0001e8000c101d24 */
[----:B------:R0:W-:Y:S06]  /*d670*/  @!P5 ST.E.128 desc[UR36][R6.64], R56 ;  /* 0x000000380600d985 */ /* 0x0001ec000c101d24 */
[----:B------:R-:W-:Y:S05]  /*d680*/  @P0 BRA `(.L_x_215) ;  /* 0x0000002800340947 */ /* 0x000fea0003800000 */
[----:B0-----:R-:W-:-:S04]  /*d690*/  LEA R2, P0, R84, R17, 0x1 ;  /* 0x0000001154027211 */ /* 0x001fc800078008ff */
[----:B------:R-:W-:-:S05]  /*d6a0*/  LEA.HI.X R3, R84, R9, R85, 0x1, P0 ;  /* 0x0000000954037211 */ /* 0x000fca00000f0c55 */
[----:B------:R0:W-:Y:S01]  /*d6b0*/  ST.E.128 desc[UR36][R2.64], R72 ;  /* 0x0000004802007985 */ /* 0x0001e2000c101d24 */
[----:B------:R-:W-:Y:S05]  /*d6c0*/  BRA `(.L_x_215) ;  /* 0x0000002800247947 */ /* 0x000fea0003800000 */
.L_x_208:
[----:B------:R-:W-:Y:S01]  /*d6d0*/  ULDC.64 UR14, c[0x0][0xb08] ;  /* 0x0002c200000e7ab9 */ /* 0x000fe20000000a00 */
[----:B------:R-:W-:Y:S01]  /*d6e0*/  R2UR UR18, R216 ;  /* 0x00000000d81272ca */ /* 0x000fe200000e0000 */
[----:B------:R-:W-:Y:S01]  /*d6f0*/  UIMAD UR12, UR16, UR14, URZ ;  /* 0x0000000e100c72a4 */ /* 0x000fe2000f8e023f */
[----:B------:R-:W-:Y:S01]  /*d700*/  R2UR UR17, R215 ;  /* 0x00000000d71172ca */ /* 0x000fe200000e0000 */
[----:B------:R-:W-:Y:S01]  /*d710*/  UIMAD.WIDE.U32 UR10, UR4, UR14, URZ ;  /* 0x0000000e040a72a5 */ /* 0x000fe2000f8e003f */
[----:B0-----:R-:W-:Y:S01]  /*d720*/  IMAD.MOV.U32 R5, RZ, RZ, R8 ;  /* 0x000000ffff057224 */ /* 0x001fe200078e0008 */
[----:B------:R-:W-:Y:S01]  /*d730*/  UIMAD UR12, UR4, UR15, UR12 ;  /* 0x0000000f040c72a4 */ /* 0x000fe2000f8e020c */
[C---:B------:R-:W-:Y:S01]  /*d740*/  VIADD R161, R23.reuse, 0x70 ;  /* 0x0000007017a17836 */ /* 0x040fe20000000000 */
[----:B------:R-:W-:Y:S01]  /*d750*/  USHF.R.S32.HI UR4, URZ, 0x1f, UR9 ;  /* 0x0000001f3f047899 */ /* 0x000fe20008011409 */
[C---:B------:R-:W-:Y:S01]  /*d760*/  VIADD R163, R23.reuse, 0x68 ;  /* 0x0000006817a37836 */ /* 0x040fe20000000000 */
[----:B------:R-:W-:Y:S01]  /*d770*/  UIADD3 UR11, UR11, UR12, URZ ;  /* 0x0000000c0b0b7290 */ /* 0x000fe2000fffe03f */
[C---:B------:R-:W-:Y:S01]  /*d780*/  VIADD R165, R23.reuse, 0x60 ;  /* 0x0000006017a57836 */ /* 0x040fe20000000000 */
[----:B------:R-:W-:Y:S01]  /*d790*/  ULDC.64 UR14, c[0x0][0xb40] ;  /* 0x0002d000000e7ab9 */ /* 0x000fe20000000a00 */
[----:B------:R-:W-:Y:S01]  /*d7a0*/  ULDC.64 UR12, c[0x0][0xb38] ;  /* 0x0002ce00000c7ab9 */ /* 0x000fe20000000a00 */
[----:B------:R-:W-:Y:S01]  /*d7b0*/  UIMAD UR4, UR4, UR14, URZ ;  /* 0x0000000e040472a4 */ /* 0x000fe2000f8e023f */
[C---:B------:R-:W-:Y:S01]  /*d7c0*/  VIADD R167, R23.reuse, 0x58 ;  /* 0x0000005817a77836 */ /* 0x040fe20000000000 */
[----:B------:R-:W-:Y:S01]  /*d7d0*/  UIMAD.WIDE.U32 UR10, UR18, UR12, UR10 ;  /* 0x0000000c120a72a5 */ /* 0x000fe2000f8e000a */
[C---:B------:R-:W-:Y:S01]  /*d7e0*/  VIADD R169, R23.reuse, 0x50 ;  /* 0x0000005017a97836 */ /* 0x040fe20000000000 */
[----:B------:R-:W-:Y:S01]  /*d7f0*/  UIMAD UR4, UR9, UR15, UR4 ;  /* 0x0000000f090472a4 */ /* 0x000fe2000f8e0204 */
[C---:B------:R-:W-:Y:S01]  /*d800*/  VIADD R171, R23.reuse, 0x48 ;  /* 0x0000004817ab7836 */ /* 0x040fe20000000000 */
[----:B------:R-:W-:Y:S01]  /*d810*/  UIMAD UR11, UR18, UR13, UR11 ;  /* 0x0000000d120b72a4 */ /* 0x000fe2000f8e020b */
[C---:B------:R-:W-:Y:S01]  /*d820*/  VIADD R173, R23.reuse, 0x40 ;  /* 0x0000004017ad7836 */ /* 0x040fe20000000000 */
[----:B------:R-:W-:Y:S01]  /*d830*/  UIADD3 UR8, UR8, 0x38820, URZ ;  /* 0x0003882008087890 */ /* 0x000fe2000fffe03f */
[C---:B------:R-:W-:Y:S01]  /*d840*/  VIADD R177, R23.reuse, 0x30 ;  /* 0x0000003017b17836 */ /* 0x040fe20000000000 */
[----:B------:R-:W-:Y:S01]  /*d850*/  UIMAD.WIDE.U32 UR10, UR9, UR14, UR10 ;  /* 0x0000000e090a72a5 */ /* 0x000fe2000f8e000a */
[C---:B------:R-:W-:Y:S01]  /*d860*/  VIADD R179, R23.reuse, 0x28 ;  /* 0x0000002817b37836 */ /* 0x040fe20000000000 */
[----:B------:R-:W-:Y:S01]  /*d870*/  ULDC.64 UR12, c[0x0][0xb48] ;  /* 0x0002d200000c7ab9 */ /* 0x000fe20000000a00 */
[----:B------:R-:W-:Y:S01]  /*d880*/  @UP1 ULDC UR9, c[0x0][0xbec] ;  /* 0x0002fb0000091ab9 */ /* 0x000fe20000000800 */
[----:B------:R-:W-:Y:S01]  /*d890*/  UIADD3 UR11, UR11, UR4, URZ ;  /* 0x000000040b0b7290 */ /* 0x000fe2000fffe03f */
[----:B------:R-:W-:Y:S01]  /*d8a0*/  @P1 IMAD.HI.U32 R0, R8, UR9, RZ ;  /* 0x0000000908001c27 */ /* 0x000fe2000f8e00ff */
[----:B------:R-:W-:Y:S01]  /*d8b0*/  UPRMT UR8, URZ, 0x654, UR8 ;  /* 0x000006543f087896 */ /* 0x000fe20008000008 */
[C---:B------:R-:W-:Y:S01]  /*d8c0*/  IADD3 R175, R23.reuse, 0x38, RZ ;  /* 0x0000003817af7810 */ /* 0x040fe20007ffe0ff */
[----:B------:R-:W-:Y:S01]  /*d8d0*/  @UP1 ULDC UR4, c[0x0][0xbf0] ;  /* 0x0002fc0000041ab9 */ /* 0x000fe20000000800 */
[----:B------:R-:W-:Y:S01]  /*d8e0*/  UIMAD.WIDE.U32 UR10, UR17, UR12, UR10 ;  /* 0x0000000c110a72a5 */ /* 0x000fe2000f8e000a */
[----:B------:R-:W-:Y:S01]  /*d8f0*/  @P1 SHF.R.U32.HI R5, RZ, UR4, R0 ;  /* 0x00000004ff051c19 */ /* 0x000fe20008011600 */
[----:B------:R-:W-:Y:S01]  /*d900*/  VIADD R181, R23, 0x20 ;  /* 0x0000002017b57836 */ /* 0x000fe20000000000 */
[----:B------:R-:W-:Y:S01]  /*d910*/  BSSY B1, `(.L_x_216) ;  /* 0x00000ce000017945 */ /* 0x000fe20003800000 */
[----:B------:R-:W-:Y:S01]  /*d920*/  UIMAD UR4, UR17, UR13, UR11 ;  /* 0x0000000d110472a4 */ /* 0x000fe2000f8e020b */
[--C-:B------:R-:W-:Y:S01]  /*d930*/  SHF.R.S32.HI R0, RZ, 0x1f, R5.reuse ;  /* 0x0000001fff007819 */ /* 0x100fe20000011405 */
[----:B------:R-:W-:Y:S01]  /*d940*/  IMAD.MOV R7, RZ, RZ, -R5 ;  /* 0x000000ffff077224 */ /* 0x000fe200078e0a05 */
[----:B------:R-:W-:Y:S01]  /*d950*/  ULDC.64 UR12, c[0x0][0xb30] ;  /* 0x0002cc00000c7ab9 */ /* 0x000fe20000000a00 */
[----:B------:R-:W-:Y:S01]  /*d960*/  IMAD.U32 R3, RZ, RZ, UR11 ;  /* 0x0000000bff037e24 */ /* 0x000fe2000f8e00ff */
[----:B------:R-:W-:Y:S01]  /*d970*/  SYNCS.ARRIVE.TRANS64.RED.A1T0 RZ, [UR8], RZ ;  /* 0x000000ffffff79a7 */ /* 0x000fe20008100408 */
[----:B------:R-:W-:Y:S01]  /*d980*/  IMAD R7, R7, UR20, R8 ;  /* 0x0000001407077c24 */ /* 0x000fe2000f8e0208 */
[----:B------:R-:W-:Y:S01]  /*d990*/  SHF.R.S32.HI R18, RZ, 0x1f, R217 ;  /* 0x0000001fff127819 */ /* 0x000fe200000114d9 */
[----:B------:R-:W-:Y:S01]  /*d9a0*/  IMAD R0, R0, UR12, RZ ;  /* 0x0000000c00007c24 */ /* 0x000fe2000f8e02ff */
[----:B------:R-:W-:Y:S01]  /*d9b0*/  SHF.R.S32.HI R20, RZ, 0x1f, R218 ;  /* 0x0000001fff147819 */ /* 0x000fe200000114da */
[----:B------:R-:W-:Y:S01]  /*d9c0*/  IMAD.U32 R2, RZ, RZ, UR10 ;  /* 0x0000000aff027e24 */ /* 0x000fe2000f8e00ff */
[----:B------:R-:W-:Y:S01]  /*d9d0*/  ULDC.64 UR10, c[0x0][0xb28] ;  /* 0x0002ca00000a7ab9 */ /* 0x000fe20000000a00 */
[----:B------:R-:W-:Y:S01]  /*d9e0*/  IMAD.U32 R3, RZ, RZ, UR4 ;  /* 0x00000004ff037e24 */ /* 0x000fe2000f8e00ff */
[----:B------:R-:W-:Y:S01]  /*d9f0*/  SHF.R.S32.HI R22, RZ, 0x1f, R219 ;  /* 0x0000001fff167819 */ /* 0x000fe200000114db */
[C---:B------:R-:W-:Y:S01]  /*da00*/  IMAD R9, R5.reuse, UR13, R0 ;  /* 0x0000000d05097c24 */ /* 0x040fe2000f8e0200 */
[----:B------:R-:W-:Y:S01]  /*da10*/  SHF.R.S32.HI R0, RZ, 0x1f, R7 ;  /* 0x0000001fff007819 */ /* 0x000fe20000011407 */
[----:B------:R-:W-:Y:S01]  /*da20*/  IMAD.WIDE.U32 R2, R5, UR12, R2 ;  /* 0x0000000c05027c25 */ /* 0x000fe2000f8e0002 */
[----:B------:R-:W-:-:S02]  /*da30*/  SHF.R.S32.HI R152, RZ, 0x1f, R220 ;  /* 0x0000001fff987819 */ /* 0x000fc400000114dc */
[----:B------:R-:W-:Y:S01]  /*da40*/  SHF.R.S32.HI R153, RZ, 0x1f, R221 ;  /* 0x0000001fff997819 */ /* 0x000fe200000114dd */
[----:B------:R-:W-:Y:S01]  /*da50*/  IMAD R0, R0, UR10, RZ ;  /* 0x0000000a00007c24 */ /* 0x000fe2000f8e02ff */
[----:B------:R-:W-:Y:S01]  /*da60*/  SHF.R.S32.HI R154, RZ, 0x1f, R222 ;  /* 0x0000001fff9a7819 */ /* 0x000fe200000114de */
[----:B------:R-:W-:Y:S01]  /*da70*/  IMAD.IADD R3, R3, 0x1, R9 ;  /* 0x0000000103037824 */ /* 0x000fe200078e0209 */
[----:B------:R-:W-:Y:S01]  /*da80*/  SHF.R.S32.HI R155, RZ, 0x1f, R223 ;  /* 0x0000001fff9b7819 */ /* 0x000fe200000114df */
[C---:B------:R-:W-:Y:S01]  /*da90*/  IMAD R5, R7.reuse, UR11, R0 ;  /* 0x0000000b07057c24 */ /* 0x040fe2000f8e0200 */
[----:B------:R-:W-:Y:S01]  /*daa0*/  SHF.R.S32.HI R156, RZ, 0x1f, R224 ;  /* 0x0000001fff9c7819 */ /* 0x000fe200000114e0 */
[----:B------:R-:W-:Y:S01]  /*dab0*/  IMAD.WIDE.U32 R2, R7, UR10, R2 ;  /* 0x0000000a07027c25 */ /* 0x000fe2000f8e0002 */
[----:B------:R-:W-:Y:S01]  /*dac0*/  ULDC.64 UR10, c[0x0][0xb00] ;  /* 0x0002c000000a7ab9 */ /* 0x000fe20000000a00 */
[----:B------:R-:W-:Y:S02]  /*dad0*/  SHF.R.S32.HI R157, RZ, 0x1f, R225 ;  /* 0x0000001fff9d7819 */ /* 0x000fe400000114e1 */
[----:B------:R-:W-:Y:S01]  /*dae0*/  IMAD.IADD R3, R3, 0x1, R5 ;  /* 0x0000000103037824 */ /* 0x000fe200078e0205 */
[C---:B------:R-:W-:Y:S01]  /*daf0*/  LEA R0, P1, R2.reuse, UR10, 0x2 ;  /* 0x0000000a02007c11 */ /* 0x040fe2000f8210ff */
[C---:B------:R-:W-:Y:S01]  /*db00*/  VIADD R183, R23.reuse, 0x18 ;  /* 0x0000001817b77836 */ /* 0x040fe20000000000 */
[----:B------:R-:W-:Y:S01]  /*db10*/  SHF.R.S32.HI R158, RZ, 0x1f, R226 ;  /* 0x0000001fff9e7819 */ /* 0x000fe200000114e2 */
[C---:B------:R-:W-:Y:S01]  /*db20*/  VIADD R185, R23.reuse, 0x10 ;  /* 0x0000001017b97836 */ /* 0x040fe20000000000 */
[----:B------:R-:W-:Y:S01]  /*db30*/  LEA.HI.X R12, R2, UR11, R3, 0x2, P1 ;  /* 0x0000000b020c7c11 */ /* 0x000fe200088f1403 */
[C---:B------:R-:W-:Y:S01]  /*db40*/  VIADD R187, R23.reuse, 0x8 ;  /* 0x0000000817bb7836 */ /* 0x040fe20000000000 */
[----:B------:R0:W1:Y:S01]  /*db50*/  SHFL.IDX PT, R2, R0, RZ, 0x1c1f ;  /* 0x001c1fff00027589 */ /* 0x00006200000e0000 */
[----:B------:R-:W-:Y:S01]  /*db60*/  SHF.R.S32.HI R159, RZ, 0x1f, R227 ;  /* 0x0000001fff9f7819 */ /* 0x000fe200000114e3 */
[C---:B------:R-:W-:Y:S01]  /*db70*/  VIADD R160, R23.reuse, 0x70 ;  /* 0x0000007017a07836 */ /* 0x040fe20000000000 */
[----:B------:R-:W-:Y:S01]  /*db80*/  SHF.R.S32.HI R161, RZ, 0x1f, R161 ;  /* 0x0000001fffa17819 */ /* 0x000fe200000114a1 */
[----:B------:R0:W2:Y:S01]  /*db90*/  SHFL.IDX PT, R3, R12, RZ, 0x1c1f ;  /* 0x001c1fff0c037589 */ /* 0x0000a200000e0000 */
        /* <DEDUP_REMOVED lines=26> */
[----:B012---:R-:W-:Y:S06]  /*dd40*/  @P2 BRA `(.L_x_217) ;  /* 0x0000000800282947 */ /* 0x007fec0003800000 */
[----:B------:R-:W-:Y:S01]  /*dd50*/  ULDC UR4, c[0x0][0xac8] ;  /* 0x0002b20000047ab9 */ /* 0x000fe20000000800 */
[C---:B------:R-:W-:Y:S01]  /*dd60*/  VIADD R19, R23.reuse, 0xe0 ;  /* 0x000000e017137836 */ /* 0x040fe20000000000 */
[C---:B------:R-:W-:Y:S01]  /*dd70*/  ISETP.GE.AND P2, PT, R23.reuse, UR4, PT ;  /* 0x0000000417007c0c */ /* 0x040fe2000bf46270 */
[C---:B------:R-:W-:Y:S01]  /*dd80*/  VIADD R21, R23.reuse, 0xe8 ;  /* 0x000000e817157836 */ /* 0x040fe20000000000 */
[----:B------:R-:W-:Y:S01]  /*dd90*/  ISETP.GE.AND P1, PT, R186, UR4, PT ;  /* 0x00000004ba007c0c */ /* 0x000fe2000bf26270 */
[C---:B------:R-:W-:Y:S01]  /*dda0*/  VIADD R17, R23.reuse, 0xf0 ;  /* 0x000000f017117836 */ /* 0x040fe20000000000 */
[----:B------:R-:W-:Y:S01]  /*ddb0*/  ISETP.GE.AND P3, PT, R184, UR4, PT ;  /* 0x00000004b8007c0c */ /* 0x000fe2000bf66270 */
[----:B------:R-:W-:Y:S01]  /*ddc0*/  VIADD R13, R23, 0xf8 ;  /* 0x000000f8170d7836 */ /* 0x000fe20000000000 */
[----:B------:R-:W-:-:S07]  /*ddd0*/  ISETP.GE.AND P4, PT, R182, UR4, PT ;  /* 0x00000004b6007c0c */ /* 0x000fce000bf86270 */
[----:B------:R-:W-:Y:S02]  /*dde0*/  @!P2 IMAD.WIDE R4, R23, 0x4, R2 ;  /* 0x000000041704a825 */ /* 0x000fe400078e0202 */
[----:B------:R-:W-:-:S03]  /*ddf0*/  @!P1 LEA R6, P5, R186, R2, 0x2 ;  /* 0x00000002ba069211 */ /* 0x000fc600078a10ff */
[----:B------:R0:W-:Y:S01]  /*de00*/  @!P2 ST.E.64 desc[UR36][R4.64], R24 ;  /* 0x000000180400a985 */ /* 0x0001e2000c101b24 */
[----:B------:R-:W-:Y:S02]  /*de10*/  ISETP.GE.AND P2, PT, R180, UR4, PT ;  /* 0x00000004b4007c0c */ /* 0x000fe4000bf46270 */
[----:B------:R-:W-:-:S05]  /*de20*/  @!P1 LEA.HI.X R7, R186, R3, R187, 0x2, P5 ;  /* 0x00000003ba079211 */ /* 0x000fca00028f14bb */
[----:B------:R1:W-:Y:S01]  /*de30*/  @!P1 ST.E.64 desc[UR36][R6.64], R28 ;  /* 0x0000001c06009985 */ /* 0x0003e2000c101b24 */
[----:B------:R-:W-:Y:S02]  /*de40*/  ISETP.GE.AND P1, PT, R178, UR4, PT ;  /* 0x00000004b2007c0c */ /* 0x000fe4000bf26270 */
[----:B0-----:R-:W-:-:S04]  /*de50*/  @!P3 LEA R4, P6, R184, R2, 0x2 ;  /* 0x00000002b804b211 */ /* 0x001fc800078c10ff */
[----:B------:R-:W-:Y:S02]  /*de60*/  @!P3 LEA.HI.X R5, R184, R3, R185, 0x2, P6 ;  /* 0x00000003b805b211 */ /* 0x000fe400030f14b9 */
[----:B-1----:R-:W-:-:S03]  /*de70*/  @!P4 LEA R6, P5, R182, R2, 0x2 ;  /* 0x00000002b606c211 */ /* 0x002fc600078a10ff */
        /* <DEDUP_REMOVED lines=34> */
[----:B------:R-:W-:Y:S02]  /*e0a0*/  @!P4 LEA.HI.X R7, R166, R3, R167, 0x2, P5 ;  /* 0x00000003a607c211 */ /* 0x000fe400028f14a7 */
[----:B------:R-:W-:-:S03]  /*e0b0*/  ISETP.GE.AND P5, PT, R227, UR4, PT ;  /* 0x00000004e3007c0c */ /* 0x000fc6000bfa6270 */
[----:B------:R1:W-:Y:S01]  /*e0c0*/  @!P4 ST.E.64 desc[UR36][R6.64], R68 ;  /* 0x000000440600c985 */ /* 0x0003e2000c101b24 */
[----:B------:R-:W-:Y:S02]  /*e0d0*/  ISETP.GE.AND P4, PT, R226, UR4, PT ;  /* 0x00000004e2007c0c */ /* 0x000fe4000bf86270 */
[----:B0-----:R-:W-:-:S04]  /*e0e0*/  @!P2 LEA R4, P6, R164, R2, 0x2 ;  /* 0x00000002a404a211 */ /* 0x001fc800078c10ff */
[----:B------:R-:W-:Y:S02]  /*e0f0*/  @!P2 LEA.HI.X R5, R164, R3, R165, 0x2, P6 ;  /* 0x00000003a405a211 */ /* 0x000fe400030f14a5 */
[----:B-1----:R-:W-:-:S03]  /*e100*/  @!P1 LEA R6, P6, R162, R2, 0x2 ;  /* 0x00000002a2069211 */ /* 0x002fc600078c10ff */
[----:B------:R0:W-:Y:S01]  /*e110*/  @!P2 ST.E.64 desc[UR36][R4.64], R72 ;  /* 0x000000480400a985 */ /* 0x0001e2000c101b24 */
[----:B------:R-:W-:Y:S02]  /*e120*/  @!P1 LEA.HI.X R7, R162, R3, R163, 0x2, P6 ;  /* 0x00000003a2079211 */ /* 0x000fe400030f14a3 */
[----:B------:R-:W-:-:S03]  /*e130*/  @!P4 LEA R10, P6, R226, R2, 0x2 ;  /* 0x00000002e20ac211 */ /* 0x000fc600078c10ff */
[----:B------:R1:W-:Y:S01]  /*e140*/  @!P1 ST.E.64 desc[UR36][R6.64], R76 ;  /* 0x0000004c06009985 */ /* 0x0003e2000c101b24 */
[----:B------:R-:W-:Y:S02]  /*e150*/  ISETP.GE.AND P1, PT, R225, UR4, PT ;  /* 0x00000004e1007c0c */ /* 0x000fe4000bf26270 */
[----:B------:R-:W-:Y:S02]  /*e160*/  @!P4 LEA.HI.X R11, R226, R3, R158, 0x2, P6 ;  /* 0x00000003e20bc211 */ /* 0x000fe400030f149e */
[----:B0-----:R-:W-:-:S04]  /*e170*/  @!P3 LEA R4, P2, R160, R2, 0x2 ;  /* 0x00000002a004b211 */ /* 0x001fc800078410ff */
[----:B------:R-:W-:Y:S02]  /*e180*/  @!P3 LEA.HI.X R5, R160, R3, R161, 0x2, P2 ;  /* 0x00000003a005b211 */ /* 0x000fe400010f14a1 */
[----:B------:R-:W-:-:S03]  /*e190*/  @!P5 LEA R8, P2, R227, R2, 0x2 ;  /* 0x00000002e308d211 */ /* 0x000fc600078410ff */
[----:B------:R0:W-:Y:S01]  /*e1a0*/  @!P3 ST.E.64 desc[UR36][R4.64], R80 ;  /* 0x000000500400b985 */ /* 0x0001e2000c101b24 */
[----:B------:R-:W-:Y:S02]  /*e1b0*/  ISETP.GE.AND P3, PT, R224, UR4, PT ;  /* 0x00000004e0007c0c */ /* 0x000fe4000bf66270 */
[----:B------:R-:W-:Y:S02]  /*e1c0*/  @!P5 LEA.HI.X R9, R227, R3, R159, 0x2, P2 ;  /* 0x00000003e309d211 */ /* 0x000fe400010f149f */
[----:B------:R-:W-:-:S03]  /*e1d0*/  ISETP.GE.AND P2, PT, R223, UR4, PT ;  /* 0x00000004df007c0c */ /* 0x000fc6000bf46270 */
[----:B------:R2:W-:Y:S01]  /*e1e0*/  @!P5 ST.E.64 desc[UR36][R8.64], R84 ;  /* 0x000000540800d985 */ /* 0x0005e2000c101b24 */
[----:B------:R-:W-:-:S03]  /*e1f0*/  @!P1 LEA R14, P5, R225, R2, 0x2 ;  /* 0x00000002e10e9211 */ /* 0x000fc600078a10ff */
[----:B------:R3:W-:Y:S01]  /*e200*/  @!P4 ST.E.64 desc[UR36][R10.64], R88 ;  /* 0x000000580a00c985 */ /* 0x0007e2000c101b24 */
[----:B------:R-:W-:Y:S02]  /*e210*/  ISETP.GE.AND P4, PT, R222, UR4, PT ;  /* 0x00000004de007c0c */ /* 0x000fe4000bf86270 */
[CC--:B-1----:R-:W-:Y:S02]  /*e220*/  @!P3 LEA R6, P6, R224.reuse, R2.reuse, 0x2 ;  /* 0x00000002e006b211 */ /* 0x0c2fe400078c10ff */
[-C--:B------:R-:W-:Y:S02]  /*e230*/  @!P1 LEA.HI.X R15, R225, R3.reuse, R157, 0x2, P5 ;  /* 0x00000003e10f9211 */ /* 0x080fe400028f149d */
[----:B------:R-:W-:Y:S02]  /*e240*/  @!P3 LEA.HI.X R7, R224, R3, R156, 0x2, P6 ;  /* 0x00000003e007b211 */ /* 0x000fe400030f149c */
[----:B------:R-:W-:Y:S01]  /*e250*/  ISETP.GE.AND P6, PT, R221, UR4, PT ;  /* 0x00000004dd007c0c */ /* 0x000fe2000bfc6270 */
[----:B------:R-:W-:Y:S01]  /*e260*/  @!P1 ST.E.64 desc[UR36][R14.64], R92 ;  /* 0x0000005c0e009985 */ /* 0x000fe2000c101b24 */
[----:B0-----:R-:W-:-:S03]  /*e270*/  @!P2 LEA R4, P5, R223, R2, 0x2 ;  /* 0x00000002df04a211 */ /* 0x001fc600078a10ff */
[----:B------:R0:W-:Y:S01]  /*e280*/  @!P3 ST.E.64 desc[UR36][R6.64], R96 ;  /* 0x000000600600b985 */ /* 0x0001e2000c101b24 */
[-C--:B------:R-:W-:Y:S02]  /*e290*/  @!P2 LEA.HI.X R5, R223, R3.reuse, R155, 0x2, P5 ;  /* 0x00000003df05a211 */ /* 0x080fe400028f149b */
[----:B------:R-:W-:Y:S02]  /*e2a0*/  ISETP.GE.AND P3, PT, R220, UR4, PT ;  /* 0x00000004dc007c0c */ /* 0x000fe4000bf66270 */
[CC--:B--2---:R-:W-:Y:S01]  /*e2b0*/  @!P4 LEA R8, P1, R222.reuse, R2.reuse, 0x2 ;  /* 0x00000002de08c211 */ /* 0x0c4fe200078210ff */
[----:B------:R1:W-:Y:S01]  /*e2c0*/  @!P2 ST.E.64 desc[UR36][R4.64], R100 ;  /* 0x000000640400a985 */ /* 0x0003e2000c101b24 */
[----:B------:R-:W-:Y:S02]  /*e2d0*/  ISETP.GE.AND P2, PT, R219, UR4, PT ;  /* 0x00000004db007c0c */ /* 0x000fe4000bf46270 */
[----:B---3--:R-:W-:Y:S02]  /*e2e0*/  @!P6 LEA R10, P5, R221, R2, 0x2 ;  /* 0x00000002dd0ae211 */ /* 0x008fe400078a10ff */
[----:B------:R-:W-:-:S02]  /*e2f0*/  @!P4 LEA.HI.X R9, R222, R3, R154, 0x2, P1 ;  /* 0x00000003de09c211 */ /* 0x000fc400008f149a */
[----:B------:R-:W-:Y:S02]  /*e300*/  @!P6 LEA.HI.X R11, R221, R3, R153, 0x2, P5 ;  /* 0x00000003dd0be211 */ /* 0x000fe400028f1499 */
[----:B------:R-:W-:Y:S01]  /*e310*/  ISETP.GE.AND P1, PT, R218, UR4, PT ;  /* 0x00000004da007c0c */ /* 0x000fe2000bf26270 */
[----:B------:R2:W-:Y:S01]  /*e320*/  @!P4 ST.E.64 desc[UR36][R8.64], R104 ;  /* 0x000000680800c985 */ /* 0x0005e2000c101b24 */
[----:B------:R-:W-:-:S03]  /*e330*/  ISETP.GE.AND P5, PT, R217, UR4, PT ;  /* 0x00000004d9007c0c */ /* 0x000fc6000bfa6270 */
[----:B------:R3:W-:Y:S01]  /*e340*/  @!P6 ST.E.64 desc[UR36][R10.64], R108 ;  /* 0x0000006c0a00e985 */ /* 0x0007e2000c101b24 */
[CC--:B0-----:R-:W-:Y:S02]  /*e350*/  @!P3 LEA R6, P6, R220.reuse, R2.reuse, 0x2 ;  /* 0x00000002dc06b211 */ /* 0x0c1fe400078c10ff */
[CC--:B-1----:R-:W-:Y:S02]  /*e360*/  @!P2 LEA R4, P4, R219.reuse, R2.reuse, 0x2 ;  /* 0x00000002db04a211 */ /* 0x0c2fe400078810ff */
[-C--:B------:R-:W-:Y:S02]  /*e370*/  @!P3 LEA.HI.X R7, R220, R3.reuse, R152, 0x2, P6 ;  /* 0x00000003dc07b211 */ /* 0x080fe400030f1498 */
[----:B------:R-:W-:Y:S02]  /*e380*/  @!P2 LEA.HI.X R5, R219, R3, R22, 0x2, P4 ;  /* 0x00000003db05a211 */ /* 0x000fe400020f1416 */
[----:B------:R-:W-:Y:S01]  /*e390*/  ISETP.GE.AND P4, PT, R214, UR4, PT ;  /* 0x00000004d6007c0c */ /* 0x000fe2000bf86270 */
[----:B------:R0:W-:Y:S01]  /*e3a0*/  @!P3 ST.E.64 desc[UR36][R6.64], R112 ;  /* 0x000000700600b985 */ /* 0x0001e2000c101b24 */
[----:B------:R-:W-:-:S03]  /*e3b0*/  @!P1 LEA R14, P6, R218, R2, 0x2 ;  /* 0x00000002da0e9211 */ /* 0x000fc600078c10ff */
[----:B------:R1:W-:Y:S01]  /*e3c0*/  @!P2 ST.E.64 desc[UR36][R4.64], R116 ;  /* 0x000000740400a985 */ /* 0x0003e2000c101b24 */
[CC--:B--2---:R-:W-:Y:S02]  /*e3d0*/  @!P5 LEA R8, P2, R217.reuse, R2.reuse, 0x2 ;  /* 0x00000002d908d211 */ /* 0x0c4fe400078410ff */
[-C--:B------:R-:W-:Y:S02]  /*e3e0*/  @!P1 LEA.HI.X R15, R218, R3.reuse, R20, 0x2, P6 ;  /* 0x00000003da0f9211 */ /* 0x080fe400030f1414 */
[----:B------:R-:W-:Y:S02]  /*e3f0*/  @!P5 LEA.HI.X R9, R217, R3, R18, 0x2, P2 ;  /* 0x00000003d909d211 */ /* 0x000fe400010f1412 */
[----:B------:R-:W-:Y:S01]  /*e400*/  ISETP.GE.AND P2, PT, R213, UR4, PT ;  /* 0x00000004d5007c0c */ /* 0x000fe2000bf46270 */
[----:B------:R-:W-:Y:S01]  /*e410*/  @!P1 ST.E.64 desc[UR36][R14.64], R120 ;  /* 0x000000780e009985 */ /* 0x000fe2000c101b24 */
[----:B---3--:R-:W-:Y:S02]  /*e420*/  SHF.R.S32.HI R11, RZ, 0x1f, R214 ;  /* 0x0000001fff0b7819 */ /* 0x008fe400000114d6 */
[----:B------:R-:W-:Y:S01]  /*e430*/  @!P4 LEA R10, P3, R214, R2, 0x2 ;  /* 0x00000002d60ac211 */ /* 0x000fe200078610ff */
[----:B------:R2:W-:Y:S01]  /*e440*/  @!P5 ST.E.64 desc[UR36][R8.64], R124 ;  /* 0x0000007c0800d985 */ /* 0x0005e2000c101b24 */
[----:B------:R-:W-:-:S02]  /*e450*/  ISETP.GE.AND P1, PT, R19, UR4, PT ;  /* 0x0000000413007c0c */ /* 0x000fc4000bf26270 */
[----:B------:R-:W-:Y:S02]  /*e460*/  @!P4 LEA.HI.X R11, R214, R3, R11, 0x2, P3 ;  /* 0x00000003d60bc211 */ /* 0x000fe400018f140b */
[----:B------:R-:W-:Y:S02]  /*e470*/  ISETP.GE.AND P3, PT, R21, UR4, PT ;  /* 0x0000000415007c0c */ /* 0x000fe4000bf66270 */
[----:B0-----:R-:W-:Y:S01]  /*e480*/  SHF.R.S32.HI R7, RZ, 0x1f, R213 ;  /* 0x0000001fff077819 */ /* 0x001fe200000114d5 */
[----:B------:R0:W-:Y:S01]  /*e490*/  @!P4 ST.E.64 desc[UR36][R10.64], R128 ;  /* 0x000000800a00c985 */ /* 0x0001e2000c101b24 */
[----:B------:R-:W-:Y:S02]  /*e4a0*/  ISETP.GE.AND P4, PT, R17, UR4, PT ;  /* 0x0000000411007c0c */ /* 0x000fe4000bf86270 */
[----:B------:R-:W-:Y:S02]  /*e4b0*/  @!P2 LEA R6, P5, R213, R2, 0x2 ;  /* 0x00000002d506a211 */ /* 0x000fe400078a10ff */
[----:B-1----:R-:W-:-:S02]  /*e4c0*/  SHF.R.S32.HI R5, RZ, 0x1f, R19 ;  /* 0x0000001fff057819 */ /* 0x002fc40000011413 */
[-C--:B------:R-:W-:Y:S02]  /*e4d0*/  @!P1 LEA R4, P6, R19, R2.reuse, 0x2 ;  /* 0x0000000213049211 */ /* 0x080fe400078c10ff */
[-C--:B------:R-:W-:Y:S02]  /*e4e0*/  @!P2 LEA.HI.X R7, R213, R3.reuse, R7, 0x2, P5 ;  /* 0x00000003d507a211 */ /* 0x080fe400028f1407 */
[----:B------:R-:W-:Y:S02]  /*e4f0*/  ISETP.GE.AND P5, PT, R13, UR4, PT ;  /* 0x000000040d007c0c */ /* 0x000fe4000bfa6270 */
[----:B------:R-:W-:Y:S01]  /*e500*/  @!P1 LEA.HI.X R5, R19, R3, R5, 0x2, P6 ;  /* 0x0000000313059211 */ /* 0x000fe200030f1405 */
[----:B------:R1:W-:Y:S01]  /*e510*/  @!P2 ST.E.64 desc[UR36][R6.64], R132 ;  /* 0x000000840600a985 */ /* 0x0003e2000c101b24 */
[----:B--2---:R-:W-:Y:S02]  /*e520*/  SHF.R.S32.HI R9, RZ, 0x1f, R21 ;  /* 0x0000001fff097819 */ /* 0x004fe40000011415 */
[----:B------:R-:W-:Y:S01]  /*e530*/  @!P3 LEA R8, P6, R21, R2, 0x2 ;  /* 0x000000021508b211 */ /* 0x000fe200078c10ff */
[----:B------:R1:W-:Y:S01]  /*e540*/  @!P1 ST.E.64 desc[UR36][R4.64], R136 ;  /* 0x0000008804009985 */ /* 0x0003e2000c101b24 */
[----:B0-----:R-:W-:-:S02]  /*e550*/  SHF.R.S32.HI R11, RZ, 0x1f, R17 ;  /* 0x0000001fff0b7819 */ /* 0x001fc40000011411 */
[-C--:B------:R-:W-:Y:S02]  /*e560*/  @!P3 LEA.HI.X R9, R21, R3.reuse, R9, 0x2, P6 ;  /* 0x000000031509b211 */ /* 0x080fe400030f1409 */
[CC--:B------:R-:W-:Y:S02]  /*e570*/  @!P4 LEA R10, P6, R17.reuse, R2.reuse, 0x2 ;  /* 0x00000002110ac211 */ /* 0x0c0fe400078c10ff */
[----:B------:R-:W-:Y:S01]  /*e580*/  SHF.R.S32.HI R14, RZ, 0x1f, R13 ;  /* 0x0000001fff0e7819 */ /* 0x000fe2000001140d */
[----:B------:R1:W-:Y:S01]  /*e590*/  @!P3 ST.E.64 desc[UR36][R8.64], R140 ;  /* 0x0000008c0800b985 */ /* 0x0003e2000c101b24 */
[----:B------:R-:W-:Y:S02]  /*e5a0*/  @!P4 LEA.HI.X R11, R17, R3, R11, 0x2, P6 ;  /* 0x00000003110bc211 */ /* 0x000fe400030f140b */
[----:B------:R-:W-:-:S03]  /*e5b0*/  @!P5 LEA R2, P6, R13, R2, 0x2 ;  /* 0x000000020d02d211 */ /* 0x000fc600078c10ff */
[----:B------:R1:W-:Y:S01]  /*e5c0*/  @!P4 ST.E.64 desc[UR36][R10.64], R144 ;  /* 0x000000900a00c985 */ /* 0x0003e2000c101b24 */
[----:B------:R-:W-:-:S05]  /*e5d0*/  @!P5 LEA.HI.X R3, R13, R3, R14, 0x2, P6 ;  /* 0x000000030d03d211 */ /* 0x000fca00030f140e */
[----:B------:R1:W-:Y:S04]  /*e5e0*/  @!P5 ST.E.64 desc[UR36][R2.64], R148 ;  /* 0x000000940200d985 */ /* 0x0003e8000c101b24 */
.L_x_217:
[----:B------:R-:W-:Y:S05]  /*e5f0*/  BSYNC B1 ;  /* 0x0000000000017941 */ /* 0x000fea0003800000 */
.L_x_216:
[----:B-1----:R0:W1:Y:S04]  /*e600*/  SHFL.IDX PT, R3, R12, 0x1, 0x1c1f ;  /* 0x003c1f000c037f89 */ /* 0x00206800000e0000 */
[----:B------:R0:W2:Y:S01]  /*e610*/  SHFL.IDX PT, R2, R0, 0x1, 0x1c1f ;  /* 0x003c1f0000027f89 */ /* 0x0000a200000e0000 */
[----:B------:R-:W-:Y:S05]  /*e620*/  @P0 BRA `(.L_x_215) ;  /* 0x00000018004c0947 */ /* 0x000fea0003800000 */
[----:B------:R-:W-:Y:S01]  /*e630*/  ULDC UR4, c[0x0][0xac8] ;  /* 0x0002b20000047ab9 */ /* 0x000fe20000000800 */
[C---:B------:R-:W-:Y:S01]  /*e640*/  VIADD R17, R23.reuse, 0xe0 ;  /* 0x000000e017117836 */ /* 0x040fe20000000000 */
[----:B------:R-:W-:Y:S01]  /*e650*/  ISETP.GE.AND P0, PT, R186, UR4, PT ;  /* 0x00000004ba007c0c */ /* 0x000fe2000bf06270 */
[C---:B------:R-:W-:Y:S01]  /*e660*/  VIADD R19, R23.reuse, 0xf0 ;  /* 0x000000f017137836 */ /* 0x040fe20000000000 */
[----:B------:R-:W-:Y:S02]  /*e670*/  ISETP.GE.AND P6, PT, R23, UR4, PT ;  /* 0x0000000417007c0c */ /* 0x000fe4000bfc6270 */
[----:B------:R-:W-:Y:S02]  /*e680*/  ISETP.GE.AND P1, PT, R184, UR4, PT ;  /* 0x00000004b8007c0c */ /* 0x000fe4000bf26270 */
[----:B------:R-:W-:Y:S02]  /*e690*/  ISETP.GE.AND P2, PT, R182, UR4, PT ;  /* 0x00000004b6007c0c */ /* 0x000fe4000bf46270 */
[----:B------:R-:W-:-:S02]  /*e6a0*/  ISETP.GE.AND P3, PT, R180, UR4, PT ;  /* 0x00000004b4007c0c */ /* 0x000fc4000bf66270 */
[----:B0-----:R-:W-:-:S03]  /*e6b0*/  SHF.R.S32.HI R0, RZ, 0x1f, R17 ;  /* 0x0000001fff007819 */ /* 0x001fc60000011411 */
[-C--:B--2---:R-:W-:Y:S02]  /*e6c0*/  @!P0 LEA R6, P5, R186, R2.reuse, 0x2 ;  /* 0x00000002ba068211 */ /* 0x084fe400078a10ff */
[----:B-1----:R-:W-:Y:S02]  /*e6d0*/  @!P6 IMAD.WIDE R4, R23, 0x4, R2 ;  /* 0x000000041704e825 */ /* 0x002fe400078e0202 */
[-C--:B------:R-:W-:Y:S02]  /*e6e0*/  @!P1 LEA R8, P4, R184, R2.reuse, 0x2 ;  /* 0x00000002b8089211 */ /* 0x080fe400078810ff */
[-C--:B------:R-:W-:Y:S01]  /*e6f0*/  @!P0 LEA.HI.X R7, R186, R3.reuse, R187, 0x2, P5 ;  /* 0x00000003ba078211 */ /* 0x080fe200028f14bb */
[----:B------:R0:W-:Y:S01]  /*e700*/  @!P6 ST.E.64 desc[UR36][R4.64], R26 ;  /* 0x0000001a0400e985 */ /* 0x0001e2000c101b24 */
[----:B------:R-:W-:Y:S02]  /*e710*/  @!P1 LEA.HI.X R9, R184, R3, R185, 0x2, P4 ;  /* 0x00000003b8099211 */ /* 0x000fe400020f14b9 */
[----:B------:R-:W-:Y:S01]  /*e720*/  ISETP.GE.AND P5, PT, R178, UR4, PT ;  /* 0x00000004b2007c0c */ /* 0x000fe2000bfa6270 */
[----:B------:R1:W-:Y:S01]  /*e730*/  @!P0 ST.E.64 desc[UR36][R6.64], R30 ;  /* 0x0000001e06008985 */ /* 0x0003e2000c101b24 */
[----:B------:R-:W-:-:S02]  /*e740*/  @!P2 LEA R10, P6, R182, R2, 0x2 ;  /* 0x00000002b60aa211 */ /* 0x000fc400078c10ff */
[----:B------:R-:W-:Y:S01]  /*e750*/  ISETP.GE.AND P0, PT, R176, UR4, PT ;  /* 0x00000004b0007c0c */ /* 0x000fe2000bf06270 */
[----:B------:R2:W-:Y:S01]  /*e760*/  @!P1 ST.E.64 desc[UR36][R8.64], R34 ;  /* 0x0000002208009985 */ /* 0x0005e2000c101b24 */
[-C--:B------:R-:W-:Y:S02]  /*e770*/  @!P2 LEA.HI.X R11, R182, R3.reuse, R183, 0x2, P6 ;  /* 0x00000003b60ba211 */ /* 0x080fe400030f14b7 */
[----:B------:R-:W-:Y:S02]  /*e780*/  ISETP.GE.AND P1, PT, R174, UR4, PT ;  /* 0x00000004ae007c0c */ /* 0x000fe4000bf26270 */
[----:B------:R-:W-:Y:S01]  /*e790*/  @!P3 LEA R12, P4, R180, R2, 0x2 ;  /* 0x00000002b40cb211 */ /* 0x000fe200078810ff */
[----:B------:R3:W-:Y:S01]  /*e7a0*/  @!P2 ST.E.64 desc[UR36][R10.64], R38 ;  /* 0x000000260a00a985 */ /* 0x0007e2000c101b24 */
[----:B------:R-:W-:Y:S02]  /*e7b0*/  ISETP.GE.AND P2, PT, R172, UR4, PT ;  /* 0x00000004ac007c0c */ /* 0x000fe4000bf46270 */
[----:B------:R-:W-:-:S02]  /*e7c0*/  @!P3 LEA.HI.X R13, R180, R3, R181, 0x2, P4 ;  /* 0x00000003b40db211 */ /* 0x000fc400020f14b5 */
[-C--:B0-----:R-:W-:Y:S02]  /*e7d0*/  @!P5 LEA R4, P4, R178, R2.reuse, 0x2 ;  /* 0x00000002b204d211 */ /* 0x081fe400078810ff */
[-C--:B-1----:R-:W-:Y:S01]  /*e7e0*/  @!P0 LEA R6, P6, R176, R2.reuse, 0x2 ;  /* 0x00000002b0068211 */ /* 0x082fe200078c10ff */
[----:B------:R-:W-:Y:S01]  /*e7f0*/  @!P3 ST.E.64 desc[UR36][R12.64], R42 ;  /* 0x0000002a0c00b985 */ /* 0x000fe2000c101b24 */
[-C--:B------:R-:W-:Y:S02]  /*e800*/  @!P5 LEA.HI.X R5, R178, R3.reuse, R179, 0x2, P4 ;  /* 0x00000003b205d211 */ /* 0x080fe400020f14b3 */
[----:B------:R-:W-:Y:S02]  /*e810*/  ISETP.GE.AND P3, PT, R170, UR4, PT ;  /* 0x00000004aa007c0c */ /* 0x000fe4000bf66270 */
[----:B------:R-:W-:Y:S01]  /*e820*/  @!P1 LEA R14, P4, R174, R2, 0x2 ;  /* 0x00000002ae0e9211 */ /* 0x000fe200078810ff */
[----:B------:R0:W-:Y:S01]  /*e830*/  @!P5 ST.E.64 desc[UR36][R4.64], R46 ;  /* 0x0000002e0400d985 */ /* 0x0001e2000c101b24 */
[----:B------:R-:W-:-:S02]  /*e840*/  @!P0 LEA.HI.X R7, R176, R3, R177, 0x2, P6 ;  /* 0x00000003b0078211 */ /* 0x000fc400030f14b1 */
[-C--:B------:R-:W-:Y:S02]  /*e850*/  @!P1 LEA.HI.X R15, R174, R3.reuse, R175, 0x2, P4 ;  /* 0x00000003ae0f9211 */ /* 0x080fe400020f14af */
[----:B------:R-:W-:Y:S01]  /*e860*/  ISETP.GE.AND P5, PT, R168, UR4, PT ;  /* 0x00000004a8007c0c */ /* 0x000fe2000bfa6270 */
[----:B------:R1:W-:Y:S01]  /*e870*/  @!P0 ST.E.64 desc[UR36][R6.64], R50 ;  /* 0x0000003206008985 */ /* 0x0003e2000c101b24 */
[----:B--2---:R-:W-:Y:S02]  /*e880*/  @!P2 LEA R8, P6, R172, R2, 0x2 ;  /* 0x00000002ac08a211 */ /* 0x004fe400078c10ff */
[----:B------:R-:W-:Y:S01]  /*e890*/  ISETP.GE.AND P0, PT, R166, UR4, PT ;  /* 0x00000004a6007c0c */ /* 0x000fe2000bf06270 */
[----:B------:R-:W-:Y:S01]  /*e8a0*/  @!P1 ST.E.64 desc[UR36][R14.64], R54 ;  /* 0x000000360e009985 */ /* 0x000fe2000c101b24 */
[----:B------:R-:W-:Y:S02]  /*e8b0*/  @!P2 LEA.HI.X R9, R172, R3, R173, 0x2, P6 ;  /* 0x00000003ac09a211 */ /* 0x000fe400030f14ad */
[----:B------:R-:W-:-:S02]  /*e8c0*/  ISETP.GE.AND P1, PT, R164, UR4, PT ;  /* 0x00000004a4007c0c */ /* 0x000fc4000bf26270 */
[-C--:B---3--:R-:W-:Y:S01]  /*e8d0*/  @!P3 LEA R10, P4, R170, R2.reuse, 0x2 ;  /* 0x00000002aa0ab211 */ /* 0x088fe200078810ff */
[----:B------:R2:W-:Y:S01]  /*e8e0*/  @!P2 ST.E.64 desc[UR36][R8.64], R58 ;  /* 0x0000003a0800a985 */ /* 0x0005e2000c101b24 */
[----:B------:R-:W-:Y:S02]  /*e8f0*/  ISETP.GE.AND P2, PT, R162, UR4, PT ;  /* 0x00000004a2007c0c */ /* 0x000fe4000bf46270 */
[-C--:B------:R-:W-:Y:S02]  /*e900*/  @!P3 LEA.HI.X R11, R170, R3.reuse, R171, 0x2, P4 ;  /* 0x00000003aa0bb211 */ /* 0x080fe400020f14ab */
[-C--:B0-----:R-:W-:Y:S02]  /*e910*/  @!P5 LEA R4, P4, R168, R2.reuse, 0x2 ;  /* 0x00000002a804d211 */ /* 0x081fe400078810ff */
[----:B-1----:R-:W-:Y:S01]  /*e920*/  @!P0 LEA R6, P6, R166, R2, 0x2 ;  /* 0x00000002a6068211 */ /* 0x002fe200078c10ff */
[----:B------:R0:W-:Y:S01]  /*e930*/  @!P3 ST.E.64 desc[UR36][R10.64], R62 ;  /* 0x0000003e0a00b985 */ /* 0x0001e2000c101b24 */
[----:B------:R-:W-:-:S02]  /*e940*/  @!P5 LEA.HI.X R5, R168, R3, R169, 0x2, P4 ;  /* 0x00000003a805d211 */ /* 0x000fc400020f14a9 */
[----:B------:R-:W-:Y:S02]  /*e950*/  ISETP.GE.AND P3, PT, R160, UR4, PT ;  /* 0x00000004a0007c0c */ /* 0x000fe4000bf66270 */
[-C--:B------:R-:W-:Y:S01]  /*e960*/  @!P1 LEA R12, P4, R164, R2.reuse, 0x2 ;  /* 0x00000002a40c9211 */ /* 0x080fe200078810ff */
[----:B------:R1:W-:Y:S01]  /*e970*/  @!P5 ST.E.64 desc[UR36][R4.64], R66 ;  /* 0x000000420400d985 */ /* 0x0003e2000c101b24 */
[-C--:B------:R-:W-:Y:S02]  /*e980*/  @!P0 LEA.HI.X R7, R166, R3.reuse, R167, 0x2, P6 ;  /* 0x00000003a6078211 */ /* 0x080fe400030f14a7 */
[----:B------:R-:W-:Y:S02]  /*e990*/  @!P1 LEA.HI.X R13, R164, R3, R165, 0x2, P4 ;  /* 0x00000003a40d9211 */ /* 0x000fe400020f14a5 */
[----:B------:R-:W-:Y:S01]  /*e9a0*/  ISETP.GE.AND P6, PT, R227, UR4, PT ;  /* 0x00000004e3007c0c */ /* 0x000fe2000bfc6270 */
[----:B------:R3:W-:Y:S01]  /*e9b0*/  @!P0 ST.E.64 desc[UR36][R6.64], R70 ;  /* 0x0000004606008985 */ /* 0x0007e2000c101b24 */
[----:B--2---:R-:W-:-:S02]  /*e9c0*/  @!P2 LEA R8, P5, R162, R2, 0x2 ;  /* 0x00000002a208a211 */ /* 0x004fc400078a10ff */
[----:B------:R-:W-:Y:S01]  /*e9d0*/  ISETP.GE.AND P0, PT, R226, UR4, PT ;  /* 0x00000004e2007c0c */ /* 0x000fe2000bf06270 */
[----:B------:R-:W-:Y:S01]  /*e9e0*/  @!P1 ST.E.64 desc[UR36][R12.64], R74 ;  /* 0x0000004a0c009985 */ /* 0x000fe2000c101b24 */
[-C--:B------:R-:W-:Y:S02]  /*e9f0*/  @!P2 LEA.HI.X R9, R162, R3.reuse, R163, 0x2, P5 ;  /* 0x00000003a209a211 */ /* 0x080fe400028f14a3 */
[----:B------:R-:W-:Y:S02]  /*ea00*/  ISETP.GE.AND P1, PT, R225, UR4, PT ;  /* 0x00000004e1007c0c */ /* 0x000fe4000bf26270 */
[----:B0-----:R-:W-:Y:S01]  /*ea10*/  @!P3 LEA R10, P4, R160, R2, 0x2 ;  /* 0x00000002a00ab211 */ /* 0x001fe200078810ff */
[----:B------:R0:W-:Y:S01]  /*ea20*/  @!P2 ST.E.64 desc[UR36][R8.64], R78 ;  /* 0x0000004e0800a985 */ /* 0x0001e2000c101b24 */
[----:B------:R-:W-:Y:S02]  /*ea30*/  ISETP.GE.AND P2, PT, R224, UR4, PT ;  /* 0x00000004e0007c0c */ /* 0x000fe4000bf46270 */
[----:B------:R-:W-:-:S02]  /*ea40*/  @!P3 LEA.HI.X R11, R160, R3, R161, 0x2, P4 ;  /* 0x00000003a00bb211 */ /* 0x000fc400020f14a1 */
[CC--:B-1----:R-:W-:Y:S02]  /*ea50*/  @!P6 LEA R4, P4, R227.reuse, R2.reuse, 0x2 ;  /* 0x00000002e304e211 */ /* 0x0c2fe400078810ff */
[CC--:B---3--:R-:W-:Y:S01]  /*ea60*/  @!P0 LEA R6, P5, R226.reuse, R2.reuse, 0x2 ;  /* 0x00000002e2068211 */ /* 0x0c8fe200078a10ff */
[----:B------:R1:W-:Y:S01]  /*ea70*/  @!P3 ST.E.64 desc[UR36][R10.64], R82 ;  /* 0x000000520a00b985 */ /* 0x0003e2000c101b24 */
        /* <DEDUP_REMOVED lines=8> */
[C---:B0-----:R-:W-:Y:S02]  /*eb00*/  @!P2 LEA R8, P6, R224.reuse, R2, 0x2 ;  /* 0x00000002e008a211 */ /* 0x041fe400078c10ff */
[----:B------:R-:W-:Y:S01]  /*eb10*/  ISETP.GE.AND P0, PT, R221, UR4, PT ;  /* 0x00000004dd007c0c */ /* 0x000fe2000bf06270 */
[----:B------:R0:W-:Y:S01]  /*eb20*/  @!P1 ST.E.64 desc[UR36][R14.64], R94 ;  /* 0x0000005e0e009985 */ /* 0x0001e2000c101b24 */
[----:B------:R-:W-:Y:S02]  /*eb30*/  @!P2 LEA.HI.X R9, R224, R3, R156, 0x2, P6 ;  /* 0x00000003e009a211 */ /* 0x000fe400030f149c */
[----:B------:R-:W-:-:S02]  /*eb40*/  ISETP.GE.AND P1, PT, R220, UR4, PT ;  /* 0x00000004dc007c0c */ /* 0x000fc4000bf26270 */
[-C--:B-1----:R-:W-:Y:S01]  /*eb50*/  @!P3 LEA R10, P4, R223, R2.reuse, 0x2 ;  /* 0x00000002df0ab211 */ /* 0x082fe200078810ff */
[----:B------:R1:W-:Y:S01]  /*eb60*/  @!P2 ST.E.64 desc[UR36][R8.64], R98 ;  /* 0x000000620800a985 */ /* 0x0003e2000c101b24 */
[----:B------:R-:W-:Y:S02]  /*eb70*/  ISETP.GE.AND P2, PT, R219, UR4, PT ;  /* 0x00000004db007c0c */ /* 0x000fe4000bf46270 */
[-C--:B------:R-:W-:Y:S02]  /*eb80*/  @!P3 LEA.HI.X R11, R223, R3.reuse, R155, 0x2, P4 ;  /* 0x00000003df0bb211 */ /* 0x080fe400020f149b */
[CC--:B--2---:R-:W-:Y:S02]  /*eb90*/  @!P5 LEA R4, P4, R222.reuse, R2.reuse, 0x2 ;  /* 0x00000002de04d211 */ /* 0x0c4fe400078810ff */
[----:B---3--:R-:W-:Y:S01]  /*eba0*/  @!P0 LEA R6, P6, R221, R2, 0x2 ;  /* 0x00000002dd068211 */ /* 0x008fe200078c10ff */
[----:B------:R-:W-:Y:S01]  /*ebb0*/  @!P3 ST.E.64 desc[UR36][R10.64], R102 ;  /* 0x000000660a00b985 */ /* 0x000fe2000c101b24 */
[----:B------:R-:W-:-:S02]  /*ebc0*/  @!P5 LEA.HI.X R5, R222, R3, R154, 0x2, P4 ;  /* 0x00000003de05d211 */ /* 0x000fc400020f149a */
[-C--:B------:R-:W-:Y:S02]  /*ebd0*/  @!P1 LEA R12, P4, R220, R2.reuse, 0x2 ;  /* 0x00000002dc0c9211 */ /* 0x080fe400078810ff */
[----:B------:R-:W-:Y:S01]  /*ebe0*/  ISETP.GE.AND P3, PT, R218, UR4, PT ;  /* 0x00000004da007c0c */ /* 0x000fe2000bf66270 */
[----:B------:R-:W-:Y:S01]  /*ebf0*/  @!P5 ST.E.64 desc[UR36][R4.64], R106 ;  /* 0x0000006a0400d985 */ /* 0x000fe2000c101b24 */
[-C--:B------:R-:W-:Y:S02]  /*ec00*/  @!P0 LEA.HI.X R7, R221, R3.reuse, R153, 0x2, P6 ;  /* 0x00000003dd078211 */ /* 0x080fe400030f1499 */
[----:B------:R-:W-:Y:S02]  /*ec10*/  @!P1 LEA.HI.X R13, R220, R3, R152, 0x2, P4 ;  /* 0x00000003dc0d9211 */ /* 0x000fe400020f1498 */
[----:B0-----:R-:W-:Y:S01]  /*ec20*/  @!P2 LEA R14, P5, R219, R2, 0x2 ;  /* 0x00000002db0ea211 */ /* 0x001fe200078a10ff */
[----:B------:R0:W-:Y:S01]  /*ec30*/  @!P0 ST.E.64 desc[UR36][R6.64], R110 ;  /* 0x0000006e06008985 */ /* 0x0001e2000c101b24 */
[----:B------:R-:W-:-:S02]  /*ec40*/  ISETP.GE.AND P0, PT, R214, UR4, PT ;  /* 0x00000004d6007c0c */ /* 0x000fc4000bf06270 */
[-C--:B------:R-:W-:Y:S01]  /*ec50*/  @!P2 LEA.HI.X R15, R219, R3.reuse, R22, 0x2, P5 ;  /* 0x00000003db0fa211 */ /* 0x080fe200028f1416 */
[----:B------:R2:W-:Y:S01]  /*ec60*/  @!P1 ST.E.64 desc[UR36][R12.64], R114 ;  /* 0x000000720c009985 */ /* 0x0005e2000c101b24 */
[----:B------:R-:W-:Y:S02]  /*ec70*/  ISETP.GE.AND P1, PT, R217, UR4, PT ;  /* 0x00000004d9007c0c */ /* 0x000fe4000bf26270 */
[C---:B-1----:R-:W-:Y:S01]  /*ec80*/  @!P3 LEA R8, P4, R218.reuse, R2, 0x2 ;  /* 0x00000002da08b211 */ /* 0x042fe200078810ff */
[----:B------:R-:W-:Y:S01]  /*ec90*/  @!P2 ST.E.64 desc[UR36][R14.64], R118 ;  /* 0x000000760e00a985 */ /* 0x000fe2000c101b24 */
[----:B------:R-:W-:Y:S02]  /*eca0*/  ISETP.GE.AND P2, PT, R213, UR4, PT ;  /* 0x00000004d5007c0c */ /* 0x000fe4000bf46270 */
[----:B------:R-:W-:Y:S02]  /*ecb0*/  @!P3 LEA.HI.X R9, R218, R3, R20, 0x2, P4 ;  /* 0x00000003da09b211 */ /* 0x000fe400020f1414 */
[----:B------:R-:W-:-:S02]  /*ecc0*/  ISETP.GE.AND P4, PT, R17, UR4, PT ;  /* 0x0000000411007c0c */ /* 0x000fc4000bf86270 */
[----:B0-----:R-:W-:Y:S01]  /*ecd0*/  SHF.R.S32.HI R7, RZ, 0x1f, R214 ;  /* 0x0000001fff077819 */ /* 0x001fe200000114d6 */
[----:B------:R0:W-:Y:S01]  /*ece0*/  @!P3 ST.E.64 desc[UR36][R8.64], R122 ;  /* 0x0000007a0800b985 */ /* 0x0001e2000c101b24 */
[-C--:B------:R-:W-:Y:S01]  /*ecf0*/  @!P0 LEA R6, P6, R214, R2.reuse, 0x2 ;  /* 0x00000002d6068211 */ /* 0x080fe200078c10ff */
[----:B--2---:R-:W-:Y:S01]  /*ed00*/  VIADD R13, R23, 0xe8 ;  /* 0x000000e8170d7836 */ /* 0x004fe20000000000 */
[----:B------:R-:W-:Y:S02]  /*ed10*/  @!P1 LEA R4, P5, R217, R2, 0x2 ;  /* 0x00000002d9049211 */ /* 0x000fe400078a10ff */
[----:B------:R-:W-:Y:S02]  /*ed20*/  SHF.R.S32.HI R11, RZ, 0x1f, R213 ;  /* 0x0000001fff0b7819 */ /* 0x000fe400000114d5 */
[----:B------:R-:W-:Y:S02]  /*ed30*/  ISETP.GE.AND P3, PT, R13, UR4, PT ;  /* 0x000000040d007c0c */ /* 0x000fe4000bf66270 */
[----:B------:R-:W-:-:S02]  /*ed40*/  @!P1 LEA.HI.X R5, R217, R3, R18, 0x2, P5 ;  /* 0x00000003d9059211 */ /* 0x000fc400028f1412 */
[-C--:B------:R-:W-:Y:S02]  /*ed50*/  @!P2 LEA R10, P5, R213, R2.reuse, 0x2 ;  /* 0x00000002d50aa211 */ /* 0x080fe400078a10ff */
[-C--:B------:R-:W-:Y:S01]  /*ed60*/  @!P0 LEA.HI.X R7, R214, R3.reuse, R7, 0x2, P6 ;  /* 0x00000003d6078211 */ /* 0x080fe200030f1407 */
[----:B------:R1:W-:Y:S01]  /*ed70*/  @!P1 ST.E.64 desc[UR36][R4.64], R126 ;  /* 0x0000007e04009985 */ /* 0x0003e2000c101b24 */
[----:B------:R-:W-:Y:S02]  /*ed80*/  ISETP.GE.AND P6, PT, R19, UR4, PT ;  /* 0x0000000413007c0c */ /* 0x000fe4000bfc6270 */
[----:B------:R-:W-:Y:S01]  /*ed90*/  @!P2 LEA.HI.X R11, R213, R3, R11, 0x2, P5 ;  /* 0x00000003d50ba211 */ /* 0x000fe200028f140b */
[----:B------:R1:W-:Y:S01]  /*eda0*/  @!P0 ST.E.64 desc[UR36][R6.64], R130 ;  /* 0x0000008206008985 */ /* 0x0003e2000c101b24 */
[----:B0-----:R-:W-:-:S03]  /*edb0*/  @!P4 LEA R8, P5, R17, R2, 0x2 ;  /* 0x000000021108c211 */ /* 0x001fc600078a10ff */
[----:B------:R1:W-:Y:S01]  /*edc0*/  @!P2 ST.E.64 desc[UR36][R10.64], R134 ;  /* 0x000000860a00a985 */ /* 0x0003e2000c101b24 */
[-C--:B------:R-:W-:Y:S01]  /*edd0*/  @!P4 LEA.HI.X R9, R17, R3.reuse, R0, 0x2, P5 ;  /* 0x000000031109c211 */ /* 0x080fe200028f1400 */
[----:B------:R-:W-:Y:S01]  /*ede0*/  VIADD R17, R23, 0xf8 ;  /* 0x000000f817117836 */ /* 0x000fe20000000000 */
[----:B------:R-:W-:Y:S02]  /*edf0*/  SHF.R.S32.HI R0, RZ, 0x1f, R13 ;  /* 0x0000001fff007819 */ /* 0x000fe4000001140d */
[----:B------:R-:W-:Y:S01]  /*ee00*/  @!P3 LEA R12, P5, R13, R2, 0x2 ;  /* 0x000000020d0cb211 */ /* 0x000fe200078a10ff */
[----:B------:R1:W-:Y:S01]  /*ee10*/  @!P4 ST.E.64 desc[UR36][R8.64], R138 ;  /* 0x0000008a0800c985 */ /* 0x0003e2000c101b24 */
[----:B------:R-:W-:Y:S02]  /*ee20*/  ISETP.GE.AND P0, PT, R17, UR4, PT ;  /* 0x0000000411007c0c */ /* 0x000fe4000bf06270 */
[----:B------:R-:W-:Y:S02]  /*ee30*/  @!P3 LEA.HI.X R13, R13, R3, R0, 0x2, P5 ;  /* 0x000000030d0db211 */ /* 0x000fe400028f1400 */
[----:B------:R-:W-:-:S02]  /*ee40*/  SHF.R.S32.HI R0, RZ, 0x1f, R19 ;  /* 0x0000001fff007819 */ /* 0x000fc40000011413 */
[C---:B------:R-:W-:Y:S01]  /*ee50*/  @!P6 LEA R14, P5, R19.reuse, R2, 0x2 ;  /* 0x00000002130ee211 */ /* 0x040fe200078a10ff */
[----:B------:R1:W-:Y:S03]  /*ee60*/  @!P3 ST.E.64 desc[UR36][R12.64], R142 ;  /* 0x0000008e0c00b985 */ /* 0x0003e6000c101b24 */
[----:B------:R-:W-:-:S05]  /*ee70*/  @!P6 LEA.HI.X R15, R19, R3, R0, 0x2, P5 ;  /* 0x00000003130fe211 */ /* 0x000fca00028f1400 */
[----:B------:R1:W-:Y:S01]  /*ee80*/  @!P6 ST.E.64 desc[UR36][R14.64], R146 ;  /* 0x000000920e00e985 */ /* 0x0003e2000c101b24 */
[----:B------:R-:W-:Y:S05]  /*ee90*/  @P0 BRA `(.L_x_215) ;  /* 0x0000001000300947 */ /* 0x000fea0003800000 */
[----:B------:R-:W-:Y:S02]  /*eea0*/  LEA R2, P0, R17, R2, 0x2 ;  /* 0x0000000211027211 */ /* 0x000fe400078010ff */
[----:B------:R-:W-:-:S04]  /*eeb0*/  SHF.R.S32.HI R0, RZ, 0x1f, R17 ;  /* 0x0000001fff007819 */ /* 0x000fc80000011411 */
[----:B------:R-:W-:-:S05]  /*eec0*/  LEA.HI.X R3, R17, R3, R0, 0x2, P0 ;  /* 0x0000000311037211 */ /* 0x000fca00000f1400 */
[----:B------:R0:W-:Y:S01]  /*eed0*/  ST.E.64 desc[UR36][R2.64], R150 ;  /* 0x0000009602007985 */ /* 0x0001e2000c101b24 */
[----:B------:R-:W-:Y:S05]  /*eee0*/  BRA `(.L_x_215) ;  /* 0x00000010001c7947 */ /* 0x000fea0003800000 */
.L_x_206:
[----:B------:R-:W2:Y:S01]  /*eef0*/  LDL R8, [R1+0x30] ;  /* 0x0000300001087983 */ /* 0x000ea20000100800 */
[----:B------:R-:W-:Y:S01]  /*ef00*/  ULDC.64 UR8, c[0x0][0xc00] ;  /* 0x0003000000087ab9 */ /* 0x000fe20000000a00 */
[----:B------:R-:W-:Y:S01]  /*ef10*/  R2UR UR10, R212 ;  /* 0x00000000d40a72ca */ /* 0x000fe200000e0000 */
[----:B------:R-:W-:-:S04]  /*ef20*/  UISETP.NE.U32.AND UP0, UPT, UR8, URZ, UPT ;  /* 0x0000003f0800728c */ /* 0x000fc8000bf05070 */
[----:B------:R-:W-:-:S03]  /*ef30*/  UISETP.NE.AND.EX UP0, UPT, UR9, URZ, UPT, UP0 ;  /* 0x0000003f0900728c */ /* 0x000fc6000bf05300 */
[----:B------:R-:W-:-:S03]  /*ef40*/  ULDC.64 UR8, c[0x0][0xc00] ;  /* 0x0003000000087ab9 */ /* 0x000fc60000000a00 */
[----:B------:R-:W-:Y:S02]  /*ef50*/  PLOP3.LUT P1, PT, PT, PT, UP0, 0x80, 0x0 ;  /* 0x000000000000781c */ /* 0x000fe40003f2f008 */
[----:B--2---:R-:W-:-:S13]  /*ef60*/  R2UR UR4, R8 ;  /* 0x00000000080472ca */ /* 0x004fda00000e0000 */
[----:B------:R-:W-:-:S06]  /*ef70*/  UIMAD.WIDE UR8, UR4, 0x4, UR8 ;  /* 0x00000004040878a5 */ /* 0x000fcc000f8e0208 */
[----:B------:R-:W-:Y:S02]  /*ef80*/  IMAD.U32 R2, RZ, RZ, UR8 ;  /* 0x00000008ff027e24 */ /* 0x000fe4000f8e00ff */
[----:B0-----:R-:W-:Y:S01]  /*ef90*/  IMAD.U32 R3, RZ, RZ, UR9 ;  /* 0x00000009ff037e24 */ /* 0x001fe2000f8e00ff */
[----:B------:R-:W-:Y:S02]  /*efa0*/  ULDC.64 UR8, c[0x0][0xc08] ;  /* 0x0003020000087ab9 */ /* 0x000fe40000000a00 */
[----:B------:R-:W-:Y:S02]  /*efb0*/  UISETP.NE.U32.AND UP1, UPT, UR8, URZ, UPT ;  /* 0x0000003f0800728c */ /* 0x000fe4000bf25070 */
[----:B------:R-:W2:Y:S02]  /*efc0*/  @P1 LDG.E R7, desc[UR36][R2.64] ;  /* 0x0000002402071981 */ /* 0x000ea4000c1e1900 */
[----:B------:R-:W-:-:S06]  /*efd0*/  UISETP.NE.AND.EX UP1, UPT, UR9, URZ, UPT, UP1 ;  /* 0x0000003f0900728c */ /* 0x000fcc000bf25310 */
[----:B------:R-:W-:-:S05]  /*efe0*/  PLOP3.LUT P2, PT, PT, PT, UP1, 0x80, 0x0 ;  /* 0x000000000000781c */ /* 0x000fca0003f4f018 */
[----:B------:R-:W-:Y:S02]  /*eff0*/  @UP1 ULDC.64 UR8, c[0x0][0xc08] ;  /* 0x0003020000081ab9 */ /* 0x000fe40000000a00 */
[----:B------:R-:W-:-:S03]  /*f000*/  @UP1 UIMAD.WIDE UR8, UR4, 0x4, UR8 ;  /* 0x00000004040818a5 */ /* 0x000fc6000f8e0208 */
[----:B------:R-:W-:Y:S02]  /*f010*/  ULDC UR4, c[0x0][0xa88] ;  /* 0x0002a20000047ab9 */ /* 0x000fe40000000800 */
[----:B------:R-:W-:Y:S02]  /*f020*/  IMAD.U32 R0, RZ, RZ, UR4 ;  /* 0x00000004ff007e24 */ /* 0x000fe4000f8e00ff */
[----:B------:R-:W-:Y:S02]  /*f030*/  IMAD.U32 R4, RZ, RZ, UR8 ;  /* 0x00000008ff047e24 */ /* 0x000fe4000f8e00ff */
[----:B------:R-:W-:-:S05]  /*f040*/  IMAD.U32 R5, RZ, RZ, UR9 ;  /* 0x00000009ff057e24 */ /* 0x000fca000f8e00ff */
[----:B------:R0:W5:Y:S01]  /*f050*/  @P2 LDG.E R0, desc[UR36][R4.64] ;  /* 0x0000002404002981 */ /* 0x000162000c1e1900 */
[----:B------:R-:W-:Y:S01]  /*f060*/  UMOV UR4, URZ ;  /* 0x0000003f00047c82 */ /* 0x000fe20008000000 */
[----:B------:R-:W-:Y:S01]  /*f070*/  UISETP.NE.AND UP1, UPT, UR10, URZ, UPT ;  /* 0x0000003f0a00728c */ /* 0x000fe2000bf25270 */
[----:B------:R-:W1:Y:S10]  /*f080*/  S2R R6, SR_TID.X ;  /* 0x0000000000067919 */ /* 0x000e740000002100 */
[----:B------:R-:W-:-:S02]  /*f090*/  @!UP1 ULDC UR10, c[0x0][0xad4] ;  /* 0x0002b500000a9ab9 */ /* 0x000fc40000000800 */
[----:B------:R-:W-:Y:S02]  /*f0a0*/  IMAD.U32 R212, RZ, RZ, UR10 ;  /* 0x0000000affd47e24 */ /* 0x000fe4000f8e00ff */
[----:B-1----:R-:W-:-:S05]  /*f0b0*/  VIADD R6, R6, 0xffffff80 ;  /* 0xffffff8006067836 */ /* 0x002fca0000000000 */
[----:B------:R-:W-:Y:S02]  /*f0c0*/  ISETP.GT.AND P0, PT, R6, 0x7f, PT ;  /* 0x0000007f0600780c */ /* 0x000fe40003f04270 */
[----:B--2---:R-:W-:-:S13]  /*f0d0*/  @P1 R2UR UR4, R7 ;  /* 0x00000000070412ca */ /* 0x004fda00000e0000 */
[----:B------:R-:W-:Y:S01]  /*f0e0*/  USHF.R.S32.HI UR21, URZ, 0x1f, UR4 ;  /* 0x0000001f3f157899 */ /* 0x000fe20008011404 */
[----:B0-----:R-:W-:Y:S11]  /*f0f0*/  @P2 BRA `(.L_x_218) ;  /* 0x0000000000102947 */ /* 0x001ff60003800000 */
[----:B------:R-:W-:Y:S05]  /*f100*/  @!P1 BRA `(.L_x_218) ;  /* 0x00000000000c9947 */ /* 0x000fea0003800000 */
[----:B------:R-:W2:Y:S04]  /*f110*/  LDG.E R5, desc[UR36][R2.64] ;  /* 0x0000002402057981 */ /* 0x000ea8000c1e1900 */
[----:B-----5:R-:W2:Y:S02]  /*f120*/  LDG.E R0, desc[UR36][R2.64+0x4] ;  /* 0x0000042402007981 */ /* 0x020ea4000c1e1900 */
[----:B--2---:R-:W-:-:S07]  /*f130*/  IMAD.IADD R0, R0, 0x1, -R5 ;  /* 0x0000000100007824 */ /* 0x004fce00078e0a05 */
.L_x_218:
[----:B------:R-:W2:Y:S01]  /*f140*/  LDL.LU R2, [R1+0x34] ;  /* 0x0000340001027983 */ /* 0x000ea20000300800 */
[----:B------:R-:W-:Y:S01]  /*f150*/  R2UR UR9, R8 ;  /* 0x00000000080972ca */ /* 0x000fe200000e0000 */
[----:B------:R-:W-:-:S12]  /*f160*/  BSSY B1, `(.L_x_219) ;  /* 0x0000040000017945 */ /* 0x000fd80003800000 */
[----:B------:R-:W-:Y:S01]  /*f170*/  USEL UR12, UR9, URZ, !UP0 ;  /* 0x0000003f090c7287 */ /* 0x000fe2000c000000 */
[----:B--2---:R-:W-:-:S13]  /*f180*/  R2UR UR8, R2 ;  /* 0x00000000020872ca */ /* 0x004fda00000e0000 */
[----:B------:R-:W-:Y:S01]  /*f190*/  USEL UR13, UR8, URZ, !UP0 ;  /* 0x0000003f080d7287 */ /* 0x000fe2000c000000 */
[----:B------:R-:W-:Y:S11]  /*f1a0*/  @P0 BRA `(.L_x_220) ;  /* 0x0000000000ec0947 */ /* 0x000ff60003800000 */
[----:B------:R-:W2:Y:S01]  /*f1b0*/  LDL R2, [R1+0x2c] ;  /* 0x00002c0001027983 */ /* 0x000ea20000100800 */
[----:B------:R-:W0:Y:S01]  /*f1c0*/  LDC R9, c[0x0][0xbe8] ;  /* 0x0002fa00ff097b82 */ /* 0x000e220000000800 */
[----:B--2---:R-:W-:Y:S02]  /*f1d0*/  R2UR UR8, R2 ;  /* 0x00000000020872ca */ /* 0x004fe400000e0000 */
[----:B------:R-:W1:Y:S11]  /*f1e0*/  S2R R2, SR_TID.X ;  /* 0x0000000000027919 */ /* 0x000e760000002100 */
[----:B------:R-:W-:-:S04]  /*f1f0*/  IMAD.U32 R3, RZ, RZ, UR8 ;  /* 0x00000008ff037e24 */ /* 0x000fc8000f8e00ff */
[----:B-1----:R-:W-:Y:S02]  /*f200*/  IMAD R2, R3, 0x80, R2 ;  /* 0x0000008003027824 */ /* 0x002fe400078e0202 */
[----:B0----5:R-:W-:Y:S02]  /*f210*/  IMAD R3, R0, R9, RZ ;  /* 0x0000000900037224 */ /* 0x021fe400078e02ff */
[----:B------:R-:W-:-:S05]  /*f220*/  VIADD R4, R2, 0xffffff80 ;  /* 0xffffff8002047836 */ /* 0x000fca0000000000 */
[----:B------:R-:W-:-:S13]  /*f230*/  ISETP.GE.AND P0, PT, R4, R3, PT ;  /* 0x000000030400720c */ /* 0x000fda0003f06270 */
[----:B------:R-:W-:Y:S05]  /*f240*/  @P0 BRA `(.L_x_220) ;  /* 0x0000000000c40947 */ /* 0x000fea0003800000 */
[----:B------:R-:W-:Y:S01]  /*f250*/  ISETP.NE.AND P0, PT, R9, 0x1, PT ;  /* 0x000000010900780c */ /* 0x000fe20003f05270 */
[----:B------:R-:W-:Y:S01]  /*f260*/  UMOV UR19, 0x9b8 ;  /* 0x000009b800137882 */ /* 0x000fe20000000000 */
[----:B------:R-:W-:Y:S01]  /*f270*/  R2UR UR9, R212 ;  /* 0x00000000d40972ca */ /* 0x000fe200000e0000 */
[----:B------:R-:W-:Y:S01]  /*f280*/  IMAD.MOV.U32 R5, RZ, RZ, R4 ;  /* 0x000000ffff057224 */ /* 0x000fe200078e0004 */
[----:B------:R-:W-:Y:S02]  /*f290*/  R2UR UR8, R215 ;  /* 0x00000000d70872ca */ /* 0x000fe400000e0000 */
[----:B------:R-:W-:-:S07]  /*f2a0*/  R2UR UR20, R216 ;  /* 0x00000000d81472ca */ /* 0x000fce00000e0000 */
[----:B------:R-:W0:Y:S02]  /*f2b0*/  @P0 LDC R3, c[0x0][0xbec] ;  /* 0x0002fb00ff030b82 */ /* 0x000e240000000800 */
[----:B------:R-:W-:-:S04]  /*f2c0*/  UISETP.GT.AND UP0, UPT, UR9, 0x1, UPT ;  /* 0x000000010900788c */ /* 0x000fc8000bf04270 */
[----:B------:R-:W-:Y:S02]  /*f2d0*/  USEL UR19, UR19, 0x978, UP0 ;  /* 0x0000097813137887 */ /* 0x000fe40008000000 */
[----:B------:R-:W1:Y:S01]  /*f2e0*/  @P0 LDC R7, c[0x0][0xbf0] ;  /* 0x0002fc00ff070b82 */ /* 0x000e620000000800 */
[----:B------:R-:W-:-:S09]  /*f2f0*/  USEL UR18, UR8, URZ, UP0 ;  /* 0x0000003f08127287 */ /* 0x000fd20008000000 */
[----:B------:R-:W-:Y:S01]  /*f300*/  ULDC.64 UR8, c[0x0][UR19+0x218] ;  /* 0x0000860013087abb */ /* 0x000fe20008000a00 */
[----:B------:R-:W-:Y:S01]  /*f310*/  ULDC.64 UR14, c[0x0][UR19+0x220] ;  /* 0x00008800130e7abb */ /* 0x000fe20008000a00 */
[----:B------:R-:W-:Y:S01]  /*f320*/  ULDC.64 UR16, c[0x0][UR19+0x228] ;  /* 0x00008a0013107abb */ /* 0x000fe20008000a00 */
[----:B------:R-:W-:Y:S02]  /*f330*/  UIMAD.WIDE.U32 UR10, UR8, UR20, URZ ;  /* 0x00000014080a72a5 */ /* 0x000fe4000f8e003f */
[----:B------:R-:W-:Y:S01]  /*f340*/  UIMAD UR20, UR9, UR20, URZ ;  /* 0x00000014091472a4 */ /* 0x000fe2000f8e023f */
[----:B0-----:R-:W-:Y:S01]  /*f350*/  @P0 IMAD.HI.U32 R2, R4, R3, RZ ;  /* 0x0000000304020227 */ /* 0x001fe200078e00ff */
[----:B------:R-:W-:Y:S02]  /*f360*/  UIMAD UR15, UR15, UR12, URZ ;  /* 0x0000000c0f0f72a4 */ /* 0x000fe4000f8e023f */
[----:B------:R-:W-:Y:S02]  /*f370*/  UIMAD.WIDE.U32 UR22, UR16, UR18, URZ ;  /* 0x00000012101672a5 */ /* 0x000fe4000f8e003f */
[----:B------:R-:W-:-:S02]  /*f380*/  UIMAD.WIDE.U32 UR8, UR14, UR12, URZ ;  /* 0x0000000c0e0872a5 */ /* 0x000fc4000f8e003f */
[----:B------:R-:W-:Y:S01]  /*f390*/  UIMAD UR16, UR17, UR18, URZ ;  /* 0x00000012111072a4 */ /* 0x000fe2000f8e023f */
[----:B-1----:R-:W-:Y:S01]  /*f3a0*/  @P0 SHF.R.U32.HI R5, RZ, R7, R2 ;  /* 0x00000007ff050219 */ /* 0x002fe20000011602 */
[----:B------:R-:W-:Y:S01]  /*f3b0*/  UIMAD UR15, UR14, UR13, UR15 ;  /* 0x0000000d0e0f72a4 */ /* 0x000fe2000f8e020f */
[----:B------:R-:W-:Y:S01]  /*f3c0*/  IMAD.U32 R2, RZ, RZ, UR22 ;  /* 0x00000016ff027e24 */ /* 0x000fe2000f8e00ff */
[----:B------:R-:W-:Y:S01]  /*f3d0*/  UIADD3 UR10, UP1, UP2, UR8, UR10, UR4 ;  /* 0x0000000a080a7290 */ /* 0x000fe2000fa3e004 */
[----:B------:R-:W-:Y:S01]  /*f3e0*/  IMAD.U32 R3, RZ, RZ, UR23 ;  /* 0x00000017ff037e24 */ /* 0x000fe2000f8e00ff */
[----:B------:R-:W-:Y:S01]  /*f3f0*/  UIADD3 UR16, UR23, UR16, URZ ;  /* 0x0000001017107290 */ /* 0x000fe2000fffe03f */
[--C-:B------:R-:W-:Y:S01]  /*f400*/  IMAD.MOV R7, RZ, RZ, -R5.reuse ;  /* 0x000000ffff077224 */ /* 0x100fe200078e0a05 */
[----:B------:R-:W-:Y:S02]  /*f410*/  UIADD3 UR20, UR11, UR20, URZ ;  /* 0x000000140b147290 */ /* 0x000fe4000fffe03f */
[----:B------:R-:W-:Y:S01]  /*f420*/  UIADD3 UR15, UR9, UR15, URZ ;  /* 0x0000000f090f7290 */ /* 0x000fe2000fffe03f */
[----:B------:R-:W-:Y:S01]  /*f430*/  IADD3 R2, P0, P1, R5, UR10, R2 ;  /* 0x0000000a05027c10 */ /* 0x000fe2000f91e002 */
[----:B------:R-:W-:Y:S01]  /*f440*/  IMAD R7, R9, R7, R4 ;  /* 0x0000000709077224 */ /* 0x000fe200078e0204 */
[----:B------:R-:W-:Y:S01]  /*f450*/  SHF.R.S32.HI R5, RZ, 0x1f, R5 ;  /* 0x0000001fff057819 */ /* 0x000fe20000011405 */
[----:B------:R-:W-:Y:S01]  /*f460*/  UIADD3.X UR10, UR15, UR20, UR21, UP1, UP2 ;  /* 0x000000140f0a7290 */ /* 0x000fe20008fe4415 */
[----:B------:R-:W-:Y:S01]  /*f470*/  IMAD.U32 R8, RZ, RZ, UR16 ;  /* 0x00000010ff087e24 */ /* 0x000fe2000f8e00ff */
[----:B------:R-:W-:Y:S01]  /*f480*/  ULDC.64 UR8, c[0x0][UR19+0x210] ;  /* 0x0000840013087abb */ /* 0x000fe20008000a00 */
[----:B------:R-:W-:Y:S01]  /*f490*/  SHF.R.S32.HI R4, RZ, 0x1f, R7 ;  /* 0x0000001fff047819 */ /* 0x000fe20000011407 */
[----:B------:R-:W-:-:S02]  /*f4a0*/  IMAD R9, R7, UR9, RZ ;  /* 0x0000000907097c24 */ /* 0x000fc4000f8e02ff */
[----:B------:R-:W-:Y:S01]  /*f4b0*/  IADD3.X R3, R5, UR10, R8, P0, P1 ;  /* 0x0000000a05037c10 */ /* 0x000fe200087e2408 */
[----:B------:R-:W-:Y:S01]  /*f4c0*/  ULDC.64 UR10, c[0x0][0xba8] ;  /* 0x0002ea00000a7ab9 */ /* 0x000fe20000000a00 */
[----:B------:R-:W-:Y:S01]  /*f4d0*/  IMAD R9, R4, UR8, R9 ;  /* 0x0000000804097c24 */ /* 0x000fe2000f8e0209 */
[----:B------:R-:W-:Y:S01]  /*f4e0*/  @!UP0 ULDC UR10, c[0x0][0xb50] ;  /* 0x0002d400000a8ab9 */ /* 0x000fe20000000800 */
[----:B------:R-:W-:Y:S01]  /*f4f0*/  @!UP0 ULDC UR11, c[0x0][0xb54] ;  /* 0x0002d500000b8ab9 */ /* 0x000fe20000000800 */
[----:B------:R-:W-:-:S04]  /*f500*/  IMAD.WIDE.U32 R2, R7, UR8, R2 ;  /* 0x0000000807027c25 */ /* 0x000fc8000f8e0002 */
[----:B------:R-:W-:Y:S01]  /*f510*/  IMAD.IADD R3, R3, 0x1, R9 ;  /* 0x0000000103037824 */ /* 0x000fe200078e0209 */
[----:B------:R-:W-:-:S04]  /*f520*/  LEA R4, P0, R2, UR10, 0x2 ;  /* 0x0000000a02047c11 */ /* 0x000fc8000f8010ff */
[----:B------:R-:W-:Y:S01]  /*f530*/  LEA.HI.X R5, R2, UR11, R3, 0x2, P0 ;  /* 0x0000000b02057c11 */ /* 0x000fe200080f1403 */
[----:B------:R-:W-:-:S05]  /*f540*/  IMAD.MOV.U32 R3, RZ, RZ, -0x800000 ;  /* 0xff800000ff037424 */ /* 0x000fca00078e00ff */
[----:B------:R0:W-:Y:S03]  /*f550*/  STG.E desc[UR36][R4.64], R3 ;  /* 0x0000000304007986 */ /* 0x0001e6000c101924 */
.L_x_220:
[----:B------:R-:W-:Y:S05]  /*f560*/  BSYNC B1 ;  /* 0x0000000000017941 */ /* 0x000fea0003800000 */
.L_x_219:
[----:B------:R-:W-:-:S13]  /*f570*/  R2UR UR8, R212 ;  /* 0x00000000d40872ca */ /* 0x000fda00000e0000 */
[----:B------:R-:W-:-:S06]  /*f580*/  UISETP.GT.AND UP0, UPT, UR8, 0x1, UPT ;  /* 0x000000010800788c */ /* 0x000fcc000bf04270 */
[----:B------:R-:W-:-:S13]  /*f590*/  PLOP3.LUT P0, PT, PT, PT, UP0, 0x80, 0x0 ;  /* 0x000000000000781c */ /* 0x000fda0003f0f008 */
[----:B------:R-:W-:Y:S05]  /*f5a0*/  @P0 BRA `(.L_x_215) ;  /* 0x00000008006c0947 */ /* 0x000fea0003800000 */
[----:B------:R-:W2:Y:S01]  /*f5b0*/  LDL.LU R2, [R1+0x2c] ;  /* 0x00002c0001027983 */ /* 0x000ea20000300800 */
[----:B------:R-:W1:Y:S01]  /*f5c0*/  LDC R11, c[0x0][0xbe8] ;  /* 0x0002fa00ff0b7b82 */ /* 0x000e620000000800 */
[----:B0-----:R-:W-:Y:S01]  /*f5d0*/  SHF.R.S32.HI R3, RZ, 0x1f, R6 ;  /* 0x0000001fff037819 */ /* 0x001fe20000011406 */
[----:B------:R-:W-:Y:S01]  /*f5e0*/  ULDC.64 UR10, c[0x0][0xaa0] ;  /* 0x0002a800000a7ab9 */ /* 0x000fe20000000a00 */
[----:B------:R-:W-:Y:S01]  /*f5f0*/  R2UR UR15, R216 ;  /* 0x00000000d80f72ca */ /* 0x000fe200000e0000 */
[----:B------:R-:W-:Y:S01]  /*f600*/  UIMAD.WIDE.U32 UR8, UR4, UR10, URZ ;  /* 0x0000000a040872a5 */ /* 0x000fe2000f8e003f */
[----:B------:R-:W-:Y:S01]  /*f610*/  BSSY B1, `(.L_x_221) ;  /* 0x0000052000017945 */ /* 0x000fe20003800000 */
[----:B------:R-:W-:-:S04]  /*f620*/  UIMAD UR10, UR21, UR10, URZ ;  /* 0x0000000a150a72a4 */ /* 0x000fc8000f8e023f */
[----:B------:R-:W-:-:S04]  /*f630*/  UIMAD UR10, UR4, UR11, UR10 ;  /* 0x0000000b040a72a4 */ /* 0x000fc8000f8e020a */
[----:B------:R-:W-:-:S03]  /*f640*/  UIADD3 UR9, UR9, UR10, URZ ;  /* 0x0000000a09097290 */ /* 0x000fc6000fffe03f */
[----:B------:R-:W-:Y:S02]  /*f650*/  ULDC.64 UR10, c[0x0][0xae8] ;  /* 0x0002ba00000a7ab9 */ /* 0x000fe40000000a00 */
[----:B------:R-:W-:-:S04]  /*f660*/  UIMAD.WIDE.U32 UR8, UR15, UR10, UR8 ;  /* 0x0000000a0f0872a5 */ /* 0x000fc8000f8e0008 */
[----:B------:R-:W-:Y:S01]  /*f670*/  UIMAD UR9, UR15, UR11, UR9 ;  /* 0x0000000b0f0972a4 */ /* 0x000fe2000f8e0209 */
[----:B-1----:R-:W-:Y:S02]  /*f680*/  ISETP.NE.AND P0, PT, R11, 0x1, PT ;  /* 0x000000010b00780c */ /* 0x002fe40003f05270 */
[----:B------:R-:W-:Y:S02]  /*f690*/  ULDC.64 UR10, c[0x0][0xaf0] ;  /* 0x0002bc00000a7ab9 */ /* 0x000fe40000000a00 */
[----:B------:R-:W-:-:S04]  /*f6a0*/  UIMAD UR13, UR13, UR10, URZ ;  /* 0x0000000a0d0d72a4 */ /* 0x000fc8000f8e023f */
[----:B------:R-:W-:Y:S02]  /*f6b0*/  UIMAD UR4, UR12, UR11, UR13 ;  /* 0x0000000b0c0472a4 */ /* 0x000fe4000f8e020d */
[----:B------:R-:W-:-:S03]  /*f6c0*/  UIMAD.WIDE.U32 UR12, UR12, UR10, UR8 ;  /* 0x0000000a0c0c72a5 */ /* 0x000fc6000f8e0008 */
[----:B------:R-:W0:Y:S01]  /*f6d0*/  @P0 LDC R7, c[0x0][0xbf0] ;  /* 0x0002fc00ff070b82 */ /* 0x000e220000000800 */
[----:B------:R-:W-:Y:S01]  /*f6e0*/  UIADD3 UR4, UR13, UR4, URZ ;  /* 0x000000040d047290 */ /* 0x000fe2000fffe03f */
[----:B------:R-:W-:Y:S01]  /*f6f0*/  ULDC.64 UR8, c[0x0][0xae0] ;  /* 0x0002b80000087ab9 */ /* 0x000fe20000000a00 */
[----:B--2---:R-:W-:Y:S02]  /*f700*/  R2UR UR14, R2 ;  /* 0x00000000020e72ca */ /* 0x004fe400000e0000 */
[----:B------:R-:W-:-:S03]  /*f710*/  LEA.HI R2, R3, R6, RZ, 0x3 ;  /* 0x0000000603027211 */ /* 0x000fc600078f18ff */
[----:B------:R-:W1:Y:S01]  /*f720*/  @P0 LDC R3, c[0x0][0xbec] ;  /* 0x0002fb00ff030b82 */ /* 0x000e620000000800 */
[----:B------:R-:W-:Y:S02]  /*f730*/  LOP3.LUT R5, R2, 0xfffffff8, RZ, 0xc0, !PT ;  /* 0xfffffff802057812 */ /* 0x000fe400078ec0ff */
[----:B------:R-:W-:-:S03]  /*f740*/  SHF.R.S32.HI R13, RZ, 0x3, R2 ;  /* 0x00000003ff0d7819 */ /* 0x000fc60000011402 */
[----:B------:R-:W-:Y:S02]  /*f750*/  IMAD.IADD R8, R6, 0x1, -R5 ;  /* 0x0000000106087824 */ /* 0x000fe400078e0a05 */
[----:B------:R-:W-:Y:S02]  /*f760*/  IMAD.U32 R5, RZ, RZ, UR14 ;  /* 0x0000000eff057e24 */ /* 0x000fe4000f8e00ff */
[----:B------:R-:W-:-:S04]  /*f770*/  IMAD R2, R8, 0x20, R13 ;  /* 0x0000002008027824 */ /* 0x000fc800078e020d */
[----:B------:R-:W-:-:S04]  /*f780*/  IMAD R6, R5, 0x80, R2 ;  /* 0x0000008005067824 */ /* 0x000fc800078e0202 */
[----:B------:R-:W-:Y:S02]  /*f790*/  IMAD.MOV.U32 R5, RZ, RZ, R6 ;  /* 0x000000ffff057224 */ /* 0x000fe400078e0006 */
[----:B-1----:R-:W-:-:S04]  /*f7a0*/  @P0 IMAD.HI.U32 R2, R6, R3, RZ ;  /* 0x0000000306020227 */ /* 0x002fc800078e00ff */
[----:B------:R-:W-:Y:S01]  /*f7b0*/  IMAD.U32 R3, RZ, RZ, UR13 ;  /* 0x0000000dff037e24 */ /* 0x000fe2000f8e00ff */
[----:B0-----:R-:W-:Y:S01]  /*f7c0*/  @P0 SHF.R.U32.HI R5, RZ, R7, R2 ;  /* 0x00000007ff050219 */ /* 0x001fe20000011602 */
[----:B------:R-:W-:Y:S01]  /*f7d0*/  IMAD.U32 R3, RZ, RZ, UR4 ;  /* 0x00000004ff037e24 */ /* 0x000fe2000f8e00ff */
[----:B------:R-:W-:Y:S02]  /*f7e0*/  MOV R2, UR12 ;  /* 0x0000000c00027c02 */ /* 0x000fe40008000f00 */
[--C-:B------:R-:W-:Y:S01]  /*f7f0*/  SHF.R.S32.HI R4, RZ, 0x1f, R5.reuse ;  /* 0x0000001fff047819 */ /* 0x100fe20000011405 */
[----:B------:R-:W-:Y:S02]  /*f800*/  IMAD.MOV R7, RZ, RZ, -R5 ;  /* 0x000000ffff077224 */ /* 0x000fe400078e0a05 */
[----:B------:R-:W-:-:S04]  /*f810*/  IMAD.WIDE.U32 R2, R5, UR8, R2 ;  /* 0x0000000805027c25 */ /* 0x000fc8000f8e0002 */
[----:B------:R-:W-:Y:S02]  /*f820*/  IMAD R7, R11, R7, R6 ;  /* 0x000000070b077224 */ /* 0x000fe400078e0206 */
[----:B------:R-:W-:Y:S02]  /*f830*/  IMAD R4, R4, UR8, RZ ;  /* 0x0000000804047c24 */ /* 0x000fe4000f8e02ff */
[----:B------:R-:W-:Y:S02]  /*f840*/  IMAD.U32 R6, RZ, RZ, UR14 ;  /* 0x0000000eff067e24 */ /* 0x000fe4000f8e00ff */
[----:B------:R-:W-:Y:S01]  /*f850*/  IMAD R9, R5, UR9, R4 ;  /* 0x0000000905097c24 */ /* 0x000fe2000f8e0204 */
[----:B------:R-:W-:Y:S01]  /*f860*/  SHF.R.S32.HI R4, RZ, 0x1f, R7 ;  /* 0x0000001fff047819 */ /* 0x000fe20000011407 */
[----:B------:R-:W-:Y:S01]  /*f870*/  ULDC.64 UR8, c[0x0][0xad8] ;  /* 0x0002b60000087ab9 */ /* 0x000fe20000000a00 */
[----:B------:R-:W-:Y:S02]  /*f880*/  IMAD R6, R6, 0x80, R13 ;  /* 0x0000008006067824 */ /* 0x000fe400078e020d */
[----:B------:R-:W-:-:S02]  /*f890*/  IMAD.IADD R3, R3, 0x1, R9 ;  /* 0x0000000103037824 */ /* 0x000fc400078e0209 */
[----:B------:R-:W-:Y:S02]  /*f8a0*/  IMAD R4, R4, UR8, RZ ;  /* 0x0000000804047c24 */ /* 0x000fe4000f8e02ff */
[----:B------:R-:W-:-:S04]  /*f8b0*/  IMAD.WIDE.U32 R2, R7, UR8, R2 ;  /* 0x0000000807027c25 */ /* 0x000fc8000f8e0002 */
[----:B------:R-:W-:Y:S01]  /*f8c0*/  IMAD R5, R7, UR9, R4 ;  /* 0x0000000907057c24 */ /* 0x000fe2000f8e0204 */
[----:B------:R-:W-:Y:S01]  /*f8d0*/  ULDC.64 UR8, c[0x0][0xa80] ;  /* 0x0002a00000087ab9 */ /* 0x000fe20000000a00 */
[----:B-----5:R-:W-:Y:S02]  /*f8e0*/  IMAD R11, R0, R11, RZ ;  /* 0x0000000b000b7224 */ /* 0x020fe400078e02ff */
[----:B------:R-:W-:Y:S02]  /*f8f0*/  VIADD R4, R6, 0x40 ;  /* 0x0000004006047836 */ /* 0x000fe40000000000 */
[----:B------:R-:W-:Y:S01]  /*f900*/  IMAD.IADD R3, R3, 0x1, R5 ;  /* 0x0000000103037824 */ /* 0x000fe200078e0205 */
[----:B------:R-:W-:Y:S01]  /*f910*/  LEA R5, P2, R2, UR8, 0x1 ;  /* 0x0000000802057c11 */ /* 0x000fe2000f8408ff */
[----:B------:R-:W-:Y:S01]  /*f920*/  VIADD R0, R6, 0x20 ;  /* 0x0000002006007836 */ /* 0x000fe20000000000 */
[----:B------:R-:W-:Y:S01]  /*f930*/  ISETP.GE.AND P0, PT, R4, R11, PT ;  /* 0x0000000b0400720c */ /* 0x000fe20003f06270 */
[----:B------:R-:W-:Y:S01]  /*f940*/  IMAD.SHL.U32 R7, R8, 0x8, RZ ;  /* 0x0000000808077824 */ /* 0x000fe200078e00ff */
[----:B------:R-:W-:-:S02]  /*f950*/  LEA.HI.X R4, R2, UR9, R3, 0x1, P2 ;  /* 0x0000000902047c11 */ /* 0x000fc400090f0c03 */
[-C--:B------:R-:W-:Y:S01]  /*f960*/  ISETP.GE.AND P2, PT, R6, R11.reuse, PT ;  /* 0x0000000b0600720c */ /* 0x080fe20003f46270 */
[C---:B------:R-:W-:Y:S01]  /*f970*/  VIADD R9, R7.reuse, 0x80 ;  /* 0x0000008007097836 */ /* 0x040fe20000000000 */
[----:B------:R-:W-:Y:S01]  /*f980*/  ISETP.GE.AND P1, PT, R0, R11, PT ;  /* 0x0000000b0000720c */ /* 0x000fe20003f26270 */
[C---:B------:R-:W-:Y:S01]  /*f990*/  VIADD R15, R7.reuse, 0x40 ;  /* 0x00000040070f7836 */ /* 0x040fe20000000000 */
[----:B------:R0:W1:Y:S01]  /*f9a0*/  SHFL.IDX PT, R2, R5, RZ, 0x181f ;  /* 0x00181fff05027589 */ /* 0x00006200000e0000 */
[----:B------:R-:W-:Y:S01]  /*f9b0*/  VIADD R13, R7, 0xc0 ;  /* 0x000000c0070d7836 */ /* 0x000fe20000000000 */
[----:B------:R-:W-:Y:S02]  /*f9c0*/  SHF.R.S32.HI R10, RZ, 0x1f, R7 ;  /* 0x0000001fff0a7819 */ /* 0x000fe40000011407 */
[----:B------:R0:W2:Y:S01]  /*f9d0*/  SHFL.IDX PT, R0, R4, RZ, 0x181f ;  /* 0x00181fff04007589 */ /* 0x0000a200000e0000 */
[----:B------:R-:W-:Y:S02]  /*f9e0*/  SHF.R.S32.HI R8, RZ, 0x1f, R9 ;  /* 0x0000001fff087819 */ /* 0x000fe40000011409 */
[----:B------:R-:W-:-:S02]  /*f9f0*/  SHF.R.S32.HI R12, RZ, 0x1f, R15 ;  /* 0x0000001fff0c7819 */ /* 0x000fc4000001140f */
[----:B------:R-:W-:Y:S01]  /*fa00*/  SHF.R.S32.HI R14, RZ, 0x1f, R13 ;  /* 0x0000001fff0e7819 */ /* 0x000fe2000001140d */
[----:B------:R-:W-:Y:S06]  /*fa10*/  @P2 BRA `(.L_x_222) ;  /* 0x0000000000442947 */ /* 0x000fec0003800000 */
        /* <DEDUP_REMOVED lines=8> */
[----:B------:R3:W-:Y:S01]  /*faa0*/  @!P5 ST.E.128 desc[UR36][R18.64], RZ ;  /* 0x000000ff1200d985 */ /* 0x0007e2000c101d24 */
[----:B------:R-:W-:Y:S02]  /*fab0*/  @!P4 LEA.HI.X R21, R15, R0, R12, 0x1, P6 ;  /* 0x000000000f15c211 */ /* 0x000fe400030f0c0c */
[----:B------:R-:W-:-:S03]  /*fac0*/  @!P3 LEA R24, P6, R9, R2, 0x1 ;  /* 0x000000020918b211 */ /* 0x000fc600078c08ff */
[----:B------:R3:W-:Y:S01]  /*fad0*/  @!P4 ST.E.128 desc[UR36][R20.64], RZ ;  /* 0x000000ff1400c985 */ /* 0x0007e2000c101d24 */
[----:B------:R-:W-:Y:S02]  /*fae0*/  @!P3 LEA.HI.X R25, R9, R0, R8, 0x1, P6 ;  /* 0x000000000919b211 */ /* 0x000fe400030f0c08 */
[----:B------:R-:W-:-:S03]  /*faf0*/  @!P2 LEA R2, P6, R13, R2, 0x1 ;  /* 0x000000020d02a211 */ /* 0x000fc600078c08ff */
[----:B------:R3:W-:Y:S01]  /*fb00*/  @!P3 ST.E.128 desc[UR36][R24.64], RZ ;  /* 0x000000ff1800b985 */ /* 0x0007e2000c101d24 */
[----:B------:R-:W-:-:S05]  /*fb10*/  @!P2 LEA.HI.X R3, R13, R0, R14, 0x1, P6 ;  /* 0x000000000d03a211 */ /* 0x000fca00030f0c0e */
[----:B------:R3:W-:Y:S04]  /*fb20*/  @!P2 ST.E.128 desc[UR36][R2.64], RZ ;  /* 0x000000ff0200a985 */ /* 0x0007e8000c101d24 */
.L_x_222:
[----:B------:R-:W-:Y:S05]  /*fb30*/  BSYNC B1 ;  /* 0x0000000000017941 */ /* 0x000fea0003800000 */
.L_x_221:
[----:B--2---:R2:W4:Y:S01]  /*fb40*/  SHFL.IDX PT, R0, R4, 0x1, 0x181f ;  /* 0x00381f0004007f89 */ /* 0x00452200000e0000 */
[----:B------:R-:W-:Y:S03]  /*fb50*/  BSSY B1, `(.L_x_223) ;  /* 0x0000014000017945 */ /* 0x000fe60003800000 */
[----:B-1-3--:R2:W1:Y:S01]  /*fb60*/  SHFL.IDX PT, R2, R5, 0x1, 0x181f ;  /* 0x00381f0005027f89 */ /* 0x00a46200000e0000 */
[----:B------:R-:W-:Y:S05]  /*fb70*/  @P1 BRA `(.L_x_224) ;  /* 0x0000000000441947 */ /* 0x000fea0003800000 */
[----:B------:R-:W-:Y:S02]  /*fb80*/  ULDC UR4, c[0x0][0xac8] ;  /* 0x0002b20000047ab9 */ /* 0x000fe40000000800 */
[----:B------:R-:W-:Y:S02]  /*fb90*/  ISETP.GE.AND P4, PT, R7, UR4, PT ;  /* 0x0000000407007c0c */ /* 0x000fe4000bf86270 */
[----:B------:R-:W-:Y:S02]  /*fba0*/  ISETP.GE.AND P3, PT, R15, UR4, PT ;  /* 0x000000040f007c0c */ /* 0x000fe4000bf66270 */
[----:B------:R-:W-:Y:S02]  /*fbb0*/  ISETP.GE.AND P2, PT, R9, UR4, PT ;  /* 0x0000000409007c0c */ /* 0x000fe4000bf46270 */
[----:B------:R-:W-:-:S07]  /*fbc0*/  ISETP.GE.AND P1, PT, R13, UR4, PT ;  /* 0x000000040d007c0c */ /* 0x000fce000bf26270 */
[-C--:B-1----:R-:W-:Y:S02]  /*fbd0*/  @!P4 LEA R18, P6, R7, R2.reuse, 0x1 ;  /* 0x000000020712c211 */ /* 0x082fe400078c08ff */
[----:B------:R-:W-:Y:S02]  /*fbe0*/  @!P3 LEA R20, P5, R15, R2, 0x1 ;  /* 0x000000020f14b211 */ /* 0x000fe400078a08ff */
[----:B----4-:R-:W-:Y:S02]  /*fbf0*/  @!P4 LEA.HI.X R19, R7, R0, R10, 0x1, P6 ;  /* 0x000000000713c211 */ /* 0x010fe400030f0c0a */
[----:B------:R-:W-:Y:S02]  /*fc00*/  @!P2 LEA R24, P6, R9, R2, 0x1 ;  /* 0x000000020918a211 */ /* 0x000fe400078c08ff */
[----:B------:R-:W-:Y:S01]  /*fc10*/  @!P3 LEA.HI.X R21, R15, R0, R12, 0x1, P5 ;  /* 0x000000000f15b211 */ /* 0x000fe200028f0c0c */
[----:B------:R3:W-:Y:S01]  /*fc20*/  @!P4 ST.E.128 desc[UR36][R18.64], RZ ;  /* 0x000000ff1200c985 */ /* 0x0007e2000c101d24 */
[----:B------:R-:W-:-:S02]  /*fc30*/  @!P1 LEA R2, P5, R13, R2, 0x1 ;  /* 0x000000020d029211 */ /* 0x000fc400078a08ff */
[-C--:B------:R-:W-:Y:S01]  /*fc40*/  @!P2 LEA.HI.X R25, R9, R0.reuse, R8, 0x1, P6 ;  /* 0x000000000919a211 */ /* 0x080fe200030f0c08 */
[----:B------:R3:W-:Y:S01]  /*fc50*/  @!P3 ST.E.128 desc[UR36][R20.64], RZ ;  /* 0x000000ff1400b985 */ /* 0x0007e2000c101d24 */
[----:B------:R-:W-:-:S03]  /*fc60*/  @!P1 LEA.HI.X R3, R13, R0, R14, 0x1, P5 ;  /* 0x000000000d039211 */ /* 0x000fc600028f0c0e */
[----:B------:R3:W-:Y:S04]  /*fc70*/  @!P2 ST.E.128 desc[UR36][R24.64], RZ ;  /* 0x000000ff1800a985 */ /* 0x0007e8000c101d24 */
[----:B------:R3:W-:Y:S02]  /*fc80*/  @!P1 ST.E.128 desc[UR36][R2.64], RZ ;  /* 0x000000ff02009985 */ /* 0x0007e4000c101d24 */
.L_x_224:
[----:B------:R-:W-:Y:S05]  /*fc90*/  BSYNC B1 ;  /* 0x0000000000017941 */ /* 0x000fea0003800000 */
.L_x_223:
[----:B----4-:R4:W0:Y:S01]  /*fca0*/  SHFL.IDX PT, R0, R4, 0x2, 0x181f ;  /* 0x00581f0004007f89 */ /* 0x01082200000e0000 */
        /* <DEDUP_REMOVED lines=9> */
[-C--:B------:R-:W-:Y:S02]  /*fd40*/  @!P2 LEA R20, P5, R15, R2.reuse, 0x1 ;  /* 0x000000020f14a211 */ /* 0x080fe400078a08ff */
[----:B------:R-:W-:Y:S02]  /*fd50*/  @!P1 LEA R24, P4, R9, R2, 0x1 ;  /* 0x0000000209189211 */ /* 0x000fe400078808ff */
[----:B0-----:R-:W-:Y:S02]  /*fd60*/  @!P3 LEA.HI.X R19, R7, R0, R10, 0x1, P6 ;  /* 0x000000000713b211 */ /* 0x001fe400030f0c0a */
[----:B------:R-:W-:Y:S02]  /*fd70*/  @!P0 LEA R2, P6, R13, R2, 0x1 ;  /* 0x000000020d028211 */ /* 0x000fe400078c08ff */
[-C--:B------:R-:W-:Y:S01]  /*fd80*/  @!P2 LEA.HI.X R21, R15, R0.reuse, R12, 0x1, P5 ;  /* 0x000000000f15a211 */ /* 0x080fe200028f0c0c */
[----:B------:R3:W-:Y:S01]  /*fd90*/  @!P3 ST.E.128 desc[UR36][R18.64], RZ ;  /* 0x000000ff1200b985 */ /* 0x0007e2000c101d24 */
[----:B------:R-:W-:-:S02]  /*fda0*/  @!P1 LEA.HI.X R25, R9, R0, R8, 0x1, P4 ;  /* 0x0000000009199211 */ /* 0x000fc400020f0c08 */
[----:B------:R-:W-:Y:S01]  /*fdb0*/  @!P0 LEA.HI.X R3, R13, R0, R14, 0x1, P6 ;  /* 0x000000000d038211 */ /* 0x000fe200030f0c0e */
[----:B------:R3:W-:Y:S04]  /*fdc0*/  @!P2 ST.E.128 desc[UR36][R20.64], RZ ;  /* 0x000000ff1400a985 */ /* 0x0007e8000c101d24 */
[----:B------:R3:W-:Y:S04]  /*fdd0*/  @!P1 ST.E.128 desc[UR36][R24.64], RZ ;  /* 0x000000ff18009985 */ /* 0x0007e8000c101d24 */
[----:B------:R3:W-:Y:S02]  /*fde0*/  @!P0 ST.E.128 desc[UR36][R2.64], RZ ;  /* 0x000000ff02008985 */ /* 0x0007e4000c101d24 */
.L_x_226:
[----:B------:R-:W-:Y:S05]  /*fdf0*/  BSYNC B1 ;  /* 0x0000000000017941 */ /* 0x000fea0003800000 */
.L_x_225:
[----:B0-----:R-:W-:Y:S01]  /*fe00*/  VIADD R0, R6, 0x60 ;  /* 0x0000006006007836 */ /* 0x001fe20000000000 */
[----:B--2-4-:R-:W0:Y:S04]  /*fe10*/  SHFL.IDX PT, R4, R4, 0x3, 0x181f ;  /* 0x00781f0004047f89 */ /* 0x014e2800000e0000 */
[----:B------:R-:W-:Y:S01]  /*fe20*/  ISETP.GE.AND P0, PT, R0, R11, PT ;  /* 0x0000000b0000720c */ /* 0x000fe20003f06270 */
[----:B-1-3--:R1:W2:-:S12]  /*fe30*/  SHFL.IDX PT, R2, R5, 0x3, 0x181f ;  /* 0x00781f0005027f89 */ /* 0x00a29800000e0000 */
[----:B-1----:R-:W-:Y:S05]  /*fe40*/  @P0 BRA `(.L_x_215) ;  /* 0x0000000000440947 */ /* 0x002fea0003800000 */
[----:B------:R-:W-:Y:S02]  /*fe50*/  ULDC UR4, c[0x0][0xac8] ;  /* 0x0002b20000047ab9 */ /* 0x000fe40000000800 */
[----:B------:R-:W-:Y:S02]  /*fe60*/  ISETP.GE.AND P3, PT, R7, UR4, PT ;  /* 0x0000000407007c0c */ /* 0x000fe4000bf66270 */
[----:B------:R-:W-:Y:S02]  /*fe70*/  ISETP.GE.AND P2, PT, R15, UR4, PT ;  /* 0x000000040f007c0c */ /* 0x000fe4000bf46270 */
[----:B------:R-:W-:Y:S02]  /*fe80*/  ISETP.GE.AND P1, PT, R9, UR4, PT ;  /* 0x0000000409007c0c */ /* 0x000fe4000bf26270 */
[----:B------:R-:W-:-:S07]  /*fe90*/  ISETP.GE.AND P0, PT, R13, UR4, PT ;  /* 0x000000040d007c0c */ /* 0x000fce000bf06270 */
[----:B--2---:R-:W-:-:S04]  /*fea0*/  @!P3 LEA R6, P4, R7, R2, 0x1 ;  /* 0x000000020706b211 */ /* 0x004fc800078808ff */
[----:B0-----:R-:W-:Y:S02]  /*feb0*/  @!P3 LEA.HI.X R7, R7, R4, R10, 0x1, P4 ;  /* 0x000000040707b211 */ /* 0x001fe400020f0c0a */
[-C--:B------:R-:W-:Y:S02]  /*fec0*/  @!P2 LEA R10, P4, R15, R2.reuse, 0x1 ;  /* 0x000000020f0aa211 */ /* 0x080fe400078808ff */
[-C--:B------:R-:W-:Y:S01]  /*fed0*/  @!P1 LEA R18, P5, R9, R2.reuse, 0x1 ;  /* 0x0000000209129211 */ /* 0x080fe200078a08ff */
[----:B------:R0:W-:Y:S01]  /*fee0*/  @!P3 ST.E.128 desc[UR36][R6.64], RZ ;  /* 0x000000ff0600b985 */ /* 0x0001e2000c101d24 */
[----:B------:R-:W-:Y:S02]  /*fef0*/  @!P0 LEA R2, P6, R13, R2, 0x1 ;  /* 0x000000020d028211 */ /* 0x000fe400078c08ff */
[-C--:B------:R-:W-:Y:S02]  /*ff00*/  @!P2 LEA.HI.X R11, R15, R4.reuse, R12, 0x1, P4 ;  /* 0x000000040f0ba211 */ /* 0x080fe400020f0c0c */
[----:B------:R-:W-:-:S02]  /*ff10*/  @!P1 LEA.HI.X R19, R9, R4, R8, 0x1, P5 ;  /* 0x0000000409139211 */ /* 0x000fc400028f0c08 */
[----:B------:R-:W-:Y:S01]  /*ff20*/  @!P0 LEA.HI.X R3, R13, R4, R14, 0x1, P6 ;  /* 0x000000040d038211 */ /* 0x000fe200030f0c0e */
[----:B------:R0:W-:Y:S04]  /*ff30*/  @!P2 ST.E.128 desc[UR36][R10.64], RZ ;  /* 0x000000ff0a00a985 */ /* 0x0001e8000c101d24 */
[----:B------:R0:W-:Y:S04]  /*ff40*/  @!P1 ST.E.128 desc[UR36][R18.64], RZ ;  /* 0x000000ff12009985 */ /* 0x0001e8000c101d24 */
[----:B------:R0:W-:Y:S02]  /*ff50*/  @!P0 ST.E.128 desc[UR36][R2.64], RZ ;  /* 0x000000ff02008985 */ /* 0x0001e4000c101d24 */
.L_x_215:
[----:B------:R-:W-:Y:S05]  /*ff60*/  BSYNC B0 ;  /* 0x0000000000007941 */ /* 0x000fea0003800000 */
.L_x_205:
[----:B------:R-:W-:Y:S02]  /*ff70*/  ULDC UR4, c[0x0][0xc3c] ;  /* 0x00030f0000047ab9 */ /* 0x000fe40000000800 */
[----:B------:R-:W-:-:S06]  /*ff80*/  UISETP.GE.AND UP0, UPT, UR7, UR4, UPT ;  /* 0x000000040700728c */ /* 0x000fcc000bf06270 */
[----:B------:R-:W-:-:S13]  /*ff90*/  PLOP3.LUT P0, PT, PT, PT, UP0, 0x80, 0x0 ;  /* 0x000000000000781c */ /* 0x000fda0003f0f008 */
[----:B------:R-:W-:Y:S05]  /*ffa0*/  @!P0 BRA `(.L_x_227) ;  /* 0xffffff1000388947 */ /* 0x000fea000383ffff */
[----:B------:R-:W-:Y:S05]  /*ffb0*/  EXIT ;  /* 0x000000000000794d */ /* 0x000fea0003800000 */
.L_x_176:
[----:B------:R-:W-:-:S08]  /*ffc0*/  NOP ;  /* 0x0000000000007918 */ /* 0x000fd00000000000 */
[----:B0-----:R-:W0:-:S00]  /*ffd0*/  USETMAXREG.DEALLOC.CTAPOOL 0x28 ;  /* 0x00000028000079c8 */ /* 0x001e0000080e0500 */
[----:B0-----:R-:W-:Y:S01]  /*ffe0*/  LOP3.LUT R2, R2, 0x3, RZ, 0xc0, !PT ;  /* 0x0000000302027812 */ /* 0x001fe200078ec0ff */
[----:B------:R-:W-:Y:S01]  /*fff0*/  IMAD.MOV.U32 R6, RZ, RZ, RZ ;  /* 0x000000ffff067224 */ /* 0x000fe200078e00ff */
[----:B------:R-:W-:-:S04]  /*10000*/  LOP3.LUT R23, R23, 0xfffffeff, RZ, 0xc0, !PT ;  /* 0xfffffeff17177812 */ /* 0x000fc800078ec0ff */
[----:B------:R-:W0:Y:S02]  /*10010*/  SHFL.IDX PT, R2, R2, RZ, 0x1f ;  /* 0x00001fff02027589 */ /* 0x000e2400000e0000 */
[----:B0-----:R-:W-:-:S13]  /*10020*/  ISETP.NE.AND P0, PT, R2, RZ, PT ;  /* 0x000000ff0200720c */ /* 0x001fda0003f05270 */
[----:B------:R-:W-:Y:S01]  /*10030*/  @P0 LOP3.LUT R23, R23, 0x100, RZ, 0xfc, !PT ;  /* 0x0000010017170812 */ /* 0x000fe200078efcff */
[----:B------:R-:W-:Y:S06]  /*10040*/  @!P0 BRA `(.L_x_228) ;  /* 0x00000000001c8947 */ /* 0x000fec0003800000 */
[----:B------:R-:W0:Y:S08]  /*10050*/  S2UR UR5, SR_CgaCtaId ;  /* 0x00000000000579c3 */ /* 0x000e300000008800 */
[----:B------:R-:W-:Y:S06]  /*10060*/  BAR.SYNC.DEFER_BLOCKING 0x5, 0x180 ;  /* 0x0146000000007b1d */ /* 0x000fec0000010000 */
[----:B------:R-:W-:-:S02]  /*10070*/  UMOV UR4, 0x400 ;  /* 0x0000040000047882 */ /* 0x000fc40000000000 */
[----:B0-----:R-:W-:-:S09]  /*10080*/  ULEA UR4, UR5, UR4, 0x18 ;  /* 0x0000000405047291 */ /* 0x001fd2000f8ec03f */
[----:B------:R-:W0:Y:S01]  /*10090*/  LDS.128 R16, [UR4+0x388d0] ;  /* 0x0388d004ff107984 */ /* 0x000e220008000c00 */
[----:B------:R-:W-:Y:S06]  /*100a0*/  BAR.ARV 0x4, 0x180 ;  /* 0x0106000000007b1d */ /* 0x000fec0000002000 */
[----:B------:R-:W-:Y:S05]  /*100b0*/  BRA `(.L_x_229) ;  /* 0x0000000800947947 */ /* 0x000fea0003800000 */
.L_x_228:
[----:B------:R-:W-:Y:S01]  /*100c0*/  LOP3.LUT R7, R0, 0x1f, RZ, 0xc0, !PT ;  /* 0x0000001f00077812 */ /* 0x000fe200078ec0ff */
[----:B------:R-:W-:Y:S01]  /*100d0*/  ULDC UR4, c[0x0][0xc3c] ;  /* 0x00030f0000047ab9 */ /* 0x000fe20000000800 */
[----:B------:R-:W-:Y:S01]  /*100e0*/  IMAD.MOV.U32 R9, RZ, RZ, RZ ;  /* 0x000000ffff097224 */ /* 0x000fe200078e00ff */
[----:B------:R-:W0:Y:S01]  /*100f0*/  S2UR UR6, SR_CTAID.X ;  /* 0x00000000000679c3 */ /* 0x000e220000002500 */
[----:B------:R-:W-:Y:S01]  /*10100*/  ISETP.NE.AND P0, PT, R7, 0x1f, PT ;  /* 0x0000001f0700780c */ /* 0x000fe20003f05270 */
[----:B------:R-:W-:-:S03]  /*10110*/  ULDC UR5, c[0x0][0xc38] ;  /* 0x00030e0000057ab9 */ /* 0x000fc60000000800 */
[----:B------:R-:W-:-:S13]  /*10120*/  ISETP.GE.OR P1, PT, R7, UR4, !P0 ;  /* 0x0000000407007c0c */ /* 0x000fda000c726670 */
[----:B------:R-:W1:Y:S08]  /*10130*/  @!P1 LDC.64 R4, c[0x0][0xc80] ;  /* 0x00032000ff049b82 */ /* 0x000e700000000a00 */
[----:B------:R-:W2:Y:S01]  /*10140*/  @!P1 LDC.64 R2, c[0x0][0xc78] ;  /* 0x00031e00ff029b82 */ /* 0x000ea20000000a00 */
[----:B-1----:R-:W-:-:S05]  /*10150*/  @!P1 IMAD.WIDE.U32 R4, R7, 0x4, R4 ;  /* 0x0000000407049825 */ /* 0x002fca00078e0004 */
[----:B------:R-:W3:Y:S01]  /*10160*/  @!P1 LDG.E R6, desc[UR36][R4.64] ;  /* 0x0000002404069981 */ /* 0x000ee2000c1e1900 */
[----:B--2---:R-:W-:-:S05]  /*10170*/  @!P1 IMAD.WIDE.U32 R2, R7, 0x4, R2 ;  /* 0x0000000407029825 */ /* 0x004fca00078e0002 */
[----:B------:R-:W3:Y:S01]  /*10180*/  @!P1 LDG.E R9, desc[UR36][R2.64] ;  /* 0x0000002402099981 */ /* 0x000ee2000c1e1900 */
[C---:B------:R-:W-:Y:S02]  /*10190*/  ISETP.NE.AND P1, PT, R7.reuse, RZ, PT ;  /* 0x000000ff0700720c */ /* 0x040fe40003f25270 */
[C---:B------:R-:W-:Y:S02]  /*101a0*/  ISETP.GE.U32.AND P2, PT, R7.reuse, 0x2, PT ;  /* 0x000000020700780c */ /* 0x040fe40003f46070 */
[C---:B------:R-:W-:Y:S02]  /*101b0*/  ISETP.GE.U32.AND P3, PT, R7.reuse, 0x4, PT ;  /* 0x000000040700780c */ /* 0x040fe40003f66070 */
[C---:B------:R-:W-:Y:S02]  /*101c0*/  ISETP.GE.U32.AND P4, PT, R7.reuse, 0x8, PT ;  /* 0x000000080700780c */ /* 0x040fe40003f86070 */
[----:B------:R-:W-:Y:S01]  /*101d0*/  ISETP.GE.U32.AND P5, PT, R7, 0x10, PT ;  /* 0x000000100700780c */ /* 0x000fe20003fa6070 */
[----:B------:R-:W-:Y:S01]  /*101e0*/  UMOV UR4, URZ ;  /* 0x0000003f00047c82 */ /* 0x000fe20008000000 */
[----:B---3--:R-:W-:-:S05]  /*101f0*/  IMAD R8, R6, R9, RZ ;  /* 0x0000000906087224 */ /* 0x008fca00078e02ff */
[----:B------:R-:W1:Y:S02]  /*10200*/  SHFL.UP PT, R10, R8, 0x1, RZ ;  /* 0x04200000080a7989 */ /* 0x000e6400000e00ff */
[----:B-1----:R-:W-:-:S05]  /*10210*/  SEL R11, R10, RZ, P1 ;  /* 0x000000ff0a0b7207 */ /* 0x002fca0000800000 */
[----:B------:R-:W-:-:S05]  /*10220*/  IMAD.IADD R11, R8, 0x1, R11 ;  /* 0x00000001080b7824 */ /* 0x000fca00078e020b */
        /* <DEDUP_REMOVED lines=12> */
[----:B------:R-:W1:Y:S02]  /*102f0*/  SHFL.IDX PT, R8, R5, 0x1f, 0x1f ;  /* 0x03e01f0005087f89 */ /* 0x000e6400000e0000 */
[----:B-1----:R-:W-:-:S05]  /*10300*/  IMAD R8, R8, UR5, RZ ;  /* 0x0000000508087c24 */ /* 0x002fca000f8e02ff */
[----:B0-----:R-:W-:Y:S01]  /*10310*/  ISETP.GT.AND P6, PT, R8, UR6, PT ;  /* 0x0000000608007c0c */ /* 0x001fe2000bfc4270 */
[----:B------:R-:W-:-:S12]  /*10320*/  IMAD.MOV.U32 R3, RZ, RZ, R8 ;  /* 0x000000ffff037224 */ /* 0x000fd800078e0008 */
[----:B------:R-:W-:Y:S05]  /*10330*/  @P6 BRA `(.L_x_230) ;  /* 0x0000000000986947 */ /* 0x000fea0003800000 */
[----:B------:R-:W-:Y:S01]  /*10340*/  IMAD.MOV.U32 R8, RZ, RZ, R3 ;  /* 0x000000ffff087224 */ /* 0x000fe200078e0003 */
[----:B------:R-:W-:Y:S01]  /*10350*/  UMOV UR4, URZ ;  /* 0x0000003f00047c82 */ /* 0x000fe20008000000 */
[----:B------:R-:W-:-:S05]  /*10360*/  ULDC UR5, c[0x0][0xc38] ;  /* 0x00030e0000057ab9 */ /* 0x000fca0000000800 */
.L_x_232:
[----:B------:R-:W0:Y:S01]  /*10370*/  LDC R2, c[0x0][0xc3c] ;  /* 0x00030f00ff027b82 */ /* 0x000e220000000800 */
[----:B------:R-:W-:-:S06]  /*10380*/  UIADD3 UR4, UR4, 0x1f, URZ ;  /* 0x0000001f04047890 */ /* 0x000fcc000fffe03f */
[----:B0-----:R-:W-:-:S13]  /*10390*/  ISETP.LE.AND P6, PT, R2, UR4, PT ;  /* 0x0000000402007c0c */ /* 0x001fda000bfc3270 */
[----:B------:R-:W-:Y:S05]  /*103a0*/  @P6 BRA `(.L_x_231) ;  /* 0x0000000400ac6947 */ /* 0x000fea0003800000 */
[----:B------:R-:W-:Y:S02]  /*103b0*/  VIADD R9, R7, UR4 ;  /* 0x0000000407097c36 */ /* 0x000fe40008000000 */
[----:B------:R-:W-:-:S03]  /*103c0*/  IMAD.MOV.U32 R6, RZ, RZ, RZ ;  /* 0x000000ffff067224 */ /* 0x000fc600078e00ff */
[----:B------:R-:W-:-:S13]  /*103d0*/  ISETP.GE.OR P6, PT, R9, R2, !P0 ;  /* 0x000000020900720c */ /* 0x000fda00047c6670 */
[----:B------:R-:W0:Y:S08]  /*103e0*/  @!P6 LDC.64 R4, c[0x0][0xc80] ;  /* 0x00032000ff04eb82 */ /* 0x000e300000000a00 */
[----:B------:R-:W1:Y:S01]  /*103f0*/  @!P6 LDC.64 R2, c[0x0][0xc78] ;  /* 0x00031e00ff02eb82 */ /* 0x000e620000000a00 */
[----:B0-----:R-:W-:-:S05]  /*10400*/  @!P6 IMAD.WIDE R4, R9, 0x4, R4 ;  /* 0x000000040904e825 */ /* 0x001fca00078e0204 */
[----:B------:R-:W2:Y:S01]  /*10410*/  @!P6 LDG.E R6, desc[UR36][R4.64] ;  /* 0x000000240406e981 */ /* 0x000ea2000c1e1900 */
[----:B-1----:R-:W-:-:S04]  /*10420*/  @!P6 IMAD.WIDE R2, R9, 0x4, R2 ;  /* 0x000000040902e825 */ /* 0x002fc800078e0202 */
[----:B------:R-:W-:-:S06]  /*10430*/  IMAD.MOV.U32 R9, RZ, RZ, RZ ;  /* 0x000000ffff097224 */ /* 0x000fcc00078e00ff */
[----:B------:R-:W2:Y:S02]  /*10440*/  @!P6 LDG.E R9, desc[UR36][R2.64] ;  /* 0x000000240209e981 */ /* 0x000ea4000c1e1900 */
[----:B--2---:R-:W-:-:S05]  /*10450*/  IMAD R13, R6, R9, RZ ;  /* 0x00000009060d7224 */ /* 0x004fca00078e02ff */
[----:B------:R-:W0:Y:S02]  /*10460*/  SHFL.UP PT, R10, R13, 0x1, RZ ;  /* 0x042000000d0a7989 */ /* 0x000e2400000e00ff */
[----:B0-----:R-:W-:-:S05]  /*10470*/  SEL R10, R10, RZ, P1 ;  /* 0x000000ff0a0a7207 */ /* 0x001fca0000800000 */
[----:B------:R-:W-:-:S05]  /*10480*/  IMAD.IADD R10, R13, 0x1, R10 ;  /* 0x000000010d0a7824 */ /* 0x000fca00078e020a */
        /* <DEDUP_REMOVED lines=12> */
[----:B------:R-:W0:Y:S02]  /*10550*/  SHFL.IDX PT, R2, R5, 0x1f, 0x1f ;  /* 0x03e01f0005027f89 */ /* 0x000e2400000e0000 */
[----:B0-----:R-:W-:-:S04]  /*10560*/  IMAD R3, R2, UR5, RZ ;  /* 0x0000000502037c24 */ /* 0x001fc8000f8e02ff */
[----:B------:R-:W-:-:S05]  /*10570*/  IMAD.IADD R8, R3, 0x1, R8 ;  /* 0x0000000103087824 */ /* 0x000fca00078e0208 */
[----:B------:R-:W-:-:S13]  /*10580*/  ISETP.GT.AND P6, PT, R8, UR6, PT ;  /* 0x0000000608007c0c */ /* 0x000fda000bfc4270 */
[----:B------:R-:W-:Y:S05]  /*10590*/  @!P6 BRA `(.L_x_232) ;  /* 0xfffffffc0074e947 */ /* 0x000fea000383ffff */
.L_x_230:
[----:B------:R-:W-:Y:S02]  /*105a0*/  IMAD.IADD R11, R8, 0x1, -R3 ;  /* 0x00000001080b7824 */ /* 0x000fe400078e0a03 */
[----:B------:R-:W-:Y:S02]  /*105b0*/  IMAD.MOV.U32 R16, RZ, RZ, RZ ;  /* 0x000000ffff107224 */ /* 0x000fe400078e00ff */
[----:B------:R-:W-:-:S05]  /*105c0*/  IMAD R2, R5, UR5, R11 ;  /* 0x0000000505027c24 */ /* 0x000fca000f8e020b */
[----:B------:R-:W-:-:S13]  /*105d0*/  ISETP.GT.AND P0, PT, R2, UR6, PT ;  /* 0x0000000602007c0c */ /* 0x000fda000bf04270 */
[----:B------:R-:W-:-:S04]  /*105e0*/  VOTE.ANY R8, PT, !P0 ;  /* 0x0000000000087806 */ /* 0x000fc800040e0100 */
[----:B------:R-:W0:Y:S01]  /*105f0*/  POPC R19, R8 ;  /* 0x0000000800137309 */ /* 0x000e220000000000 */
[----:B------:R-:W-:Y:S01]  /*10600*/  ISETP.NE.AND P0, PT, R8, RZ, PT ;  /* 0x000000ff0800720c */ /* 0x000fe20003f05270 */
[----:B0-----:R-:W0:Y:S04]  /*10610*/  SHFL.IDX PT, R6, R6, R19, 0x1f ;  /* 0x00001f1306067589 */ /* 0x001e2800000e0000 */
[----:B------:R1:W2:Y:S01]  /*10620*/  SHFL.IDX PT, R9, R9, R19, 0x1f ;  /* 0x00001f1309097589 */ /* 0x0002a200000e0000 */
[----:B0-----:R-:W-:-:S04]  /*10630*/  IABS R4, R6 ;  /* 0x0000000600047213 */ /* 0x001fc80000000000 */
[----:B------:R-:W0:Y:S08]  /*10640*/  I2F.RP R10, R4 ;  /* 0x00000004000a7306 */ /* 0x000e300000209400 */
[----:B0-----:R-:W0:Y:S02]  /*10650*/  MUFU.RCP R10, R10 ;  /* 0x0000000a000a7308 */ /* 0x001e240000001000 */
[----:B0-----:R-:W-:-:S06]  /*10660*/  VIADD R2, R10, 0xffffffe ;  /* 0x0ffffffe0a027836 */ /* 0x001fcc0000000000 */
[----:B------:R-:W0:Y:S02]  /*10670*/  F2I.FTZ.U32.TRUNC.NTZ R3, R2 ;  /* 0x0000000200037305 */ /* 0x000e24000021f000 */
[----:B0-----:R-:W-:Y:S01]  /*10680*/  IMAD.MOV R12, RZ, RZ, -R3 ;  /* 0x000000ffff0c7224 */ /* 0x001fe200078e0a03 */
[----:B-12---:R-:W-:Y:S06]  /*10690*/  @!P0 BRA `(.L_x_233) ;  /* 0x0000000000088947 */ /* 0x006fec0003800000 */
[----:B------:R-:W-:-:S06]  /*106a0*/  VIADD R16, R19, 0xffffffff ;  /* 0xffffffff13107836 */ /* 0x000fcc0000000000 */
[----:B------:R0:W1:Y:S02]  /*106b0*/  SHFL.IDX PT, R16, R5, R16, 0x1f ;  /* 0x00001f1005107589 */ /* 0x00006400000e0000 */
.L_x_233:
[----:B-1----:R-:W-:Y:S01]  /*106c0*/  IMAD R16, R16, UR5, R11 ;  /* 0x0000000510107c24 */ /* 0x002fe2000f8e020b */
[----:B0-----:R-:W-:Y:S01]  /*106d0*/  IABS R5, R9 ;  /* 0x0000000900057213 */ /* 0x001fe20000000000 */
[----:B------:R-:W-:Y:S01]  /*106e0*/  IMAD.MOV.U32 R11, RZ, RZ, R12 ;  /* 0x000000ffff0b7224 */ /* 0x000fe200078e000c */
[----:B------:R-:W-:Y:S01]  /*106f0*/  IABS R12, R6 ;  /* 0x00000006000c7213 */ /* 0x000fe20000000000 */
[----:B------:R-:W-:Y:S01]  /*10700*/  IMAD.MOV.U32 R2, RZ, RZ, RZ ;  /* 0x000000ffff027224 */ /* 0x000fe200078e00ff */
[----:B------:R-:W-:Y:S01]  /*10710*/  IADD3 R17, -R16, UR6, RZ ;  /* 0x0000000610117c10 */ /* 0x000fe2000fffe1ff */
[----:B------:R-:W-:Y:S01]  /*10720*/  IMAD R11, R11, R4, RZ ;  /* 0x000000040b0b7224 */ /* 0x000fe200078e02ff */
[----:B------:R-:W0:Y:S01]  /*10730*/  I2F.RP R8, R5 ;  /* 0x0000000500087306 */ /* 0x000e220000209400 */
[----:B------:R-:W-:Y:S01]  /*10740*/  IMAD.MOV R12, RZ, RZ, -R12 ;  /* 0x000000ffff0c7224 */ /* 0x000fe200078e0a0c */
[----:B------:R-:W-:Y:S01]  /*10750*/  IABS R10, R17 ;  /* 0x00000011000a7213 */ /* 0x000fe20000000000 */
[----:B------:R-:W-:-:S04]  /*10760*/  IMAD.HI.U32 R2, R3, R11, R2 ;  /* 0x0000000b03027227 */ /* 0x000fc800078e0002 */
[----:B------:R-:W-:Y:S02]  /*10770*/  IMAD.MOV.U32 R3, RZ, RZ, R10 ;  /* 0x000000ffff037224 */ /* 0x000fe400078e000a */
[----:B------:R-:W-:Y:S02]  /*10780*/  IMAD.MOV.U32 R10, RZ, RZ, R12 ;  /* 0x000000ffff0a7224 */ /* 0x000fe400078e000c */
[----:B------:R-:W-:-:S04]  /*10790*/  IMAD.HI.U32 R2, R2, R3, RZ ;  /* 0x0000000302027227 */ /* 0x000fc800078e00ff */
[----:B------:R-:W-:Y:S01]  /*107a0*/  IMAD R3, R2, R10, R3 ;  /* 0x0000000a02037224 */ /* 0x000fe200078e0203 */
[----:B0-----:R-:W0:Y:S01]  /*107b0*/  MUFU.RCP R8, R8 ;  /* 0x0000000800087308 */ /* 0x001e220000001000 */
[----:B------:R-:W-:-:S03]  /*107c0*/  VIADD R19, R19, UR4 ;  /* 0x0000000413137c36 */ /* 0x000fc60008000000 */
[----:B------:R-:W-:-:S13]  /*107d0*/  ISETP.GT.U32.AND P1, PT, R4, R3, PT ;  /* 0x000000030400720c */ /* 0x000fda0003f24070 */
[----:B------:R-:W-:Y:S02]  /*107e0*/  @!P1 IMAD.IADD R3, R3, 0x1, -R4 ;  /* 0x0000000103039824 */ /* 0x000fe400078e0a04 */
[----:B0-----:R-:W-:Y:S02]  /*107f0*/  VIADD R10, R8, 0xffffffe ;  /* 0x0ffffffe080a7836 */ /* 0x001fe40000000000 */
[----:B------:R-:W-:Y:S01]  /*10800*/  @!P1 VIADD R2, R2, 0x1 ;  /* 0x0000000102029836 */ /* 0x000fe20000000000 */
[----:B------:R-:W-:Y:S02]  /*10810*/  ISETP.GE.U32.AND P0, PT, R3, R4, PT ;  /* 0x000000040300720c */ /* 0x000fe40003f06070 */
[----:B------:R-:W-:Y:S01]  /*10820*/  LOP3.LUT R4, R17, R6, RZ, 0x3c, !PT ;  /* 0x0000000611047212 */ /* 0x000fe200078e3cff */
[----:B------:R0:W1:Y:S01]  /*10830*/  F2I.FTZ.U32.TRUNC.NTZ R3, R10 ;  /* 0x0000000a00037305 */ /* 0x000062000021f000 */
[----:B------:R-:W-:Y:S02]  /*10840*/  ISETP.NE.AND P1, PT, R6, RZ, PT ;  /* 0x000000ff0600720c */ /* 0x000fe40003f25270 */
[----:B------:R-:W-:-:S02]  /*10850*/  ISETP.GE.AND P2, PT, R4, RZ, PT ;  /* 0x000000ff0400720c */ /* 0x000fc40003f46270 */
[----:B0-----:R-:W-:-:S05]  /*10860*/  IABS R10, R9 ;  /* 0x00000009000a7213 */ /* 0x001fca0000000000 */
[----:B------:R-:W-:Y:S01]  /*10870*/  @P0 IADD3 R2, R2, 0x1, RZ ;  /* 0x0000000102020810 */ /* 0x000fe20007ffe0ff */
[----:B------:R-:W-:-:S04]  /*10880*/  IMAD.MOV R10, RZ, RZ, -R10 ;  /* 0x000000ffff0a7224 */ /* 0x000fc800078e0a0a */
[----:B------:R-:W-:Y:S02]  /*10890*/  IMAD.MOV.U32 R8, RZ, RZ, R2 ;  /* 0x000000ffff087224 */ /* 0x000fe400078e0002 */
[----:B-1----:R-:W-:Y:S02]  /*108a0*/  IMAD.MOV R2, RZ, RZ, -R3 ;  /* 0x000000ffff027224 */ /* 0x002fe400078e0a03 */
[----:B------:R-:W-:Y:S01]  /*108b0*/  @!P2 IMAD.MOV R8, RZ, RZ, -R8 ;  /* 0x000000ffff08a224 */ /* 0x000fe200078e0a08 */
[----:B------:R-:W-:Y:S01]  /*108c0*/  @!P1 LOP3.LUT R8, RZ, R6, RZ, 0x33, !PT ;  /* 0x00000006ff089212 */ /* 0x000fe200078e33ff */
[----:B------:R-:W-:Y:S02]  /*108d0*/  IMAD R11, R2, R5, RZ ;  /* 0x00000005020b7224 */ /* 0x000fe400078e02ff */
[----:B------:R-:W-:Y:S01]  /*108e0*/  IMAD.MOV.U32 R2, RZ, RZ, RZ ;  /* 0x000000ffff027224 */ /* 0x000fe200078e00ff */
[-C--:B------:R-:W-:Y:S01]  /*108f0*/  IABS R4, R8.reuse ;  /* 0x0000000800047213 */ /* 0x080fe20000000000 */
[----:B------:R-:W-:-:S02]  /*10900*/  IMAD R6, R6, R8, RZ ;  /* 0x0000000806067224 */ /* 0x000fc400078e02ff */
[----:B------:R-:W-:-:S04]  /*10910*/  IMAD.HI.U32 R2, R3, R11, R2 ;  /* 0x0000000b03027227 */ /* 0x000fc800078e0002 */
[----:B------:R-:W-:Y:S02]  /*10920*/  IMAD.MOV.U32 R3, RZ, RZ, R4 ;  /* 0x000000ffff037224 */ /* 0x000fe400078e0004 */
[----:B------:R-:W-:Y:S02]  /*10930*/  IMAD.MOV.U32 R4, RZ, RZ, R10 ;  /* 0x000000ffff047224 */ /* 0x000fe400078e000a */
[----:B------:R-:W-:-:S04]  /*10940*/  IMAD.HI.U32 R2, R2, R3, RZ ;  /* 0x0000000302027227 */ /* 0x000fc800078e00ff */
[----:B------:R-:W-:Y:S01]  /*10950*/  IMAD R4, R2, R4, R3 ;  /* 0x0000000402047224 */ /* 0x000fe200078e0203 */
[----:B------:R-:W-:Y:S01]  /*10960*/  LOP3.LUT R3, R8, R9, RZ, 0x3c, !PT ;  /* 0x0000000908037212 */ /* 0x000fe200078e3cff */
[----:B------:R-:W-:-:S03]  /*10970*/  IMAD.IADD R17, R17, 0x1, -R6 ;  /* 0x0000000111117824 */ /* 0x000fc600078e0a06 */
[----:B------:R-:W-:Y:S02]  /*10980*/  ISETP.GT.U32.AND P1, PT, R5, R4, PT ;  /* 0x000000040500720c */ /* 0x000fe40003f24070 */
[----:B------:R-:W-:-:S11]  /*10990*/  ISETP.GE.AND P2, PT, R3, RZ, PT ;  /* 0x000000ff0300720c */ /* 0x000fd60003f46270 */
[----:B------:R-:W-:Y:S02]  /*109a0*/  @!P1 IMAD.IADD R4, R4, 0x1, -R5 ;  /* 0x0000000104049824 */ /* 0x000fe400078e0a05 */
[----:B------:R-:W-:Y:S01]  /*109b0*/  @!P1 VIADD R2, R2, 0x1 ;  /* 0x0000000102029836 */ /* 0x000fe20000000000 */
[----:B------:R-:W-:Y:S02]  /*109c0*/  ISETP.NE.AND P1, PT, R9, RZ, PT ;  /* 0x000000ff0900720c */ /* 0x000fe40003f25270 */
[----:B------:R-:W-:-:S13]  /*109d0*/  ISETP.GE.U32.AND P0, PT, R4, R5, PT ;  /* 0x000000050400720c */ /* 0x000fda0003f06070 */
[----:B------:R-:W-:-:S04]  /*109e0*/  @P0 VIADD R2, R2, 0x1 ;  /* 0x0000000102020836 */ /* 0x000fc80000000000 */
[----:B------:R-:W-:Y:S01]  /*109f0*/  @!P2 IMAD.MOV R2, RZ, RZ, -R2 ;  /* 0x000000ffff02a224 */ /* 0x000fe200078e0a02 */
[----:B------:R-:W-:-:S05]  /*10a00*/  @!P1 LOP3.LUT R2, RZ, R9, RZ, 0x33, !PT ;  /* 0x00000009ff029212 */ /* 0x000fca00078e33ff */
[----:B------:R-:W-:-:S04]  /*10a10*/  IMAD.MOV R18, RZ, RZ, -R2 ;  /* 0x000000ffff127224 */ /* 0x000fc800078e0a02 */
[C---:B------:R-:W-:Y:S02]  /*10a20*/  IMAD R18, R9.reuse, R18, R8 ;  /* 0x0000001209127224 */ /* 0x040fe400078e0208 */
[----:B------:R-:W-:-:S04]  /*10a30*/  IMAD R9, R9, 0x1000000, R2 ;  /* 0x0100000009097824 */ /* 0x000fc800078e0202 */
[----:B------:R-:W-:Y:S01]  /*10a40*/  IMAD R18, R18, 0x10000, R9 ;  /* 0x0001000012127824 */ /* 0x000fe200078e0209 */
[----:B------:R-:W-:Y:S06]  /*10a50*/  BRA `(.L_x_234) ;  /* 0x0000000000147947 */ /* 0x000fec0003800000 */
.L_x_231:
[----:B------:R-:W-:Y:S01]  /*10a60*/  ULDC UR4, c[0x0][0xc3c] ;  /* 0x00030f0000047ab9 */ /* 0x000fe20000000800 */
[----:B------:R-:W-:Y:S02]  /*10a70*/  IMAD.MOV.U32 R17, RZ, RZ, RZ ;  /* 0x000000ffff117224 */ /* 0x000fe400078e00ff */
[----:B------:R-:W-:Y:S02]  /*10a80*/  IMAD.U32 R16, RZ, RZ, UR6 ;  /* 0x00000006ff107e24 */ /* 0x000fe4000f8e00ff */
[----:B------:R-:W-:Y:S02]  /*10a90*/  IMAD.MOV.U32 R18, RZ, RZ, RZ ;  /* 0x000000ffff127224 */ /* 0x000fe400078e00ff */
[----:B------:R-:W-:-:S07]  /*10aa0*/  IMAD.U32 R19, RZ, RZ, UR4 ;  /* 0x00000004ff137e24 */ /* 0x000fce000f8e00ff */
.L_x_234:
[----:B------:R-:W-:-:S13]  /*10ab0*/  ISETP.NE.AND P0, PT, R7, RZ, PT ;  /* 0x000000ff0700720c */ /* 0x000fda0003f05270 */
[----:B------:R-:W0:Y:S01]  /*10ac0*/  @!P0 S2R R3, SR_CgaCtaId ;  /* 0x0000000000038919 */ /* 0x000e220000008800 */
[----:B------:R-:W-:-:S04]  /*10ad0*/  @!P0 MOV R2, 0x400 ;  /* 0x0000040000028802 */ /* 0x000fc80000000f00 */
[----:B0-----:R-:W-:-:S05]  /*10ae0*/  @!P0 LEA R2, R3, R2, 0x18 ;  /* 0x0000000203028211 */ /* 0x001fca00078ec0ff */
[----:B------:R1:W-:Y:S01]  /*10af0*/  @!P0 STS.128 [R2+0x388d0], R16 ;  /* 0x0388d01002008388 */ /* 0x0003e20000000c00 */
[----:B------:R-:W-:Y:S06]  /*10b00*/  BAR.ARV 0x5, 0x180 ;  /* 0x0146000000007b1d */ /* 0x000fec0000002000 */
.L_x_229:
[----:B------:R2:W-:Y:S01]  /*10b10*/  STL [R1+0x28], RZ ;  /* 0x000028ff01007387 */ /* 0x0005e20000100800 */
[----:B------:R-:W-:Y:S01]  /*10b20*/  ULDC UR4, c[0x0][0xc3c] ;  /* 0x00030f0000047ab9 */ /* 0x000fe20000000800 */
[----:B------:R-:W-:Y:S01]  /*10b30*/  IMAD.MOV.U32 R28, RZ, RZ, 0x1 ;  /* 0x00000001ff1c7424 */ /* 0x000fe200078e00ff */
[----:B0-----:R-:W-:Y:S01]  /*10b40*/  ISETP.GE.AND P0, PT, R19, UR4, PT ;  /* 0x0000000413007c0c */ /* 0x001fe2000bf06270 */
[----:B------:R-:W-:-:S12]  /*10b50*/  IMAD.MOV.U32 R27, RZ, RZ, RZ ;  /* 0x000000ffff1b7224 */ /* 0x000fd800078e00ff */
[----:B--2---:R-:W-:Y:S05]  /*10b60*/  @P0 BRA `(.L_x_235) ;  /* 0x0000004c00140947 */ /* 0x004fea0003800000 */
[----:B-1----:R-:W2:Y:S01]  /*10b70*/  LDL R2, [R1+0x50] ;  /* 0x0000500001027983 */ /* 0x002ea20000100800 */
[----:B------:R-:W0:Y:S01]  /*10b80*/  S2UR UR5, SR_CgaCtaId ;  /* 0x00000000000579c3 */ /* 0x000e220000008800 */
[----:B------:R-:W-:Y:S01]  /*10b90*/  IMAD.SHL.U32 R32, R0, 0x8, RZ ;  /* 0x0000000800207824 */ /* 0x000fe200078e00ff */
[----:B------:R-:W-:Y:S01]  /*10ba0*/  BSSY B8, `(.L_x_235) ;  /* 0x00004c1000087945 */ /* 0x000fe20003800000 */
[----:B------:R1:W-:Y:S01]  /*10bb0*/  STL [R1+0x28], RZ ;  /* 0x000028ff01007387 */ /* 0x0003e20000100800 */
[----:B------:R-:W-:Y:S01]  /*10bc0*/  IMAD.MOV.U32 R28, RZ, RZ, 0x1 ;  /* 0x00000001ff1c7424 */ /* 0x000fe200078e00ff */
[----:B------:R-:W-:Y:S01]  /*10bd0*/  ULDC UR39, c[0x0][0xc] ;  /* 0x0000030000277ab9 */ /* 0x000fe20000000800 */
[----:B------:R-:W-:Y:S01]  /*10be0*/  LOP3.LUT R3, R32, 0x1f8, RZ, 0xc0, !PT ;  /* 0x000001f820037812 */ /* 0x000fe200078ec0ff */
[----:B------:R-:W-:-:S03]  /*10bf0*/  IMAD.MOV.U32 R27, RZ, RZ, RZ ;  /* 0x000000ffff1b7224 */ /* 0x000fc600078e00ff */
[----:B------:R-:W-:-:S04]  /*10c00*/  LOP3.LUT R3, R3, 0x38, R0, 0x78, !PT ;  /* 0x0000003803037812 */ /* 0x000fc800078e7800 */
[----:B------:R-:W-:Y:S02]  /*10c10*/  LOP3.LUT R31, R3, 0x200, R32, 0xf8, !PT ;  /* 0x00000200031f7812 */ /* 0x000fe400078ef820 */
[----:B------:R-:W-:-:S04]  /*10c20*/  LOP3.LUT R32, R32, 0x38, RZ, 0xc0, !PT ;  /* 0x0000003820207812 */ /* 0x000fc800078ec0ff */
[C---:B------:R-:W-:Y:S02]  /*10c30*/  LOP3.LUT R37, R32.reuse, 0x40, RZ, 0xfc, !PT ;  /* 0x0000004020257812 */ /* 0x040fe400078efcff */
[C---:B------:R-:W-:Y:S02]  /*10c40*/  LOP3.LUT R36, R32.reuse, 0x80, RZ, 0xfc, !PT ;  /* 0x0000008020247812 */ /* 0x040fe400078efcff */
[----:B------:R-:W-:Y:S02]  /*10c50*/  LOP3.LUT R34, R32, 0xc0, RZ, 0xfc, !PT ;  /* 0x000000c020227812 */ /* 0x000fe400078efcff */
[----:B--2---:R-:W-:Y:S02]  /*10c60*/  R2UR UR4, R2 ;  /* 0x00000000020472ca */ /* 0x004fe400000e0000 */
[C---:B------:R-:W-:Y:S01]  /*10c70*/  LOP3.LUT R2, R0.reuse, 0x7f, RZ, 0xc0, !PT ;  /* 0x0000007f00027812 */ /* 0x040fe200078ec0ff */
[----:B------:R-:W-:-:S03]  /*10c80*/  IMAD.SHL.U32 R0, R0, 0x10, RZ ;  /* 0x0000001000007824 */ /* 0x000fc600078e00ff */
[----:B------:R-:W-:-:S04]  /*10c90*/  SHF.R.U32.HI R2, RZ, 0x3, R2 ;  /* 0x00000003ff027819 */ /* 0x000fc80000011602 */
[----:B------:R-:W-:-:S03]  /*10ca0*/  LOP3.LUT R0, R2, 0x70, R0, 0xf8, !PT ;  /* 0x0000007002007812 */ /* 0x000fc600078ef800 */
[----:B------:R-:W-:-:S03]  /*10cb0*/  ULOP3.LUT UR38, UR4, 0x2, URZ, 0xfc, !UPT ;  /* 0x0000000204267892 */ /* 0x000fc6000f8efc3f */
[----:B------:R-:W-:Y:S02]  /*10cc0*/  UMOV UR4, 0x400 ;  /* 0x0000040000047882 */ /* 0x000fe40000000000 */
[----:B0-----:R-:W-:-:S06]  /*10cd0*/  ULEA UR4, UR5, UR4, 0x18 ;  /* 0x0000000405047291 */ /* 0x001fcc000f8ec03f */
[----:B------:R-:W-:-:S04]  /*10ce0*/  IMAD.U32 R22, RZ, RZ, UR4 ;  /* 0x00000004ff167e24 */ /* 0x000fc8000f8e00ff */
[----:B-1----:R-:W-:-:S07]  /*10cf0*/  IMAD R33, R31, 0x2, R22 ;  /* 0x000000021f217824 */ /* 0x002fce00078e0216 */
.L_x_300:
[----:B0-----:R-:W0:Y:S02]  /*10d00*/  LDC.64 R2, c[0x0][0xc88] ;  /* 0x00032200ff027b82 */ /* 0x001e240000000a00 */
[----:B0-----:R-:W-:-:S05]  /*10d10*/  IMAD.WIDE R2, R19, 0x4, R2 ;  /* 0x0000000413027825 */ /* 0x001fca00078e0202 */
[----:B--2---:R-:W2:Y:S01]  /*10d20*/  LDG.E R29, desc[UR36][R2.64] ;  /* 0x00000024021d7981 */ /* 0x004ea2000c1e1900 */
[----:B------:R-:W-:Y:S05]  /*10d30*/  YIELD ;  /* 0x0000000000007946 */ /* 0x000fea0003800000 */
[----:B------:R-:W-:Y:S01]  /*10d40*/  ULDC.64 UR4, c[0x0][0xa28] ;  /* 0x00028a0000047ab9 */ /* 0x000fe20000000a00 */
[----:B------:R-:W-:Y:S01]  /*10d50*/  IMAD.MOV.U32 R6, RZ, RZ, RZ ;  /* 0x000000ffff067224 */ /* 0x000fe200078e00ff */
[----:B------:R-:W-:Y:S01]  /*10d60*/  ISETP.NE.U32.AND P0, PT, RZ, UR4, PT ;  /* 0x00000004ff007c0c */ /* 0x000fe2000bf05070 */
[----:B------:R-:W-:-:S03]  /*10d70*/  ULDC.64 UR6, c[0x0][0xa18] ;  /* 0x0002860000067ab9 */ /* 0x000fc60000000a00 */
[----:B------:R-:W-:Y:S01]  /*10d80*/  ISETP.NE.AND.EX P0, PT, RZ, UR5, PT, P0 ;  /* 0x00000005ff007c0c */ /* 0x000fe2000bf05300 */
[----:B------:R-:W-:Y:S01]  /*10d90*/  IMAD.MOV.U32 R35, RZ, RZ, RZ ;  /* 0x000000ffff237224 */ /* 0x000fe200078e00ff */
[----:B--2---:R-:W-:-:S11]  /*10da0*/  SHF.R.S32.HI R0, RZ, 0x1f, R29 ;  /* 0x0000001fff007819 */ /* 0x004fd6000001141d */
[C---:B------:R-:W-:Y:S01]  /*10db0*/  @P0 LEA R2, P1, R29.reuse, UR4, 0x2 ;  /* 0x000000041d020c11 */ /* 0x040fe2000f8210ff */
[C---:B------:R-:W-:Y:S01]  /*10dc0*/  IMAD.SHL.U32 R24, R29.reuse, 0x4, RZ ;  /* 0x000000041d187824 */ /* 0x040fe200078e00ff */
[C-C-:B------:R-:W-:Y:S01]  /*10dd0*/  SHF.L.U64.HI R25, R29.reuse, 0x2, R0.reuse ;  /* 0x000000021d197819 */ /* 0x140fe20000010200 */
[----:B------:R0:W-:Y:S01]  /*10de0*/  STL [R1+0x10], R0 ;  /* 0x0000100001007387 */ /* 0x0001e20000100800 */
[----:B------:R-:W-:Y:S01]  /*10df0*/  @P0 LEA.HI.X R3, R29, UR5, R0, 0x2, P1 ;  /* 0x000000051d030c11 */ /* 0x000fe200088f1400 */
[----:B------:R-:W-:-:S04]  /*10e00*/  ULDC.64 UR4, c[0x0][0xa00] ;  /* 0x0002800000047ab9 */ /* 0x000fc80000000a00 */
[----:B------:R1:W2:Y:S01]  /*10e10*/  @P0 LDG.E R6, desc[UR36][R2.64] ;  /* 0x0000002402060981 */ /* 0x0002a2000c1e1900 */
[----:B------:R-:W-:Y:S02]  /*10e20*/  ISETP.NE.U32.AND P0, PT, RZ, UR4, PT ;  /* 0x00000004ff007c0c */ /* 0x000fe4000bf05070 */
[----:B------:R-:W-:Y:S02]  /*10e30*/  LOP3.LUT R23, R23, 0xffffff7f, RZ, 0xc0, !PT ;  /* 0xffffff7f17177812 */ /* 0x000fe400078ec0ff */
[----:B------:R-:W-:Y:S02]  /*10e40*/  ISETP.NE.AND.EX P2, PT, RZ, UR5, PT, P0 ;  /* 0x00000005ff007c0c */ /* 0x000fe4000bf45300 */
[----:B------:R-:W-:Y:S02]  /*10e50*/  ISETP.NE.U32.AND P0, PT, RZ, UR6, PT ;  /* 0x00000006ff007c0c */ /* 0x000fe4000bf05070 */
[----:B-1----:R-:W-:Y:S02]  /*10e60*/  IADD3 R2, P1, R24, UR4, RZ ;  /* 0x0000000418027c10 */ /* 0x002fe4000ff3e0ff */
[----:B------:R-:W-:-:S02]  /*10e70*/  ISETP.NE.AND.EX P0, PT, RZ, UR7, PT, P0 ;  /* 0x00000007ff007c0c */ /* 0x000fc4000bf05300 */
[----:B------:R-:W-:Y:S01]  /*10e80*/  IADD3.X R3, R25, UR5, RZ, P1, !PT ;  /* 0x0000000519037c10 */ /* 0x000fe20008ffe4ff */
[----:B------:R-:W-:-:S04]  /*10e90*/  ULDC.64 UR4, c[0x0][0x418] ;  /* 0x0001060000047ab9 */ /* 0x000fc80000000a00 */
[----:B------:R-:W-:Y:S01]  /*10ea0*/  @P2 LOP3.LUT R23, R23, 0x80, RZ, 0xfc, !PT ;  /* 0x0000008017172812 */ /* 0x000fe200078efcff */
[----:B------:R1:W5:Y:S05]  /*10eb0*/  @P2 LDG.E R35, desc[UR36][R2.64] ;  /* 0x0000002402232981 */ /* 0x00036a000c1e1900 */
[----:B------:R-:W-:-:S04]  /*10ec0*/  @P0 IADD3 R4, P1, R24, UR6, RZ ;  /* 0x0000000618040c10 */ /* 0x000fc8000ff3e0ff */
[----:B------:R-:W-:-:S05]  /*10ed0*/  @P0 IADD3.X R5, R25, UR7, RZ, P1, !PT ;  /* 0x0000000719050c10 */ /* 0x000fca0008ffe4ff */
[----:B------:R-:W3:Y:S01]  /*10ee0*/  @P0 LDG.E R4, desc[UR36][R4.64] ;  /* 0x0000002404040981 */ /* 0x000ee2000c1e1900 */
[----:B------:R-:W-:-:S03]  /*10ef0*/  UISETP.NE.U32.AND UP0, UPT, UR4, URZ, UPT ;  /* 0x0000003f0400728c */ /* 0x000fc6000bf05070 */
[----:B------:R-:W-:Y:S01]  /*10f00*/  ULDC UR4, c[0x0][0x424] ;  /* 0x0001090000047ab9 */ /* 0x000fe20000000800 */
[----:B------:R-:W-:-:S03]  /*10f10*/  UISETP.NE.AND.EX UP0, UPT, UR5, URZ, UPT, UP0 ;  /* 0x0000003f0500728c */ /* 0x000fc6000bf05300 */
[----:B------:R-:W-:Y:S01]  /*10f20*/  ULDC UR5, c[0x0][0x2f0] ;  /* 0x0000bc0000057ab9 */ /* 0x000fe20000000800 */
[----:B------:R-:W-:-:S04]  /*10f30*/  USEL UR4, UR4, 0x1, UP0 ;  /* 0x0000000104047887 */ /* 0x000fc80008000000 */
[----:B------:R-:W-:-:S06]  /*10f40*/  UIMAD UR4, UR4, UR5, URZ ;  /* 0x00000005040472a4 */ /* 0x000fcc000f8e023f */
[----:B0-----:R-:W-:Y:S01]  /*10f50*/  IMAD.U32 R0, RZ, RZ, UR4 ;  /* 0x00000004ff007e24 */ /* 0x001fe2000f8e00ff */
[----:B--2---:R1:W-:Y:S04]  /*10f60*/  STL [R1+0x8], R6 ;  /* 0x0000080601007387 */ /* 0x0043e80000100800 */
[----:B---3--:R1:W-:Y:S01]  /*10f70*/  @P0 STL [R1+0x20], R4 ;  /* 0x0000200401000387 */ /* 0x0083e20000100800 */
[----:B------:R-:W-:Y:S05]  /*10f80*/  @P0 BRA `(.L_x_236) ;  /* 0x0000000000200947 */ /* 0x000fea0003800000 */
[----:B------:R-:W-:Y:S02]  /*10f90*/  ULDC UR4, c[0x0][0x288] ;  /* 0x0000a20000047ab9 */ /* 0x000fe40000000800 */
[----:B-1----:R-:W-:-:S05]  /*10fa0*/  IMAD.U32 R4, RZ, RZ, UR4 ;  /* 0x00000004ff047e24 */ /* 0x002fca000f8e00ff */
[----:B------:R0:W-:Y:S01]  /*10fb0*/  STL [R1+0x20], R4 ;  /* 0x0000200401007387 */ /* 0x0001e20000100800 */
[----:B------:R-:W-:Y:S05]  /*10fc0*/  @!P2 BRA `(.L_x_236) ;  /* 0x000000000010a947 */ /* 0x000fea0003800000 */
[----:B------:R-:W2:Y:S04]  /*10fd0*/  LDG.E R5, desc[UR36][R2.64] ;  /* 0x0000002402057981 */ /* 0x000ea8000c1e1900 */
[----:B0-----:R-:W2:Y:S02]  /*10fe0*/  LDG.E R4, desc[UR36][R2.64+0x4] ;  /* 0x0000042402047981 */ /* 0x001ea4000c1e1900 */
[----:B--2---:R-:W-:-:S05]  /*10ff0*/  IMAD.IADD R2, R4, 0x1, -R5 ;  /* 0x0000000104027824 */ /* 0x004fca00078e0a05 */
[----:B------:R2:W-:Y:S02]  /*11000*/  STL [R1+0x20], R2 ;  /* 0x0000200201007387 */ /* 0x0005e40000100800 */
.L_x_236:
[----:B------:R-:W-:Y:S01]  /*11010*/  ULDC.64 UR4, c[0x0][0xa20] ;  /* 0x0002880000047ab9 */ /* 0x000fe20000000a00 */
[----:B------:R-:W-:Y:S01]  /*11020*/  IMAD.MOV.U32 R30, RZ, RZ, R29 ;  /* 0x000000ffff1e7224 */ /* 0x000fe200078e001d */
[----:B------:R-:W-:-:S04]  /*11030*/  ISETP.NE.U32.AND P0, PT, RZ, UR4, PT ;  /* 0x00000004ff007c0c */ /* 0x000fc8000bf05070 */
[----:B------:R-:W-:-:S13]  /*11040*/  ISETP.NE.AND.EX P0, PT, RZ, UR5, PT, P0 ;  /* 0x00000005ff007c0c */ /* 0x000fda000bf05300 */
[----:B------:R-:W-:Y:S05]  /*11050*/  @!P0 BRA `(.L_x_237) ;  /* 0x0000000000108947 */ /* 0x000fea0003800000 */
[----:B-12---:R-:W-:-:S04]  /*11060*/  IADD3 R2, P0, R24, UR4, RZ ;  /* 0x0000000418027c10 */ /* 0x006fc8000ff1e0ff */
[----:B------:R-:W-:-:S05]  /*11070*/  IADD3.X R3, R25, UR5, RZ, P0, !PT ;  /* 0x0000000519037c10 */ /* 0x000fca00087fe4ff */
[----:B------:R1:W5:Y:S01]  /*11080*/  LDG.E R0, desc[UR36][R2.64] ;  /* 0x0000002402007981 */ /* 0x000362000c1e1900 */
[----:B------:R-:W-:Y:S05]  /*11090*/  BRA `(.L_x_238) ;  /* 0x0000000000247947 */ /* 0x000fea0003800000 */
.L_x_237:
[----:B------:R-:W-:Y:S02]  /*110a0*/  ULDC.64 UR4, c[0x0][0xa08] ;  /* 0x0002820000047ab9 */ /* 0x000fe40000000a00 */
[----:B------:R-:W-:-:S04]  /*110b0*/  ISETP.NE.U32.AND P0, PT, RZ, UR4, PT ;  /* 0x00000004ff007c0c */ /* 0x000fc8000bf05070 */
[----:B------:R-:W-:-:S13]  /*110c0*/  ISETP.NE.AND.EX P0, PT, RZ, UR5, PT, P0 ;  /* 0x00000005ff007c0c */ /* 0x000fda000bf05300 */
[----:B------:R-:W-:Y:S05]  /*110d0*/  @!P0 BRA `(.L_x_238) ;  /* 0x0000000000148947 */ /* 0x000fea0003800000 */
[----:B-12---:R-:W1:Y:S02]  /*110e0*/  LDC.64 R2, c[0x0][0xa08] ;  /* 0x00028200ff027b82 */ /* 0x006e640000000a00 */
[----:B-1----:R-:W-:-:S05]  /*110f0*/  IMAD.WIDE R2, R30, 0x4, R2 ;  /* 0x000000041e027825 */ /* 0x002fca00078e0202 */
[----:B------:R-:W2:Y:S04]  /*11100*/  LDG.E R0, desc[UR36][R2.64] ;  /* 0x0000002402007981 */ /* 0x000ea8000c1e1900 */
[----:B------:R-:W2:Y:S02]  /*11110*/  LDG.E R5, desc[UR36][R2.64+0x4] ;  /* 0x0000042402057981 */ /* 0x000ea4000c1e1900 */
[----:B--2---:R-:W-:-:S07]  /*11120*/  IMAD.IADD R0, R5, 0x1, -R0 ;  /* 0x0000000105007824 */ /* 0x004fce00078e0a00 */
.L_x_238:
[----:B01---5:R-:W-:Y:S01]  /*11130*/  IMAD.IADD R4, R0, 0x1, -R6 ;  /* 0x0000000100047824 */ /* 0x023fe200078e0a06 */
[----:B------:R-:W-:Y:S01]  /*11140*/  LOP3.LUT R0, R18, 0xff000000, RZ, 0xc0, !PT ;  /* 0xff00000012007812 */ /* 0x000fe200078ec0ff */
[----:B------:R-:W-:Y:S02]  /*11150*/  BSSY B0, `(.L_x_239) ;  /* 0x0000029000007945 */ /* 0x000fe40003800000 */
[C---:B--2---:R-:W-:Y:S01]  /*11160*/  VIADD R2, R4.reuse, 0x4f ;  /* 0x0000004f04027836 */ /* 0x044fe20000000000 */
[----:B------:R-:W-:Y:S01]  /*11170*/  ISETP.GE.AND P0, PT, R4, 0x1, PT ;  /* 0x000000010400780c */ /* 0x000fe20003f06270 */
[----:B------:R0:W-:Y:S01]  /*11180*/  STL [R1], R4 ;  /* 0x0000000401007387 */ /* 0x0001e20000100800 */
[----:B------:R-:W-:Y:S01]  /*11190*/  SHF.R.U32.HI R3, RZ, 0x8, R0 ;  /* 0x00000008ff037819 */ /* 0x000fe20000011600 */
[----:B------:R-:W-:Y:S01]  /*111a0*/  IMAD.HI R2, R2, 0x66666667, RZ ;  /* 0x6666666702027827 */ /* 0x000fe200078e02ff */
[----:B------:R-:W-:-:S04]  /*111b0*/  LOP3.LUT R0, R18, 0xff0000, RZ, 0xc0, !PT ;  /* 0x00ff000012007812 */ /* 0x000fc800078ec0ff */
[----:B------:R-:W-:Y:S01]  /*111c0*/  LEA.HI R6, R0, R3, RZ, 0x10 ;  /* 0x0000000300067211 */ /* 0x000fe200078f80ff */
[----:B------:R-:W-:Y:S01]  /*111d0*/  IMAD.MOV.U32 R0, RZ, RZ, RZ ;  /* 0x000000ffff007224 */ /* 0x000fe200078e00ff */
[----:B------:R-:W-:Y:S02]  /*111e0*/  SHF.R.U32.HI R3, RZ, 0x1f, R2 ;  /* 0x0000001fff037819 */ /* 0x000fe40000011602 */
[----:B------:R-:W-:Y:S02]  /*111f0*/  LOP3.LUT R5, R6, 0xff, RZ, 0xc0, !PT ;  /* 0x000000ff06057812 */ /* 0x000fe400078ec0ff */
[----:B0-----:R-:W-:Y:S01]  /*11200*/  LEA.HI.SX32 R4, R2, R3, 0x1b ;  /* 0x0000000302047211 */ /* 0x001fe200078fdaff */
[----:B------:R-:W-:Y:S06]  /*11210*/  @!P0 BRA `(.L_x_240) ;  /* 0x0000000000708947 */ /* 0x000fec0003800000 */
[----:B------:R-:W-:-:S04]  /*11220*/  SHF.R.U32.HI R6, RZ, 0x10, R6 ;  /* 0x00000010ff067819 */ /* 0x000fc80000011606 */
[----:B------:R-:W-:-:S13]  /*11230*/  ISETP.NE.AND P0, PT, R6, RZ, PT ;  /* 0x000000ff0600720c */ /* 0x000fda0003f05270 */
[----:B------:R-:W0:Y:S02]  /*11240*/  @!P0 LDC R6, c[0x0][0x9f0] ;  /* 0x00027c00ff068b82 */ /* 0x000e240000000800 */
[-C--:B0-----:R-:W-:Y:S02]  /*11250*/  IABS R8, R6.reuse ;  /* 0x0000000600087213 */ /* 0x081fe40000000000 */
[----:B------:R-:W-:Y:S02]  /*11260*/  IADD3 R7, R6, -0x1, R4 ;  /* 0xffffffff06077810 */ /* 0x000fe40007ffe004 */
[----:B------:R-:W0:Y:S02]  /*11270*/  I2F.RP R9, R8 ;  /* 0x0000000800097306 */ /* 0x000e240000209400 */
[----:B------:R-:W-:-:S04]  /*11280*/  LOP3.LUT R0, R7, R6, RZ, 0x3c, !PT ;  /* 0x0000000607007212 */ /* 0x000fc800078e3cff */
[----:B------:R-:W-:Y:S02]  /*11290*/  ISETP.GE.AND P2, PT, R0, RZ, PT ;  /* 0x000000ff0000720c */ /* 0x000fe40003f46270 */
[----:B0-----:R-:W0:Y:S02]  /*112a0*/  MUFU.RCP R9, R9 ;  /* 0x0000000900097308 */ /* 0x001e240000001000 */
[----:B0-----:R-:W-:-:S06]  /*112b0*/  VIADD R2, R9, 0xffffffe ;  /* 0x0ffffffe09027836 */ /* 0x001fcc0000000000 */
[----:B------:R0:W1:Y:S02]  /*112c0*/  F2I.FTZ.U32.TRUNC.NTZ R3, R2 ;  /* 0x0000000200037305 */ /* 0x000064000021f000 */
[----:B0-----:R-:W-:Y:S02]  /*112d0*/  IMAD.MOV.U32 R2, RZ, RZ, RZ ;  /* 0x000000ffff027224 */ /* 0x001fe400078e00ff */
[----:B-1----:R-:W-:-:S04]  /*112e0*/  IMAD.MOV R0, RZ, RZ, -R3 ;  /* 0x000000ffff007224 */ /* 0x002fc800078e0a03 */
[----:B------:R-:W-:-:S04]  /*112f0*/  IMAD R0, R0, R8, RZ ;  /* 0x0000000800007224 */ /* 0x000fc800078e02ff */
[----:B------:R-:W-:Y:S01]  /*11300*/  IMAD.HI.U32 R0, R3, R0, R2 ;  /* 0x0000000003007227 */ /* 0x000fe200078e0002 */
[----:B------:R-:W-:Y:S02]  /*11310*/  IABS R3, R7 ;  /* 0x0000000700037213 */ /* 0x000fe40000000000 */
[----:B------:R-:W-:-:S03]  /*11320*/  IABS R7, R6 ;  /* 0x0000000600077213 */ /* 0x000fc60000000000 */
[----:B------:R-:W-:-:S04]  /*11330*/  IMAD.HI.U32 R0, R0, R3, RZ ;  /* 0x0000000300007227 */ /* 0x000fc800078e00ff */
[----:B------:R-:W-:-:S04]  /*11340*/  IMAD.MOV R2, RZ, RZ, -R7 ;  /* 0x000000ffff027224 */ /* 0x000fc800078e0a07 */
[----:B------:R-:W-:-:S05]  /*11350*/  IMAD R3, R0, R2, R3 ;  /* 0x0000000200037224 */ /* 0x000fca00078e0203 */
[----:B------:R-:W-:-:S13]  /*11360*/  ISETP.GT.U32.AND P1, PT, R8, R3, PT ;  /* 0x000000030800720c */ /* 0x000fda0003f24070 */
[----:B------:R-:W-:Y:S01]  /*11370*/  @!P1 IMAD.IADD R3, R3, 0x1, -R8 ;  /* 0x0000000103039824 */ /* 0x000fe200078e0a08 */
[----:B------:R-:W-:Y:S02]  /*11380*/  @!P1 IADD3 R0, R0, 0x1, RZ ;  /* 0x0000000100009810 */ /* 0x000fe40007ffe0ff */
[----:B------:R-:W-:Y:S02]  /*11390*/  ISETP.NE.AND P1, PT, R6, RZ, PT ;  /* 0x000000ff0600720c */ /* 0x000fe40003f25270 */
[----:B------:R-:W-:-:S13]  /*113a0*/  ISETP.GE.U32.AND P0, PT, R3, R8, PT ;  /* 0x000000080300720c */ /* 0x000fda0003f06070 */
[----:B------:R-:W-:-:S04]  /*113b0*/  @P0 VIADD R0, R0, 0x1 ;  /* 0x0000000100000836 */ /* 0x000fc80000000000 */
[----:B------:R-:W-:Y:S01]  /*113c0*/  @!P2 IMAD.MOV R0, RZ, RZ, -R0 ;  /* 0x000000ffff00a224 */ /* 0x000fe200078e0a00 */
[----:B------:R-:W-:-:S07]  /*113d0*/  @!P1 LOP3.LUT R0, RZ, R6, RZ, 0x33, !PT ;  /* 0x00000006ff009212 */ /* 0x000fce00078e33ff */
.L_x_240:
[----:B------:R-:W-:Y:S05]  /*113e0*/  BSYNC B0 ;  /* 0x0000000000007941 */ /* 0x000fea0003800000 */
.L_x_239:
[-C--:B------:R-:W-:Y:S01]  /*113f0*/  IMAD R3, R5, R0.reuse, RZ ;  /* 0x0000000005037224 */ /* 0x080fe200078e02ff */
[----:B------:R-:W-:Y:S04]  /*11400*/  BSSY B7, `(.L_x_241) ;  /* 0x0000378000077945 */ /* 0x000fe80003800000 */
[----:B------:R-:W-:Y:S01]  /*11410*/  VIADDMNMX R2, R3, R0, R4, PT ;  /* 0x0000000003027246 */ /* 0x000fe20003800104 */
[----:B------:R0:W-:Y:S03]  /*11420*/  STL [R1+0x4], R3 ;  /* 0x0000040301007387 */ /* 0x0001e60000100800 */
[----:B------:R-:W-:Y:S01]  /*11430*/  ISETP.GT.AND P0, PT, R2, R3, PT ;  /* 0x000000030200720c */ /* 0x000fe20003f04270 */
[----:B------:R0:W-:-:S12]  /*11440*/  STL [R1+0x24], R2 ;  /* 0x0000240201007387 */ /* 0x0001d80000100800 */
[----:B0-----:R-:W-:Y:S05]  /*11450*/  @P0 BRA `(.L_x_242) ;  /* 0x0000000000440947 */ /* 0x001fea0003800000 */
[----:B------:R-:W0:Y:S02]  /*11460*/  S2R R2, SR_TID.X ;  /* 0x0000000000027919 */ /* 0x000e240000002100 */
[----:B0-----:R-:W-:-:S04]  /*11470*/  LOP3.LUT R2, R2, 0x7f, RZ, 0xc0, !PT ;  /* 0x0000007f02027812 */ /* 0x001fc800078ec0ff */
[----:B------:R-:W-:-:S13]  /*11480*/  ISETP.NE.AND P0, PT, R2, RZ, PT ;  /* 0x000000ff0200720c */ /* 0x000fda0003f05270 */
[----:B------:R-:W-:Y:S05]  /*11490*/  @P0 BRA `(.L_x_243) ;  /* 0x0000003400b80947 */ /* 0x000fea0003800000 */
[----:B------:R-:W0:Y:S01]  /*114a0*/  S2R R5, SR_LANEID ;  /* 0x0000000000057919 */ /* 0x000e220000000000 */
[----:B------:R-:W-:Y:S01]  /*114b0*/  VOTEU.ANY UR4, UPT, PT ;  /* 0x0000000000047886 */ /* 0x000fe200038e0100 */
[----:B------:R-:W1:Y:S01]  /*114c0*/  LDC.64 R2, c[0x0][0xc60] ;  /* 0x00031800ff027b82 */ /* 0x000e620000000a00 */
[----:B------:R-:W0:Y:S02]  /*114d0*/  FLO.U32 R0, UR4 ;  /* 0x0000000400007d00 */ /* 0x000e2400080e0000 */
[----:B0-----:R-:W-:-:S06]  /*114e0*/  ISETP.EQ.U32.AND P0, PT, R0, R5, PT ;  /* 0x000000050000720c */ /* 0x001fcc0003f02070 */
[----:B------:R-:W1:Y:S07]  /*114f0*/  POPC R5, UR4 ;  /* 0x0000000400057d09 */ /* 0x000e6e0008000000 */
[----:B-1----:R-:W2:Y:S01]  /*11500*/  @P0 ATOMG.E.ADD.STRONG.GPU PT, R3, desc[UR36][R2.64], R5 ;  /* 0x00000005020309a8 */ /* 0x002ea200081ee1e4 */
[----:B------:R-:W0:Y:S02]  /*11510*/  S2R R4, SR_LTMASK ;  /* 0x0000000000047919 */ /* 0x000e240000003900 */
[----:B0-----:R-:W-:-:S04]  /*11520*/  LOP3.LUT R4, R4, UR4, RZ, 0xc0, !PT ;  /* 0x0000000404047c12 */ /* 0x001fc8000f8ec0ff */
[----:B------:R-:W0:Y:S01]  /*11530*/  POPC R7, R4 ;  /* 0x0000000400077309 */ /* 0x000e220000000000 */
[----:B--2---:R-:W0:Y:S02]  /*11540*/  SHFL.IDX PT, R0, R3, R0, 0x1f ;  /* 0x00001f0003007589 */ /* 0x004e2400000e0000 */
[----:B0-----:R-:W-:Y:S01]  /*11550*/  IADD3 R16, R0, UR39, R7 ;  /* 0x0000002700107c10 */ /* 0x001fe2000fffe007 */
[----:B------:R-:W-:Y:S06]  /*11560*/  BRA `(.L_x_243) ;  /* 0x0000003400847947 */ /* 0x000fec0003800000 */
.L_x_242:
[----:B------:R-:W-:Y:S01]  /*11570*/  VIADD R0, R22, 0x24400 ;  /* 0x0002440016007836 */ /* 0x000fe20000000000 */
[----:B------:R-:W-:Y:S04]  /*11580*/  BSSY B6, `(.L_x_244) ;  /* 0x0000013000067945 */ /* 0x000fe80003800000 */
[----:B------:R-:W-:-:S13]  /*11590*/  LOP3.LUT P0, RZ, R0, 0x3ff, RZ, 0xc0, !PT ;  /* 0x000003ff00ff7812 */ /* 0x000fda000780c0ff */
[----:B------:R-:W-:Y:S05]  /*115a0*/  @!P0 BRA `(.L_x_245) ;  /* 0x0000000000408947 */ /* 0x000fea0003800000 */
[----:B------:R-:W-:Y:S01]  /*115b0*/  MOV R2, 0x0 ;  /* 0x0000000000027802 */ /* 0x000fe20000000f00 */
[----:B------:R-:W-:Y:S01]  /*115c0*/  ULDC.64 UR6, c[0x4][0xa8] ;  /* 0x01002a0000067ab9 */ /* 0x000fe20000000a00 */
[----:B------:R-:W-:Y:S01]  /*115d0*/  ULDC.64 UR8, c[0x4][0xb0] ;  /* 0x01002c0000087ab9 */ /* 0x000fe20000000a00 */
[----:B------:R-:W-:Y:S01]  /*115e0*/  ULDC.64 UR4, c[0x4][0x8] ;  /* 0x0100020000047ab9 */ /* 0x000fe20000000a00 */
[----:B------:R-:W-:Y:S02]  /*115f0*/  IMAD.U32 R4, RZ, RZ, UR6 ;  /* 0x00000006ff047e24 */ /* 0x000fe4000f8e00ff */
[----:B------:R-:W0:Y:S01]  /*11600*/  LDC.64 R2, c[0x4][R2] ;  /* 0x0100000002027b82 */ /* 0x000e220000000a00 */
[----:B------:R-:W-:Y:S02]  /*11610*/  IMAD.U32 R5, RZ, RZ, UR7 ;  /* 0x00000007ff057e24 */ /* 0x000fe4000f8e00ff */
[----:B------:R-:W-:Y:S02]  /*11620*/  IMAD.U32 R6, RZ, RZ, UR8 ;  /* 0x00000008ff067e24 */ /* 0x000fe4000f8e00ff */
[----:B------:R-:W-:-:S02]  /*11630*/  IMAD.U32 R7, RZ, RZ, UR9 ;  /* 0x00000009ff077e24 */ /* 0x000fc4000f8e00ff */
[----:B------:R-:W-:Y:S02]  /*11640*/  IMAD.U32 R10, RZ, RZ, UR4 ;  /* 0x00000004ff0a7e24 */ /* 0x000fe4000f8e00ff */
[----:B------:R-:W-:Y:S02]  /*11650*/  IMAD.U32 R11, RZ, RZ, UR5 ;  /* 0x00000005ff0b7e24 */ /* 0x000fe4000f8e00ff */
[----:B------:R-:W-:Y:S02]  /*11660*/  IMAD.MOV.U32 R8, RZ, RZ, 0x70 ;  /* 0x00000070ff087424 */ /* 0x000fe400078e00ff */
[----:B------:R-:W-:Y:S02]  /*11670*/  IMAD.MOV.U32 R12, RZ, RZ, 0x1 ;  /* 0x00000001ff0c7424 */ /* 0x000fe400078e00ff */
[----:B------:R-:W-:-:S07]  /*11680*/  IMAD.MOV.U32 R13, RZ, RZ, RZ ;  /* 0x000000ffff0d7224 */ /* 0x000fce00078e00ff */
[----:B------:R-:W-:-:S07]  /*11690*/  LEPC R20, `(.L_x_245) ;  /* 0x000000001014794e */ /* 0x000fce0000000000 */
[----:B0-----:R-:W-:Y:S05]  /*116a0*/  CALL.ABS.NOINC R2 ;  /* 0x0000000002007343 */ /* 0x001fea0003c00000 */
.L_x_245:
[----:B------:R-:W-:Y:S05]  /*116b0*/  BSYNC B6 ;  /* 0x0000000000067941 */ /* 0x000fea0003800000 */
.L_x_244:
        /* <DEDUP_REMOVED lines=8> */
[----:B------:R0:W1:Y:S01]  /*11740*/  LDC.64 R2, c[0x4][R26] ;  /* 0x010000001a027b82 */ /* 0x0000620000000a00 */
[----:B------:R-:W-:Y:S02]  /*11750*/  IMAD.U32 R4, RZ, RZ, UR6 ;  /* 0x00000006ff047e24 */ /* 0x000fe4000f8e00ff */
[----:B------:R-:W-:Y:S02]  /*11760*/  IMAD.U32 R5, RZ, RZ, UR7 ;  /* 0x00000007ff057e24 */ /* 0x000fe4000f8e00ff */
[----:B------:R-:W-:Y:S02]  /*11770*/  IMAD.U32 R6, RZ, RZ, UR8 ;  /* 0x00000008ff067e24 */ /* 0x000fe4000f8e00ff */
[----:B------:R-:W-:-:S02]  /*11780*/  IMAD.U32 R7, RZ, RZ, UR9 ;  /* 0x00000009ff077e24 */ /* 0x000fc4000f8e00ff */
[----:B------:R-:W-:Y:S02]  /*11790*/  IMAD.U32 R10, RZ, RZ, UR4 ;  /* 0x00000004ff0a7e24 */ /* 0x000fe4000f8e00ff */
[----:B------:R-:W-:Y:S02]  /*117a0*/  IMAD.U32 R11, RZ, RZ, UR5 ;  /* 0x00000005ff0b7e24 */ /* 0x000fe4000f8e00ff */
[----:B------:R-:W-:Y:S02]  /*117b0*/  IMAD.MOV.U32 R8, RZ, RZ, 0x70 ;  /* 0x00000070ff087424 */ /* 0x000fe400078e00ff */
[----:B------:R-:W-:Y:S02]  /*117c0*/  IMAD.MOV.U32 R12, RZ, RZ, 0x1 ;  /* 0x00000001ff0c7424 */ /* 0x000fe400078e00ff */
[----:B0-----:R-:W-:-:S07]  /*117d0*/  IMAD.MOV.U32 R13, RZ, RZ, RZ ;  /* 0x000000ffff0d7224 */ /* 0x001fce00078e00ff */
[----:B------:R-:W-:-:S07]  /*117e0*/  LEPC R20, `(.L_x_248) ;  /* 0x000000001014794e */ /* 0x000fce0000000000 */
[----:B-1----:R-:W-:Y:S05]  /*117f0*/  CALL.ABS.NOINC R2 ;  /* 0x0000000002007343 */ /* 0x002fea0003c00000 */
.L_x_248:
[----:B------:R0:W1:Y:S01]  /*11800*/  LDC.64 R2, c[0x4][R26] ;  /* 0x010000001a027b82 */ /* 0x0000620000000a00 */
[----:B------:R-:W-:Y:S01]  /*11810*/  ULDC.64 UR6, c[0x4][0xa8] ;  /* 0x01002a0000067ab9 */ /* 0x000fe20000000a00 */
[----:B------:R-:W-:Y:S01]  /*11820*/  ULDC.64 UR8, c[0x4][0xb0] ;  /* 0x01002c0000087ab9 */ /* 0x000fe20000000a00 */
[----:B------:R-:W-:Y:S01]  /*11830*/  ULDC.64 UR4, c[0x4][0x18] ;  /* 0x0100060000047ab9 */ /* 0x000fe20000000a00 */
        /* <DEDUP_REMOVED lines=11> */
.L_x_247:
[----:B------:R-:W-:Y:S05]  /*118f0*/  BSYNC B6 ;  /* 0x0000000000067941 */ /* 0x000fea0003800000 */
.L_x_246:
[----:B------:R-:W2:Y:S01]  /*11900*/  LDL R2, [R1+0x24] ;  /* 0x0000240001027983 */ /* 0x000ea20000100800 */
[----:B------:R-:W-:Y:S01]  /*11910*/  ULDC.64 UR4, c[0x0][0x9f8] ;  /* 0x00027e0000047ab9 */ /* 0x000fe20000000a00 */
[----:B------:R-:W0:Y:S02]  /*11920*/  LDC R6, c[0x0][0x430] ;  /* 0x00010c00ff067b82 */ /* 0x000e240000000800 */
[----:B------:R-:W3:Y:S01]  /*11930*/  LDL R4, [R1] ;  /* 0x0000000001047983 */ /* 0x000ee20000100800 */
[----:B------:R-:W-:-:S03]  /*11940*/  ISETP.NE.U32.AND P0, PT, RZ, UR4, PT ;  /* 0x00000004ff007c0c */ /* 0x000fc6000bf05070 */
[----:B------:R-:W4:Y:S01]  /*11950*/  LDL R21, [R1+0x8] ;  /* 0x0000080001157983 */ /* 0x000f220000100800 */
[----:B------:R-:W-:-:S13]  /*11960*/  ISETP.NE.AND.EX P0, PT, RZ, UR5, PT, P0 ;  /* 0x00000005ff007c0c */ /* 0x000fda000bf05300 */
[----:B------:R-:W-:Y:S01]  /*11970*/  @P0 IADD3 R24, P1, R24, UR4, RZ ;  /* 0x0000000418180c10 */ /* 0x000fe2000ff3e0ff */
[----:B------:R-:W1:Y:S01]  /*11980*/  S2R R20, SR_TID.X ;  /* 0x0000000000147919 */ /* 0x000e620000002100 */
[----:B------:R-:W-:Y:S02]  /*11990*/  ULDC UR4, c[0x0][0x2f4] ;  /* 0x0000bd0000047ab9 */ /* 0x000fe40000000800 */
[----:B------:R-:W-:-:S05]  /*119a0*/  @P0 IADD3.X R25, R25, UR5, RZ, P1, !PT ;  /* 0x0000000519190c10 */ /* 0x000fca0008ffe4ff */
[----:B------:R1:W4:Y:S01]  /*119b0*/  @P0 LDG.E R30, desc[UR36][R24.64] ;  /* 0x00000024181e0981 */ /* 0x000322000c1e1900 */
[----:B0-----:R-:W-:Y:S02]  /*119c0*/  ISETP.NE.AND P2, PT, R6, 0x1, PT ;  /* 0x000000010600780c */ /* 0x001fe40003f45270 */
[----:B------:R-:W-:-:S11]  /*119d0*/  LOP3.LUT R23, R23, 0xffffffbf, RZ, 0xc0, !PT ;  /* 0xffffffbf17177812 */ /* 0x000fd600078ec0ff */
[----:B------:R-:W0:Y:S01]  /*119e0*/  @P2 LDC R3, c[0x0][0x434] ;  /* 0x00010d00ff032b82 */ /* 0x000e220000000800 */
[----:B------:R-:W-:Y:S02]  /*119f0*/  @P2 LOP3.LUT R23, R23, 0x40, RZ, 0xfc, !PT ;  /* 0x0000004017172812 */ /* 0x000fe400078efcff */
[----:B-1----:R-:W-:-:S04]  /*11a00*/  LOP3.LUT R20, R20, 0x7f, RZ, 0xc0, !PT ;  /* 0x0000007f14147812 */ /* 0x002fc800078ec0ff */
[----:B------:R-:W-:Y:S02]  /*11a10*/  SHF.R.U32.HI R26, RZ, 0x3, R20 ;  /* 0x00000003ff1a7819 */ /* 0x000fe40000011614 */
[----:B------:R-:W1:Y:S02]  /*11a20*/  S2R R20, SR_TID.X ;  /* 0x0000000000147919 */ /* 0x000e640000002100 */
[----:B-1----:R-:W-:-:S05]  /*11a30*/  IMAD.SHL.U32 R20, R20, 0x10, RZ ;  /* 0x0000001014147824 */ /* 0x002fca00078e00ff */
[----:B------:R-:W-:Y:S02]  /*11a40*/  LOP3.LUT R20, R26, 0x70, R20, 0xf8, !PT ;  /* 0x000000701a147812 */ /* 0x000fe400078ef814 */
[----:B------:R-:W-:Y:S01]  /*11a50*/  LOP3.LUT R23, R23, 0xffffffef, RZ, 0xc0, !PT ;  /* 0xffffffef17177812 */ /* 0x000fe200078ec0ff */
[----:B------:R-:W-:Y:S01]  /*11a60*/  UMOV UR5, 0xffffffff ;  /* 0xffffffff00057882 */ /* 0x000fe20000000000 */
[----:B------:R-:W-:Y:S01]  /*11a70*/  LOP3.LUT R25, R18, 0xffff, RZ, 0xc0, !PT ;  /* 0x0000ffff12197812 */ /* 0x000fe200078ec0ff */
[----:B--2---:R-:W-:Y:S02]  /*11a80*/  VIADD R26, R2, 0xffffffff ;  /* 0xffffffff021a7836 */ /* 0x004fe40000000000 */
[----:B------:R-:W1:Y:S02]  /*11a90*/  @P2 LDC R2, c[0x0][0x438] ;  /* 0x00010e00ff022b82 */ /* 0x000e640000000800 */
[----:B------:R-:W-:-:S05]  /*11aa0*/  IMAD R0, R26, 0x50, R20 ;  /* 0x000000501a007824 */ /* 0x000fca00078e0214 */
[C---:B---3--:R-:W-:Y:S01]  /*11ab0*/  ISETP.GE.AND P0, PT, R0.reuse, R4, PT ;  /* 0x000000040000720c */ /* 0x048fe20003f06270 */
[----:B----4-:R-:W-:-:S03]  /*11ac0*/  IMAD.IADD R0, R0, 0x1, R21 ;  /* 0x0000000100007824 */ /* 0x010fc600078e0215 */
[----:B------:R-:W-:Y:S01]  /*11ad0*/  ISETP.GT.U32.OR P0, PT, R20, 0x4f, P0 ;  /* 0x0000004f1400780c */ /* 0x000fe20000704470 */
[----:B0-----:R-:W-:-:S04]  /*11ae0*/  @P2 IMAD.HI.U32 R3, R0, R3, RZ ;  /* 0x0000000300032227 */ /* 0x001fc800078e00ff */
[----:B------:R-:W-:Y:S01]  /*11af0*/  IMAD.MOV.U32 R4, RZ, RZ, R0 ;  /* 0x000000ffff047224 */ /* 0x000fe200078e0000 */
[----:B-1----:R-:W-:-:S07]  /*11b00*/  @P2 SHF.R.U32.HI R4, RZ, R2, R3 ;  /* 0x00000002ff042219 */ /* 0x002fce0000011603 */
[----:B------:R-:W0:Y:S01]  /*11b10*/  @!P0 LDC.64 R2, c[0x0][0x428] ;  /* 0x00010a00ff028b82 */ /* 0x000e220000000a00 */
[----:B------:R-:W-:-:S04]  /*11b20*/  IMAD.MOV R5, RZ, RZ, -R4 ;  /* 0x000000ffff057224 */ /* 0x000fc800078e0a04 */
[----:B------:R-:W-:Y:S01]  /*11b30*/  IMAD R0, R6, R5, R0 ;  /* 0x0000000506007224 */ /* 0x000fe200078e0200 */
[----:B------:R-:W-:Y:S02]  /*11b40*/  SHF.R.S32.HI R6, RZ, 0x1f, R30 ;  /* 0x0000001fff067819 */ /* 0x000fe4000001141e */
[----:B------:R-:W-:-:S03]  /*11b50*/  @!P0 SHF.R.S32.HI R5, RZ, 0x1f, R4 ;  /* 0x0000001fff058819 */ /* 0x000fc60000011404 */
[----:B------:R0:W-:Y:S02]  /*11b60*/  STL [R1+0xc], R6 ;  /* 0x00000c0601007387 */ /* 0x0001e40000100800 */
[-C--:B0-----:R-:W-:Y:S02]  /*11b70*/  @!P0 IMAD R6, R6, R2.reuse, RZ ;  /* 0x0000000206068224 */ /* 0x081fe400078e02ff */
[----:B------:R-:W-:-:S04]  /*11b80*/  @!P0 IMAD.WIDE.U32 R4, R30, R2, R4 ;  /* 0x000000021e048225 */ /* 0x000fc800078e0004 */
[----:B------:R-:W-:Y:S02]  /*11b90*/  @!P0 IMAD R6, R30, R3, R6 ;  /* 0x000000031e068224 */ /* 0x000fe400078e0206 */
[----:B------:R-:W0:Y:S02]  /*11ba0*/  @!P0 LDC.64 R2, c[0x0][0x418] ;  /* 0x00010600ff028b82 */ /* 0x000e240000000a00 */
[----:B------:R-:W-:Y:S01]  /*11bb0*/  @!P0 IMAD.IADD R6, R5, 0x1, R6 ;  /* 0x0000000105068824 */ /* 0x000fe200078e0206 */
[----:B------:R-:W-:Y:S02]  /*11bc0*/  ISETP.GE.AND P2, PT, R37, UR4, PT ;  /* 0x0000000425007c0c */ /* 0x000fe4000bf46270 */
[----:B0-----:R-:W-:-:S04]  /*11bd0*/  @!P0 LEA R2, P1, R4, R2, 0x2 ;  /* 0x0000000204028211 */ /* 0x001fc800078210ff */
[----:B------:R-:W-:Y:S01]  /*11be0*/  @!P0 LEA.HI.X R3, R4, R3, R6, 0x2, P1 ;  /* 0x0000000304038211 */ /* 0x000fe200008f1406 */
[----:B------:R-:W-:-:S06]  /*11bf0*/  IMAD.MOV.U32 R4, RZ, RZ, RZ ;  /* 0x000000ffff047224 */ /* 0x000fcc00078e00ff */
[----:B------:R0:W5:Y:S01]  /*11c00*/  @!P0 LDG.E R4, desc[UR36][R2.64] ;  /* 0x0000002402048981 */ /* 0x000162000c1e1900 */
[----:B------:R-:W-:Y:S02]  /*11c10*/  ISETP.GE.AND P0, PT, R32, UR4, PT ;  /* 0x0000000420007c0c */ /* 0x000fe4000bf06270 */
[----:B------:R-:W-:Y:S01]  /*11c20*/  ISETP.GE.AND P1, PT, R36, UR4, PT ;  /* 0x0000000424007c0c */ /* 0x000fe2000bf26270 */
[----:B0-----:R-:W-:-:S10]  /*11c30*/  IMAD.U32 R2, RZ, RZ, UR38 ;  /* 0x00000026ff027e24 */ /* 0x001fd4000f8e00ff */
[----:B------:R-:W-:Y:S02]  /*11c40*/  @P0 LOP3.LUT R23, R23, 0x10, RZ, 0xfc, !PT ;  /* 0x0000001017170812 */ /* 0x000fe400078efcff */
[----:B------:R-:W-:Y:S02]  /*11c50*/  ISETP.GE.AND P0, PT, R34, UR4, PT ;  /* 0x0000000422007c0c */ /* 0x000fe4000bf06270 */
[----:B------:R-:W-:-:S04]  /*11c60*/  LOP3.LUT R23, R23, 0xfffffff7, RZ, 0xc0, !PT ;  /* 0xfffffff717177812 */ /* 0x000fc800078ec0ff */
[----:B------:R-:W-:-:S04]  /*11c70*/  @P2 LOP3.LUT R23, R23, 0x8, RZ, 0xfc, !PT ;  /* 0x0000000817172812 */ /* 0x000fc800078efcff */
[----:B------:R-:W-:-:S04]  /*11c80*/  LOP3.LUT R23, R23, 0xfffffffb, RZ, 0xc0, !PT ;  /* 0xfffffffb17177812 */ /* 0x000fc800078ec0ff */
[----:B------:R-:W-:-:S04]  /*11c90*/  @P1 LOP3.LUT R23, R23, 0x4, RZ, 0xfc, !PT ;  /* 0x0000000417171812 */ /* 0x000fc800078efcff */
[----:B------:R-:W-:-:S04]  /*11ca0*/  LOP3.LUT R23, R23, 0xfffffffd, RZ, 0xc0, !PT ;  /* 0xfffffffd17177812 */ /* 0x000fc800078ec0ff */
[----:B------:R-:W-:Y:S01]  /*11cb0*/  @P0 LOP3.LUT R23, R23, 0x2, RZ, 0xfc, !PT ;  /* 0x0000000217170812 */ /* 0x000fe200078efcff */
[----:B------:R-:W-:Y:S06]  /*11cc0*/  BRA.DIV UR5, `(.L_x_249) ;  /* 0x0000004205147947 */ /* 0x000fec000b800000 */
.L_x_317:
[----:B------:R-:W-:Y:S02]  /*11cd0*/  ISETP.NE.AND P0, PT, R2, 0x3, PT ;  /* 0x000000030200780c */ /* 0x000fe40003f05270 */
[----:B------:R-:W-:Y:S02]  /*11ce0*/  ISETP.GT.U32.AND P1, PT, R20, 0x4f, PT ;  /* 0x0000004f1400780c */ /* 0x000fe40003f24070 */
[----:B------:R-:W-:-:S09]  /*11cf0*/  LOP3.LUT R23, R23, 0xffffffdf, RZ, 0xc0, !PT ;  /* 0xffffffdf17177812 */ /* 0x000fd200078ec0ff */
[----:B------:R-:W-:-:S04]  /*11d00*/  @P0 LOP3.LUT R23, R23, 0x20, RZ, 0xfc, !PT ;  /* 0x0000002017170812 */ /* 0x000fc800078efcff */
[----:B------:R-:W-:-:S04]  /*11d10*/  LOP3.LUT R23, R23, 0xfffffffe, RZ, 0xc0, !PT ;  /* 0xfffffffe17177812 */ /* 0x000fc800078ec0ff */
[----:B------:R-:W-:Y:S01]  /*11d20*/  @P1 LOP3.LUT R23, R23, 0x1, RZ, 0xfc, !PT ;  /* 0x0000000117171812 */ /* 0x000fe200078efcff */
[----:B------:R-:W-:Y:S06]  /*11d30*/  @!P0 BRA `(.L_x_250) ;  /* 0x0000000000048947 */ /* 0x000fec0003800000 */
[----:B------:R-:W-:Y:S01]  /*11d40*/  BPT.TRAP 0x1 ;  /* 0x000000040000795c */ /* 0x000fe20000300000 */
.L_x_250:
[----:B------:R-:W-:Y:S01]  /*11d50*/  SHF.R.S32.HI R6, RZ, 0x1f, R0 ;  /* 0x0000001fff067819 */ /* 0x000fe20000011400 */
[----:B------:R-:W-:Y:S01]  /*11d60*/  ULDC.64 UR4, c[0x0][0x328] ;  /* 0x0000ca0000047ab9 */ /* 0x000fe20000000a00 */
[----:B-----5:R-:W-:Y:S01]  /*11d70*/  SHF.R.S32.HI R7, RZ, 0x1f, R4 ;  /* 0x0000001fff077819 */ /* 0x020fe20000011404 */
[----:B------:R-:W-:Y:S01]  /*11d80*/  IMAD.WIDE.U32 R2, R0, UR4, RZ ;  /* 0x0000000400027c25 */ /* 0x000fe2000f8e00ff */
[----:B------:R-:W-:Y:S01]  /*11d90*/  ULDC.64 UR6, c[0x0][0x318] ;  /* 0x0000c60000067ab9 */ /* 0x000fe20000000a00 */
[----:B------:R-:W-:Y:S02]  /*11da0*/  BSSY B0, `(.L_x_251) ;  /* 0x0000012000007945 */ /* 0x000fe40003800000 */
[----:B------:R-:W-:-:S04]  /*11db0*/  IMAD R5, R6, UR4, RZ ;  /* 0x0000000406057c24 */ /* 0x000fc8000f8e02ff */
[----:B------:R-:W-:Y:S01]  /*11dc0*/  IMAD R5, R0, UR5, R5 ;  /* 0x0000000500057c24 */ /* 0x000fe2000f8e0205 */
[----:B------:R-:W-:-:S03]  /*11dd0*/  ULDC.64 UR4, c[0x0][0x338] ;  /* 0x0000ce0000047ab9 */ /* 0x000fc60000000a00 */
[----:B------:R-:W-:Y:S02]  /*11de0*/  IMAD.IADD R3, R3, 0x1, R5 ;  /* 0x0000000103037824 */ /* 0x000fe400078e0205 */
[----:B------:R-:W-:Y:S02]  /*11df0*/  IMAD R5, R7, UR4, RZ ;  /* 0x0000000407057c24 */ /* 0x000fe4000f8e02ff */
[----:B------:R-:W-:-:S04]  /*11e00*/  IMAD.WIDE.U32 R2, R4, UR4, R2 ;  /* 0x0000000404027c25 */ /* 0x000fc8000f8e0002 */
[----:B------:R-:W-:Y:S01]  /*11e10*/  IMAD R5, R4, UR5, R5 ;  /* 0x0000000504057c24 */ /* 0x000fe2000f8e0205 */
[----:B------:R-:W-:-:S03]  /*11e20*/  ULDC.64 UR4, c[0x0][0x330] ;  /* 0x0000cc0000047ab9 */ /* 0x000fc60000000a00 */
[----:B------:R-:W-:Y:S02]  /*11e30*/  IMAD.IADD R3, R3, 0x1, R5 ;  /* 0x0000000103037824 */ /* 0x000fe400078e0205 */
[----:B------:R-:W-:Y:S02]  /*11e40*/  IMAD R5, R27, 0x8, R22 ;  /* 0x000000081b057824 */ /* 0x000fe400078e0216 */
[----:B------:R-:W-:-:S04]  /*11e50*/  IMAD.WIDE.U32 R2, R25, UR4, R2 ;  /* 0x0000000419027c25 */ /* 0x000fc8000f8e0002 */
[----:B------:R-:W-:Y:S01]  /*11e60*/  IMAD R24, R25, UR5, R3 ;  /* 0x0000000519187c24 */ /* 0x000fe2000f8e0203 */
[----:B------:R-:W-:-:S04]  /*11e70*/  LEA R18, P0, R2, UR6, 0x1 ;  /* 0x0000000602127c11 */ /* 0x000fc8000f8008ff */
[----:B------:R-:W-:Y:S02]  /*11e80*/  LEA.HI.X R24, R2, UR7, R24, 0x1, P0 ;  /* 0x0000000702187c11 */ /* 0x000fe400080f0c18 */
[----:B------:R-:W-:-:S06]  /*11e90*/  SHF.L.U32 R2, R28, 0x1f, RZ ;  /* 0x0000001f1c027819 */ /* 0x000fcc00000006ff */
[----:B------:R-:W0:Y:S02]  /*11ea0*/  SYNCS.PHASECHK.TRANS64.TRYWAIT P0, [R5+URZ+0x38840], R2 ;  /* 0x03884002050075a7 */ /* 0x000e24000800017f */
[----:B0-----:R-:W-:Y:S05]  /*11eb0*/  @!P0 BRA `(.L_x_252) ;  /* 0x0000003c00cc8947 */ /* 0x001fea0003800000 */
.L_x_318:
[----:B------:R-:W-:Y:S05]  /*11ec0*/  BSYNC B0 ;  /* 0x0000000000007941 */ /* 0x000fea0003800000 */
.L_x_251:
[----:B------:R-:W2:Y:S01]  /*11ed0*/  LDL R9, [R1] ;  /* 0x0000000001097983 */ /* 0x000ea20000100800 */
[----:B------:R-:W-:Y:S01]  /*11ee0*/  ULDC.64 UR4, c[0x0][0x300] ;  /* 0x0000c00000047ab9 */ /* 0x000fe20000000a00 */
[----:B------:R-:W-:Y:S01]  /*11ef0*/  ULDC.64 UR6, c[0x0][0x2e8] ;  /* 0x0000ba0000067ab9 */ /* 0x000fe20000000a00 */
[----:B------:R-:W-:Y:S01]  /*11f00*/  IMAD R6, R6, UR4, RZ ;  /* 0x0000000406067c24 */ /* 0x000fe2000f8e02ff */
[----:B------:R-:W1:Y:S01]  /*11f10*/  S2R R8, SR_TID.X ;  /* 0x0000000000087919 */ /* 0x000e620000002100 */
[----:B0-----:R-:W-:-:S04]  /*11f20*/  IMAD.WIDE.U32 R2, R0, UR4, RZ ;  /* 0x0000000400027c25 */ /* 0x001fc8000f8e00ff */
[----:B------:R-:W-:Y:S01]  /*11f30*/  IMAD R6, R0, UR5, R6 ;  /* 0x0000000500067c24 */ /* 0x000fe2000f8e0206 */
[----:B------:R-:W-:Y:S02]  /*11f40*/  ULDC.64 UR4, c[0x0][0x310] ;  /* 0x0000c40000047ab9 */ /* 0x000fe40000000a00 */
[----:B------:R-:W-:Y:S02]  /*11f50*/  IMAD R7, R7, UR4, RZ ;  /* 0x0000000407077c24 */ /* 0x000fe4000f8e02ff */
[----:B------:R-:W-:Y:S02]  /*11f60*/  IMAD.IADD R3, R3, 0x1, R6 ;  /* 0x0000000103037824 */ /* 0x000fe400078e0206 */
[C---:B------:R-:W-:Y:S02]  /*11f70*/  IMAD R7, R4.reuse, UR5, R7 ;  /* 0x0000000504077c24 */ /* 0x040fe4000f8e0207 */
[----:B------:R-:W-:Y:S01]  /*11f80*/  IMAD.WIDE.U32 R2, R4, UR4, R2 ;  /* 0x0000000404027c25 */ /* 0x000fe2000f8e0002 */
[----:B------:R-:W-:-:S03]  /*11f90*/  ULDC.64 UR4, c[0x0][0x308] ;  /* 0x0000c20000047ab9 */ /* 0x000fc60000000a00 */
[----:B------:R-:W-:Y:S02]  /*11fa0*/  IMAD.IADD R3, R3, 0x1, R7 ;  /* 0x0000000103037824 */ /* 0x000fe400078e0207 */
[----:B------:R-:W-:Y:S02]  /*11fb0*/  IMAD R7, R27, 0x5000, R31 ;  /* 0x000050001b077824 */ /* 0x000fe400078e021f */
[----:B------:R-:W-:Y:S01]  /*11fc0*/  IMAD.WIDE.U32 R2, R25, UR4, R2 ;  /* 0x0000000419027c25 */ /* 0x000fe2000f8e0002 */
[----:B------:R-:W-:-:S03]  /*11fd0*/  UMOV UR4, 0xffffffff ;  /* 0xffffffff00047882 */ /* 0x000fc60000000000 */
[----:B------:R-:W-:Y:S01]  /*11fe0*/  IMAD R6, R25, UR5, R3 ;  /* 0x0000000519067c24 */ /* 0x000fe2000f8e0203 */
[----:B------:R-:W-:-:S04]  /*11ff0*/  LEA R0, P0, R2, UR6, 0x1 ;  /* 0x0000000602007c11 */ /* 0x000fc8000f8008ff */
[----:B------:R-:W-:Y:S02]  /*12000*/  LEA.HI.X R6, R2, UR7, R6, 0x1, P0 ;  /* 0x0000000702067c11 */ /* 0x000fe400080f0c06 */
[----:B-1----:R-:W-:-:S04]  /*12010*/  LOP3.LUT R8, R8, 0x7f, RZ, 0xc0, !PT ;  /* 0x0000007f08087812 */ /* 0x002fc800078ec0ff */
[----:B------:R-:W-:Y:S01]  /*12020*/  SHF.R.U32.HI R8, RZ, 0x3, R8 ;  /* 0x00000003ff087819 */ /* 0x000fe20000011608 */
[----:B--2---:R-:W-:-:S05]  /*12030*/  IMAD R4, R26, -0x50, R9 ;  /* 0xffffffb01a047824 */ /* 0x004fca00078e0209 */
[----:B------:R-:W-:-:S04]  /*12040*/  IADD3 R4, -R8, R4, RZ ;  /* 0x0000000408047210 */ /* 0x000fc80007ffe1ff */
[----:B------:R-:W-:Y:S01]  /*12050*/  ISETP.GE.AND P0, PT, R4, 0x1, PT ;  /* 0x000000010400780c */ /* 0x000fe20003f06270 */
[----:B------:R-:W-:-:S12]  /*12060*/  BRA.DIV UR4, `(.L_x_253) ;  /* 0x0000003e04747947 */ /* 0x000fd8000b800000 */
[----:B------:R-:W0:Y:S01]  /*12070*/  SHFL.IDX PT, R3, R0, RZ, 0x181f ;  /* 0x00181fff00037589 */ /* 0x000e2200000e0000 */
[----:B------:R-:W-:Y:S01]  /*12080*/  LOP3.LUT P5, RZ, R23, 0x10, RZ, 0xc0, !PT ;  /* 0x0000001017ff7812 */ /* 0x000fe200078ac0ff */
[----:B------:R-:W-:Y:S01]  /*12090*/  @P0 IMAD R9, R7, 0x2, R22 ;  /* 0x0000000207090824 */ /* 0x000fe200078e0216 */
[C---:B------:R-:W-:Y:S01]  /*120a0*/  LOP3.LUT P4, RZ, R23.reuse, 0x8, RZ, 0xc0, !PT ;  /* 0x0000000817ff7812 */ /* 0x040fe2000788c0ff */
[----:B------:R-:W1:Y:S01]  /*120b0*/  SHFL.IDX PT, R2, R6, RZ, 0x181f ;  /* 0x00181fff06027589 */ /* 0x000e6200000e0000 */
[C---:B------:R-:W-:Y:S02]  /*120c0*/  LOP3.LUT P3, RZ, R23.reuse, 0x4, RZ, 0xc0, !PT ;  /* 0x0000000417ff7812 */ /* 0x040fe4000786c0ff */
[----:B------:R-:W-:Y:S01]  /*120d0*/  LOP3.LUT P2, RZ, R23, 0x2, RZ, 0xc0, !PT ;  /* 0x0000000217ff7812 */ /* 0x000fe2000784c0ff */
[----:B------:R-:W-:Y:S01]  /*120e0*/  SHFL.IDX PT, R8, R6, 0x1, 0x181f ;  /* 0x00381f0006087f89 */ /* 0x000fe200000e0000 */
[----:B0-----:R-:W-:-:S05]  /*120f0*/  @P0 LEA R3, P1, R32, R3, 0x1 ;  /* 0x0000000320030211 */ /* 0x001fca00078208ff */
[----:B-1----:R-:W-:-:S05]  /*12100*/  @P0 IMAD.X R2, RZ, RZ, R2, P1 ;  /* 0x000000ffff020224 */ /* 0x002fca00008e0602 */
[----:B------:R-:W-:-:S04]  /*12110*/  @P0 LOP3.LUT R3, R3, R2, RZ, 0x3c, !PT ;  /* 0x0000000203030212 */ /* 0x000fc800078e3cff */
[----:B------:R-:W-:-:S04]  /*12120*/  @P0 LOP3.LUT R2, R3, R2, RZ, 0x3c, !PT ;  /* 0x0000000203020212 */ /* 0x000fc800078e3cff */
[----:B------:R-:W-:-:S05]  /*12130*/  @P0 LOP3.LUT R3, R3, R2, RZ, 0x3c, !PT ;  /* 0x0000000203030212 */ /* 0x000fca00078e3cff */
[----:B------:R-:W-:Y:S04]  /*12140*/  @P0 LDGSTS.E.BYPASS.LTC128B.128 [R9+0x24400], desc[UR36][R2.64], !P5 ;  /* 0x2440000002090fae */ /* 0x000fe8000e901d64 */
[----:B------:R-:W-:Y:S04]  /*12150*/  @P0 LDGSTS.E.BYPASS.LTC128B.128 [R9+0x26c00], desc[UR36][R2.64+0x80], !P4 ;  /* 0x26c0008002090fae */ /* 0x000fe8000e101d64 */
[----:B------:R-:W-:Y:S04]  /*12160*/  @P0 LDGSTS.E.BYPASS.LTC128B.128 [R9+0x29400], desc[UR36][R2.64+0x100], !P3 ;  /* 0x2940010002090fae */ /* 0x000fe8000d901d64 */
[----:B------:R0:W-:Y:S01]  /*12170*/  @P0 LDGSTS.E.BYPASS.LTC128B.128 [R9+0x2bc00], desc[UR36][R2.64+0x180], !P2 ;  /* 0x2bc0018002090fae */ /* 0x0001e2000d101d64 */
[----:B------:R-:W-:-:S03]  /*12180*/  ISETP.GE.AND P0, PT, R4, 0x11, PT ;  /* 0x000000110400780c */ /* 0x000fc60003f06270 */
[----:B0-----:R-:W0:Y:S10]  /*12190*/  SHFL.IDX PT, R2, R0, 0x1, 0x181f ;  /* 0x00381f0000027f89 */ /* 0x001e3400000e0000 */
[----:B------:R-:W-:Y:S01]  /*121a0*/  @P0 IMAD R21, R7, 0x2, R22 ;  /* 0x0000000207150824 */ /* 0x000fe200078e0216 */
[----:B0-----:R-:W-:-:S05]  /*121b0*/  @P0 LEA R2, P1, R32, R2, 0x1 ;  /* 0x0000000220020211 */ /* 0x001fca00078208ff */
[----:B------:R-:W-:Y:S02]  /*121c0*/  @P0 IMAD.X R3, RZ, RZ, R8, P1 ;  /* 0x000000ffff030224 */ /* 0x000fe400008e0608 */
[----:B------:R-:W-:Y:S04]  /*121d0*/  SHFL.IDX PT, R8, R6, 0x2, 0x181f ;  /* 0x00581f0006087f89 */ /* 0x000fe800000e0000 */
        /* <DEDUP_REMOVED lines=17> */
[----:B------:R-:W1:Y:S01]  /*122f0*/  SHFL.IDX PT, R0, R0, 0x4, 0x181f ;  /* 0x00981f0000007f89 */ /* 0x000e6200000e0000 */
[----:B0-----:R-:W-:-:S05]  /*12300*/  @P0 LEA R2, P1, R32, R2, 0x1 ;  /* 0x0000000220020211 */ /* 0x001fca00078208ff */
[----:B------:R-:W-:Y:S02]  /*12310*/  @P0 IMAD.X R3, RZ, RZ, R8, P1 ;  /* 0x000000ffff030224 */ /* 0x000fe400008e0608 */
[----:B------:R0:W2:Y:S04]  /*12320*/  SHFL.IDX PT, R8, R6, 0x4, 0x181f ;  /* 0x00981f0006087f89 */ /* 0x0000a800000e0000 */
[----:B------:R0:W-:Y:S04]  /*12330*/  @P0 LDGSTS.E.BYPASS.LTC128B.128 [R21+0x25c00], desc[UR36][R2.64], !P5 ;  /* 0x25c0000002150fae */ /* 0x0001e8000e901d64 */
[----:B------:R0:W-:Y:S04]  /*12340*/  @P0 LDGSTS.E.BYPASS.LTC128B.128 [R21+0x28400], desc[UR36][R2.64+0x80], !P4 ;  /* 0x2840008002150fae */ /* 0x0001e8000e101d64 */
[----:B------:R0:W-:Y:S04]  /*12350*/  @P0 LDGSTS.E.BYPASS.LTC128B.128 [R21+0x2ac00], desc[UR36][R2.64+0x100], !P3 ;  /* 0x2ac0010002150fae */ /* 0x0001e8000d901d64 */
[----:B-1----:R0:W-:Y:S02]  /*12360*/  @P0 LDGSTS.E.BYPASS.LTC128B.128 [R21+0x2d400], desc[UR36][R2.64+0x180], !P2 ;  /* 0x2d40018002150fae */ /* 0x0021e4000d101d64 */
.L_x_330:
[----:B------:R-:W-:Y:S01]  /*12370*/  ISETP.GE.AND P0, PT, R4, 0x41, PT ;  /* 0x000000410400780c */ /* 0x000fe20003f06270 */
[----:B------:R-:W-:-:S12]  /*12380*/  BSSY B0, `(.L_x_254) ;  /* 0x0000010000007945 */ /* 0x000fd80003800000 */
[----:B------:R-:W-:Y:S05]  /*12390*/  @!P0 BRA `(.L_x_255) ;  /* 0x0000000000388947 */ /* 0x000fea0003800000 */
[----:B------:R-:W-:Y:S01]  /*123a0*/  LOP3.LUT P4, RZ, R23, 0x10, RZ, 0xc0, !PT ;  /* 0x0000001017ff7812 */ /* 0x000fe2000788c0ff */
[----:B------:R-:W-:Y:S01]  /*123b0*/  IMAD R7, R7, 0x2, R22 ;  /* 0x0000000207077824 */ /* 0x000fe200078e0216 */
[C---:B------:R-:W-:Y:S02]  /*123c0*/  LOP3.LUT P3, RZ, R23.reuse, 0x8, RZ, 0xc0, !PT ;  /* 0x0000000817ff7812 */ /* 0x040fe4000786c0ff */
[C---:B------:R-:W-:Y:S02]  /*123d0*/  LOP3.LUT P2, RZ, R23.reuse, 0x4, RZ, 0xc0, !PT ;  /* 0x0000000417ff7812 */ /* 0x040fe4000784c0ff */
[----:B------:R-:W-:Y:S02]  /*123e0*/  LOP3.LUT P1, RZ, R23, 0x2, RZ, 0xc0, !PT ;  /* 0x0000000217ff7812 */ /* 0x000fe4000782c0ff */
[----:B0-----:R-:W-:-:S05]  /*123f0*/  LEA R2, P0, R32, R0, 0x1 ;  /* 0x0000000020027211 */ /* 0x001fca00078008ff */
[----:B--2---:R-:W-:-:S05]  /*12400*/  IMAD.X R3, RZ, RZ, R8, P0 ;  /* 0x000000ffff037224 */ /* 0x004fca00000e0608 */
[----:B------:R-:W-:Y:S01]  /*12410*/  @!PT LDS RZ, [RZ] ;  /* 0x00000000fffff984 */ /* 0x000fe20000000800 */
[----:B------:R-:W-:Y:S01]  /*12420*/  @!PT LDS RZ, [RZ] ;  /* 0x00000000fffff984 */ /* 0x000fe20000000800 */
[----:B------:R-:W-:Y:S01]  /*12430*/  @!PT LDS RZ, [RZ] ;  /* 0x00000000fffff984 */ /* 0x000fe20000000800 */
[----:B------:R1:W-:Y:S04]  /*12440*/  LDGSTS.E.BYPASS.LTC128B.128 [R7+0x26400], desc[UR36][R2.64], !P4 ;  /* 0x2640000002077fae */ /* 0x0003e8000e101d64 */
[----:B------:R1:W-:Y:S04]  /*12450*/  LDGSTS.E.BYPASS.LTC128B.128 [R7+0x28c00], desc[UR36][R2.64+0x80], !P3 ;  /* 0x28c0008002077fae */ /* 0x0003e8000d901d64 */
[----:B------:R1:W-:Y:S04]  /*12460*/  LDGSTS.E.BYPASS.LTC128B.128 [R7+0x2b400], desc[UR36][R2.64+0x100], !P2 ;  /* 0x2b40010002077fae */ /* 0x0003e8000d101d64 */
[----:B------:R1:W-:Y:S02]  /*12470*/  LDGSTS.E.BYPASS.LTC128B.128 [R7+0x2dc00], desc[UR36][R2.64+0x180], !P1 ;  /* 0x2dc0018002077fae */ /* 0x0003e4000c901d64 */
.L_x_255:
[----:B------:R-:W-:Y:S05]  /*12480*/  BSYNC B0 ;  /* 0x0000000000007941 */ /* 0x000fea0003800000 */
.L_x_254:
[----:B------:R-:W-:Y:S01]  /*12490*/  NOP ;  /* 0x0000000000007918 */ /* 0x000fe20000000000 */
[----:B------:R-:W-:-:S13]  /*124a0*/  PLOP3.LUT P0, PT, PT, PT, PT, 0x80, 0x0 ;  /* 0x000000000000781c */ /* 0x000fda0003f0f070 */
.L_x_256:
        /* <DEDUP_REMOVED lines=10> */
.L_x_257:
[----:B------:R3:W5:Y:S01]  /*12550*/  LDL.LU R0, [R1+0x10] ;  /* 0x0000100001007983 */ /* 0x0007620000300800 */
[----:B------:R-:W-:Y:S01]  /*12560*/  LOP3.LUT P0, RZ, R23, 0x80, RZ, 0xc0, !PT ;  /* 0x0000008017ff7812 */ /* 0x000fe2000780c0ff */
[----:B------:R3:W-:-:S12]  /*12570*/  SYNCS.ARRIVE.TRANS64.A1T0 RZ, [R5+URZ+0x38830], RZ ;  /* 0x038830ff05ff79a7 */ /* 0x0007d8000810003f */
[----:B------:R-:W-:Y:S05]  /*12580*/  WARPSYNC.ALL ;  /* 0x0000000000007948 */ /* 0x000fea0003800000 */
[----:B------:R-:W-:Y:S01]  /*12590*/  ULDC.64 UR4, c[0x0][0x298] ;  /* 0x0000a60000047ab9 */ /* 0x000fe20000000a00 */
[----:B01----:R-:W-:Y:S01]  /*125a0*/  VIADD R2, R22, 0x14400 ;  /* 0x0001440016027836 */ /* 0x003fe20000000000 */
[----:B------:R-:W-:Y:S01]  /*125b0*/  SEL R29, R29, RZ, !P0 ;  /* 0x000000ff1d1d7207 */ /* 0x000fe20004000000 */
[----:B------:R-:W-:Y:S01]  /*125c0*/  IMAD.WIDE.U32 R6, R35, UR4, RZ ;  /* 0x0000000423067c25 */ /* 0x000fe2000f8e00ff */
[----:B------:R-:W-:Y:S01]  /*125d0*/  BSSY B6, `(.L_x_258) ;  /* 0x000001b000067945 */ /* 0x000fe20003800000 */
[----:B------:R-:W-:Y:S01]  /*125e0*/  BAR.SYNC.DEFER_BLOCKING 0x8, 0x180 ;  /* 0x0206000000007b1d */ /* 0x000fe20000010000 */
[----:B-----5:R-:W-:-:S02]  /*125f0*/  SEL R0, R0, RZ, !P0 ;  /* 0x000000ff00007207 */ /* 0x020fc40004000000 */
[----:B------:R-:W-:-:S03]  /*12600*/  LOP3.LUT P0, RZ, R2, 0x3ff, RZ, 0xc0, !PT ;  /* 0x000003ff02ff7812 */ /* 0x000fc6000780c0ff */
[----:B------:R0:W-:Y:S04]  /*12610*/  STL [R1+0x10], R0 ;  /* 0x0000100001007387 */ /* 0x0001e80000100800 */
[----:B------:R1:W-:Y:S01]  /*12620*/  STL.64 [R1+0x18], R6 ;  /* 0x0000180601007387 */ /* 0x0003e20000100a00 */
[----:B0-----:R-:W-:-:S05]  /*12630*/  SHF.R.S32.HI R0, RZ, 0x1f, R35 ;  /* 0x0000001fff007819 */ /* 0x001fca0000011423 */
[----:B------:R-:W-:-:S04]  /*12640*/  IMAD R0, R0, UR4, RZ ;  /* 0x0000000400007c24 */ /* 0x000fc8000f8e02ff */
[----:B------:R-:W-:-:S04]  /*12650*/  IMAD R0, R35, UR5, R0 ;  /* 0x0000000523007c24 */ /* 0x000fc8000f8e0200 */
[----:B------:R-:W-:Y:S01]  /*12660*/  IMAD.IADD R35, R7, 0x1, R0 ;  /* 0x0000000107237824 */ /* 0x000fe200078e0200 */
[----:B-1----:R-:W-:Y:S06]  /*12670*/  @!P0 BRA `(.L_x_259) ;  /* 0x0000000000408947 */ /* 0x002fec0003800000 */
[----:B------:R-:W-:Y:S01]  /*12680*/  MOV R2, 0x0 ;  /* 0x0000000000027802 */ /* 0x000fe20000000f00 */
[----:B------:R-:W-:Y:S01]  /*12690*/  ULDC.64 UR6, c[0x4][0xa8] ;  /* 0x01002a0000067ab9 */ /* 0x000fe20000000a00 */
[----:B------:R-:W-:Y:S01]  /*126a0*/  ULDC.64 UR8, c[0x4][0xb0] ;  /* 0x01002c0000087ab9 */ /* 0x000fe20000000a00 */
[----:B------:R-:W-:Y:S01]  /*126b0*/  ULDC.64 UR4, c[0x4][0x20] ;  /* 0x0100080000047ab9 */ /* 0x000fe20000000a00 */
[----:B------:R-:W-:Y:S02]  /*126c0*/  IMAD.U32 R4, RZ, RZ, UR6 ;  /* 0x00000006ff047e24 */ /* 0x000fe4000f8e00ff */
[----:B------:R-:W0:Y:S01]  /*126d0*/  LDC.64 R2, c[0x4][R2] ;  /* 0x0100000002027b82 */ /* 0x000e220000000a00 */
[----:B---3--:R-:W-:Y:S02]  /*126e0*/  IMAD.U32 R5, RZ, RZ, UR7 ;  /* 0x00000007ff057e24 */ /* 0x008fe4000f8e00ff */
[----:B------:R-:W-:Y:S02]  /*126f0*/  IMAD.U32 R6, RZ, RZ, UR8 ;  /* 0x00000008ff067e24 */ /* 0x000fe4000f8e00ff */
[----:B------:R-:W-:-:S02]  /*12700*/  IMAD.U32 R7, RZ, RZ, UR9 ;  /* 0x00000009ff077e24 */ /* 0x000fc4000f8e00ff */
[----:B------:R-:W-:Y:S02]  /*12710*/  IMAD.U32 R10, RZ, RZ, UR4 ;  /* 0x00000004ff0a7e24 */ /* 0x000fe4000f8e00ff */
[----:B------:R-:W-:Y:S02]  /*12720*/  IMAD.U32 R11, RZ, RZ, UR5 ;  /* 0x00000005ff0b7e24 */ /* 0x000fe4000f8e00ff */
[----:B--2---:R-:W-:Y:S02]  /*12730*/  IMAD.MOV.U32 R8, RZ, RZ, 0x70 ;  /* 0x00000070ff087424 */ /* 0x004fe400078e00ff */
[----:B------:R-:W-:Y:S02]  /*12740*/  IMAD.MOV.U32 R12, RZ, RZ, 0x1 ;  /* 0x00000001ff0c7424 */ /* 0x000fe400078e00ff */
[----:B------:R-:W-:-:S07]  /*12750*/  IMAD.MOV.U32 R13, RZ, RZ, RZ ;  /* 0x000000ffff0d7224 */ /* 0x000fce00078e00ff */
[----:B------:R-:W-:-:S07]  /*12760*/  LEPC R20, `(.L_x_259) ;  /* 0x000000001014794e */ /* 0x000fce0000000000 */
[----:B0-----:R-:W-:Y:S05]  /*12770*/  CALL.ABS.NOINC R2 ;  /* 0x0000000002007343 */ /* 0x001fea0003c00000 */
.L_x_259:
[----:B------:R-:W-:Y:S05]  /*12780*/  BSYNC B6 ;  /* 0x0000000000067941 */ /* 0x000fea0003800000 */
.L_x_258:
[----:B------:R-:W4:Y:S01]  /*12790*/  LDL.LU R20, [R1+0x10] ;  /* 0x0000100001147983 */ /* 0x000f220000300800 */
[----:B------:R-:W-:Y:S01]  /*127a0*/  ULDC.64 UR4, c[0x0][0x2d8] ;  /* 0x0000b60000047ab9 */ /* 0x000fe20000000a00 */
[----:B------:R-:W0:Y:S02]  /*127b0*/  LDC R6, c[0x0][0x448] ;  /* 0x00011200ff067b82 */ /* 0x000e240000000800 */
[----:B------:R-:W2:Y:S04]  /*127c0*/  LDL.LU.64 R2, [R1+0x18] ;  /* 0x0000180001027983 */ /* 0x000ea80000300a00 */
[----:B------:R1:W5:Y:S01]  /*127d0*/  LDL R10, [R1+0x20] ;  /* 0x00002000010a7983 */ /* 0x0003620000100800 */
[----:B0-----:R-:W-:-:S13]  /*127e0*/  ISETP.NE.AND P0, PT, R6, 0x1, PT ;  /* 0x000000010600780c */ /* 0x001fda0003f05270 */
[----:B---3--:R-:W0:Y:S08]  /*127f0*/  @P0 LDC R5, c[0x0][0x44c] ;  /* 0x00011300ff050b82 */ /* 0x008e300000000800 */
[----:B------:R-:W3:Y:S01]  /*12800*/  @P0 LDC R4, c[0x0][0x450] ;  /* 0x00011400ff040b82 */ /* 0x000ee20000000800 */
[----:B--2---:R-:W-:Y:S02]  /*12810*/  IMAD.MOV.U32 R3, RZ, RZ, R35 ;  /* 0x000000ffff037224 */ /* 0x004fe400078e0023 */
[----:B------:R-:W-:-:S04]  /*12820*/  IMAD.WIDE.U32 R2, R25, UR4, R2 ;  /* 0x0000000419027c25 */ /* 0x000fc8000f8e0002 */
[----:B------:R-:W-:Y:S01]  /*12830*/  IMAD R3, R25, UR5, R3 ;  /* 0x0000000519037c24 */ /* 0x000fe2000f8e0203 */
[----:B------:R-:W-:Y:S02]  /*12840*/  ULDC.64 UR4, c[0x0][0x2e0] ;  /* 0x0000b80000047ab9 */ /* 0x000fe40000000a00 */
[----:B----4-:R-:W-:Y:S02]  /*12850*/  IMAD R0, R20, UR4, RZ ;  /* 0x0000000414007c24 */ /* 0x010fe4000f8e02ff */
[----:B------:R-:W2:Y:S01]  /*12860*/  S2R R20, SR_TID.X ;  /* 0x0000000000147919 */ /* 0x000ea20000002100 */
[----:B------:R-:W-:-:S04]  /*12870*/  IMAD.WIDE.U32 R2, R29, UR4, R2 ;  /* 0x000000041d027c25 */ /* 0x000fc8000f8e0002 */
[----:B------:R-:W-:Y:S01]  /*12880*/  IMAD R0, R29, UR5, R0 ;  /* 0x000000051d007c24 */ /* 0x000fe2000f8e0200 */
[----:B------:R-:W-:-:S03]  /*12890*/  ULDC.64 UR4, c[0x0][0x2d0] ;  /* 0x0000b40000047ab9 */ /* 0x000fc60000000a00 */
[----:B------:R-:W-:Y:S02]  /*128a0*/  IMAD.IADD R3, R3, 0x1, R0 ;  /* 0x0000000103037824 */ /* 0x000fe400078e0200 */
[----:B------:R-:W-:Y:S01]  /*128b0*/  IMAD.SHL.U32 R0, R17, 0x80, RZ ;  /* 0x0000008011007824 */ /* 0x000fe200078e00ff */
[----:B--2---:R-:W-:-:S04]  /*128c0*/  LOP3.LUT R20, R20, 0x7f, RZ, 0xc0, !PT ;  /* 0x0000007f14147812 */ /* 0x004fc800078ec0ff */
[----:B------:R-:W-:Y:S02]  /*128d0*/  SHF.R.U32.HI R21, RZ, 0x3, R20 ;  /* 0x00000003ff157819 */ /* 0x000fe40000011614 */
[----:B------:R-:W2:Y:S02]  /*128e0*/  S2R R20, SR_TID.X ;  /* 0x0000000000147919 */ /* 0x000ea40000002100 */
[----:B--2---:R-:W-:-:S05]  /*128f0*/  IMAD.SHL.U32 R20, R20, 0x10, RZ ;  /* 0x0000001014147824 */ /* 0x004fca00078e00ff */
[----:B------:R-:W-:-:S04]  /*12900*/  LOP3.LUT R20, R21, 0x70, R20, 0xf8, !PT ;  /* 0x0000007015147812 */ /* 0x000fc800078ef814 */
[----:B------:R-:W-:-:S05]  /*12910*/  LOP3.LUT R7, R20, R0, RZ, 0xfc, !PT ;  /* 0x0000000014077212 */ /* 0x000fca00078efcff */
[----:B0-----:R-:W-:-:S04]  /*12920*/  @P0 IMAD.HI.U32 R8, R7, R5, RZ ;  /* 0x0000000507080227 */ /* 0x001fc800078e00ff */
[----:B------:R-:W-:Y:S01]  /*12930*/  IMAD.MOV.U32 R5, RZ, RZ, R7 ;  /* 0x000000ffff057224 */ /* 0x000fe200078e0007 */
[----:B---3--:R-:W-:Y:S01]  /*12940*/  @P0 SHF.R.U32.HI R5, RZ, R4, R8 ;  /* 0x00000004ff050219 */ /* 0x008fe20000011608 */
[----:B------:R-:W0:Y:S04]  /*12950*/  S2R R20, SR_TID.X ;  /* 0x0000000000147919 */ /* 0x000e280000002100 */
[----:B------:R-:W-:-:S04]  /*12960*/  IMAD.MOV R4, RZ, RZ, -R5 ;  /* 0x000000ffff047224 */ /* 0x000fc800078e0a05 */
[----:B------:R-:W-:Y:S01]  /*12970*/  IMAD R4, R6, R4, R7 ;  /* 0x0000000406047224 */ /* 0x000fe200078e0207 */
[----:B------:R-:W-:Y:S01]  /*12980*/  SHF.R.S32.HI R7, RZ, 0x1f, R5 ;  /* 0x0000001fff077819 */ /* 0x000fe20000011405 */
[----:B------:R-:W-:-:S04]  /*12990*/  IMAD.WIDE.U32 R2, R5, UR4, R2 ;  /* 0x0000000405027c25 */ /* 0x000fc8000f8e0002 */
[----:B------:R-:W-:-:S04]  /*129a0*/  IMAD R7, R7, UR4, RZ ;  /* 0x0000000407077c24 */ /* 0x000fc8000f8e02ff */
        /* <DEDUP_REMOVED lines=10> */
[----:B------:R-:W-:Y:S01]  /*12a50*/  ULDC UR4, c[0x0][0x2b8] ;  /* 0x0000ae0000047ab9 */ /* 0x000fe20000000800 */
[----:B0-----:R-:W-:Y:S02]  /*12a60*/  LOP3.LUT R20, R20, 0x7f, RZ, 0xc0, !PT ;  /* 0x0000007f14147812 */ /* 0x001fe400078ec0ff */
[----:B------:R-:W-:Y:S01]  /*12a70*/  LEA.HI.X R4, R2, UR5, R3, 0x1, P0 ;  /* 0x0000000502047c11 */ /* 0x000fe200080f0c03 */
[----:B------:R-:W-:Y:S01]  /*12a80*/  UMOV UR5, 0xffffffff ;  /* 0xffffffff00057882 */ /* 0x000fe20000000000 */
[----:B------:R-:W-:Y:S02]  /*12a90*/  ISETP.GE.AND P4, PT, R32, UR4, PT ;  /* 0x0000000420007c0c */ /* 0x000fe4000bf86270 */
[----:B------:R-:W-:Y:S02]  /*12aa0*/  ISETP.GE.AND P3, PT, R37, UR4, PT ;  /* 0x0000000425007c0c */ /* 0x000fe4000bf66270 */
[----:B------:R-:W-:-:S02]  /*12ab0*/  ISETP.GE.AND P2, PT, R36, UR4, PT ;  /* 0x0000000424007c0c */ /* 0x000fc4000bf46270 */
[----:B------:R-:W-:Y:S02]  /*12ac0*/  ISETP.GE.AND P1, PT, R34, UR4, PT ;  /* 0x0000000422007c0c */ /* 0x000fe4000bf26270 */
[----:B------:R-:W-:Y:S01]  /*12ad0*/  SHF.R.U32.HI R9, RZ, 0x3, R20 ;  /* 0x00000003ff097819 */ /* 0x000fe20000011614 */
[----:B-1----:R-:W-:Y:S10]  /*12ae0*/  BRA.DIV UR5, `(.L_x_260) ;  /* 0x0000003a05987947 */ /* 0x002ff4000b800000 */
[----:B------:R-:W0:Y:S01]  /*12af0*/  SHFL.IDX PT, R14, R5, RZ, 0x181f ;  /* 0x00181fff050e7589 */ /* 0x000e2200000e0000 */
[----:B-----5:R-:W-:Y:S02]  /*12b00*/  IMAD R6, R10, R6, RZ ;  /* 0x000000060a067224 */ /* 0x020fe400078e02ff */
[----:B------:R-:W-:Y:S01]  /*12b10*/  IMAD.IADD R0, R9, 0x1, R0 ;  /* 0x0000000109007824 */ /* 0x000fe200078e0200 */
[----:B------:R-:W1:Y:S03]  /*12b20*/  SHFL.IDX PT, R2, R4, RZ, 0x181f ;  /* 0x00181fff04027589 */ /* 0x000e6600000e0000 */
[C---:B------:R-:W-:Y:S01]  /*12b30*/  VIADD R7, R0.reuse, 0x10 ;  /* 0x0000001000077836 */ /* 0x040fe20000000000 */
[----:B------:R-:W-:-:S13]  /*12b40*/  ISETP.GE.AND P0, PT, R0, R6, PT ;  /* 0x000000060000720c */ /* 0x000fda0003f06270 */
[----:B0-----:R-:W-:-:S05]  /*12b50*/  @!P0 LEA R14, P5, R32, R14, 0x1 ;  /* 0x0000000e200e8211 */ /* 0x001fca00078a08ff */
[----:B-1----:R-:W-:Y:S02]  /*12b60*/  @!P0 IMAD.X R3, RZ, RZ, R2, P5 ;  /* 0x000000ffff038224 */ /* 0x002fe400028e0602 */
[----:B------:R-:W-:Y:S02]  /*12b70*/  @!P0 IMAD.MOV.U32 R2, RZ, RZ, R14 ;  /* 0x000000ffff028224 */ /* 0x000fe400078e000e */
[----:B------:R-:W0:Y:S04]  /*12b80*/  SHFL.IDX PT, R14, R5, 0x1, 0x181f ;  /* 0x00381f00050e7f89 */ /* 0x000e2800000e0000 */
[----:B------:R-:W-:Y:S04]  /*12b90*/  @!P0 LDGSTS.E.BYPASS.LTC128B.128 [R33+0x14400], desc[UR36][R2.64], !P4 ;  /* 0x1440000002218fae */ /* 0x000fe8000e101d64 */
[----:B------:R-:W-:Y:S04]  /*12ba0*/  @!P0 LDGSTS.E.BYPASS.LTC128B.128 [R33+0x18400], desc[UR36][R2.64+0x80], !P3 ;  /* 0x1840008002218fae */ /* 0x000fe8000d901d64 */
[----:B------:R-:W-:Y:S04]  /*12bb0*/  @!P0 LDGSTS.E.BYPASS.LTC128B.128 [R33+0x1c400], desc[UR36][R2.64+0x100], !P2 ;  /* 0x1c40010002218fae */ /* 0x000fe8000d101d64 */
[----:B------:R1:W-:Y:S01]  /*12bc0*/  @!P0 LDGSTS.E.BYPASS.LTC128B.128 [R33+0x20400], desc[UR36][R2.64+0x180], !P1 ;  /* 0x2040018002218fae */ /* 0x0003e2000c901d64 */
[----:B------:R-:W-:-:S03]  /*12bd0*/  ISETP.GE.AND P0, PT, R7, R6, PT ;  /* 0x000000060700720c */ /* 0x000fc60003f06270 */
[----:B-1----:R-:W1:Y:S10]  /*12be0*/  SHFL.IDX PT, R2, R4, 0x1, 0x181f ;  /* 0x00381f0004027f89 */ /* 0x002e7400000e0000 */
[----:B0-----:R-:W-:-:S05]  /*12bf0*/  @!P0 LEA R14, P5, R32, R14, 0x1 ;  /* 0x0000000e200e8211 */ /* 0x001fca00078a08ff */
[----:B-1----:R-:W-:Y:S02]  /*12c00*/  @!P0 IMAD.X R7, RZ, RZ, R2, P5 ;  /* 0x000000ffff078224 */ /* 0x002fe400028e0602 */
[----:B------:R-:W-:Y:S02]  /*12c10*/  @!P0 IMAD.MOV.U32 R2, RZ, RZ, R14 ;  /* 0x000000ffff028224 */ /* 0x000fe400078e000e */
[----:B------:R-:W-:Y:S01]  /*12c20*/  @!P0 IMAD.MOV.U32 R3, RZ, RZ, R7 ;  /* 0x000000ffff038224 */ /* 0x000fe200078e0007 */
[----:B------:R-:W0:Y:S01]  /*12c30*/  SHFL.IDX PT, R14, R5, 0x2, 0x181f ;  /* 0x00581f00050e7f89 */ /* 0x000e2200000e0000 */
[----:B------:R-:W-:-:S03]  /*12c40*/  VIADD R7, R0, 0x20 ;  /* 0x0000002000077836 */ /* 0x000fc60000000000 */
        /* <DEDUP_REMOVED lines=23> */
[----:B------:R-:W-:-:S03]  /*12dc0*/  IADD3 R7, R0, 0x40, RZ ;  /* 0x0000004000077810 */ /* 0x000fc60007ffe0ff */
        /* <DEDUP_REMOVED lines=34> */
[----:B------:R0:W1:Y:S04]  /*12ff0*/  SHFL.IDX PT, R14, R5, 0x7, 0x181f ;  /* 0x00f81f00050e7f89 */ /* 0x00006800000e0000 */
[----:B------:R0:W-:Y:S04]  /*13000*/  @!P0 LDGSTS.E.BYPASS.LTC128B.128 [R33+0x17400], desc[UR36][R2.64], !P4 ;  /* 0x1740000002218fae */ /* 0x0001e8000e101d64 */
[----:B------:R0:W-:Y:S04]  /*13010*/  @!P0 LDGSTS.E.BYPASS.LTC128B.128 [R33+0x1b400], desc[UR36][R2.64+0x80], !P3 ;  /* 0x1b40008002218fae */ /* 0x0001e8000d901d64 */
[----:B------:R0:W-:Y:S04]  /*13020*/  @!P0 LDGSTS.E.BYPASS.LTC128B.128 [R33+0x1f400], desc[UR36][R2.64+0x100], !P2 ;  /* 0x1f40010002218fae */ /* 0x0001e8000d101d64 */
[----:B------:R0:W-:Y:S04]  /*13030*/  @!P0 LDGSTS.E.BYPASS.LTC128B.128 [R33+0x23400], desc[UR36][R2.64+0x180], !P1 ;  /* 0x2340018002218fae */ /* 0x0001e8000c901d64 */
[----:B------:R0:W2:Y:S02]  /*13040*/  SHFL.IDX PT, R7, R4, 0x7, 0x181f ;  /* 0x00f81f0004077f89 */ /* 0x0000a400000e0000 */
.L_x_347:
[----:B0-----:R-:W-:Y:S01]  /*13050*/  VIADD R3, R0, 0x70 ;  /* 0x0000007000037836 */ /* 0x001fe20000000000 */
[----:B------:R-:W-:Y:S04]  /*13060*/  BSSY B0, `(.L_x_261) ;  /* 0x000000c000007945 */ /* 0x000fe80003800000 */
[----:B------:R-:W-:-:S13]  /*13070*/  ISETP.GE.AND P0, PT, R3, R6, PT ;  /* 0x000000060300720c */ /* 0x000fda0003f06270 */
[----:B------:R-:W-:Y:S05]  /*13080*/  @P0 BRA `(.L_x_262) ;  /* 0x0000000000240947 */ /* 0x000fea0003800000 */
[----:B-1----:R-:W-:-:S05]  /*13090*/  LEA R2, P0, R32, R14, 0x1 ;  /* 0x0000000e20027211 */ /* 0x002fca00078008ff */
        /* <DEDUP_REMOVED lines=8> */
.L_x_262:
[----:B------:R-:W-:Y:S05]  /*13120*/  BSYNC B0 ;  /* 0x0000000000007941 */ /* 0x000fea0003800000 */
.L_x_261:
[----:B------:R-:W-:Y:S01]  /*13130*/  NOP ;  /* 0x0000000000007918 */ /* 0x000fe20000000000 */
[----:B------:R-:W-:-:S13]  /*13140*/  PLOP3.LUT P0, PT, PT, PT, PT, 0x80, 0x0 ;  /* 0x000000000000781c */ /* 0x000fda0003f0f070 */
.L_x_263:
[----:B------:R-:W-:Y:S02]  /*13150*/  PLOP3.LUT P1, PT, P1, P0, PT, 0xa2, 0x0 ;  /* 0x000000000000781c */ /* 0x000fe40000f21472 */
[----:B------:R-:W-:-:S08]  /*13160*/  @P0 R2UR P1, UR4, R22 ;  /* 0x00000000160402ca */ /* 0x000fd00000020000 */
[----:B------:R-:W-:-:S05]  /*13170*/  @P0 PLOP3.LUT P0, PT, P1, PT, PT, 0x80, 0x0 ;  /* 0x000000000000081c */ /* 0x000fca0000f0f070 */
[----:B------:R-:W-:Y:S01]  /*13180*/  @!P1 SYNCS.ARRIVE.TRANS64.RED.A0T1 RZ, [UR4+0x38800], RZ ;  /* 0x038800ffffff99a7 */ /* 0x000fe20008200404 */
[----:B------:R-:W-:Y:S07]  /*13190*/  @!P1 ARRIVES.LDGSTSBAR.64.TRANSCNT [UR4+0x38800] ;  /* 0x03880000ff0099b0 */ /* 0x000fee0008000a84 */
[----:B------:R-:W-:Y:S05]  /*131a0*/  @P0 BRA.U.ANY `(.L_x_263) ;  /* 0xfffffffd00e80947 */ /* 0x000fea000393ffff */
[----:B0-----:R-:W3:Y:S04]  /*131b0*/  LDL.LU R3, [R1+0x28] ;  /* 0x0000280001037983 */ /* 0x001ee80000300800 */
[----:B------:R-:W4:Y:S01]  /*131c0*/  LDL.LU R2, [R1+0x24] ;  /* 0x0000240001027983 */ /* 0x000f220000300800 */
[----:B---3--:R-:W-:-:S05]  /*131d0*/  VIADD R3, R3, 0x1 ;  /* 0x0000000103037836 */ /* 0x008fca0000000000 */
[----:B------:R-:W-:Y:S01]  /*131e0*/  LEA.HI R0, R3, R3, RZ, 0x1 ;  /* 0x0000000303007211 */ /* 0x000fe200078f08ff */
[----:B------:R0:W-:Y:S03]  /*131f0*/  STL [R1+0x28], R3 ;  /* 0x0000280301007387 */ /* 0x0001e60000100800 */
[----:B------:R-:W-:-:S05]  /*13200*/  LOP3.LUT R0, R0, 0xfffffffe, RZ, 0xc0, !PT ;  /* 0xfffffffe00007812 */ /* 0x000fca00078ec0ff */
[----:B0-----:R-:W-:Y:S02]  /*13210*/  IMAD.IADD R3, R3, 0x1, -R0 ;  /* 0x0000000103037824 */ /* 0x001fe400078e0a00 */
[----:B----4-:R-:W-:-:S03]  /*13220*/  VIADD R0, R2, 0xfffffffe ;  /* 0xfffffffe02007836 */ /* 0x010fc60000000000 */
[----:B------:R-:W-:Y:S01]  /*13230*/  SHF.L.U32 R3, R3, 0x1f, RZ ;  /* 0x0000001f03037819 */ /* 0x000fe200000006ff */
[----:B------:R-:W-:Y:S01]  /*13240*/  NOP ;  /* 0x0000000000007918 */ /* 0x000fe20000000000 */
[----:B------:R0:W-:Y:S01]  /*13250*/  SYNCS.ARRIVE.TRANS64.A1T0 RZ, [R22+URZ+0x38800], RZ ;  /* 0x038800ff16ff79a7 */ /* 0x0001e2000810003f */
[----:B------:R-:W-:Y:S01]  /*13260*/  BSSY B0, `(.L_x_264) ;  /* 0x0000003000007945 */ /* 0x000fe20003800000 */
[----:B------:R-:W3:Y:S03]  /*13270*/  SYNCS.PHASECHK.TRANS64.TRYWAIT P0, [R22+URZ+0x38820], R3 ;  /* 0x03882003160075a7 */ /* 0x000ee6000800017f */
[----:B0--3--:R-:W-:Y:S05]  /*13280*/  @!P0 BRA `(.L_x_265) ;  /* 0x0000003c00688947 */ /* 0x009fea0003800000 */
.L_x_348:
[----:B------:R-:W-:Y:S05]  /*13290*/  BSYNC B0 ;  /* 0x0000000000007941 */ /* 0x000fea0003800000 */
.L_x_264:
[----:B------:R-:W3:Y:S01]  /*132a0*/  LDL R2, [R1+0x4] ;  /* 0x0000040001027983 */ /* 0x000ee20000100800 */
[----:B------:R-:W-:Y:S01]  /*132b0*/  BSSY B0, `(.L_x_266) ;  /* 0x0000110000007945 */ /* 0x000fe20003800000 */
[----:B---3--:R-:W-:-:S13]  /*132c0*/  ISETP.GE.AND P0, PT, R0, R2, PT ;  /* 0x000000020000720c */ /* 0x008fda0003f06270 */
[----:B------:R-:W-:Y:S05]  /*132d0*/  @!P0 BRA `(.L_x_267) ;  /* 0x0000001000348947 */ /* 0x000fea0003800000 */
[----:B------:R-:W-:Y:S01]  /*132e0*/  ULDC UR4, c[0x0][0x2f4] ;  /* 0x0000bd0000047ab9 */ /* 0x000fe20000000800 */
[----:B------:R-:W-:Y:S01]  /*132f0*/  IMAD.MOV.U32 R17, RZ, RZ, R28 ;  /* 0x000000ffff117224 */ /* 0x000fe200078e001c */
[----:B------:R-:W-:Y:S01]  /*13300*/  ISETP.GE.AND P4, PT, R32, UR4, PT ;  /* 0x0000000420007c0c */ /* 0x000fe2000bf86270 */
[----:B--2---:R-:W-:Y:S01]  /*13310*/  IMAD.MOV.U32 R7, RZ, RZ, R27 ;  /* 0x000000ffff077224 */ /* 0x004fe200078e001b */
[----:B------:R-:W-:Y:S01]  /*13320*/  ISETP.GE.AND P3, PT, R37, UR4, PT ;  /* 0x0000000425007c0c */ /* 0x000fe2000bf66270 */
[----:B------:R-:W-:Y:S01]  /*13330*/  IMAD.MOV.U32 R29, RZ, RZ, R26 ;  /* 0x000000ffff1d7224 */ /* 0x000fe200078e001a */
[----:B------:R-:W-:Y:S02]  /*13340*/  ISETP.GE.AND P2, PT, R36, UR4, PT ;  /* 0x0000000424007c0c */ /* 0x000fe4000bf46270 */
[----:B------:R-:W-:-:S13]  /*13350*/  ISETP.GE.AND P1, PT, R34, UR4, PT ;  /* 0x0000000422007c0c */ /* 0x000fda000bf26270 */
.L_x_280:
[----:B------:R-:W2:Y:S04]  /*13360*/  LDL R6, [R1+0x8] ;  /* 0x0000080001067983 */ /* 0x000ea80000100800 */
[----:B------:R-:W3:Y:S01]  /*13370*/  LDL R8, [R1+0xc] ;  /* 0x00000c0001087983 */ /* 0x000ee20000100800 */
[----:B------:R-:W4:Y:S01]  /*13380*/  S2R R2, SR_TID.X ;  /* 0x0000000000027919 */ /* 0x000f220000002100 */
[----:B------:R-:W1:Y:S01]  /*13390*/  S2R R9, SR_TID.X ;  /* 0x0000000000097919 */ /* 0x000e620000002100 */
[----:B----4-:R-:W-:-:S04]  /*133a0*/  LOP3.LUT R2, R2, 0x7f, RZ, 0xc0, !PT ;  /* 0x0000007f02027812 */ /* 0x010fc800078ec0ff */
[----:B0-----:R-:W-:Y:S02]  /*133b0*/  SHF.R.U32.HI R3, RZ, 0x3, R2 ;  /* 0x00000003ff037819 */ /* 0x001fe40000011602 */
[----:B------:R-:W0:Y:S01]  /*133c0*/  LDC R2, c[0x0][0x430] ;  /* 0x00010c00ff027b82 */ /* 0x000e220000000800 */
[----:B-1----:R-:W-:-:S05]  /*133d0*/  IMAD.SHL.U32 R9, R9, 0x10, RZ ;  /* 0x0000001009097824 */ /* 0x002fca00078e00ff */
[----:B------:R-:W-:-:S04]  /*133e0*/  LOP3.LUT R9, R3, 0x70, R9, 0xf8, !PT ;  /* 0x0000007003097812 */ /* 0x000fc800078ef809 */
[----:B------:R-:W-:-:S13]  /*133f0*/  ISETP.GT.U32.AND P6, PT, R9, 0x4f, PT ;  /* 0x0000004f0900780c */ /* 0x000fda0003fc4070 */
[----:B------:R-:W3:Y:S01]  /*13400*/  @!P6 LDC.64 R4, c[0x0][0x428] ;  /* 0x00010a00ff04eb82 */ /* 0x000ee20000000a00 */
[----:B0-----:R-:W-:-:S13]  /*13410*/  ISETP.NE.AND P0, PT, R2, 0x1, PT ;  /* 0x000000010200780c */ /* 0x001fda0003f05270 */
[----:B------:R-:W0:Y:S08]  /*13420*/  @P0 LDC R3, c[0x0][0x434] ;  /* 0x00010d00ff030b82 */ /* 0x000e300000000800 */
[----:B------:R-:W1:Y:S01]  /*13430*/  @P0 LDC R2, c[0x0][0x438] ;  /* 0x00010e00ff020b82 */ /* 0x000e620000000800 */
[----:B--2---:R-:W-:-:S04]  /*13440*/  IMAD R6, R0, 0x50, R6 ;  /* 0x0000005000067824 */ /* 0x004fc800078e0206 */
[----:B------:R-:W-:-:S04]  /*13450*/  IMAD.IADD R6, R9, 0x1, R6 ;  /* 0x0000000109067824 */ /* 0x000fc800078e0206 */
[----:B0-----:R-:W-:-:S04]  /*13460*/  @P0 IMAD.HI.U32 R3, R6, R3, RZ ;  /* 0x0000000306030227 */ /* 0x001fc800078e00ff */
[----:B------:R-:W-:Y:S01]  /*13470*/  IMAD.MOV.U32 R10, RZ, RZ, R6 ;  /* 0x000000ffff0a7224 */ /* 0x000fe200078e0006 */
[----:B-1----:R-:W-:Y:S01]  /*13480*/  @P0 SHF.R.U32.HI R10, RZ, R2, R3 ;  /* 0x00000002ff0a0219 */ /* 0x002fe20000011603 */
[----:B---3--:R-:W-:Y:S02]  /*13490*/  @!P6 IMAD R2, R8, R4, RZ ;  /* 0x000000040802e224 */ /* 0x008fe400078e02ff */
[----:B------:R-:W0:Y:S01]  /*134a0*/  @!P6 LDC.64 R8, c[0x0][0x418] ;  /* 0x00010600ff08eb82 */ /* 0x000e220000000a00 */
[----:B------:R-:W-:Y:S01]  /*134b0*/  @!P6 SHF.R.S32.HI R3, RZ, 0x1f, R10 ;  /* 0x0000001fff03e819 */ /* 0x000fe2000001140a */
[----:B------:R-:W-:Y:S02]  /*134c0*/  @!P6 IMAD R5, R30, R5, R2 ;  /* 0x000000051e05e224 */ /* 0x000fe400078e0202 */
[----:B------:R-:W-:-:S04]  /*134d0*/  @!P6 IMAD.MOV.U32 R2, RZ, RZ, R10 ;  /* 0x000000ffff02e224 */ /* 0x000fc800078e000a */
[----:B------:R-:W-:-:S04]  /*134e0*/  @!P6 IMAD.WIDE.U32 R2, R30, R4, R2 ;  /* 0x000000041e02e225 */ /* 0x000fc800078e0002 */
[----:B------:R-:W-:Y:S02]  /*134f0*/  @!P6 IMAD.IADD R5, R5, 0x1, R3 ;  /* 0x000000010505e824 */ /* 0x000fe400078e0203 */
[----:B------:R-:W-:Y:S01]  /*13500*/  IMAD.MOV.U32 R4, RZ, RZ, RZ ;  /* 0x000000ffff047224 */ /* 0x000fe200078e00ff */
[----:B0-----:R-:W-:-:S04]  /*13510*/  @!P6 LEA R8, P0, R2, R8, 0x2 ;  /* 0x000000080208e211 */ /* 0x001fc800078010ff */
[----:B------:R-:W-:-:S05]  /*13520*/  @!P6 LEA.HI.X R9, R2, R9, R5, 0x2, P0 ;  /* 0x000000090209e211 */ /* 0x000fca00000f1405 */
[----:B------:R0:W5:Y:S01]  /*13530*/  @!P6 LDG.E R4, desc[UR36][R8.64] ;  /* 0x000000240804e981 */ /* 0x000162000c1e1900 */
[----:B------:R-:W-:Y:S01]  /*13540*/  LOP3.LUT P5, RZ, R23, 0x20, RZ, 0xc0, !PT ;  /* 0x0000002017ff7812 */ /* 0x000fe200078ac0ff */
[----:B------:R-:W-:Y:S01]  /*13550*/  VIADD R27, R7, 0x1 ;  /* 0x00000001071b7836 */ /* 0x000fe20000000000 */
[----:B------:R-:W-:Y:S05]  /*13560*/  YIELD ;  /* 0x0000000000007946 */ /* 0x000fea0003800000 */
[----:B------:R-:W-:Y:S01]  /*13570*/  ISETP.NE.AND P0, PT, R27, 0x2, PT ;  /* 0x000000021b00780c */ /* 0x000fe20003f05270 */
[----:B------:R-:W-:Y:S01]  /*13580*/  IMAD.MOV R5, RZ, RZ, -R10 ;  /* 0x000000ffff057224 */ /* 0x000fe200078e0a0a */
[----:B------:R-:W-:-:S02]  /*13590*/  ULDC UR4, c[0x0][0x430] ;  /* 0x00010c0000047ab9 */ /* 0x000fc40000000800 */
[----:B------:R-:W-:Y:S01]  /*135a0*/  SEL R28, RZ, 0x1, P0 ;  /* 0x00000001ff1c7807 */ /* 0x000fe20000000000 */
[----:B------:R-:W-:Y:S01]  /*135b0*/  IMAD R5, R5, UR4, R6 ;  /* 0x0000000405057c24 */ /* 0x000fe2000f8e0206 */
[----:B------:R-:W-:Y:S01]  /*135c0*/  SEL R27, R27, RZ, P0 ;  /* 0x000000ff1b1b7207 */ /* 0x000fe20000000000 */
[----:B------:R-:W-:Y:S01]  /*135d0*/  IMAD.MOV.U32 R26, RZ, RZ, R0 ;  /* 0x000000ffff1a7224 */ /* 0x000fe200078e0000 */
[----:B------:R-:W-:Y:S01]  /*135e0*/  LOP3.LUT R28, R17, R28, RZ, 0x3c, !PT ;  /* 0x0000001c111c7212 */ /* 0x000fe200078e3cff */
[----:B0-----:R-:W-:Y:S06]  /*135f0*/  @!P5 BRA `(.L_x_268) ;  /* 0x000000000004d947 */ /* 0x001fec0003800000 */
[----:B------:R-:W-:Y:S01]  /*13600*/  BPT.TRAP 0x1 ;  /* 0x000000040000795c */ /* 0x000fe20000300000 */
.L_x_268:
[----:B------:R-:W-:Y:S01]  /*13610*/  IMAD R6, R27, 0x8, R22 ;  /* 0x000000081b067824 */ /* 0x000fe200078e0216 */
[----:B------:R-:W-:Y:S01]  /*13620*/  SHF.L.U32 R3, R28, 0x1f, RZ ;  /* 0x0000001f1c037819 */ /* 0x000fe200000006ff */
[----:B------:R-:W-:Y:S03]  /*13630*/  BSSY B1, `(.L_x_269) ;  /* 0x0000003000017945 */ /* 0x000fe60003800000 */
[----:B------:R-:W0:Y:S02]  /*13640*/  SYNCS.PHASECHK.TRANS64.TRYWAIT P0, [R6+URZ+0x38840], R3 ;  /* 0x03884003060075a7 */ /* 0x000e24000800017f */
[----:B0-----:R-:W-:Y:S05]  /*13650*/  @!P0 BRA `(.L_x_270) ;  /* 0x0000003800888947 */ /* 0x001fea0003800000 */
.L_x_349:
[----:B------:R-:W-:Y:S05]  /*13660*/  BSYNC B1 ;  /* 0x0000000000017941 */ /* 0x000fea0003800000 */
.L_x_269:
[----:B------:R-:W-:Y:S01]  /*13670*/  SHF.R.S32.HI R20, RZ, 0x1f, R5 ;  /* 0x0000001fff147819 */ /* 0x000fe20000011405 */
[----:B------:R-:W-:Y:S01]  /*13680*/  ULDC.64 UR4, c[0x0][0x300] ;  /* 0x0000c00000047ab9 */ /* 0x000fe20000000a00 */
[----:B-----5:R-:W-:Y:S01]  /*13690*/  SHF.R.S32.HI R21, RZ, 0x1f, R4 ;  /* 0x0000001fff157819 */ /* 0x020fe20000011404 */
[----:B0-----:R-:W-:Y:S01]  /*136a0*/  IMAD.WIDE.U32 R2, R5, UR4, RZ ;  /* 0x0000000405027c25 */ /* 0x001fe2000f8e00ff */
[----:B------:R-:W-:Y:S01]  /*136b0*/  ULDC.64 UR6, c[0x0][0x2e8] ;  /* 0x0000ba0000067ab9 */ /* 0x000fe20000000a00 */
[----:B------:R-:W-:Y:S02]  /*136c0*/  LOP3.LUT P5, RZ, R23, 0x2, RZ, 0xc0, !PT ;  /* 0x0000000217ff7812 */ /* 0x000fe400078ac0ff */
[----:B------:R-:W-:Y:S02]  /*136d0*/  IMAD R0, R20, UR4, RZ ;  /* 0x0000000414007c24 */ /* 0x000fe4000f8e02ff */
[----:B------:R-:W-:Y:S02]  /*136e0*/  IMAD R9, R27, 0x5000, R31 ;  /* 0x000050001b097824 */ /* 0x000fe400078e021f */
        /* <DEDUP_REMOVED lines=8> */
[----:B------:R-:W-:Y:S01]  /*13770*/  IMAD.WIDE.U32 R2, R25, UR4, R2 ;  /* 0x0000000419027c25 */ /* 0x000fe2000f8e0002 */
[----:B------:R-:W-:-:S03]  /*13780*/  UMOV UR4, 0xffffffff ;  /* 0xffffffff00047882 */ /* 0x000fc60000000000 */
[----:B------:R-:W-:Y:S01]  /*13790*/  IMAD R10, R25, UR5, R3 ;  /* 0x00000005190a7c24 */ /* 0x000fe2000f8e0203 */
[----:B------:R-:W-:-:S04]  /*137a0*/  LEA R8, P0, R2, UR6, 0x1 ;  /* 0x0000000602087c11 */ /* 0x000fc8000f8008ff */
[----:B------:R-:W-:Y:S01]  /*137b0*/  LEA.HI.X R10, R2, UR7, R10, 0x1, P0 ;  /* 0x00000007020a7c11 */ /* 0x000fe200080f0c0a */
[----:B------:R-:W-:Y:S08]  /*137c0*/  BRA.DIV UR4, `(.L_x_271) ;  /* 0x0000003a04407947 */ /* 0x000ff0000b800000 */
[----:B------:R-:W0:Y:S01]  /*137d0*/  SHFL.IDX PT, R2, R8, RZ, 0x181f ;  /* 0x00181fff08027589 */ /* 0x000e2200000e0000 */
[----:B------:R-:W-:Y:S01]  /*137e0*/  LOP3.LUT R23, R23, 0xfffffbff, RZ, 0xc0, !PT ;  /* 0xfffffbff17177812 */ /* 0x000fe200078ec0ff */
[----:B------:R-:W-:Y:S02]  /*137f0*/  IMAD.SHL.U32 R0, R32, 0x2, RZ ;  /* 0x0000000220007824 */ /* 0x000fe400078e00ff */
[----:B------:R-:W1:Y:S01]  /*13800*/  SHFL.IDX PT, R3, R10, RZ, 0x181f ;  /* 0x00181fff0a037589 */ /* 0x000e6200000e0000 */
[----:B------:R-:W-:Y:S01]  /*13810*/  @P2 LOP3.LUT R23, R23, 0x400, RZ, 0xfc, !PT ;  /* 0x0000040017172812 */ /* 0x000fe200078efcff */
[----:B------:R-:W-:Y:S02]  /*13820*/  IMAD R9, R9, 0x2, R22 ;  /* 0x0000000209097824 */ /* 0x000fe400078e0216 */
[----:B------:R-:W-:Y:S01]  /*13830*/  SHFL.IDX PT, R35, R10, 0x1, 0x181f ;  /* 0x00381f000a237f89 */ /* 0x000fe200000e0000 */
[C---:B------:R-:W-:Y:S02]  /*13840*/  LOP3.LUT P2, RZ, R23.reuse, 0x10, RZ, 0xc0, !PT ;  /* 0x0000001017ff7812 */ /* 0x040fe4000784c0ff */
[----:B------:R-:W-:-:S04]  /*13850*/  LOP3.LUT R23, R23, 0xfffffdff, RZ, 0xc0, !PT ;  /* 0xfffffdff17177812 */ /* 0x000fc800078ec0ff */
[----:B------:R-:W-:-:S04]  /*13860*/  @P1 LOP3.LUT R23, R23, 0x200, RZ, 0xfc, !PT ;  /* 0x0000020017171812 */ /* 0x000fc800078efcff */
[C---:B------:R-:W-:Y:S02]  /*13870*/  LOP3.LUT P1, RZ, R23.reuse, 0x8, RZ, 0xc0, !PT ;  /* 0x0000000817ff7812 */ /* 0x040fe4000782c0ff */
[----:B------:R-:W-:Y:S02]  /*13880*/  LOP3.LUT P6, RZ, R23, 0x4, RZ, 0xc0, !PT ;  /* 0x0000000417ff7812 */ /* 0x000fe400078cc0ff */
[----:B0-----:R-:W-:-:S05]  /*13890*/  IADD3 R2, P0, R2, R0, RZ ;  /* 0x0000000002027210 */ /* 0x001fca0007f1e0ff */
[----:B-1----:R-:W-:-:S05]  /*138a0*/  IMAD.X R3, RZ, RZ, R3, P0 ;  /* 0x000000ffff037224 */ /* 0x002fca00000e0603 */
[----:B------:R-:W-:Y:S04]  /*138b0*/  LDGSTS.E.BYPASS.LTC128B.128 [R9+0x24400], desc[UR36][R2.64], !P2 ;  /* 0x2440000002097fae */ /* 0x000fe8000d101d64 */
[----:B------:R-:W-:Y:S04]  /*138c0*/  LDGSTS.E.BYPASS.LTC128B.128 [R9+0x26c00], desc[UR36][R2.64+0x80], !P1 ;  /* 0x26c0008002097fae */ /* 0x000fe8000c901d64 */
[----:B------:R-:W-:Y:S04]  /*138d0*/  LDGSTS.E.BYPASS.LTC128B.128 [R9+0x29400], desc[UR36][R2.64+0x100], !P6 ;  /* 0x2940010002097fae */ /* 0x000fe8000f101d64 */
[----:B------:R0:W-:Y:S04]  /*138e0*/  LDGSTS.E.BYPASS.LTC128B.128 [R9+0x2bc00], desc[UR36][R2.64+0x180], !P5 ;  /* 0x2bc0018002097fae */ /* 0x0001e8000e901d64 */
[----:B0-----:R-:W0:Y:S02]  /*138f0*/  SHFL.IDX PT, R2, R8, 0x1, 0x181f ;  /* 0x00381f0008027f89 */ /* 0x001e2400000e0000 */
[----:B0-----:R-:W-:-:S05]  /*13900*/  IADD3 R2, P0, R2, R0, RZ ;  /* 0x0000000002027210 */ /* 0x001fca0007f1e0ff */
[----:B------:R-:W-:Y:S02]  /*13910*/  IMAD.X R3, RZ, RZ, R35, P0 ;  /* 0x000000ffff037224 */ /* 0x000fe400000e0623 */
[----:B------:R-:W-:Y:S04]  /*13920*/  SHFL.IDX PT, R35, R10, 0x2, 0x181f ;  /* 0x00581f000a237f89 */ /* 0x000fe800000e0000 */
        /* <DEDUP_REMOVED lines=15> */
[----:B------:R0:W1:Y:S04]  /*13a20*/  SHFL.IDX PT, R35, R10, 0x4, 0x181f ;  /* 0x00981f000a237f89 */ /* 0x00006800000e0000 */
[----:B------:R-:W-:Y:S01]  /*13a30*/  LDGSTS.E.BYPASS.LTC128B.128 [R9+0x25c00], desc[UR36][R2.64], !P2 ;  /* 0x25c0000002097fae */ /* 0x000fe2000d101d64 */
[----:B------:R-:W-:-:S03]  /*13a40*/  LOP3.LUT P2, RZ, R23, 0x400, RZ, 0xc0, !PT ;  /* 0x0000040017ff7812 */ /* 0x000fc6000784c0ff */
[----:B------:R-:W-:Y:S01]  /*13a50*/  LDGSTS.E.BYPASS.LTC128B.128 [R9+0x28400], desc[UR36][R2.64+0x80], !P1 ;  /* 0x2840008002097fae */ /* 0x000fe2000c901d64 */
[----:B------:R-:W-:-:S03]  /*13a60*/  LOP3.LUT P1, RZ, R23, 0x200, RZ, 0xc0, !PT ;  /* 0x0000020017ff7812 */ /* 0x000fc6000782c0ff */
[----:B------:R-:W-:Y:S04]  /*13a70*/  LDGSTS.E.BYPASS.LTC128B.128 [R9+0x2ac00], desc[UR36][R2.64+0x100], !P6 ;  /* 0x2ac0010002097fae */ /* 0x000fe8000f101d64 */
[----:B------:R2:W-:Y:S04]  /*13a80*/  LDGSTS.E.BYPASS.LTC128B.128 [R9+0x2d400], desc[UR36][R2.64+0x180], !P5 ;  /* 0x2d40018002097fae */ /* 0x0005e8000e901d64 */
[----:B-12---:R0:W2:Y:S02]  /*13a90*/  SHFL.IDX PT, R2, R8, 0x4, 0x181f ;  /* 0x00981f0008027f89 */ /* 0x0060a400000e0000 */
.L_x_361:
[----:B------:R-:W-:Y:S02]  /*13aa0*/  LOP3.LUT R23, R23, 0xfffffdff, RZ, 0xc0, !PT ;  /* 0xfffffdff17177812 */ /* 0x000fe400078ec0ff */
[----:B--2---:R-:W-:Y:S02]  /*13ab0*/  IADD3 R2, P0, R2, R0, RZ ;  /* 0x0000000002027210 */ /* 0x004fe40007f1e0ff */
[----:B------:R-:W-:-:S03]  /*13ac0*/  @P1 LOP3.LUT R23, R23, 0x200, RZ, 0xfc, !PT ;  /* 0x0000020017171812 */ /* 0x000fc600078efcff */
[----:B------:R-:W-:Y:S01]  /*13ad0*/  IMAD.X R3, RZ, RZ, R35, P0 ;  /* 0x000000ffff037224 */ /* 0x000fe200000e0623 */
[C---:B------:R-:W-:Y:S02]  /*13ae0*/  LOP3.LUT P1, RZ, R23.reuse, 0x10, RZ, 0xc0, !PT ;  /* 0x0000001017ff7812 */ /* 0x040fe4000782c0ff */
[C---:B------:R-:W-:Y:S02]  /*13af0*/  LOP3.LUT P0, RZ, R23.reuse, 0x8, RZ, 0xc0, !PT ;  /* 0x0000000817ff7812 */ /* 0x040fe4000780c0ff */
[----:B------:R-:W-:-:S09]  /*13b00*/  LOP3.LUT P6, RZ, R23, 0x4, RZ, 0xc0, !PT ;  /* 0x0000000417ff7812 */ /* 0x000fd200078cc0ff */
[----:B------:R-:W-:Y:S01]  /*13b10*/  @!PT LDS RZ, [RZ] ;  /* 0x00000000fffff984 */ /* 0x000fe20000000800 */
[----:B------:R-:W-:Y:S01]  /*13b20*/  @!PT LDS RZ, [RZ] ;  /* 0x00000000fffff984 */ /* 0x000fe20000000800 */
[----:B------:R-:W-:Y:S01]  /*13b30*/  @!PT LDS RZ, [RZ] ;  /* 0x00000000fffff984 */ /* 0x000fe20000000800 */
[----:B------:R1:W-:Y:S01]  /*13b40*/  LDGSTS.E.BYPASS.LTC128B.128 [R9+0x26400], desc[UR36][R2.64], !P1 ;  /* 0x2640000002097fae */ /* 0x0003e2000c901d64 */
[----:B------:R-:W-:-:S03]  /*13b50*/  LOP3.LUT P1, RZ, R23, 0x200, RZ, 0xc0, !PT ;  /* 0x0000020017ff7812 */ /* 0x000fc6000782c0ff */
[----:B------:R1:W-:Y:S01]  /*13b60*/  LDGSTS.E.BYPASS.LTC128B.128 [R9+0x28c00], desc[UR36][R2.64+0x80], !P0 ;  /* 0x28c0008002097fae */ /* 0x0003e2000c101d64 */
[----:B------:R-:W-:-:S03]  /*13b70*/  PLOP3.LUT P0, PT, PT, PT, PT, 0x80, 0x0 ;  /* 0x000000000000781c */ /* 0x000fc60003f0f070 */
[----:B------:R1:W-:Y:S04]  /*13b80*/  LDGSTS.E.BYPASS.LTC128B.128 [R9+0x2b400], desc[UR36][R2.64+0x100], !P6 ;  /* 0x2b40010002097fae */ /* 0x0003e8000f101d64 */
[----:B------:R1:W-:Y:S01]  /*13b90*/  LDGSTS.E.BYPASS.LTC128B.128 [R9+0x2dc00], desc[UR36][R2.64+0x180], !P5 ;  /* 0x2dc0018002097fae */ /* 0x0003e2000e901d64 */
[----:B------:R-:W-:-:S05]  /*13ba0*/  NOP ;  /* 0x0000000000007918 */ /* 0x000fca0000000000 */
.L_x_272:
        /* <DEDUP_REMOVED lines=10> */
.L_x_273:
[----:B------:R2:W-:Y:S01]  /*13c50*/  SYNCS.ARRIVE.TRANS64.A1T0 RZ, [R6+URZ+0x38830], RZ ;  /* 0x038830ff06ff79a7 */ /* 0x0005e2000810003f */
[----:B------:R-:W-:Y:S05]  /*13c60*/  @!P6 BRA `(.L_x_274) ;  /* 0x000000000004e947 */ /* 0x000fea0003800000 */
[----:B------:R-:W-:Y:S01]  /*13c70*/  BPT.TRAP 0x1 ;  /* 0x000000040000795c */ /* 0x000fe20000300000 */
.L_x_274:
[----:B-1----:R-:W-:Y:S01]  /*13c80*/  SHF.L.U32 R2, R17, 0x1f, RZ ;  /* 0x0000001f11027819 */ /* 0x002fe200000006ff */
[----:B--2---:R-:W-:Y:S01]  /*13c90*/  IMAD R6, R7, 0x8, R22 ;  /* 0x0000000807067824 */ /* 0x004fe200078e0216 */
[----:B------:R-:W-:Y:S03]  /*13ca0*/  BSSY B1, `(.L_x_275) ;  /* 0x0000003000017945 */ /* 0x000fe60003800000 */
[----:B------:R-:W1:Y:S02]  /*13cb0*/  SYNCS.PHASECHK.TRANS64.TRYWAIT P0, [R6+URZ+0x38860], R2 ;  /* 0x03886002060075a7 */ /* 0x000e64000800017f */
[----:B-1----:R-:W-:Y:S05]  /*13cc0*/  @!P0 BRA `(.L_x_276) ;  /* 0x0000003800c48947 */ /* 0x002fea0003800000 */
.L_x_362:
[----:B------:R-:W-:Y:S05]  /*13cd0*/  BSYNC B1 ;  /* 0x0000000000017941 */ /* 0x000fea0003800000 */
.L_x_275:
[----:B0-----:R-:W2:Y:S01]  /*13ce0*/  LDL R8, [R1] ;  /* 0x0000000001087983 */ /* 0x001ea20000100800 */
[----:B------:R-:W0:Y:S01]  /*13cf0*/  S2R R3, SR_TID.X ;  /* 0x0000000000037919 */ /* 0x000e220000002100 */
[----:B------:R-:W-:Y:S01]  /*13d00*/  UMOV UR4, 0xffffffff ;  /* 0xffffffff00047882 */ /* 0x000fe20000000000 */
[----:B------:R-:W-:Y:S01]  /*13d10*/  IMAD R7, R7, 0x5000, R31 ;  /* 0x0000500007077824 */ /* 0x000fe200078e021f */
[----:B0-----:R-:W-:-:S04]  /*13d20*/  LOP3.LUT R3, R3, 0x7f, RZ, 0xc0, !PT ;  /* 0x0000007f03037812 */ /* 0x001fc800078ec0ff */
[----:B------:R-:W-:Y:S01]  /*13d30*/  SHF.R.U32.HI R3, RZ, 0x3, R3 ;  /* 0x00000003ff037819 */ /* 0x000fe20000011603 */
[----:B--2---:R-:W-:-:S04]  /*13d40*/  IMAD R8, R29, -0x50, R8 ;  /* 0xffffffb01d087824 */ /* 0x004fc800078e0208 */
[----:B------:R-:W-:Y:S01]  /*13d50*/  IMAD.IADD R8, R8, 0x1, -R3 ;  /* 0x0000000108087824 */ /* 0x000fe200078e0a03 */
[----:B------:R-:W-:Y:S06]  /*13d60*/  BRA.DIV UR4, `(.L_x_277) ;  /* 0x0000003a04b07947 */ /* 0x000fec000b800000 */
[----:B-1----:R-:W0:Y:S01]  /*13d70*/  SHFL.IDX PT, R2, R18, RZ, 0x181f ;  /* 0x00181fff12027589 */ /* 0x002e2200000e0000 */
[----:B------:R-:W-:-:S03]  /*13d80*/  IMAD R7, R7, 0x2, R22 ;  /* 0x0000000207077824 */ /* 0x000fc600078e0216 */
[----:B------:R-:W1:Y:S04]  /*13d90*/  SHFL.IDX PT, R3, R24, RZ, 0x181f ;  /* 0x00181fff18037589 */ /* 0x000e6800000e0000 */
[----:B------:R-:W-:Y:S01]  /*13da0*/  SHFL.IDX PT, R14, R18, 0x4, 0x181f ;  /* 0x00981f00120e7f89 */ /* 0x000fe200000e0000 */
[----:B0-----:R-:W-:-:S05]  /*13db0*/  IADD3 R2, P0, R2, R0, RZ ;  /* 0x0000000002027210 */ /* 0x001fca0007f1e0ff */
[----:B-1----:R-:W-:Y:S01]  /*13dc0*/  IMAD.X R3, RZ, RZ, R3, P0 ;  /* 0x000000ffff037224 */ /* 0x002fe200000e0603 */
        /* <DEDUP_REMOVED lines=8> */
[----:B0-----:R-:W0:Y:S04]  /*13e50*/  SHFL.IDX PT, R2, R18, 0x1, 0x181f ;  /* 0x00381f0012027f89 */ /* 0x001e2800000e0000 */
[----:B------:R-:W1:Y:S01]  /*13e60*/  SHFL.IDX PT, R3, R24, 0x1, 0x181f ;  /* 0x00381f0018037f89 */ /* 0x000e6200000e0000 */
        /* <DEDUP_REMOVED lines=23> */
[----:B------:R-:W1:Y:S04]  /*13fe0*/  SHFL.IDX PT, R3, R24, 0x3, 0x181f ;  /* 0x00781f0018037f89 */ /* 0x000e6800000e0000 */
[----:B------:R-:W2:Y:S01]  /*13ff0*/  SHFL.IDX PT, R24, R24, 0x4, 0x181f ;  /* 0x00981f0018187f89 */ /* 0x000ea200000e0000 */
[----:B0-----:R-:W-:-:S04]  /*14000*/  IADD3 R2, P0, R2, R0, RZ ;  /* 0x0000000002027210 */ /* 0x001fc80007f1e0ff */
[----:B-1----:R-:W-:Y:S02]  /*14010*/  IADD3.X R3, RZ, R3, RZ, P0, !PT ;  /* 0x00000003ff037210 */ /* 0x002fe400007fe4ff */
[----:B------:R-:W-:-:S13]  /*14020*/  ISETP.LT.OR P0, PT, R8, 0x31, P4 ;  /* 0x000000310800780c */ /* 0x000fda0002701670 */
[----:B------:R0:W-:Y:S01]  /*14030*/  LDGSTS.E.BYPASS.LTC128B.128 [R7+0x1c00], desc[UR36][R2.64], !P0 ;  /* 0x01c0000002077fae */ /* 0x0001e2000c101d64 */
[----:B------:R-:W-:-:S13]  /*14040*/  ISETP.LT.OR P0, PT, R8, 0x31, P3 ;  /* 0x000000310800780c */ /* 0x000fda0001f01670 */
[----:B------:R0:W-:Y:S01]  /*14050*/  LDGSTS.E.BYPASS.LTC128B.128 [R7+0x4400], desc[UR36][R2.64+0x80], !P0 ;  /* 0x0440008002077fae */ /* 0x0001e2000c101d64 */
[----:B------:R-:W-:-:S13]  /*14060*/  ISETP.LT.OR P0, PT, R8, 0x31, P2 ;  /* 0x000000310800780c */ /* 0x000fda0001701670 */
[----:B------:R0:W-:Y:S01]  /*14070*/  LDGSTS.E.BYPASS.LTC128B.128 [R7+0x6c00], desc[UR36][R2.64+0x100], !P0 ;  /* 0x06c0010002077fae */ /* 0x0001e2000c101d64 */
[----:B------:R-:W-:-:S13]  /*14080*/  ISETP.LT.OR P0, PT, R8, 0x31, P1 ;  /* 0x000000310800780c */ /* 0x000fda0000f01670 */
[----:B--2---:R0:W-:Y:S02]  /*14090*/  LDGSTS.E.BYPASS.LTC128B.128 [R7+0x9400], desc[UR36][R2.64+0x180], !P0 ;  /* 0x0940018002077fae */ /* 0x0041e4000c101d64 */
.L_x_374:
[----:B01----:R-:W-:Y:S01]  /*140a0*/  IADD3 R2, P0, R14, R0, RZ ;  /* 0x000000000e027210 */ /* 0x003fe20007f1e0ff */
[----:B------:R-:W-:Y:S01]  /*140b0*/  ULDC.64 UR4, c[0x0][0x328] ;  /* 0x0000ca0000047ab9 */ /* 0x000fe20000000a00 */
[----:B------:R-:W-:Y:S01]  /*140c0*/  ULDC.64 UR6, c[0x0][0x318] ;  /* 0x0000c60000067ab9 */ /* 0x000fe20000000a00 */
[----:B------:R-:W-:Y:S02]  /*140d0*/  IMAD R20, R20, UR4, RZ ;  /* 0x0000000414147c24 */ /* 0x000fe4000f8e02ff */
[----:B------:R-:W-:Y:S01]  /*140e0*/  IMAD.X R3, RZ, RZ, R24, P0 ;  /* 0x000000ffff037224 */ /* 0x000fe200000e0618 */
[----:B------:R-:W-:Y:S01]  /*140f0*/  ISETP.LT.OR P0, PT, R8, 0x41, P4 ;  /* 0x000000410800780c */ /* 0x000fe20002701670 */
[----:B------:R-:W-:-:S12]  /*14100*/  IMAD R9, R5, UR5, R20 ;  /* 0x0000000505097c24 */ /* 0x000fd8000f8e0214 */
        /* <DEDUP_REMOVED lines=10> */
[----:B------:R-:W-:Y:S01]  /*141b0*/  NOP ;  /* 0x0000000000007918 */ /* 0x000fe20000000000 */
[----:B0-----:R-:W-:Y:S01]  /*141c0*/  IMAD.WIDE.U32 R2, R5, UR4, RZ ;  /* 0x0000000405027c25 */ /* 0x001fe2000f8e00ff */
[----:B------:R-:W-:-:S03]  /*141d0*/  ULDC.64 UR4, c[0x0][0x338] ;  /* 0x0000ce0000047ab9 */ /* 0x000fc60000000a00 */
[----:B------:R-:W-:Y:S02]  /*141e0*/  IMAD.IADD R3, R3, 0x1, R9 ;  /* 0x0000000103037824 */ /* 0x000fe400078e0209 */
[----:B------:R-:W-:Y:S02]  /*141f0*/  IMAD R21, R21, UR4, RZ ;  /* 0x0000000415157c24 */ /* 0x000fe4000f8e02ff */
[----:B------:R-:W-:-:S04]  /*14200*/  IMAD.WIDE.U32 R2, R4, UR4, R2 ;  /* 0x0000000404027c25 */ /* 0x000fc8000f8e0002 */
[----:B------:R-:W-:Y:S01]  /*14210*/  IMAD R21, R4, UR5, R21 ;  /* 0x0000000504157c24 */ /* 0x000fe2000f8e0215 */
[----:B------:R-:W-:-:S03]  /*14220*/  ULDC.64 UR4, c[0x0][0x330] ;  /* 0x0000cc0000047ab9 */ /* 0x000fc60000000a00 */
[----:B------:R-:W-:Y:S02]  /*14230*/  IMAD.IADD R3, R3, 0x1, R21 ;  /* 0x0000000103037824 */ /* 0x000fe400078e0215 */
[----:B------:R-:W-:-:S04]  /*14240*/  IMAD.WIDE.U32 R2, R25, UR4, R2 ;  /* 0x0000000419027c25 */ /* 0x000fc8000f8e0002 */
[----:B------:R-:W-:Y:S01]  /*14250*/  IMAD R3, R25, UR5, R3 ;  /* 0x0000000519037c24 */ /* 0x000fe2000f8e0203 */
[----:B------:R-:W-:-:S04]  /*14260*/  LEA R18, P0, R2, UR6, 0x1 ;  /* 0x0000000602127c11 */ /* 0x000fc8000f8008ff */
[----:B------:R-:W-:Y:S02]  /*14270*/  LEA.HI.X R24, R2, UR7, R3, 0x1, P0 ;  /* 0x0000000702187c11 */ /* 0x000fe400080f0c03 */
[----:B------:R-:W-:-:S13]  /*14280*/  PLOP3.LUT P0, PT, PT, PT, PT, 0x80, 0x0 ;  /* 0x000000000000781c */ /* 0x000fda0003f0f070 */
.L_x_278:
        /* <DEDUP_REMOVED lines=10> */
.L_x_279:
[----:B------:R-:W2:Y:S01]  /*14330*/  LDL R2, [R1+0x4] ;  /* 0x0000040001027983 */ /* 0x000ea20000100800 */
[----:B------:R3:W-:Y:S01]  /*14340*/  SYNCS.ARRIVE.TRANS64.A1T0 RZ, [R6+URZ+0x38850], RZ ;  /* 0x038850ff06ff79a7 */ /* 0x0007e2000810003f */
[C---:B------:R-:W-:Y:S02]  /*14350*/  VIADD R0, R26.reuse, 0xffffffff ;  /* 0xffffffff1a007836 */ /* 0x040fe40000000000 */
[----:B------:R-:W-:Y:S02]  /*14360*/  IMAD.MOV.U32 R17, RZ, RZ, R28 ;  /* 0x000000ffff117224 */ /* 0x000fe400078e001c */
[----:B------:R-:W-:Y:S02]  /*14370*/  IMAD.MOV.U32 R7, RZ, RZ, R27 ;  /* 0x000000ffff077224 */ /* 0x000fe400078e001b */
[----:B------:R-:W-:Y:S01]  /*14380*/  IMAD.MOV.U32 R29, RZ, RZ, R26 ;  /* 0x000000ffff1d7224 */ /* 0x000fe200078e001a */
[----:B--2---:R-:W-:-:S13]  /*14390*/  ISETP.GT.AND P0, PT, R26, R2, PT ;  /* 0x000000021a00720c */ /* 0x004fda0003f04270 */
[----:B---3--:R-:W-:Y:S05]  /*143a0*/  @P0 BRA `(.L_x_280) ;  /* 0xffffffec00ec0947 */ /* 0x008fea000383ffff */
.L_x_267:
[----:B------:R-:W-:Y:S05]  /*143b0*/  BSYNC B0 ;  /* 0x0000000000007941 */ /* 0x000fea0003800000 */
.L_x_266:
[----:B------:R-:W3:Y:S01]  /*143c0*/  S2R R2, SR_TID.X ;  /* 0x0000000000027919 */ /* 0x000ee20000002100 */
[----:B------:R-:W-:Y:S01]  /*143d0*/  BSSY B0, `(.L_x_281) ;  /* 0x0000010000007945 */ /* 0x000fe20003800000 */
[----:B---3--:R-:W-:-:S04]  /*143e0*/  LOP3.LUT R2, R2, 0x7f, RZ, 0xc0, !PT ;  /* 0x0000007f02027812 */ /* 0x008fc800078ec0ff */
[----:B------:R-:W-:-:S13]  /*143f0*/  ISETP.NE.AND P0, PT, R2, RZ, PT ;  /* 0x000000ff0200720c */ /* 0x000fda0003f05270 */
[----:B------:R-:W-:Y:S05]  /*14400*/  @P0 BRA `(.L_x_282) ;  /* 0x0000000000300947 */ /* 0x000fea0003800000 */
[----:B------:R-:W3:Y:S01]  /*14410*/  S2R R5, SR_LANEID ;  /* 0x0000000000057919 */ /* 0x000ee20000000000 */
[----:B------:R-:W-:Y:S01]  /*14420*/  VOTEU.ANY UR4, UPT, PT ;  /* 0x0000000000047886 */ /* 0x000fe200038e0100 */
[----:B0-----:R-:W0:Y:S01]  /*14430*/  LDC.64 R2, c[0x0][0xc60] ;  /* 0x00031800ff027b82 */ /* 0x001e220000000a00 */
[----:B------:R-:W3:Y:S02]  /*14440*/  FLO.U32 R0, UR4 ;  /* 0x0000000400007d00 */ /* 0x000ee400080e0000 */
[----:B---3--:R-:W-:-:S06]  /*14450*/  ISETP.EQ.U32.AND P0, PT, R0, R5, PT ;  /* 0x000000050000720c */ /* 0x008fcc0003f02070 */
[----:B------:R-:W0:Y:S07]  /*14460*/  POPC R5, UR4 ;  /* 0x0000000400057d09 */ /* 0x000e2e0008000000 */
[----:B0-----:R-:W3:Y:S01]  /*14470*/  @P0 ATOMG.E.ADD.STRONG.GPU PT, R3, desc[UR36][R2.64], R5 ;  /* 0x00000005020309a8 */ /* 0x001ee200081ee1e4 */
[----:B------:R-:W0:Y:S02]  /*14480*/  S2R R4, SR_LTMASK ;  /* 0x0000000000047919 */ /* 0x000e240000003900 */
[----:B0-----:R-:W-:-:S04]  /*14490*/  LOP3.LUT R4, R4, UR4, RZ, 0xc0, !PT ;  /* 0x0000000404047c12 */ /* 0x001fc8000f8ec0ff */
[----:B--2---:R-:W0:Y:S01]  /*144a0*/  POPC R7, R4 ;  /* 0x0000000400077309 */ /* 0x004e220000000000 */
[----:B---3--:R-:W0:Y:S02]  /*144b0*/  SHFL.IDX PT, R0, R3, R0, 0x1f ;  /* 0x00001f0003007589 */ /* 0x008e2400000e0000 */
[----:B0-----:R-:W-:-:S07]  /*144c0*/  IADD3 R16, R0, UR39, R7 ;  /* 0x0000002700107c10 */ /* 0x001fce000fffe007 */
.L_x_282:
[----:B------:R-:W-:Y:S05]  /*144d0*/  BSYNC B0 ;  /* 0x0000000000007941 */ /* 0x000fea0003800000 */
.L_x_281:
[----:B------:R-:W-:-:S13]  /*144e0*/  LOP3.LUT P0, RZ, R23, 0x20, RZ, 0xc0, !PT ;  /* 0x0000002017ff7812 */ /* 0x000fda000780c0ff */
[----:B------:R-:W-:Y:S05]  /*144f0*/  @!P0 BRA `(.L_x_283) ;  /* 0x0000000000048947 */ /* 0x000fea0003800000 */
[----:B------:R-:W-:Y:S01]  /*14500*/  BPT.TRAP 0x1 ;  /* 0x000000040000795c */ /* 0x000fe20000300000 */
.L_x_283:
[----:B------:R-:W3:Y:S01]  /*14510*/  LDL.LU R0, [R1] ;  /* 0x0000000001007983 */ /* 0x000ee20000300800 */
[----:B------:R-:W-:Y:S01]  /*14520*/  IMAD R4, R27, 0x8, R22 ;  /* 0x000000081b047824 */ /* 0x000fe200078e0216 */
[----:B0-----:R-:W-:Y:S01]  /*14530*/  SHF.L.U32 R3, R28, 0x1f, RZ ;  /* 0x0000001f1c037819 */ /* 0x001fe200000006ff */
[----:B------:R-:W-:Y:S03]  /*14540*/  BSSY B0, `(.L_x_284) ;  /* 0x0000004000007945 */ /* 0x000fe60003800000 */
[----:B------:R-:W0:Y:S01]  /*14550*/  SYNCS.PHASECHK.TRANS64.TRYWAIT P0, [R4+URZ+0x38860], R3 ;  /* 0x03886003040075a7 */ /* 0x000e22000800017f */
[----:B---3--:R-:W-:Y:S01]  /*14560*/  IMAD R5, R26, -0x50, R0 ;  /* 0xffffffb01a057824 */ /* 0x008fe200078e0200 */
[----:B0-----:R-:W-:Y:S06]  /*14570*/  @!P0 BRA `(.L_x_285) ;  /* 0x0000003800848947 */ /* 0x001fec0003800000 */
.L_x_375:
[----:B------:R-:W-:Y:S05]  /*14580*/  BSYNC B0 ;  /* 0x0000000000007941 */ /* 0x000fea0003800000 */
.L_x_284:
[----:B------:R-:W3:Y:S01]  /*14590*/  S2R R0, SR_TID.X ;  /* 0x0000000000007919 */ /* 0x000ee20000002100 */
[----:B------:R-:W-:Y:S01]  /*145a0*/  UMOV UR4, 0xffffffff ;  /* 0xffffffff00047882 */ /* 0x000fe20000000000 */
[----:B--2---:R-:W-:Y:S01]  /*145b0*/  IMAD R7, R27, 0x5000, R31 ;  /* 0x000050001b077824 */ /* 0x004fe200078e021f */
[----:B---3--:R-:W-:-:S04]  /*145c0*/  LOP3.LUT R0, R0, 0x7f, RZ, 0xc0, !PT ;  /* 0x0000007f00007812 */ /* 0x008fc800078ec0ff */
[----:B------:R-:W-:-:S05]  /*145d0*/  SHF.R.U32.HI R0, RZ, 0x3, R0 ;  /* 0x00000003ff007819 */ /* 0x000fca0000011600 */
[----:B------:R-:W-:Y:S01]  /*145e0*/  IMAD.IADD R5, R5, 0x1, -R0 ;  /* 0x0000000105057824 */ /* 0x000fe200078e0a00 */
[----:B------:R-:W-:Y:S06]  /*145f0*/  BRA.DIV UR4, `(.L_x_286) ;  /* 0x0000003a04787947 */ /* 0x000fec000b800000 */
[----:B-1----:R-:W1:Y:S01]  /*14600*/  SHFL.IDX PT, R14, R18, RZ, 0x181f ;  /* 0x00181fff120e7589 */ /* 0x002e6200000e0000 */
[----:B------:R-:W-:Y:S01]  /*14610*/  ULDC UR4, c[0x0][0x2f4] ;  /* 0x0000bd0000047ab9 */ /* 0x000fe20000000800 */
[C---:B------:R-:W-:Y:S01]  /*14620*/  IMAD.SHL.U32 R8, R32.reuse, 0x2, RZ ;  /* 0x0000000220087824 */ /* 0x040fe200078e00ff */
[----:B------:R-:W-:Y:S01]  /*14630*/  ISETP.GE.AND P3, PT, R32, UR4, PT ;  /* 0x0000000420007c0c */ /* 0x000fe2000bf66270 */
[----:B0-----:R-:W0:Y:S01]  /*14640*/  SHFL.IDX PT, R3, R24, RZ, 0x181f ;  /* 0x00181fff18037589 */ /* 0x001e2200000e0000 */
[----:B------:R-:W-:Y:S01]  /*14650*/  ISETP.GE.AND P2, PT, R37, UR4, PT ;  /* 0x0000000425007c0c */ /* 0x000fe2000bf46270 */
[----:B------:R-:W-:Y:S01]  /*14660*/  IMAD R0, R7, 0x2, R22 ;  /* 0x0000000207007824 */ /* 0x000fe200078e0216 */
[----:B------:R-:W-:Y:S01]  /*14670*/  ISETP.LT.OR P4, PT, R5, 0x1, P3 ;  /* 0x000000010500780c */ /* 0x000fe20001f81670 */
[----:B------:R-:W-:Y:S01]  /*14680*/  SHFL.IDX PT, R7, R24, 0x1, 0x181f ;  /* 0x00381f0018077f89 */ /* 0x000fe200000e0000 */
[----:B------:R-:W-:-:S03]  /*14690*/  ISETP.GE.AND P1, PT, R36, UR4, PT ;  /* 0x0000000424007c0c */ /* 0x000fc6000bf26270 */
[----:B------:R-:W-:Y:S01]  /*146a0*/  SHFL.IDX PT, R9, R24, 0x2, 0x181f ;  /* 0x00581f0018097f89 */ /* 0x000fe200000e0000 */
[----:B-1----:R-:W-:-:S03]  /*146b0*/  IADD3 R2, P0, R14, R8, RZ ;  /* 0x000000080e027210 */ /* 0x002fc60007f1e0ff */
[----:B------:R-:W1:Y:S02]  /*146c0*/  SHFL.IDX PT, R14, R18, 0x1, 0x181f ;  /* 0x00381f00120e7f89 */ /* 0x000e6400000e0000 */
[----:B0-----:R-:W-:Y:S01]  /*146d0*/  IMAD.X R3, RZ, RZ, R3, P0 ;  /* 0x000000ffff037224 */ /* 0x001fe200000e0603 */
[----:B------:R-:W-:-:S04]  /*146e0*/  ISETP.LT.OR P0, PT, R5, 0x1, P2 ;  /* 0x000000010500780c */ /* 0x000fc80001701670 */
[----:B------:R-:W-:Y:S01]  /*146f0*/  LDGSTS.E.BYPASS.LTC128B.128 [R0+0x400], desc[UR36][R2.64], !P4 ;  /* 0x0040000002007fae */ /* 0x000fe2000e101d64 */
[----:B------:R-:W-:-:S08]  /*14700*/  ISETP.LT.OR P4, PT, R5, 0x1, P1 ;  /* 0x000000010500780c */ /* 0x000fd00000f81670 */
[----:B------:R-:W-:Y:S01]  /*14710*/  LDGSTS.E.BYPASS.LTC128B.128 [R0+0x2c00], desc[UR36][R2.64+0x80], !P0 ;  /* 0x02c0008002007fae */ /* 0x000fe2000c101d64 */
[----:B------:R-:W-:-:S04]  /*14720*/  ISETP.GE.AND P0, PT, R34, UR4, PT ;  /* 0x0000000422007c0c */ /* 0x000fc8000bf06270 */
[----:B------:R-:W-:Y:S01]  /*14730*/  LDGSTS.E.BYPASS.LTC128B.128 [R0+0x5400], desc[UR36][R2.64+0x100], !P4 ;  /* 0x0540010002007fae */ /* 0x000fe2000e101d64 */
[----:B------:R-:W-:-:S13]  /*14740*/  ISETP.LT.OR P4, PT, R5, 0x1, P0 ;  /* 0x000000010500780c */ /* 0x000fda0000781670 */
[----:B------:R0:W-:Y:S01]  /*14750*/  LDGSTS.E.BYPASS.LTC128B.128 [R0+0x7c00], desc[UR36][R2.64+0x180], !P4 ;  /* 0x07c0018002007fae */ /* 0x0001e2000e101d64 */
[----:B-1----:R-:W-:-:S03]  /*14760*/  IADD3 R6, P4, R14, R8, RZ ;  /* 0x000000080e067210 */ /* 0x002fc60007f9e0ff */
[----:B------:R-:W0:Y:S02]  /*14770*/  SHFL.IDX PT, R14, R18, 0x2, 0x181f ;  /* 0x00581f00120e7f89 */ /* 0x000e2400000e0000 */
[----:B------:R-:W-:Y:S01]  /*14780*/  IMAD.X R7, RZ, RZ, R7, P4 ;  /* 0x000000ffff077224 */ /* 0x000fe200020e0607 */
[----:B------:R-:W-:-:S13]  /*14790*/  ISETP.LT.OR P4, PT, R5, 0x11, P3 ;  /* 0x000000110500780c */ /* 0x000fda0001f81670 */
[----:B------:R-:W-:Y:S01]  /*147a0*/  LDGSTS.E.BYPASS.LTC128B.128 [R0+0xc00], desc[UR36][R6.64], !P4 ;  /* 0x00c0000006007fae */ /* 0x000fe2000e101d64 */
[----:B------:R-:W-:-:S13]  /*147b0*/  ISETP.LT.OR P4, PT, R5, 0x11, P2 ;  /* 0x000000110500780c */ /* 0x000fda0001781670 */
[----:B------:R-:W-:Y:S01]  /*147c0*/  LDGSTS.E.BYPASS.LTC128B.128 [R0+0x3400], desc[UR36][R6.64+0x80], !P4 ;  /* 0x0340008006007fae */ /* 0x000fe2000e101d64 */
[----:B------:R-:W-:-:S13]  /*147d0*/  ISETP.LT.OR P4, PT, R5, 0x11, P1 ;  /* 0x000000110500780c */ /* 0x000fda0000f81670 */
[----:B------:R-:W-:Y:S01]  /*147e0*/  LDGSTS.E.BYPASS.LTC128B.128 [R0+0x5c00], desc[UR36][R6.64+0x100], !P4 ;  /* 0x05c0010006007fae */ /* 0x000fe2000e101d64 */
[----:B------:R-:W-:-:S13]  /*147f0*/  ISETP.LT.OR P4, PT, R5, 0x11, P0 ;  /* 0x000000110500780c */ /* 0x000fda0000781670 */
[----:B------:R-:W-:Y:S01]  /*14800*/  LDGSTS.E.BYPASS.LTC128B.128 [R0+0x8400], desc[UR36][R6.64+0x180], !P4 ;  /* 0x0840018006007fae */ /* 0x000fe2000e101d64 */
[----:B0-----:R-:W-:-:S03]  /*14810*/  IADD3 R2, P4, R14, R8, RZ ;  /* 0x000000080e027210 */ /* 0x001fc60007f9e0ff */
[----:B------:R-:W0:Y:S02]  /*14820*/  SHFL.IDX PT, R14, R18, 0x3, 0x181f ;  /* 0x00781f00120e7f89 */ /* 0x000e2400000e0000 */
[----:B------:R-:W-:Y:S01]  /*14830*/  IMAD.X R3, RZ, RZ, R9, P4 ;  /* 0x000000ffff037224 */ /* 0x000fe200020e0609 */
[C---:B------:R-:W-:Y:S01]  /*14840*/  ISETP.LT.OR P4, PT, R5.reuse, 0x21, P3 ;  /* 0x000000210500780c */ /* 0x040fe20001f81670 */
[----:B------:R-:W1:Y:S04]  /*14850*/  SHFL.IDX PT, R9, R24, 0x3, 0x181f ;  /* 0x00781f0018097f89 */ /* 0x000e6800000e0000 */
[----:B------:R-:W2:Y:S08]  /*14860*/  SHFL.IDX PT, R24, R24, 0x4, 0x181f ;  /* 0x00981f0018187f89 */ /* 0x000eb000000e0000 */
[----:B------:R-:W-:Y:S01]  /*14870*/  LDGSTS.E.BYPASS.LTC128B.128 [R0+0x1400], desc[UR36][R2.64], !P4 ;  /* 0x0140000002007fae */ /* 0x000fe2000e101d64 */
[----:B------:R-:W-:-:S13]  /*14880*/  ISETP.LT.OR P4, PT, R5, 0x21, P2 ;  /* 0x000000210500780c */ /* 0x000fda0001781670 */
[----:B------:R-:W-:Y:S01]  /*14890*/  LDGSTS.E.BYPASS.LTC128B.128 [R0+0x3c00], desc[UR36][R2.64+0x80], !P4 ;  /* 0x03c0008002007fae */ /* 0x000fe2000e101d64 */
[----:B------:R-:W-:-:S13]  /*148a0*/  ISETP.LT.OR P4, PT, R5, 0x21, P1 ;  /* 0x000000210500780c */ /* 0x000fda0000f81670 */
[----:B------:R-:W-:Y:S01]  /*148b0*/  LDGSTS.E.BYPASS.LTC128B.128 [R0+0x6400], desc[UR36][R2.64+0x100], !P4 ;  /* 0x0640010002007fae */ /* 0x000fe2000e101d64 */
[----:B------:R-:W-:-:S13]  /*148c0*/  ISETP.LT.OR P4, PT, R5, 0x21, P0 ;  /* 0x000000210500780c */ /* 0x000fda0000781670 */
[----:B------:R0:W-:Y:S02]  /*148d0*/  LDGSTS.E.BYPASS.LTC128B.128 [R0+0x8c00], desc[UR36][R2.64+0x180], !P4 ;  /* 0x08c0018002007fae */ /* 0x0001e4000e101d64 */
[----:B0-----:R-:W-:Y:S02]  /*148e0*/  IADD3 R2, P4, R14, R8, RZ ;  /* 0x000000080e027210 */ /* 0x001fe40007f9e0ff */
[----:B------:R3:W4:Y:S03]  /*148f0*/  SHFL.IDX PT, R14, R18, 0x4, 0x181f ;  /* 0x00981f00120e7f89 */ /* 0x00072600000e0000 */
[----:B-1----:R-:W-:Y:S01]  /*14900*/  IMAD.X R3, RZ, RZ, R9, P4 ;  /* 0x000000ffff037224 */ /* 0x002fe200020e0609 */
        /* <DEDUP_REMOVED lines=8> */
.L_x_387:
[C---:B------:R-:W-:Y:S02]  /*14990*/  ISETP.LT.OR P3, PT, R5.reuse, 0x41, P3 ;  /* 0x000000410500780c */ /* 0x040fe40001f61670 */
[C---:B------:R-:W-:Y:S02]  /*149a0*/  ISETP.LT.OR P2, PT, R5.reuse, 0x41, P2 ;  /* 0x000000410500780c */ /* 0x040fe40001741670 */
[C---:B------:R-:W-:Y:S02]  /*149b0*/  ISETP.LT.OR P1, PT, R5.reuse, 0x41, P1 ;  /* 0x000000410500780c */ /* 0x040fe40000f21670 */
[----:B0--3--:R-:W-:Y:S02]  /*149c0*/  IADD3 R2, P4, R14, R8, RZ ;  /* 0x000000080e027210 */ /* 0x009fe40007f9e0ff */
[----:B------:R-:W-:-:S03]  /*149d0*/  ISETP.LT.OR P0, PT, R5, 0x41, P0 ;  /* 0x000000410500780c */ /* 0x000fc60000701670 */
[----:B------:R-:W-:-:S05]  /*149e0*/  IMAD.X R3, RZ, RZ, R24, P4 ;  /* 0x000000ffff037224 */ /* 0x000fca00020e0618 */
        /* <DEDUP_REMOVED lines=9> */
.L_x_287:
        /* <DEDUP_REMOVED lines=10> */
.L_x_288:
[----:B------:R1:W-:Y:S01]  /*14b20*/  SYNCS.ARRIVE.TRANS64.A1T0 RZ, [R4+URZ+0x38850], RZ ;  /* 0x038850ff04ff79a7 */ /* 0x0003e2000810003f */
[----:B------:R-:W-:-:S05]  /*14b30*/  VIADD R27, R27, 0x1 ;  /* 0x000000011b1b7836 */ /* 0x000fca0000000000 */
[----:B------:R-:W-:-:S04]  /*14b40*/  ISETP.NE.AND P0, PT, R27, 0x2, PT ;  /* 0x000000021b00780c */ /* 0x000fc80003f05270 */
[----:B0-----:R-:W-:Y:S02]  /*14b50*/  SEL R3, RZ, 0x1, P0 ;  /* 0x00000001ff037807 */ /* 0x001fe40000000000 */
[----:B------:R-:W-:Y:S02]  /*14b60*/  SEL R27, R27, RZ, P0 ;  /* 0x000000ff1b1b7207 */ /* 0x000fe40000000000 */
[----:B-1----:R-:W-:-:S07]  /*14b70*/  LOP3.LUT R28, R28, R3, RZ, 0x3c, !PT ;  /* 0x000000031c1c7212 */ /* 0x002fce00078e3cff */
.L_x_243:
[----:B------:R-:W-:Y:S05]  /*14b80*/  BSYNC B7 ;  /* 0x0000000000077941 */ /* 0x000fea0003800000 */
.L_x_241:
[----:B------:R-:W-:-:S13]  /*14b90*/  LOP3.LUT P0, RZ, R23, 0x100, RZ, 0xc0, !PT ;  /* 0x0000010017ff7812 */ /* 0x000fda000780c0ff */
[----:B------:R-:W-:Y:S05]  /*14ba0*/  @!P0 BRA `(.L_x_289) ;  /* 0x0000000000248947 */ /* 0x000fea0003800000 */
[----:B------:R-:W-:Y:S05]  /*14bb0*/  WARPSYNC.ALL ;  /* 0x0000000000007948 */ /* 0x000fea0003800000 */
[----:B------:R-:W0:Y:S08]  /*14bc0*/  S2UR UR5, SR_CgaCtaId ;  /* 0x00000000000579c3 */ /* 0x000e300000008800 */
[----:B------:R-:W-:Y:S06]  /*14bd0*/  BAR.SYNC.DEFER_BLOCKING 0x5, 0x180 ;  /* 0x0146000000007b1d */ /* 0x000fec0000010000 */
[----:B------:R-:W-:-:S02]  /*14be0*/  UMOV UR4, 0x400 ;  /* 0x0000040000047882 */ /* 0x000fc40000000000 */
[----:B0-----:R-:W-:-:S06]  /*14bf0*/  ULEA UR4, UR5, UR4, 0x18 ;  /* 0x0000000405047291 */ /* 0x001fcc000f8ec03f */
[----:B------:R-:W-:-:S05]  /*14c00*/  IMAD.U32 R22, RZ, RZ, UR4 ;  /* 0x00000004ff167e24 */ /* 0x000fca000f8e00ff */
[----:B------:R0:W1:Y:S01]  /*14c10*/  LDS.128 R16, [R22+0x388d0] ;  /* 0x0388d00016107984 */ /* 0x0000620000000c00 */
[----:B------:R-:W-:Y:S06]  /*14c20*/  BAR.ARV 0x4, 0x180 ;  /* 0x0106000000007b1d */ /* 0x000fec0000002000 */
[----:B------:R-:W-:Y:S05]  /*14c30*/  BRA `(.L_x_290) ;  /* 0x0000000800d07947 */ /* 0x000fea0003800000 */
.L_x_289:
[----:B------:R-:W0:Y:S01]  /*14c40*/  S2R R9, SR_TID.X ;  /* 0x0000000000097919 */ /* 0x000e220000002100 */
[----:B------:R-:W-:Y:S01]  /*14c50*/  UMOV UR4, 0xffffffff ;  /* 0xffffffff00047882 */ /* 0x000fe20000000000 */
[----:B0-----:R-:W-:-:S04]  /*14c60*/  LOP3.LUT R9, R9, 0x1f, RZ, 0xc0, !PT ;  /* 0x0000001f09097812 */ /* 0x001fc800078ec0ff */
[----:B------:R-:W-:Y:S01]  /*14c70*/  ISETP.NE.AND P0, PT, R9, 0x1f, PT ;  /* 0x0000001f0900780c */ /* 0x000fe20003f05270 */
[----:B------:R-:W-:-:S12]  /*14c80*/  BRA.DIV UR4, `(.L_x_291) ;  /* 0x0000003a04d87947 */ /* 0x000fd8000b800000 */
[----:B------:R-:W-:Y:S01]  /*14c90*/  IMAD.IADD R7, R19, 0x1, R9 ;  /* 0x0000000113077824 */ /* 0x000fe200078e0209 */
[----:B------:R-:W-:-:S04]  /*14ca0*/  ULDC UR4, c[0x0][0xc3c] ;  /* 0x00030f0000047ab9 */ /* 0x000fc80000000800 */
[----:B------:R-:W-:-:S13]  /*14cb0*/  ISETP.GE.OR P1, PT, R7, UR4, !P0 ;  /* 0x0000000407007c0c */ /* 0x000fda000c726670 */
[----:B------:R-:W0:Y:S08]  /*14cc0*/  @!P1 LDC.64 R2, c[0x0][0xc80] ;  /* 0x00032000ff029b82 */ /* 0x000e300000000a00 */
[----:B------:R-:W1:Y:S01]  /*14cd0*/  @!P1 LDC.64 R4, c[0x0][0xc78] ;  /* 0x00031e00ff049b82 */ /* 0x000e620000000a00 */
[----:B0-----:R-:W-:-:S05]  /*14ce0*/  @!P1 IMAD.WIDE R2, R7, 0x4, R2 ;  /* 0x0000000407029825 */ /* 0x001fca00078e0202 */
[----:B------:R1:W2:Y:S02]  /*14cf0*/  @!P1 LDG.E R6, desc[UR36][R2.64] ;  /* 0x0000002402069981 */ /* 0x0002a4000c1e1900 */
[----:B-1----:R-:W-:-:S05]  /*14d00*/  @!P1 IMAD.WIDE R2, R7, 0x4, R4 ;  /* 0x0000000407029825 */ /* 0x002fca00078e0204 */
[----:B------:R-:W3:Y:S01]  /*14d10*/  @!P1 LDG.E R5, desc[UR36][R2.64] ;  /* 0x0000002402059981 */ /* 0x000ee2000c1e1900 */
[----:B------:R-:W-:Y:S01]  /*14d20*/  IMAD.MOV.U32 R7, RZ, RZ, RZ ;  /* 0x000000ffff077224 */ /* 0x000fe200078e00ff */
[C---:B------:R-:W-:Y:S01]  /*14d30*/  ISETP.GE.U32.AND P2, PT, R9.reuse, 0x2, PT ;  /* 0x000000020900780c */ /* 0x040fe20003f46070 */
[----:B------:R-:W-:Y:S01]  /*14d40*/  IMAD.MOV.U32 R4, RZ, RZ, RZ ;  /* 0x000000ffff047224 */ /* 0x000fe200078e00ff */
[C---:B------:R-:W-:Y:S01]  /*14d50*/  ISETP.GE.U32.AND P3, PT, R9.reuse, 0x4, PT ;  /* 0x000000040900780c */ /* 0x040fe20003f66070 */
[----:B------:R-:W-:Y:S01]  /*14d60*/  SHFL.IDX PT, R0, R16, RZ, 0x1f ;  /* 0x00001fff10007589 */ /* 0x000fe200000e0000 */
[C---:B------:R-:W-:Y:S02]  /*14d70*/  ISETP.GE.U32.AND P4, PT, R9.reuse, 0x8, PT ;  /* 0x000000080900780c */ /* 0x040fe40003f86070 */
[----:B------:R-:W-:Y:S01]  /*14d80*/  ISETP.GE.U32.AND P5, PT, R9, 0x10, PT ;  /* 0x000000100900780c */ /* 0x000fe20003fa6070 */
[----:B------:R-:W-:Y:S01]  /*14d90*/  SHFL.IDX PT, R8, R16, 0x1, 0x1f ;  /* 0x00201f0010087f89 */ /* 0x000fe200000e0000 */
[----:B--2---:R-:W-:-:S02]  /*14da0*/  @!P1 IMAD.MOV.U32 R7, RZ, RZ, R6 ;  /* 0x000000ffff079224 */ /* 0x004fc400078e0006 */
[----:B------:R-:W-:Y:S02]  /*14db0*/  IMAD.MOV.U32 R6, RZ, RZ, RZ ;  /* 0x000000ffff067224 */ /* 0x000fe400078e00ff */
[----:B---3--:R-:W-:Y:S01]  /*14dc0*/  @!P1 IMAD.MOV.U32 R4, RZ, RZ, R5 ;  /* 0x000000ffff049224 */ /* 0x008fe200078e0005 */
[----:B------:R-:W-:-:S03]  /*14dd0*/  ISETP.NE.AND P1, PT, R9, RZ, PT ;  /* 0x000000ff0900720c */ /* 0x000fc60003f25270 */
[----:B------:R-:W-:-:S05]  /*14de0*/  IMAD R13, R4, R7, RZ ;  /* 0x00000007040d7224 */ /* 0x000fca00078e02ff */
        /* <DEDUP_REMOVED lines=15> */
[----:B------:R0:W1:Y:S02]  /*14ee0*/  SHFL.IDX PT, R14, R2, 0x1f, 0x1f ;  /* 0x03e01f00020e7f89 */ /* 0x00006400000e0000 */
.L_x_397:
[----:B------:R-:W-:Y:S02]  /*14ef0*/  ULDC UR4, c[0x0][0xc38] ;  /* 0x00030e0000047ab9 */ /* 0x000fe40000000800 */
[----:B------:R-:W-:-:S04]  /*14f00*/  IMAD.U32 R5, RZ, RZ, UR4 ;  /* 0x00000004ff057e24 */ /* 0x000fc8000f8e00ff */
[----:B-1----:R-:W-:-:S04]  /*14f10*/  IMAD R14, R14, R5, RZ ;  /* 0x000000050e0e7224 */ /* 0x002fc800078e02ff */
[----:B------:R-:W-:-:S05]  /*14f20*/  IMAD.IADD R9, R8, 0x1, R14 ;  /* 0x0000000108097824 */ /* 0x000fca00078e020e */
[----:B------:R-:W-:-:S13]  /*14f30*/  ISETP.GT.AND P6, PT, R9, R0, PT ;  /* 0x000000000900720c */ /* 0x000fda0003fc4270 */
[----:B------:R-:W-:Y:S05]  /*14f40*/  @P6 BRA `(.L_x_292) ;  /* 0x0000000000a46947 */ /* 0x000fea0003800000 */
.L_x_295:
[----:B0-----:R-:W0:Y:S01]  /*14f50*/  LDC R2, c[0x0][0xc3c] ;  /* 0x00030f00ff027b82 */ /* 0x001e220000000800 */
[----:B------:R-:W-:-:S05]  /*14f60*/  VIADD R19, R19, 0x1f ;  /* 0x0000001f13137836 */ /* 0x000fca0000000000 */
[----:B0-----:R-:W-:-:S13]  /*14f70*/  ISETP.GE.AND P6, PT, R19, R2, PT ;  /* 0x000000021300720c */ /* 0x001fda0003fc6270 */
[----:B------:R-:W-:Y:S05]  /*14f80*/  @P6 BRA `(.L_x_293) ;  /* 0x0000000400b86947 */ /* 0x000fea0003800000 */
[----:B------:R-:W0:Y:S01]  /*14f90*/  S2R R3, SR_TID.X ;  /* 0x0000000000037919 */ /* 0x000e220000002100 */
[----:B------:R-:W-:Y:S01]  /*14fa0*/  IMAD.MOV.U32 R7, RZ, RZ, RZ ;  /* 0x000000ffff077224 */ /* 0x000fe200078e00ff */
[----:B0-----:R-:W-:-:S05]  /*14fb0*/  LOP3.LUT R3, R3, 0x1f, RZ, 0xc0, !PT ;  /* 0x0000001f03037812 */ /* 0x001fca00078ec0ff */
[----:B------:R-:W-:-:S05]  /*14fc0*/  IMAD.IADD R11, R19, 0x1, R3 ;  /* 0x00000001130b7824 */ /* 0x000fca00078e0203 */
[----:B------:R-:W-:-:S13]  /*14fd0*/  ISETP.GE.OR P6, PT, R11, R2, !P0 ;  /* 0x000000020b00720c */ /* 0x000fda00047c6670 */
[----:B------:R-:W0:Y:S08]  /*14fe0*/  @!P6 LDC.64 R2, c[0x0][0xc80] ;  /* 0x00032000ff02eb82 */ /* 0x000e300000000a00 */
[----:B------:R-:W1:Y:S01]  /*14ff0*/  @!P6 LDC.64 R4, c[0x0][0xc78] ;  /* 0x00031e00ff04eb82 */ /* 0x000e620000000a00 */
[----:B0-----:R-:W-:-:S05]  /*15000*/  @!P6 IMAD.WIDE R2, R11, 0x4, R2 ;  /* 0x000000040b02e825 */ /* 0x001fca00078e0202 */
[----:B------:R1:W2:Y:S02]  /*15010*/  @!P6 LDG.E R7, desc[UR36][R2.64] ;  /* 0x000000240207e981 */ /* 0x0002a4000c1e1900 */
[----:B-1----:R-:W-:-:S04]  /*15020*/  @!P6 IMAD.WIDE R2, R11, 0x4, R4 ;  /* 0x000000040b02e825 */ /* 0x002fc800078e0204 */
[----:B------:R-:W-:-:S06]  /*15030*/  IMAD.MOV.U32 R4, RZ, RZ, RZ ;  /* 0x000000ffff047224 */ /* 0x000fcc00078e00ff */
[----:B------:R-:W2:Y:S01]  /*15040*/  @!P6 LDG.E R4, desc[UR36][R2.64] ;  /* 0x000000240204e981 */ /* 0x000ea2000c1e1900 */
[----:B------:R-:W-:Y:S01]  /*15050*/  UMOV UR4, 0xffffffff ;  /* 0xffffffff00047882 */ /* 0x000fe20000000000 */
[----:B--2---:R-:W-:Y:S02]  /*15060*/  IMAD R13, R4, R7, RZ ;  /* 0x00000007040d7224 */ /* 0x004fe400078e02ff */
[----:B------:R-:W-:Y:S05]  /*15070*/  BRA.DIV UR4, `(.L_x_294) ;  /* 0x0000003e04187947 */ /* 0x000fea000b800000 */
        /* <DEDUP_REMOVED lines=16> */
.L_x_405:
[----:B------:R-:W-:Y:S02]  /*15180*/  ULDC UR4, c[0x0][0xc38] ;  /* 0x00030e0000047ab9 */ /* 0x000fe40000000800 */
[----:B------:R-:W-:-:S04]  /*15190*/  IMAD.U32 R5, RZ, RZ, UR4 ;  /* 0x00000004ff057e24 */ /* 0x000fc8000f8e00ff */
[----:B-1----:R-:W-:-:S04]  /*151a0*/  IMAD R14, R14, R5, RZ ;  /* 0x000000050e0e7224 */ /* 0x002fc800078e02ff */
[----:B------:R-:W-:-:S05]  /*151b0*/  IMAD.IADD R9, R14, 0x1, R9 ;  /* 0x000000010e097824 */ /* 0x000fca00078e0209 */
[----:B------:R-:W-:-:S13]  /*151c0*/  ISETP.GT.AND P6, PT, R9, R0, PT ;  /* 0x000000000900720c */ /* 0x000fda0003fc4270 */
[----:B------:R-:W-:Y:S05]  /*151d0*/  @!P6 BRA `(.L_x_295) ;  /* 0xfffffffc005ce947 */ /* 0x000fea000383ffff */
.L_x_292:
[----:B------:R-:W-:Y:S01]  /*151e0*/  IMAD.IADD R9, R9, 0x1, -R14 ;  /* 0x0000000109097824 */ /* 0x000fe200078e0a0e */
[----:B------:R-:W-:-:S03]  /*151f0*/  UMOV UR4, 0xffffffff ;  /* 0xffffffff00047882 */ /* 0x000fc60000000000 */
[----:B------:R-:W-:-:S05]  /*15200*/  IMAD R3, R2, R5, R9 ;  /* 0x0000000502037224 */ /* 0x000fca00078e0209 */
[----:B------:R-:W-:Y:S01]  /*15210*/  ISETP.GT.AND P6, PT, R3, R0, PT ;  /* 0x000000000300720c */ /* 0x000fe20003fc4270 */
[----:B------:R-:W-:-:S12]  /*15220*/  BRA.DIV UR4, `(.L_x_296) ;  /* 0x0000003e04647947 */ /* 0x000fd8000b800000 */
[----:B------:R-:W-:-:S04]  /*15230*/  VOTE.ANY R3, PT, !P6 ;  /* 0x0000000000037806 */ /* 0x000fc800070e0100 */
[----:B------:R-:W1:Y:S02]  /*15240*/  POPC R8, R3 ;  /* 0x0000000300087309 */ /* 0x000e640000000000 */
[----:B-1----:R1:W2:Y:S04]  /*15250*/  SHFL.IDX PT, R7, R7, R8, 0x1f ;  /* 0x00001f0807077589 */ /* 0x0022a800000e0000 */
[----:B------:R1:W3:Y:S02]  /*15260*/  SHFL.IDX PT, R4, R4, R8, 0x1f ;  /* 0x00001f0804047589 */ /* 0x0002e400000e0000 */
.L_x_410:
[----:B------:R-:W-:-:S13]  /*15270*/  ISETP.NE.AND P0, PT, R3, RZ, PT ;  /* 0x000000ff0300720c */ /* 0x000fda0003f05270 */
[----:B------:R-:W-:Y:S05]  /*15280*/  @!P0 BRA `(.L_x_297) ;  /* 0x0000000000108947 */ /* 0x000fea0003800000 */
[----:B------:R-:W-:Y:S01]  /*15290*/  UMOV UR4, 0xffffffff ;  /* 0xffffffff00047882 */ /* 0x000fe20000000000 */
[----:B------:R-:W-:Y:S02]  /*152a0*/  VIADD R12, R8, 0xffffffff ;  /* 0xffffffff080c7836 */ /* 0x000fe40000000000 */
[----:B------:R-:W-:Y:S05]  /*152b0*/  BRA.DIV UR4, `(.L_x_298) ;  /* 0x0000003e049c7947 */ /* 0x000fea000b800000 */
[----:B------:R4:W0:Y:S02]  /*152c0*/  SHFL.IDX PT, R6, R2, R12, 0x1f ;  /* 0x00001f0c02067589 */ /* 0x00082400000e0000 */
.L_x_297:
[----:B--2---:R-:W-:Y:S01]  /*152d0*/  IABS R10, R7 ;  /* 0x00000007000a7213 */ /* 0x004fe20000000000 */
[----:B0-----:R-:W-:Y:S01]  /*152e0*/  IMAD R16, R6, R5, R9 ;  /* 0x0000000506107224 */ /* 0x001fe200078e0209 */
[----:B---3--:R-:W-:Y:S01]  /*152f0*/  IABS R5, R4 ;  /* 0x0000000400057213 */ /* 0x008fe20000000000 */
[----:B------:R-:W-:Y:S01]  /*15300*/  IMAD.IADD R19, R8, 0x1, R19 ;  /* 0x0000000108137824 */ /* 0x000fe200078e0213 */
[----:B------:R-:W0:Y:S01]  /*15310*/  I2F.RP R11, R10 ;  /* 0x0000000a000b7306 */ /* 0x000e220000209400 */
[----:B------:R-:W-:-:S07]  /*15320*/  IMAD.IADD R0, R0, 0x1, -R16 ;  /* 0x0000000100007824 */ /* 0x000fce00078e0a10 */
[----:B----4-:R-:W2:Y:S08]  /*15330*/  I2F.RP R12, R5 ;  /* 0x00000005000c7306 */ /* 0x010eb00000209400 */
[----:B0-----:R-:W0:Y:S08]  /*15340*/  MUFU.RCP R11, R11 ;  /* 0x0000000b000b7308 */ /* 0x001e300000001000 */
[----:B--2---:R-:W-:Y:S01]  /*15350*/  MUFU.RCP R12, R12 ;  /* 0x0000000c000c7308 */ /* 0x004fe20000001000 */
[----:B0-----:R-:W-:-:S07]  /*15360*/  IADD3 R2, R11, 0xffffffe, RZ ;  /* 0x0ffffffe0b027810 */ /* 0x001fce0007ffe0ff */
[----:B------:R0:W2:Y:S02]  /*15370*/  F2I.FTZ.U32.TRUNC.NTZ R3, R2 ;  /* 0x0000000200037305 */ /* 0x0000a4000021f000 */
[----:B0-----:R-:W-:Y:S02]  /*15380*/  IMAD.MOV.U32 R2, RZ, RZ, RZ ;  /* 0x000000ffff027224 */ /* 0x001fe400078e00ff */
[----:B--2---:R-:W-:-:S04]  /*15390*/  IMAD.MOV R9, RZ, RZ, -R3 ;  /* 0x000000ffff097224 */ /* 0x004fc800078e0a03 */
[----:B------:R-:W-:-:S04]  /*153a0*/  IMAD R9, R9, R10, RZ ;  /* 0x0000000a09097224 */ /* 0x000fc800078e02ff */
[----:B------:R-:W-:Y:S01]  /*153b0*/  IMAD.HI.U32 R3, R3, R9, R2 ;  /* 0x0000000903037227 */ /* 0x000fe200078e0002 */
[----:B------:R-:W-:Y:S02]  /*153c0*/  IABS R2, R7 ;  /* 0x0000000700027213 */ /* 0x000fe40000000000 */
[----:B------:R-:W-:-:S03]  /*153d0*/  IABS R9, R0 ;  /* 0x0000000000097213 */ /* 0x000fc60000000000 */
[----:B------:R-:W-:Y:S02]  /*153e0*/  IMAD.MOV R2, RZ, RZ, -R2 ;  /* 0x000000ffff027224 */ /* 0x000fe400078e0a02 */
[----:B------:R-:W-:-:S04]  /*153f0*/  IMAD.HI.U32 R6, R3, R9, RZ ;  /* 0x0000000903067227 */ /* 0x000fc800078e00ff */
[----:B------:R-:W-:Y:S02]  /*15400*/  VIADD R3, R12, 0xffffffe ;  /* 0x0ffffffe0c037836 */ /* 0x000fe40000000000 */
[----:B------:R-:W-:-:S04]  /*15410*/  IMAD R9, R6, R2, R9 ;  /* 0x0000000206097224 */ /* 0x000fc800078e0209 */
[----:B------:R-:W0:Y:S01]  /*15420*/  F2I.FTZ.U32.TRUNC.NTZ R3, R3 ;  /* 0x0000000300037305 */ /* 0x000e22000021f000 */
[----:B------:R-:W-:-:S13]  /*15430*/  ISETP.GT.U32.AND P1, PT, R10, R9, PT ;  /* 0x000000090a00720c */ /* 0x000fda0003f24070 */
[----:B------:R-:W-:Y:S02]  /*15440*/  @!P1 IMAD.IADD R9, R9, 0x1, -R10 ;  /* 0x0000000109099824 */ /* 0x000fe400078e0a0a */
[----:B0-----:R-:W-:Y:S02]  /*15450*/  IMAD.MOV R2, RZ, RZ, -R3 ;  /* 0x000000ffff027224 */ /* 0x001fe400078e0a03 */
[----:B------:R-:W-:Y:S01]  /*15460*/  @!P1 VIADD R6, R6, 0x1 ;  /* 0x0000000106069836 */ /* 0x000fe20000000000 */
[----:B------:R-:W-:Y:S01]  /*15470*/  ISETP.GE.U32.AND P0, PT, R9, R10, PT ;  /* 0x0000000a0900720c */ /* 0x000fe20003f06070 */
[----:B------:R-:W-:Y:S01]  /*15480*/  IMAD R9, R2, R5, RZ ;  /* 0x0000000502097224 */ /* 0x000fe200078e02ff */
[----:B------:R-:W-:Y:S01]  /*15490*/  ISETP.NE.AND P1, PT, R7, RZ, PT ;  /* 0x000000ff0700720c */ /* 0x000fe20003f25270 */
[----:B------:R-:W-:-:S04]  /*154a0*/  IMAD.MOV.U32 R2, RZ, RZ, RZ ;  /* 0x000000ffff027224 */ /* 0x000fc800078e00ff */
[----:B------:R-:W-:Y:S01]  /*154b0*/  IMAD.HI.U32 R9, R3, R9, R2 ;  /* 0x0000000903097227 */ /* 0x000fe200078e0002 */
[----:B------:R-:W-:Y:S02]  /*154c0*/  LOP3.LUT R2, R0, R7, RZ, 0x3c, !PT ;  /* 0x0000000700027212 */ /* 0x000fe400078e3cff */
[----:B------:R-:W-:Y:S02]  /*154d0*/  IABS R3, R4 ;  /* 0x0000000400037213 */ /* 0x000fe40000000000 */
[----:B------:R-:W-:Y:S01]  /*154e0*/  ISETP.GE.AND P2, PT, R2, RZ, PT ;  /* 0x000000ff0200720c */ /* 0x000fe20003f46270 */
[----:B------:R-:W-:Y:S02]  /*154f0*/  @P0 VIADD R6, R6, 0x1 ;  /* 0x0000000106060836 */ /* 0x000fe40000000000 */
[----:B------:R-:W-:-:S10]  /*15500*/  IMAD.MOV R3, RZ, RZ, -R3 ;  /* 0x000000ffff037224 */ /* 0x000fd400078e0a03 */
[----:B------:R-:W-:Y:S01]  /*15510*/  @!P2 IMAD.MOV R6, RZ, RZ, -R6 ;  /* 0x000000ffff06a224 */ /* 0x000fe200078e0a06 */
[----:B------:R-:W-:-:S04]  /*15520*/  @!P1 LOP3.LUT R6, RZ, R7, RZ, 0x33, !PT ;  /* 0x00000007ff069212 */ /* 0x000fc800078e33ff */
[-C--:B------:R-:W-:Y:S01]  /*15530*/  IABS R2, R6.reuse ;  /* 0x0000000600027213 */ /* 0x080fe20000000000 */
[----:B------:R-:W-:-:S04]  /*15540*/  IMAD R7, R7, R6, RZ ;  /* 0x0000000607077224 */ /* 0x000fc800078e02ff */
[----:B------:R-:W-:-:S04]  /*15550*/  IMAD.HI.U32 R9, R9, R2, RZ ;  /* 0x0000000209097227 */ /* 0x000fc800078e00ff */
[----:B------:R-:W-:Y:S02]  /*15560*/  IMAD R2, R9, R3, R2 ;  /* 0x0000000309027224 */ /* 0x000fe400078e0202 */
[----:B------:R-:W-:-:S03]  /*15570*/  IMAD.IADD R17, R0, 0x1, -R7 ;  /* 0x0000000100117824 */ /* 0x000fc600078e0a07 */
[----:B------:R-:W-:-:S13]  /*15580*/  ISETP.GT.U32.AND P1, PT, R5, R2, PT ;  /* 0x000000020500720c */ /* 0x000fda0003f24070 */
[----:B------:R-:W-:Y:S02]  /*15590*/  @!P1 IMAD.IADD R2, R2, 0x1, -R5 ;  /* 0x0000000102029824 */ /* 0x000fe400078e0a05 */
[----:B------:R-:W-:Y:S01]  /*155a0*/  @!P1 VIADD R9, R9, 0x1 ;  /* 0x0000000109099836 */ /* 0x000fe20000000000 */
[----:B------:R-:W-:Y:S02]  /*155b0*/  ISETP.NE.AND P1, PT, R4, RZ, PT ;  /* 0x000000ff0400720c */ /* 0x000fe40003f25270 */
[----:B------:R-:W-:Y:S02]  /*155c0*/  ISETP.GE.U32.AND P0, PT, R2, R5, PT ;  /* 0x000000050200720c */ /* 0x000fe40003f06070 */
[----:B------:R-:W-:-:S04]  /*155d0*/  LOP3.LUT R2, R6, R4, RZ, 0x3c, !PT ;  /* 0x0000000406027212 */ /* 0x000fc800078e3cff */
[----:B------:R-:W-:-:S07]  /*155e0*/  ISETP.GE.AND P2, PT, R2, RZ, PT ;  /* 0x000000ff0200720c */ /* 0x000fce0003f46270 */
[----:B------:R-:W-:-:S06]  /*155f0*/  @P0 VIADD R9, R9, 0x1 ;  /* 0x0000000109090836 */ /* 0x000fcc0000000000 */
[----:B------:R-:W-:Y:S01]  /*15600*/  @!P2 IMAD.MOV R9, RZ, RZ, -R9 ;  /* 0x000000ffff09a224 */ /* 0x000fe200078e0a09 */
[----:B------:R-:W-:-:S05]  /*15610*/  @!P1 LOP3.LUT R9, RZ, R4, RZ, 0x33, !PT ;  /* 0x00000004ff099212 */ /* 0x000fca00078e33ff */
[--C-:B------:R-:W-:Y:S02]  /*15620*/  IMAD.MOV R3, RZ, RZ, -R9.reuse ;  /* 0x000000ffff037224 */ /* 0x100fe400078e0a09 */
[C---:B------:R-:W-:Y:S02]  /*15630*/  IMAD R9, R4.reuse, 0x1000000, R9 ;  /* 0x0100000004097824 */ /* 0x040fe400078e0209 */
[----:B------:R-:W-:-:S04]  /*15640*/  IMAD R18, R4, R3, R6 ;  /* 0x0000000304127224 */ /* 0x000fc800078e0206 */
[----:B------:R-:W-:Y:S01]  /*15650*/  IMAD R18, R18, 0x10000, R9 ;  /* 0x0001000012127824 */ /* 0x000fe200078e0209 */
[----:B------:R-:W-:Y:S06]  /*15660*/  BRA `(.L_x_299) ;  /* 0x00000000001c7947 */ /* 0x000fec0003800000 */
.L_x_293:
[----:B------:R-:W-:Y:S01]  /*15670*/  UMOV UR4, URZ ;  /* 0x0000003f00047c82 */ /* 0x000fe20008000000 */
[----:B------:R-:W-:Y:S01]  /*15680*/  UMOV UR5, URZ ;  /* 0x0000003f00057c82 */ /* 0x000fe20008000000 */
[----:B------:R-:W-:Y:S01]  /*15690*/  ULDC UR6, c[0x0][0xc3c] ;  /* 0x00030f0000067ab9 */ /* 0x000fe20000000800 */
[----:B------:R-:W-:Y:S02]  /*156a0*/  IMAD.MOV.U32 R16, RZ, RZ, R0 ;  /* 0x000000ffff107224 */ /* 0x000fe400078e0000 */
[----:B------:R-:W-:Y:S02]  /*156b0*/  IMAD.U32 R17, RZ, RZ, UR4 ;  /* 0x00000004ff117e24 */ /* 0x000fe4000f8e00ff */
[----:B------:R-:W-:Y:S02]  /*156c0*/  IMAD.U32 R18, RZ, RZ, UR5 ;  /* 0x00000005ff127e24 */ /* 0x000fe4000f8e00ff */
[----:B------:R-:W-:-:S07]  /*156d0*/  IMAD.U32 R19, RZ, RZ, UR6 ;  /* 0x00000006ff137e24 */ /* 0x000fce000f8e00ff */
.L_x_299:
[----:B------:R-:W0:Y:S01]  /*156e0*/  S2R R0, SR_TID.X ;  /* 0x0000000000007919 */ /* 0x000e220000002100 */
[----:B------:R-:W-:Y:S05]  /*156f0*/  WARPSYNC.ALL ;  /* 0x0000000000007948 */ /* 0x000fea0003800000 */
[----:B------:R-:W-:Y:S01]  /*15700*/  BAR.SYNC.DEFER_BLOCKING 0x4, 0x180 ;  /* 0x0106000000007b1d */ /* 0x000fe20000010000 */
[----:B0-----:R-:W-:-:S04]  /*15710*/  LOP3.LUT R0, R0, 0x1f, RZ, 0xc0, !PT ;  /* 0x0000001f00007812 */ /* 0x001fc800078ec0ff */
[----:B------:R-:W-:-:S13]  /*15720*/  ISETP.NE.AND P0, PT, R0, RZ, PT ;  /* 0x000000ff0000720c */ /* 0x000fda0003f05270 */
[----:B------:R-:W0:Y:S01]  /*15730*/  @!P0 S2R R3, SR_CgaCtaId ;  /* 0x0000000000038919 */ /* 0x000e220000008800 */
[----:B------:R-:W-:-:S04]  /*15740*/  @!P0 MOV R0, 0x400 ;  /* 0x0000040000008802 */ /* 0x000fc80000000f00 */
[----:B0-----:R-:W-:-:S05]  /*15750*/  @!P0 LEA R22, R3, R0, 0x18 ;  /* 0x0000000003168211 */ /* 0x001fca00078ec0ff */
[----:B------:R2:W-:Y:S01]  /*15760*/  @!P0 STS.128 [R22+0x388d0], R16 ;  /* 0x0388d01016008388 */ /* 0x0005e20000000c00 */
[----:B------:R-:W-:Y:S06]  /*15770*/  BAR.ARV 0x5, 0x180 ;  /* 0x0146000000007b1d */ /* 0x000fec0000002000 */
.L_x_290:
[----:B------:R-:W-:Y:S02]  /*15780*/  ULDC UR4, c[0x0][0xc3c] ;  /* 0x00030f0000047ab9 */ /* 0x000fe40000000800 */
[----:B-1----:R-:W-:-:S13]  /*15790*/  ISETP.GE.AND P0, PT, R19, UR4, PT ;  /* 0x0000000413007c0c */ /* 0x002fda000bf06270 */
[----:B------:R-:W-:Y:S05]  /*157a0*/  @!P0 BRA `(.L_x_300) ;  /* 0xffffffb400548947 */ /* 0x000fea000383ffff */
[----:B------:R-:W-:Y:S05]  /*157b0*/  BSYNC B8 ;  /* 0x0000000000087941 */ /* 0x000fea0003800000 */
.L_x_235:
[----:B------:R-:W3:Y:S01]  /*157c0*/  LDL.LU R0, [R1+0x28] ;  /* 0x0000280001007983 */ /* 0x000ee20000300800 */
[----:B------:R-:W-:Y:S01]  /*157d0*/  BSSY B0, `(.L_x_301) ;  /* 0x000000b000007945 */ /* 0x000fe20003800000 */
[----:B------:R-:W4:Y:S01]  /*157e0*/  S2R R5, SR_CgaCtaId ;  /* 0x0000000000057919 */ /* 0x000f220000008800 */
[----:B---3--:R-:W-:-:S05]  /*157f0*/  VIADD R0, R0, 0x1 ;  /* 0x0000000100007836 */ /* 0x008fca0000000000 */
[----:B-1----:R-:W-:-:S04]  /*15800*/  LEA.HI R2, R0, R0, RZ, 0x1 ;  /* 0x0000000000027211 */ /* 0x002fc800078f08ff */
[----:B------:R-:W-:Y:S02]  /*15810*/  LOP3.LUT R3, R2, 0xfffffffe, RZ, 0xc0, !PT ;  /* 0xfffffffe02037812 */ /* 0x000fe400078ec0ff */
[----:B------:R-:W-:-:S03]  /*15820*/  MOV R2, 0x400 ;  /* 0x0000040000027802 */ /* 0x000fc60000000f00 */
[----:B------:R-:W-:Y:S01]  /*15830*/  IMAD.IADD R0, R0, 0x1, -R3 ;  /* 0x0000000100007824 */ /* 0x000fe200078e0a03 */
[----:B----4-:R-:W-:-:S04]  /*15840*/  LEA R4, R5, R2, 0x18 ;  /* 0x0000000205047211 */ /* 0x010fc800078ec0ff */
[----:B------:R-:W-:-:S04]  /*15850*/  SHF.L.U32 R0, R0, 0x1f, RZ ;  /* 0x0000001f00007819 */ /* 0x000fc800000006ff */
[----:B------:R-:W1:Y:S02]  /*15860*/  SYNCS.PHASECHK.TRANS64.TRYWAIT P0, [R4+URZ+0x38820], R0 ;  /* 0x03882000040075a7 */ /* 0x000e64000800017f */
[----:B-1----:R-:W-:Y:S05]  /*15870*/  @!P0 BRA `(.L_x_302) ;  /* 0x0000003800548947 */ /* 0x002fea0003800000 */
.L_x_413:
[----:B------:R-:W-:Y:S05]  /*15880*/  BSYNC B0 ;  /* 0x0000000000007941 */ /* 0x000fea0003800000 */
.L_x_301:
[----:B------:R-:W-:-:S03]  /*15890*/  UMOV UR4, 0xffffffff ;  /* 0xffffffff00047882 */ /* 0x000fc60000000000 */
[----:B------:R-:W-:Y:S05]  /*158a0*/  BRA.DIV UR4, `(.L_x_303) ;  /* 0x0000003a045c7947 */ /* 0x000fea000b800000 */
[----:B-1----:R-:W1:Y:S02]  /*158b0*/  S2R R0, SR_TID.X ;  /* 0x0000000000007919 */ /* 0x002e640000002100 */
[----:B-1----:R-:W-:-:S04]  /*158c0*/  SHF.R.U32.HI R0, RZ, 0x5, R0 ;  /* 0x00000005ff007819 */ /* 0x002fc80000011600 */
[----:B------:R-:W-:-:S05]  /*158d0*/  LOP3.LUT R0, R0, 0x3, RZ, 0xc0, !PT ;  /* 0x0000000300007812 */ /* 0x000fca00078ec0ff */
[----:B------:R1:W3:Y:S02]  /*158e0*/  SHFL.IDX PT, R14, R0, RZ, 0x1f ;  /* 0x00001fff000e7589 */ /* 0x0002e400000e0000 */
.L_x_416:
[----:B---3--:R-:W-:Y:S01]  /*158f0*/  ISETP.NE.AND P0, PT, R14, RZ, PT ;  /* 0x000000ff0e00720c */ /* 0x008fe20003f05270 */
[----:B------:R-:W-:-:S12]  /*15900*/  BSSY B0, `(.L_x_304) ;  /* 0x0000026000007945 */ /* 0x000fd80003800000 */
[----:B------:R-:W-:Y:S05]  /*15910*/  @P0 BRA `(.L_x_305) ;  /* 0x0000000000900947 */ /* 0x000fea0003800000 */
[----:B------:R-:W-:-:S03]  /*15920*/  UMOV UR4, 0xffffffff ;  /* 0xffffffff00047882 */ /* 0x000fc60000000000 */
[----:B------:R-:W-:Y:S05]  /*15930*/  BRA.DIV UR4, `(.L_x_306) ;  /* 0x0000003a046c7947 */ /* 0x000fea000b800000 */
[----:B------:R-:W-:-:S13]  /*15940*/  ELECT P6, URZ, PT ;  /* 0x00000000003f782f */ /* 0x000fda00038c0000 */
.L_x_419:
[----:B------:R-:W-:Y:S05]  /*15950*/  @!P6 BRA `(.L_x_305) ;  /* 0x000000000080e947 */ /* 0x000fea0003800000 */
[----:B-1----:R-:W3:Y:S02]  /*15960*/  LDL R0, [R1+0x50] ;  /* 0x0000500001007983 */ /* 0x002ee40000100800 */
[----:B---3--:R-:W-:-:S13]  /*15970*/  R2UR UR4, R0 ;  /* 0x00000000000472ca */ /* 0x008fda00000e0000 */
[----:B------:R-:W-:-:S06]  /*15980*/  ULOP3.LUT UR4, UR4, 0x2, URZ, 0xfc, !UPT ;  /* 0x0000000204047892 */ /* 0x000fcc000f8efc3f */
[----:B------:R-:W-:-:S05]  /*15990*/  IMAD.U32 R0, RZ, RZ, UR4 ;  /* 0x00000004ff007e24 */ /* 0x000fca000f8e00ff */
[----:B------:R-:W-:-:S13]  /*159a0*/  ISETP.NE.AND P0, PT, R0, 0x3, PT ;  /* 0x000000030000780c */ /* 0x000fda0003f05270 */
[----:B------:R-:W-:Y:S05]  /*159b0*/  @!P0 BRA `(.L_x_307) ;  /* 0x0000000000048947 */ /* 0x000fea0003800000 */
[----:B------:R-:W-:Y:S01]  /*159c0*/  BPT.TRAP 0x1 ;  /* 0x000000040000795c */ /* 0x000fe20000300000 */
.L_x_307:
[C---:B------:R-:W-:Y:S01]  /*159d0*/  IMAD R5, R27.reuse, 0x8, R4 ;  /* 0x000000081b057824 */ /* 0x040fe200078e0204 */
[----:B------:R-:W-:Y:S01]  /*159e0*/  SHF.L.U32 R0, R28, 0x1f, RZ ;  /* 0x0000001f1c007819 */ /* 0x000fe200000006ff */
[----:B------:R-:W-:-:S03]  /*159f0*/  VIADD R27, R27, 0x1 ;  /* 0x000000011b1b7836 */ /* 0x000fc60000000000 */
[----:B------:R-:W1:Y:S02]  /*15a00*/  SYNCS.PHASECHK.TRANS64.TRYWAIT P1, [R5+URZ+0x38840], R0 ;  /* 0x03884000050075a7 */ /* 0x000e64000802017f */
[----:B------:R-:W-:-:S04]  /*15a10*/  ISETP.NE.AND P2, PT, R27, 0x2, PT ;  /* 0x000000021b00780c */ /* 0x000fc80003f45270 */
[----:B------:R-:W-:Y:S01]  /*15a20*/  SEL R3, RZ, 0x1, P2 ;  /* 0x00000001ff037807 */ /* 0x000fe20001000000 */
[----:B-1----:R-:W-:Y:S08]  /*15a30*/  @!P1 BRA `(.L_x_308) ;  /* 0x00000038004c9947 */ /* 0x002ff00003800000 */
.L_x_420:
[----:B------:R-:W-:Y:S02]  /*15a40*/  SEL R27, R27, RZ, P2 ;  /* 0x000000ff1b1b7207 */ /* 0x000fe40001000000 */
[----:B------:R-:W-:Y:S01]  /*15a50*/  LOP3.LUT R2, R28, R3, RZ, 0x3c, !PT ;  /* 0x000000031c027212 */ /* 0x000fe200078e3cff */
[----:B------:R-:W-:Y:S06]  /*15a60*/  @!P0 BRA `(.L_x_309) ;  /* 0x0000000000048947 */ /* 0x000fec0003800000 */
[----:B------:R-:W-:Y:S01]  /*15a70*/  BPT.TRAP 0x1 ;  /* 0x000000040000795c */ /* 0x000fe20000300000 */
.L_x_309:
[----:B------:R-:W-:Y:S01]  /*15a80*/  IMAD R27, R27, 0x8, R4 ;  /* 0x000000081b1b7824 */ /* 0x000fe200078e0204 */
[----:B------:R-:W-:-:S04]  /*15a90*/  SHF.L.U32 R2, R2, 0x1f, RZ ;  /* 0x0000001f02027819 */ /* 0x000fc800000006ff */
[----:B------:R-:W3:Y:S02]  /*15aa0*/  SYNCS.PHASECHK.TRANS64.TRYWAIT P1, [R27+URZ+0x38840], R2 ;  /* 0x038840021b0075a7 */ /* 0x000ee4000802017f */
[----:B---3--:R-:W-:Y:S05]  /*15ab0*/  @!P1 BRA `(.L_x_310) ;  /* 0x0000003800409947 */ /* 0x008fea0003800000 */
.L_x_421:
[----:B------:R-:W-:Y:S05]  /*15ac0*/  @!P0 BRA `(.L_x_311) ;  /* 0x0000000000048947 */ /* 0x000fea0003800000 */
[----:B------:R-:W-:Y:S01]  /*15ad0*/  BPT.TRAP 0x1 ;  /* 0x000000040000795c */ /* 0x000fe20000300000 */
.L_x_311:
[----:B------:R-:W4:Y:S02]  /*15ae0*/  SYNCS.PHASECHK.TRANS64.TRYWAIT P1, [R5+URZ+0x38860], R0 ;  /* 0x03886000050075a7 */ /* 0x000f24000802017f */
[----:B----4-:R-:W-:Y:S05]  /*15af0*/  @!P1 BRA `(.L_x_312) ;  /* 0x0000003800449947 */ /* 0x010fea0003800000 */
.L_x_422:
[----:B------:R-:W-:Y:S05]  /*15b00*/  @!P0 BRA `(.L_x_313) ;  /* 0x0000000000048947 */ /* 0x000fea0003800000 */
[----:B------:R-:W-:Y:S01]  /*15b10*/  BPT.TRAP 0x1 ;  /* 0x000000040000795c */ /* 0x000fe20000300000 */
.L_x_313:
[----:B------:R0:W0:Y:S02]  /*15b20*/  SYNCS.PHASECHK.TRANS64.TRYWAIT P0, [R27+URZ+0x38860], R2 ;  /* 0x038860021b0075a7 */ /* 0x000024000800017f */
[----:B0-----:R-:W-:Y:S05]  /*15b30*/  @!P0 NANOSLEEP.SYNCS 0x989680 ;  /* 0x009896800000895d */ /* 0x001fea0003900000 */
[----:B------:R-:W0:Y:S02]  /*15b40*/  @!P0 SYNCS.PHASECHK.TRANS64 P0, [R27+URZ+0x38860], R2 ;  /* 0x038860021b0085a7 */ /* 0x000e24000800007f */
[----:B0-----:R-:W-:Y:S05]  /*15b50*/  @!P0 BRA `(.L_x_313) ;  /* 0xfffffffc00f08947 */ /* 0x001fea000383ffff */
.L_x_305:
[----:B------:R-:W-:Y:S05]  /*15b60*/  BSYNC B0 ;  /* 0x0000000000007941 */ /* 0x000fea0003800000 */
.L_x_304:
[----:B------:R-:W-:Y:S05]  /*15b70*/  EXIT ;  /* 0x000000000000794d */ /* 0x000fea0003800000 */
.L_x_182:
[----:B0-----:R0:W1:Y:S02]  /*15b80*/  SYNCS.PHASECHK.TRANS64.TRYWAIT P1, [R5+URZ+0x38800], R0 ;  /* 0x03880000050075a7 */ /* 0x001064000802017f */
[----:B-1----:R-:W-:Y:S05]  /*15b90*/  @!P1 NANOSLEEP.SYNCS 0x989680 ;  /* 0x009896800000995d */ /* 0x002fea0003900000 */
[----:B------:R-:W1:Y:S02]  /*15ba0*/  @!P1 SYNCS.PHASECHK.TRANS64 P1, [R5+URZ+0x38800], R0 ;  /* 0x03880000050095a7 */ /* 0x000e64000802007f */
[----:B-1----:R-:W-:Y:S05]  /*15bb0*/  @!P1 BRA `(.L_x_182) ;  /* 0xfffffffc00f09947 */ /* 0x002fea000383ffff */
[----:B------:R-:W-:Y:S05]  /*15bc0*/  BRA `(.L_x_314) ;  /* 0xfffffec000f87947 */ /* 0x000fea000383ffff */
.L_x_186:
[----:B-1----:R1:W2:Y:S02]  /*15bd0*/  SYNCS.PHASECHK.TRANS64.TRYWAIT P1, [R0+URZ+0x38830], R3 ;  /* 0x03883003000075a7 */ /* 0x0022a4000802017f */
[----:B--2---:R-:W-:Y:S05]  /*15be0*/  @!P1 NANOSLEEP.SYNCS 0x989680 ;  /* 0x009896800000995d */ /* 0x004fea0003900000 */
[----:B------:R-:W2:Y:S02]  /*15bf0*/  @!P1 SYNCS.PHASECHK.TRANS64 P1, [R0+URZ+0x38830], R3 ;  /* 0x03883003000095a7 */ /* 0x000ea4000802007f */
[----:B--2---:R-:W-:Y:S05]  /*15c00*/  @!P1 BRA `(.L_x_186) ;  /* 0xfffffffc00f09947 */ /* 0x004fea000383ffff */
[----:B------:R-:W-:Y:S05]  /*15c10*/  BRA `(.L_x_185) ;  /* 0xfffffec4001c7947 */ /* 0x000fea000383ffff */
.L_x_192:
[----:B-1----:R-:W-:-:S04]  /*15c20*/  IMAD.U32 R4, RZ, RZ, UR61 ;  /* 0x0000003dff047e24 */ /* 0x002fc8000f8e00ff */
[----:B------:R1:W2:Y:S03]  /*15c30*/  SYNCS.PHASECHK.TRANS64.TRYWAIT P1, [R4+URZ+0x38830], R3 ;  /* 0x03883003040075a7 */ /* 0x0002a6000802017f */
[----:B--2---:R-:W-:Y:S05]  /*15c40*/  @!P1 NANOSLEEP.SYNCS 0x989680 ;  /* 0x009896800000995d */ /* 0x004fea0003900000 */
[----:B------:R-:W2:Y:S02]  /*15c50*/  @!P1 SYNCS.PHASECHK.TRANS64 P1, [R4+URZ+0x38830], R3 ;  /* 0x03883003040095a7 */ /* 0x000ea4000802007f */
[----:B--2---:R-:W-:Y:S05]  /*15c60*/  @!P1 BRA `(.L_x_192) ;  /* 0xfffffffc00ec9947 */ /* 0x004fea000383ffff */
[----:B------:R-:W-:Y:S05]  /*15c70*/  BRA `(.L_x_191) ;  /* 0xffffff0400b87947 */ /* 0x000fea000383ffff */
.L_x_196:
[----:B---3--:R3:W4:Y:S02]  /*15c80*/  SYNCS.PHASECHK.TRANS64.TRYWAIT P1, [R229+URZ+0x38850], R0 ;  /* 0x03885000e50075a7 */ /* 0x008724000802017f */
[----:B----4-:R-:W-:Y:S05]  /*15c90*/  @!P1 NANOSLEEP.SYNCS 0x989680 ;  /* 0x009896800000995d */ /* 0x010fea0003900000 */
[----:B------:R-:W4:Y:S02]  /*15ca0*/  @!P1 SYNCS.PHASECHK.TRANS64 P1, [R229+URZ+0x38850], R0 ;  /* 0x03885000e50095a7 */ /* 0x000f24000802007f */
[----:B----4-:R-:W-:Y:S05]  /*15cb0*/  @!P1 BRA `(.L_x_196) ;  /* 0xfffffffc00f09947 */ /* 0x010fea000383ffff */
[----:B------:R-:W-:Y:S05]  /*15cc0*/  BRA `(.L_x_195) ;  /* 0xffffff3000087947 */ /* 0x000fea000383ffff */
.L_x_203:
[----:B-1----:R1:W2:Y:S02]  /*15cd0*/  SYNCS.PHASECHK.TRANS64.TRYWAIT P1, [R12+URZ+0x38850], R9 ;  /* 0x038850090c0075a7 */ /* 0x0022a4000802017f */
[----:B--2---:R-:W-:Y:S05]  /*15ce0*/  @!P1 NANOSLEEP.SYNCS 0x989680 ;  /* 0x009896800000995d */ /* 0x004fea0003900000 */
[----:B------:R-:W2:Y:S02]  /*15cf0*/  @!P1 SYNCS.PHASECHK.TRANS64 P1, [R12+URZ+0x38850], R9 ;  /* 0x038850090c0095a7 */ /* 0x000ea4000802007f */
[----:B--2---:R-:W-:Y:S05]  /*15d00*/  @!P1 BRA `(.L_x_203) ;  /* 0xfffffffc00f09947 */ /* 0x004fea000383ffff */
[----:B------:R-:W-:Y:S05]  /*15d10*/  BRA `(.L_x_202) ;  /* 0xffffff4800347947 */ /* 0x000fea000383ffff */
.L_x_249:
[----:B------:R-:W0:Y:S01]  /*15d20*/  S2R R7, SR_TID.X ;  /* 0x0000000000077919 */ /* 0x000e220000002100 */
[----:B------:R-:W-:Y:S01]  /*15d30*/  BSSY B0, `(.L_x_315) ;  /* 0x000000a000007945 */ /* 0x000fe20003800000 */
[----:B------:R-:W-:Y:S02]  /*15d40*/  IMAD.MOV.U32 R12, RZ, RZ, RZ ;  /* 0x000000ffff0c7224 */ /* 0x000fe400078e00ff */
[----:B------:R-:W-:Y:S02]  /*15d50*/  IMAD.MOV.U32 R11, RZ, RZ, 0x1f ;  /* 0x0000001fff0b7424 */ /* 0x000fe400078e00ff */
[----:B------:R-:W-:Y:S01]  /*15d60*/  IMAD.MOV.U32 R15, RZ, RZ, -0x1 ;  /* 0xffffffffff0f7424 */ /* 0x000fe200078e00ff */
[----:B0-----:R-:W-:-:S04]  /*15d70*/  SHF.R.U32.HI R7, RZ, 0x5, R7 ;  /* 0x00000005ff077819 */ /* 0x001fc80000011607 */
[----:B------:R-:W-:-:S05]  /*15d80*/  LOP3.LUT R7, R7, 0x3, RZ, 0xc0, !PT ;  /* 0x0000000307077812 */ /* 0x000fca00078ec0ff */
[----:B------:R-:W-:-:S07]  /*15d90*/  IMAD.MOV.U32 R13, RZ, RZ, R7 ;  /* 0x000000ffff0d7224 */ /* 0x000fce00078e0007 */
[----:B-----5:R-:W-:Y:S05]  /*15da0*/  WARPSYNC.COLLECTIVE R15, `(.L_x_316) ;  /* 0x000000000f087348 */ /* 0x020fea0003c00000 */
[----:B------:R0:W1:Y:S02]  /*15db0*/  SHFL.IDX P6, R14, R13, R12, R11 ;  /* 0x0000000c0d0e7389 */ /* 0x00006400000c000b */
[----:B01---5:R-:W-:Y:S01]  /*15dc0*/  ENDCOLLECTIVE ;  /* 0x000000000000791b */ /* 0x023fe20003800000 */
.L_x_316:
[----:B------:R-:W-:Y:S05]  /*15dd0*/  BSYNC B0 ;  /* 0x0000000000007941 */ /* 0x000fea0003800000 */
.L_x_315:
[----:B------:R-:W-:Y:S05]  /*15de0*/  BRA `(.L_x_317) ;  /* 0xffffffbc00b87947 */ /* 0x000fea000383ffff */
.L_x_252:
[----:B0-----:R0:W1:Y:S02]  /*15df0*/  SYNCS.PHASECHK.TRANS64.TRYWAIT P0, [R5+URZ+0x38840], R2 ;  /* 0x03884002050075a7 */ /* 0x001064000800017f */
[----:B-1----:R-:W-:Y:S05]  /*15e00*/  @!P0 NANOSLEEP.SYNCS 0x989680 ;  /* 0x009896800000895d */ /* 0x002fea0003900000 */
[----:B------:R-:W1:Y:S02]  /*15e10*/  @!P0 SYNCS.PHASECHK.TRANS64 P0, [R5+URZ+0x38840], R2 ;  /* 0x03884002050085a7 */ /* 0x000e64000800007f */
[----:B-1----:R-:W-:Y:S05]  /*15e20*/  @!P0 BRA `(.L_x_252) ;  /* 0xfffffffc00f08947 */ /* 0x002fea000383ffff */
[----:B------:R-:W-:Y:S05]  /*15e30*/  BRA `(.L_x_318) ;  /* 0xffffffc000207947 */ /* 0x000fea000383ffff */
.L_x_253:
[----:B------:R-:W-:Y:S01]  /*15e40*/  BSSY B0, `(.L_x_319) ;  /* 0x0000008000007945 */ /* 0x000fe20003800000 */
[----:B------:R-:W-:Y:S02]  /*15e50*/  IMAD.MOV.U32 R13, RZ, RZ, R6 ;  /* 0x000000ffff0d7224 */ /* 0x000fe400078e0006 */
[----:B------:R-:W-:Y:S02]  /*15e60*/  IMAD.MOV.U32 R12, RZ, RZ, RZ ;  /* 0x000000ffff0c7224 */ /* 0x000fe400078e00ff */
[----:B------:R-:W-:Y:S02]  /*15e70*/  IMAD.MOV.U32 R11, RZ, RZ, 0x181f ;  /* 0x0000181fff0b7424 */ /* 0x000fe400078e00ff */
[----:B------:R-:W-:-:S07]  /*15e80*/  IMAD.MOV.U32 R15, RZ, RZ, -0x1 ;  /* 0xffffffffff0f7424 */ /* 0x000fce00078e00ff */
[----:B------:R-:W-:Y:S05]  /*15e90*/  WARPSYNC.COLLECTIVE R15, `(.L_x_320) ;  /* 0x000000000f087348 */ /* 0x000fea0003c00000 */
[----:B------:R0:W1:Y:S02]  /*15ea0*/  SHFL.IDX P6, R14, R13, R12, R11 ;  /* 0x0000000c0d0e7389 */ /* 0x00006400000c000b */
[----:B01----:R-:W-:Y:S01]  /*15eb0*/  ENDCOLLECTIVE ;  /* 0x000000000000791b */ /* 0x003fe20003800000 */
.L_x_320:
[----:B------:R-:W-:Y:S05]  /*15ec0*/  BSYNC B0 ;  /* 0x0000000000007941 */ /* 0x000fea0003800000 */
.L_x_319:
[----:B------:R-:W-:Y:S01]  /*15ed0*/  IMAD.MOV.U32 R13, RZ, RZ, R0 ;  /* 0x000000ffff0d7224 */ /* 0x000fe200078e0000 */
[----:B------:R-:W-:Y:S01]  /*15ee0*/  MOV R15, 0xffffffff ;  /* 0xffffffff000f7802 */ /* 0x000fe20000000f00 */
[----:B------:R-:W-:Y:S01]  /*15ef0*/  IMAD.MOV.U32 R12, RZ, RZ, RZ ;  /* 0x000000ffff0c7224 */ /* 0x000fe200078e00ff */
[C---:B------:R-:W-:Y:S01]  /*15f00*/  LOP3.LUT P5, RZ, R23.reuse, 0x10, RZ, 0xc0, !PT ;  /* 0x0000001017ff7812 */ /* 0x040fe200078ac0ff */
[----:B------:R-:W-:Y:S01]  /*15f10*/  IMAD.MOV.U32 R11, RZ, RZ, 0x181f ;  /* 0x0000181fff0b7424 */ /* 0x000fe200078e00ff */
[C---:B------:R-:W-:Y:S01]  /*15f20*/  LOP3.LUT P4, RZ, R23.reuse, 0x8, RZ, 0xc0, !PT ;  /* 0x0000000817ff7812 */ /* 0x040fe2000788c0ff */
[----:B------:R-:W-:Y:S01]  /*15f30*/  IMAD.MOV.U32 R2, RZ, RZ, R14 ;  /* 0x000000ffff027224 */ /* 0x000fe200078e000e */
[----:B------:R-:W-:Y:S01]  /*15f40*/  LOP3.LUT P3, RZ, R23, 0x4, RZ, 0xc0, !PT ;  /* 0x0000000417ff7812 */ /* 0x000fe2000786c0ff */
[----:B------:R-:W-:-:S12]  /*15f50*/  @P0 IMAD R9, R7, 0x2, R22 ;  /* 0x0000000207090824 */ /* 0x000fd800078e0216 */
[----:B------:R-:W-:Y:S05]  /*15f60*/  WARPSYNC.COLLECTIVE R15, `(.L_x_321) ;  /* 0x000000000f087348 */ /* 0x000fea0003c00000 */
[----:B------:R0:W1:Y:S02]  /*15f70*/  SHFL.IDX P6, R14, R13, R12, R11 ;  /* 0x0000000c0d0e7389 */ /* 0x00006400000c000b */
[----:B01----:R-:W-:Y:S01]  /*15f80*/  ENDCOLLECTIVE ;  /* 0x000000000000791b */ /* 0x003fe20003800000 */
.L_x_321:
[----:B------:R-:W-:Y:S01]  /*15f90*/  LOP3.LUT P2, RZ, R23, 0x2, RZ, 0xc0, !PT ;  /* 0x0000000217ff7812 */ /* 0x000fe2000784c0ff */
[----:B------:R-:W-:Y:S02]  /*15fa0*/  IMAD.MOV.U32 R13, RZ, RZ, R6 ;  /* 0x000000ffff0d7224 */ /* 0x000fe400078e0006 */
[----:B------:R-:W-:Y:S02]  /*15fb0*/  IMAD.MOV.U32 R12, RZ, RZ, 0x1 ;  /* 0x00000001ff0c7424 */ /* 0x000fe400078e00ff */
[----:B------:R-:W-:-:S08]  /*15fc0*/  IMAD.MOV.U32 R3, RZ, RZ, R14 ;  /* 0x000000ffff037224 */ /* 0x000fd000078e000e */
[----:B------:R-:W-:Y:S05]  /*15fd0*/  WARPSYNC.COLLECTIVE R15, `(.L_x_322) ;  /* 0x000000000f087348 */ /* 0x000fea0003c00000 */
[----:B------:R0:W1:Y:S02]  /*15fe0*/  SHFL.IDX P6, R14, R13, R12, R11 ;  /* 0x0000000c0d0e7389 */ /* 0x00006400000c000b */
[----:B01----:R-:W-:Y:S01]  /*15ff0*/  ENDCOLLECTIVE ;  /* 0x000000000000791b */ /* 0x003fe20003800000 */
.L_x_322:
[----:B------:R-:W-:-:S05]  /*16000*/  @P0 LEA R3, P1, R32, R3, 0x1 ;  /* 0x0000000320030211 */ /* 0x000fca00078208ff */
[----:B------:R-:W-:-:S05]  /*16010*/  @P0 IMAD.X R2, RZ, RZ, R2, P1 ;  /* 0x000000ffff020224 */ /* 0x000fca00008e0602 */
[----:B------:R-:W-:Y:S01]  /*16020*/  @P0 LOP3.LUT R3, R3, R2, RZ, 0x3c, !PT ;  /* 0x0000000203030212 */ /* 0x000fe200078e3cff */
[----:B------:R-:W-:-:S03]  /*16030*/  IMAD.MOV.U32 R13, RZ, RZ, R0 ;  /* 0x000000ffff0d7224 */ /* 0x000fc600078e0000 */
[----:B------:R-:W-:-:S04]  /*16040*/  @P0 LOP3.LUT R2, R3, R2, RZ, 0x3c, !PT ;  /* 0x0000000203020212 */ /* 0x000fc800078e3cff */
[----:B------:R-:W-:Y:S01]  /*16050*/  @P0 LOP3.LUT R3, R3, R2, RZ, 0x3c, !PT ;  /* 0x0000000203030212 */ /* 0x000fe200078e3cff */
[----:B------:R-:W-:-:S07]  /*16060*/  IMAD.MOV.U32 R8, RZ, RZ, R14 ;  /* 0x000000ffff087224 */ /* 0x000fce00078e000e */
[----:B------:R-:W-:Y:S05]  /*16070*/  WARPSYNC.COLLECTIVE R15, `(.L_x_323) ;  /* 0x000000000f087348 */ /* 0x000fea0003c00000 */
[----:B------:R0:W1:Y:S02]  /*16080*/  SHFL.IDX P6, R14, R13, R12, R11 ;  /* 0x0000000c0d0e7389 */ /* 0x00006400000c000b */
[----:B01----:R-:W-:Y:S01]  /*16090*/  ENDCOLLECTIVE ;  /* 0x000000000000791b */ /* 0x003fe20003800000 */
.L_x_323:
[----:B------:R-:W-:Y:S01]  /*160a0*/  @!PT LDS RZ, [RZ] ;  /* 0x00000000fffff984 */ /* 0x000fe20000000800 */
[----:B------:R-:W-:Y:S01]  /*160b0*/  @!PT LDS RZ, [RZ] ;  /* 0x00000000fffff984 */ /* 0x000fe20000000800 */
[----:B------:R-:W-:Y:S01]  /*160c0*/  @!PT LDS RZ, [RZ] ;  /* 0x00000000fffff984 */ /* 0x000fe20000000800 */
[----:B------:R-:W-:Y:S04]  /*160d0*/  @P0 LDGSTS.E.BYPASS.LTC128B.128 [R9+0x24400], desc[UR36][R2.64], !P5 ;  /* 0x2440000002090fae */ /* 0x000fe8000e901d64 */
[----:B------:R-:W-:Y:S04]  /*160e0*/  @P0 LDGSTS.E.BYPASS.LTC128B.128 [R9+0x26c00], desc[UR36][R2.64+0x80], !P4 ;  /* 0x26c0008002090fae */ /* 0x000fe8000e101d64 */
[----:B------:R-:W-:Y:S01]  /*160f0*/  @P0 LDGSTS.E.BYPASS.LTC128B.128 [R9+0x29400], desc[UR36][R2.64+0x100], !P3 ;  /* 0x2940010002090fae */ /* 0x000fe2000d901d64 */
[----:B------:R-:W-:Y:S02]  /*16100*/  IMAD.MOV.U32 R13, RZ, RZ, R6 ;  /* 0x000000ffff0d7224 */ /* 0x000fe400078e0006 */
[----:B------:R-:W-:Y:S01]  /*16110*/  IMAD.MOV.U32 R12, RZ, RZ, 0x2 ;  /* 0x00000002ff0c7424 */ /* 0x000fe200078e00ff */
[----:B------:R0:W-:Y:S01]  /*16120*/  @P0 LDGSTS.E.BYPASS.LTC128B.128 [R9+0x2bc00], desc[UR36][R2.64+0x180], !P2 ;  /* 0x2bc0018002090fae */ /* 0x0001e2000d101d64 */
[----:B------:R-:W-:Y:S01]  /*16130*/  ISETP.GE.AND P0, PT, R4, 0x11, PT ;  /* 0x000000110400780c */ /* 0x000fe20003f06270 */
[----:B0-----:R-:W-:-:S12]  /*16140*/  IMAD.MOV.U32 R2, RZ, RZ, R14 ;  /* 0x000000ffff027224 */ /* 0x001fd800078e000e */
[----:B------:R-:W-:Y:S05]  /*16150*/  WARPSYNC.COLLECTIVE R15, `(.L_x_324) ;  /* 0x000000000f087348 */ /* 0x000fea0003c00000 */
[----:B------:R0:W1:Y:S02]  /*16160*/  SHFL.IDX P6, R14, R13, R12, R11 ;  /* 0x0000000c0d0e7389 */ /* 0x00006400000c000b */
[----:B01----:R-:W-:Y:S01]  /*16170*/  ENDCOLLECTIVE ;  /* 0x000000000000791b */ /* 0x003fe20003800000 */
.L_x_324:
[----:B------:R-:W-:Y:S01]  /*16180*/  @P0 IMAD R21, R7, 0x2, R22 ;  /* 0x0000000207150824 */ /* 0x000fe200078e0216 */
[----:B------:R-:W-:-:S05]  /*16190*/  @P0 LEA R2, P1, R32, R2, 0x1 ;  /* 0x0000000220020211 */ /* 0x000fca00078208ff */
[----:B------:R-:W-:-:S05]  /*161a0*/  @P0 IMAD.X R3, RZ, RZ, R8, P1 ;  /* 0x000000ffff030224 */ /* 0x000fca00008e0608 */
[----:B------:R-:W-:Y:S01]  /*161b0*/  @!PT LDS RZ, [RZ] ;  /* 0x00000000fffff984 */ /* 0x000fe20000000800 */
[----:B------:R-:W-:Y:S01]  /*161c0*/  @!PT LDS RZ, [RZ] ;  /* 0x00000000fffff984 */ /* 0x000fe20000000800 */
[----:B------:R-:W-:Y:S01]  /*161d0*/  @!PT LDS RZ, [RZ] ;  /* 0x00000000fffff984 */ /* 0x000fe20000000800 */
[----:B------:R0:W-:Y:S01]  /*161e0*/  @P0 LDGSTS.E.BYPASS.LTC128B.128 [R21+0x24c00], desc[UR36][R2.64], !P5 ;  /* 0x24c0000002150fae */ /* 0x0001e2000e901d64 */
[----:B------:R-:W-:-:S03]  /*161f0*/  IMAD.MOV.U32 R13, RZ, RZ, R0 ;  /* 0x000000ffff0d7224 */ /* 0x000fc600078e0000 */
[----:B------:R0:W-:Y:S04]  /*16200*/  @P0 LDGSTS.E.BYPASS.LTC128B.128 [R21+0x27400], desc[UR36][R2.64+0x80], !P4 ;  /* 0x2740008002150fae */ /* 0x0001e8000e101d64 */
[----:B------:R0:W-:Y:S01]  /*16210*/  @P0 LDGSTS.E.BYPASS.LTC128B.128 [R21+0x29c00], desc[UR36][R2.64+0x100], !P3 ;  /* 0x29c0010002150fae */ /* 0x0001e2000d901d64 */
[----:B------:R-:W-:-:S03]  /*16220*/  IMAD.MOV.U32 R8, RZ, RZ, R14 ;  /* 0x000000ffff087224 */ /* 0x000fc600078e000e */
[----:B------:R0:W-:Y:S01]  /*16230*/  @P0 LDGSTS.E.BYPASS.LTC128B.128 [R21+0x2c400], desc[UR36][R2.64+0x180], !P2 ;  /* 0x2c40018002150fae */ /* 0x0001e2000d101d64 */
[----:B------:R-:W-:-:S13]  /*16240*/  ISETP.GE.AND P0, PT, R4, 0x21, PT ;  /* 0x000000210400780c */ /* 0x000fda0003f06270 */
[----:B0-----:R-:W-:Y:S05]  /*16250*/  WARPSYNC.COLLECTIVE R15, `(.L_x_325) ;  /* 0x000000000f087348 */ /* 0x001fea0003c00000 */
[----:B------:R1:W2:Y:S02]  /*16260*/  SHFL.IDX P6, R14, R13, R12, R11 ;  /* 0x0000000c0d0e7389 */ /* 0x0002a400000c000b */
[----:B012---:R-:W-:Y:S01]  /*16270*/  ENDCOLLECTIVE ;  /* 0x000000000000791b */ /* 0x007fe20003800000 */
.L_x_325:
[----:B------:R-:W-:Y:S02]  /*16280*/  @P0 IMAD R9, R7, 0x2, R22 ;  /* 0x0000000207090824 */ /* 0x000fe400078e0216 */
[----:B------:R-:W-:Y:S02]  /*16290*/  IMAD.MOV.U32 R13, RZ, RZ, R6 ;  /* 0x000000ffff0d7224 */ /* 0x000fe400078e0006 */
[----:B------:R-:W-:Y:S02]  /*162a0*/  IMAD.MOV.U32 R12, RZ, RZ, 0x3 ;  /* 0x00000003ff0c7424 */ /* 0x000fe400078e00ff */
[----:B------:R-:W-:-:S07]  /*162b0*/  IMAD.MOV.U32 R2, RZ, RZ, R14 ;  /* 0x000000ffff027224 */ /* 0x000fce00078e000e */
[----:B------:R-:W-:Y:S05]  /*162c0*/  WARPSYNC.COLLECTIVE R15, `(.L_x_326) ;  /* 0x000000000f087348 */ /* 0x000fea0003c00000 */
[----:B------:R0:W1:Y:S02]  /*162d0*/  SHFL.IDX P6, R14, R13, R12, R11 ;  /* 0x0000000c0d0e7389 */ /* 0x00006400000c000b */
[----:B01----:R-:W-:Y:S01]  /*162e0*/  ENDCOLLECTIVE ;  /* 0x000000000000791b */ /* 0x003fe20003800000 */
.L_x_326:
        /* <DEDUP_REMOVED lines=15> */
.L_x_327:
[----:B------:R-:W-:Y:S02]  /*163e0*/  @P0 IMAD R21, R7, 0x2, R22 ;  /* 0x0000000207150824 */ /* 0x000fe400078e0216 */
[----:B------:R-:W-:Y:S02]  /*163f0*/  IMAD.MOV.U32 R13, RZ, RZ, R6 ;  /* 0x000000ffff0d7224 */ /* 0x000fe400078e0006 */
[----:B------:R-:W-:Y:S02]  /*16400*/  IMAD.MOV.U32 R12, RZ, RZ, 0x4 ;  /* 0x00000004ff0c7424 */ /* 0x000fe400078e00ff */
[----:B------:R-:W-:-:S07]  /*16410*/  IMAD.MOV.U32 R2, RZ, RZ, R14 ;  /* 0x000000ffff027224 */ /* 0x000fce00078e000e */
[----:B------:R-:W-:Y:S05]  /*16420*/  WARPSYNC.COLLECTIVE R15, `(.L_x_328) ;  /* 0x000000000f087348 */ /* 0x000fea0003c00000 */
[----:B------:R0:W1:Y:S02]  /*16430*/  SHFL.IDX P6, R14, R13, R12, R11 ;  /* 0x0000000c0d0e7389 */ /* 0x00006400000c000b */
[----:B01----:R-:W-:Y:S01]  /*16440*/  ENDCOLLECTIVE ;  /* 0x000000000000791b */ /* 0x003fe20003800000 */
.L_x_328:
        /* <DEDUP_REMOVED lines=10> */
[----:B------:R0:W-:Y:S04]  /*164f0*/  @P0 LDGSTS.E.BYPASS.LTC128B.128 [R21+0x2d400], desc[UR36][R2.64+0x180], !P2 ;  /* 0x2d40018002150fae */ /* 0x0001e8000d101d64 */
[----:B0-----:R-:W-:Y:S05]  /*16500*/  WARPSYNC.COLLECTIVE R15, `(.L_x_329) ;  /* 0x000000000f087348 */ /* 0x001fea0003c00000 */
[----:B------:R1:W2:Y:S02]  /*16510*/  SHFL.IDX P6, R14, R13, R12, R11 ;  /* 0x0000000c0d0e7389 */ /* 0x0002a400000c000b */
[----:B012---:R-:W-:Y:S01]  /*16520*/  ENDCOLLECTIVE ;  /* 0x000000000000791b */ /* 0x007fe20003800000 */
.L_x_329:
[----:B------:R-:W-:Y:S01]  /*16530*/  IMAD.MOV.U32 R0, RZ, RZ, R14 ;  /* 0x000000ffff007224 */ /* 0x000fe200078e000e */
[----:B------:R-:W-:Y:S06]  /*16540*/  BRA `(.L_x_330) ;  /* 0xffffffbc00887947 */ /* 0x000fec000383ffff */
.L_x_260:
[----:B------:R-:W-:Y:S02]  /*16550*/  IMAD.MOV.U32 R13, RZ, RZ, R4 ;  /* 0x000000ffff0d7224 */ /* 0x000fe400078e0004 */
[----:B------:R-:W-:Y:S02]  /*16560*/  IMAD.MOV.U32 R12, RZ, RZ, RZ ;  /* 0x000000ffff0c7224 */ /* 0x000fe400078e00ff */
[----:B------:R-:W-:Y:S02]  /*16570*/  IMAD.MOV.U32 R11, RZ, RZ, 0x181f ;  /* 0x0000181fff0b7424 */ /* 0x000fe400078e00ff */
[----:B------:R-:W-:Y:S02]  /*16580*/  IMAD.MOV.U32 R15, RZ, RZ, -0x1 ;  /* 0xffffffffff0f7424 */ /* 0x000fe400078e00ff */
[----:B-----5:R-:W-:Y:S02]  /*16590*/  IMAD R6, R10, R6, RZ ;  /* 0x000000060a067224 */ /* 0x020fe400078e02ff */
[----:B------:R-:W-:-:S07]  /*165a0*/  IMAD.IADD R0, R9, 0x1, R0 ;  /* 0x0000000109007824 */ /* 0x000fce00078e0200 */
[----:B------:R-:W-:Y:S05]  /*165b0*/  WARPSYNC.COLLECTIVE R15, `(.L_x_331) ;  /* 0x000000000f087348 */ /* 0x000fea0003c00000 */
[----:B------:R0:W1:Y:S02]  /*165c0*/  SHFL.IDX P6, R14, R13, R12, R11 ;  /* 0x0000000c0d0e7389 */ /* 0x00006400000c000b */
[----:B01----:R-:W-:Y:S01]  /*165d0*/  ENDCOLLECTIVE ;  /* 0x000000000000791b */ /* 0x003fe20003800000 */
.L_x_331:
[C---:B------:R-:W-:Y:S01]  /*165e0*/  VIADD R7, R0.reuse, 0x10 ;  /* 0x0000001000077836 */ /* 0x040fe20000000000 */
[----:B------:R-:W-:Y:S01]  /*165f0*/  ISETP.GE.AND P0, PT, R0, R6, PT ;  /* 0x000000060000720c */ /* 0x000fe20003f06270 */
[----:B------:R-:W-:Y:S02]  /*16600*/  IMAD.MOV.U32 R13, RZ, RZ, R5 ;  /* 0x000000ffff0d7224 */ /* 0x000fe400078e0005 */
[----:B------:R-:W-:-:S10]  /*16610*/  IMAD.MOV.U32 R2, RZ, RZ, R14 ;  /* 0x000000ffff027224 */ /* 0x000fd400078e000e */
[----:B------:R-:W-:Y:S05]  /*16620*/  WARPSYNC.COLLECTIVE R15, `(.L_x_332) ;  /* 0x000000000f087348 */ /* 0x000fea0003c00000 */
[----:B------:R0:W1:Y:S02]  /*16630*/  SHFL.IDX P6, R14, R13, R12, R11 ;  /* 0x0000000c0d0e7389 */ /* 0x00006400000c000b */
[----:B01----:R-:W-:Y:S01]  /*16640*/  ENDCOLLECTIVE ;  /* 0x000000000000791b */ /* 0x003fe20003800000 */
.L_x_332:
[----:B------:R-:W-:Y:S02]  /*16650*/  IMAD.MOV.U32 R13, RZ, RZ, R4 ;  /* 0x000000ffff0d7224 */ /* 0x000fe400078e0004 */
[----:B------:R-:W-:Y:S01]  /*16660*/  IMAD.MOV.U32 R12, RZ, RZ, 0x1 ;  /* 0x00000001ff0c7424 */ /* 0x000fe200078e00ff */
[----:B------:R-:W-:-:S05]  /*16670*/  @!P0 LEA R14, P5, R32, R14, 0x1 ;  /* 0x0000000e200e8211 */ /* 0x000fca00078a08ff */
[----:B------:R-:W-:Y:S02]  /*16680*/  @!P0 IMAD.X R3, RZ, RZ, R2, P5 ;  /* 0x000000ffff038224 */ /* 0x000fe400028e0602 */
[----:B------:R-:W-:-:S07]  /*16690*/  @!P0 IMAD.MOV.U32 R2, RZ, RZ, R14 ;  /* 0x000000ffff028224 */ /* 0x000fce00078e000e */
[----:B------:R-:W-:Y:S05]  /*166a0*/  WARPSYNC.COLLECTIVE R15, `(.L_x_333) ;  /* 0x000000000f087348 */ /* 0x000fea0003c00000 */
[----:B------:R0:W1:Y:S02]  /*166b0*/  SHFL.IDX P6, R14, R13, R12, R11 ;  /* 0x0000000c0d0e7389 */ /* 0x00006400000c000b */
[----:B01----:R-:W-:Y:S01]  /*166c0*/  ENDCOLLECTIVE ;  /* 0x000000000000791b */ /* 0x003fe20003800000 */
.L_x_333:
[----:B------:R-:W-:Y:S01]  /*166d0*/  @!PT LDS RZ, [RZ] ;  /* 0x00000000fffff984 */ /* 0x000fe20000000800 */
[----:B------:R-:W-:Y:S01]  /*166e0*/  @!PT LDS RZ, [RZ] ;  /* 0x00000000fffff984 */ /* 0x000fe20000000800 */
[----:B------:R-:W-:Y:S01]  /*166f0*/  @!PT LDS RZ, [RZ] ;  /* 0x00000000fffff984 */ /* 0x000fe20000000800 */
[----:B------:R-:W-:Y:S04]  /*16700*/  @!P0 LDGSTS.E.BYPASS.LTC128B.128 [R33+0x14400], desc[UR36][R2.64], !P4 ;  /* 0x1440000002218fae */ /* 0x000fe8000e101d64 */
[----:B------:R-:W-:Y:S04]  /*16710*/  @!P0 LDGSTS.E.BYPASS.LTC128B.128 [R33+0x18400], desc[UR36][R2.64+0x80], !P3 ;  /* 0x1840008002218fae */ /* 0x000fe8000d901d64 */
[----:B------:R-:W-:Y:S01]  /*16720*/  @!P0 LDGSTS.E.BYPASS.LTC128B.128 [R33+0x1c400], desc[UR36][R2.64+0x100], !P2 ;  /* 0x1c40010002218fae */ /* 0x000fe2000d101d64 */
[----:B------:R-:W-:-:S03]  /*16730*/  IMAD.MOV.U32 R13, RZ, RZ, R5 ;  /* 0x000000ffff0d7224 */ /* 0x000fc600078e0005 */
[----:B------:R0:W-:Y:S01]  /*16740*/  @!P0 LDGSTS.E.BYPASS.LTC128B.128 [R33+0x20400], desc[UR36][R2.64+0x180], !P1 ;  /* 0x2040018002218fae */ /* 0x0001e2000c901d64 */
[----:B------:R-:W-:Y:S01]  /*16750*/  ISETP.GE.AND P0, PT, R7, R6, PT ;  /* 0x000000060700720c */ /* 0x000fe20003f06270 */
[----:B0-----:R-:W-:-:S12]  /*16760*/  IMAD.MOV.U32 R2, RZ, RZ, R14 ;  /* 0x000000ffff027224 */ /* 0x001fd800078e000e */
[----:B------:R-:W-:Y:S05]  /*16770*/  WARPSYNC.COLLECTIVE R15, `(.L_x_334) ;  /* 0x000000000f087348 */ /* 0x000fea0003c00000 */
[----:B------:R0:W1:Y:S02]  /*16780*/  SHFL.IDX P6, R14, R13, R12, R11 ;  /* 0x0000000c0d0e7389 */ /* 0x00006400000c000b */
[----:B01----:R-:W-:Y:S01]  /*16790*/  ENDCOLLECTIVE ;  /* 0x000000000000791b */ /* 0x003fe20003800000 */
.L_x_334:
[----:B------:R-:W-:Y:S02]  /*167a0*/  IMAD.MOV.U32 R13, RZ, RZ, R4 ;  /* 0x000000ffff0d7224 */ /* 0x000fe400078e0004 */
[----:B------:R-:W-:Y:S01]  /*167b0*/  IMAD.MOV.U32 R12, RZ, RZ, 0x2 ;  /* 0x00000002ff0c7424 */ /* 0x000fe200078e00ff */
[----:B------:R-:W-:-:S04]  /*167c0*/  @!P0 LEA R14, P5, R32, R14, 0x1 ;  /* 0x0000000e200e8211 */ /* 0x000fc800078a08ff */
[----:B------:R-:W-:Y:S01]  /*167d0*/  @!P0 IADD3.X R7, RZ, R2, RZ, P5, !PT ;  /* 0x00000002ff078210 */ /* 0x000fe20002ffe4ff */
[----:B------:R-:W-:-:S08]  /*167e0*/  @!P0 IMAD.MOV.U32 R2, RZ, RZ, R14 ;  /* 0x000000ffff028224 */ /* 0x000fd000078e000e */
[----:B------:R-:W-:Y:S05]  /*167f0*/  WARPSYNC.COLLECTIVE R15, `(.L_x_335) ;  /* 0x000000000f087348 */ /* 0x000fea0003c00000 */
[----:B------:R0:W1:Y:S02]  /*16800*/  SHFL.IDX P6, R14, R13, R12, R11 ;  /* 0x0000000c0d0e7389 */ /* 0x00006400000c000b */
[----:B01----:R-:W-:Y:S01]  /*16810*/  ENDCOLLECTIVE ;  /* 0x000000000000791b */ /* 0x003fe20003800000 */
.L_x_335:
[----:B------:R-:W-:Y:S02]  /*16820*/  @!P0 IMAD.MOV.U32 R3, RZ, RZ, R7 ;  /* 0x000000ffff038224 */ /* 0x000fe400078e0007 */
[----:B------:R-:W-:-:S03]  /*16830*/  VIADD R7, R0, 0x20 ;  /* 0x0000002000077836 */ /* 0x000fc60000000000 */
[----:B------:R-:W-:Y:S01]  /*16840*/  @!PT LDS RZ, [RZ] ;  /* 0x00000000fffff984 */ /* 0x000fe20000000800 */
[----:B------:R-:W-:Y:S01]  /*16850*/  @!PT LDS RZ, [RZ] ;  /* 0x00000000fffff984 */ /* 0x000fe20000000800 */
[----:B------:R-:W-:Y:S01]  /*16860*/  @!PT LDS RZ, [RZ] ;  /* 0x00000000fffff984 */ /* 0x000fe20000000800 */
[----:B------:R-:W-:Y:S04]  /*16870*/  @!P0 LDGSTS.E.BYPASS.LTC128B.128 [R33+0x14c00], desc[UR36][R2.64], !P4 ;  /* 0x14c0000002218fae */ /* 0x000fe8000e101d64 */
[----:B------:R-:W-:Y:S01]  /*16880*/  @!P0 LDGSTS.E.BYPASS.LTC128B.128 [R33+0x18c00], desc[UR36][R2.64+0x80], !P3 ;  /* 0x18c0008002218fae */ /* 0x000fe2000d901d64 */
[----:B------:R-:W-:-:S03]  /*16890*/  IMAD.MOV.U32 R13, RZ, RZ, R5 ;  /* 0x000000ffff0d7224 */ /* 0x000fc600078e0005 */
[----:B------:R-:W-:Y:S04]  /*168a0*/  @!P0 LDGSTS.E.BYPASS.LTC128B.128 [R33+0x1cc00], desc[UR36][R2.64+0x100], !P2 ;  /* 0x1cc0010002218fae */ /* 0x000fe8000d101d64 */
[----:B------:R0:W-:Y:S01]  /*168b0*/  @!P0 LDGSTS.E.BYPASS.LTC128B.128 [R33+0x20c00], desc[UR36][R2.64+0x180], !P1 ;  /* 0x20c0018002218fae */ /* 0x0001e2000c901d64 */
[----:B------:R-:W-:Y:S01]  /*168c0*/  ISETP.GE.AND P0, PT, R7, R6, PT ;  /* 0x000000060700720c */ /* 0x000fe20003f06270 */
[----:B0-----:R-:W-:-:S12]  /*168d0*/  IMAD.MOV.U32 R2, RZ, RZ, R14 ;  /* 0x000000ffff027224 */ /* 0x001fd800078e000e */
[----:B------:R-:W-:Y:S05]  /*168e0*/  WARPSYNC.COLLECTIVE R15, `(.L_x_336) ;  /* 0x000000000f087348 */ /* 0x000fea0003c00000 */
[----:B------:R0:W1:Y:S02]  /*168f0*/  SHFL.IDX P6, R14, R13, R12, R11 ;  /* 0x0000000c0d0e7389 */ /* 0x00006400000c000b */
[----:B01----:R-:W-:Y:S01]  /*16900*/  ENDCOLLECTIVE ;  /* 0x000000000000791b */ /* 0x003fe20003800000 */
.L_x_336:
        /* <DEDUP_REMOVED lines=8> */
.L_x_337:
        /* <DEDUP_REMOVED lines=15> */
.L_x_338:
        /* <DEDUP_REMOVED lines=8> */
.L_x_339:
        /* <DEDUP_REMOVED lines=15> */
.L_x_340:
        /* <DEDUP_REMOVED lines=8> */
.L_x_341:
        /* <DEDUP_REMOVED lines=15> */
.L_x_342:
        /* <DEDUP_REMOVED lines=8> */
.L_x_343:
        /* <DEDUP_REMOVED lines=15> */
.L_x_344:
[----:B------:R-:W-:Y:S01]  /*16ed0*/  IMAD.MOV.U32 R13, RZ, RZ, R4 ;  /* 0x000000ffff0d7224 */ /* 0x000fe200078e0004 */
[----:B------:R-:W-:Y:S02]  /*16ee0*/  MOV R12, 0x7 ;  /* 0x00000007000c7802 */ /* 0x000fe40000000f00 */
[----:B------:R-:W-:-:S05]  /*16ef0*/  @!P0 LEA R14, P5, R32, R14, 0x1 ;  /* 0x0000000e200e8211 */ /* 0x000fca00078a08ff */
[----:B------:R-:W-:Y:S02]  /*16f00*/  @!P0 IMAD.X R7, RZ, RZ, R2, P5 ;  /* 0x000000ffff078224 */ /* 0x000fe400028e0602 */
[----:B------:R-:W-:-:S07]  /*16f10*/  @!P0 IMAD.MOV.U32 R2, RZ, RZ, R14 ;  /* 0x000000ffff028224 */ /* 0x000fce00078e000e */
[----:B------:R-:W-:Y:S05]  /*16f20*/  WARPSYNC.COLLECTIVE R15, `(.L_x_345) ;  /* 0x000000000f087348 */ /* 0x000fea0003c00000 */
[----:B------:R0:W1:Y:S02]  /*16f30*/  SHFL.IDX P6, R14, R13, R12, R11 ;  /* 0x0000000c0d0e7389 */ /* 0x00006400000c000b */
[----:B01----:R-:W-:Y:S01]  /*16f40*/  ENDCOLLECTIVE ;  /* 0x000000000000791b */ /* 0x003fe20003800000 */
.L_x_345:
[----:B------:R-:W-:-:S05]  /*16f50*/  @!P0 IMAD.MOV.U32 R3, RZ, RZ, R7 ;  /* 0x000000ffff038224 */ /* 0x000fca00078e0007 */
[----:B------:R-:W-:Y:S01]  /*16f60*/  @!PT LDS RZ, [RZ] ;  /* 0x00000000fffff984 */ /* 0x000fe20000000800 */
[----:B------:R-:W-:Y:S01]  /*16f70*/  @!PT LDS RZ, [RZ] ;  /* 0x00000000fffff984 */ /* 0x000fe20000000800 */
[----:B------:R-:W-:Y:S01]  /*16f80*/  @!PT LDS RZ, [RZ] ;  /* 0x00000000fffff984 */ /* 0x000fe20000000800 */
[----:B------:R0:W-:Y:S04]  /*16f90*/  @!P0 LDGSTS.E.BYPASS.LTC128B.128 [R33+0x17400], desc[UR36][R2.64], !P4 ;  /* 0x1740000002218fae */ /* 0x0001e8000e101d64 */
[----:B------:R0:W-:Y:S01]  /*16fa0*/  @!P0 LDGSTS.E.BYPASS.LTC128B.128 [R33+0x1b400], desc[UR36][R2.64+0x80], !P3 ;  /* 0x1b40008002218fae */ /* 0x0001e2000d901d64 */
[----:B------:R-:W-:-:S03]  /*16fb0*/  IMAD.MOV.U32 R13, RZ, RZ, R5 ;  /* 0x000000ffff0d7224 */ /* 0x000fc600078e0005 */
[----:B------:R0:W-:Y:S04]  /*16fc0*/  @!P0 LDGSTS.E.BYPASS.LTC128B.128 [R33+0x1f400], desc[UR36][R2.64+0x100], !P2 ;  /* 0x1f40010002218fae */ /* 0x0001e8000d101d64 */
[----:B------:R0:W-:Y:S01]  /*16fd0*/  @!P0 LDGSTS.E.BYPASS.LTC128B.128 [R33+0x23400], desc[UR36][R2.64+0x180], !P1 ;  /* 0x2340018002218fae */ /* 0x0001e2000c901d64 */
[----:B------:R-:W-:-:S07]  /*16fe0*/  IMAD.MOV.U32 R7, RZ, RZ, R14 ;  /* 0x000000ffff077224 */ /* 0x000fce00078e000e */
[----:B0-----:R-:W-:Y:S05]  /*16ff0*/  WARPSYNC.COLLECTIVE R15, `(.L_x_346) ;  /* 0x000000000f087348 */ /* 0x001fea0003c00000 */
[----:B------:R1:W2:Y:S02]  /*17000*/  SHFL.IDX P6, R14, R13, R12, R11 ;  /* 0x0000000c0d0e7389 */ /* 0x0002a400000c000b */
[----:B012---:R-:W-:Y:S01]  /*17010*/  ENDCOLLECTIVE ;  /* 0x000000000000791b */ /* 0x007fe20003800000 */
.L_x_346:
[----:B------:R-:W-:Y:S05]  /*17020*/  BRA `(.L_x_347) ;  /* 0xffffffc000087947 */ /* 0x000fea000383ffff */
.L_x_265:
[----:B0-----:R0:W3:Y:S02]  /*17030*/  SYNCS.PHASECHK.TRANS64.TRYWAIT P0, [R22+URZ+0x38820], R3 ;  /* 0x03882003160075a7 */ /* 0x0010e4000800017f */
[----:B---3--:R-:W-:Y:S05]  /*17040*/  @!P0 NANOSLEEP.SYNCS 0x989680 ;  /* 0x009896800000895d */ /* 0x008fea0003900000 */
[----:B------:R-:W3:Y:S02]  /*17050*/  @!P0 SYNCS.PHASECHK.TRANS64 P0, [R22+URZ+0x38820], R3 ;  /* 0x03882003160085a7 */ /* 0x000ee4000800007f */
[----:B---3--:R-:W-:Y:S05]  /*17060*/  @!P0 BRA `(.L_x_265) ;  /* 0xfffffffc00f08947 */ /* 0x008fea000383ffff */
[----:B------:R-:W-:Y:S05]  /*17070*/  BRA `(.L_x_348) ;  /* 0xffffffc000847947 */ /* 0x000fea000383ffff */
.L_x_270:
[----:B0-----:R0:W1:Y:S02]  /*17080*/  SYNCS.PHASECHK.TRANS64.TRYWAIT P0, [R6+URZ+0x38840], R3 ;  /* 0x03884003060075a7 */ /* 0x001064000800017f */
[----:B-1----:R-:W-:Y:S05]  /*17090*/  @!P0 NANOSLEEP.SYNCS 0x989680 ;  /* 0x009896800000895d */ /* 0x002fea0003900000 */
[----:B------:R-:W1:Y:S02]  /*170a0*/  @!P0 SYNCS.PHASECHK.TRANS64 P0, [R6+URZ+0x38840], R3 ;  /* 0x03884003060085a7 */ /* 0x000e64000800007f */
[----:B-1----:R-:W-:Y:S05]  /*170b0*/  @!P0 BRA `(.L_x_270) ;  /* 0xfffffffc00f08947 */ /* 0x002fea000383ffff */
[----:B------:R-:W-:Y:S05]  /*170c0*/  BRA `(.L_x_349) ;  /* 0xffffffc400647947 */ /* 0x000fea000383ffff */
.L_x_271:
        /* <DEDUP_REMOVED lines=8> */
.L_x_351:
[----:B------:R-:W-:Y:S05]  /*17150*/  BSYNC B1 ;  /* 0x0000000000017941 */ /* 0x000fea0003800000 */
.L_x_350:
[----:B------:R-:W-:Y:S01]  /*17160*/  IMAD.MOV.U32 R13, RZ, RZ, R8 ;  /* 0x000000ffff0d7224 */ /* 0x000fe200078e0008 */
[----:B------:R-:W-:Y:S01]  /*17170*/  LOP3.LUT R23, R23, 0xfffff7ff, RZ, 0xc0, !PT ;  /* 0xfffff7ff17177812 */ /* 0x000fe200078ec0ff */
[----:B------:R-:W-:Y:S02]  /*17180*/  IMAD.MOV.U32 R12, RZ, RZ, RZ ;  /* 0x000000ffff0c7224 */ /* 0x000fe400078e00ff */
[----:B------:R-:W-:Y:S01]  /*17190*/  IMAD.MOV.U32 R11, RZ, RZ, 0x181f ;  /* 0x0000181fff0b7424 */ /* 0x000fe200078e00ff */
[----:B------:R-:W-:Y:S01]  /*171a0*/  @P3 LOP3.LUT R23, R23, 0x800, RZ, 0xfc, !PT ;  /* 0x0000080017173812 */ /* 0x000fe200078efcff */
[----:B------:R-:W-:Y:S02]  /*171b0*/  IMAD.MOV.U32 R15, RZ, RZ, -0x1 ;  /* 0xffffffffff0f7424 */ /* 0x000fe400078e00ff */
[----:B------:R-:W-:Y:S01]  /*171c0*/  IMAD.MOV.U32 R3, RZ, RZ, R14 ;  /* 0x000000ffff037224 */ /* 0x000fe200078e000e */
[----:B------:R-:W-:Y:S01]  /*171d0*/  LOP3.LUT P3, RZ, R23, 0x10, RZ, 0xc0, !PT ;  /* 0x0000001017ff7812 */ /* 0x000fe2000786c0ff */
[----:B------:R-:W-:-:S12]  /*171e0*/  IMAD.SHL.U32 R0, R32, 0x2, RZ ;  /* 0x0000000220007824 */ /* 0x000fd800078e00ff */
[----:B------:R-:W-:Y:S05]  /*171f0*/  WARPSYNC.COLLECTIVE R15, `(.L_x_352) ;  /* 0x000000000f087348 */ /* 0x000fea0003c00000 */
[----:B------:R0:W1:Y:S02]  /*17200*/  SHFL.IDX P6, R14, R13, R12, R11 ;  /* 0x0000000c0d0e7389 */ /* 0x00006400000c000b */
[----:B01----:R-:W-:Y:S01]  /*17210*/  ENDCOLLECTIVE ;  /* 0x000000000000791b */ /* 0x003fe20003800000 */
.L_x_352:
[----:B------:R-:W-:Y:S01]  /*17220*/  LOP3.LUT R23, R23, 0xfffffbff, RZ, 0xc0, !PT ;  /* 0xfffffbff17177812 */ /* 0x000fe200078ec0ff */
[----:B------:R-:W-:-:S03]  /*17230*/  IMAD R9, R9, 0x2, R22 ;  /* 0x0000000209097824 */ /* 0x000fc600078e0216 */
[----:B------:R-:W-:-:S04]  /*17240*/  @P2 LOP3.LUT R23, R23, 0x400, RZ, 0xfc, !PT ;  /* 0x0000040017172812 */ /* 0x000fc800078efcff */
[C---:B------:R-:W-:Y:S02]  /*17250*/  LOP3.LUT P2, RZ, R23.reuse, 0x8, RZ, 0xc0, !PT ;  /* 0x0000000817ff7812 */ /* 0x040fe4000784c0ff */
[----:B------:R-:W-:Y:S01]  /*17260*/  LOP3.LUT R23, R23, 0xfffffdff, RZ, 0xc0, !PT ;  /* 0xfffffdff17177812 */ /* 0x000fe200078ec0ff */
[----:B------:R-:W-:-:S03]  /*17270*/  IMAD.MOV.U32 R13, RZ, RZ, R10 ;  /* 0x000000ffff0d7224 */ /* 0x000fc600078e000a */
[----:B------:R-:W-:Y:S01]  /*17280*/  @P1 LOP3.LUT R23, R23, 0x200, RZ, 0xfc, !PT ;  /* 0x0000020017171812 */ /* 0x000fe200078efcff */
[----:B------:R-:W-:-:S03]  /*17290*/  IMAD.MOV.U32 R12, RZ, RZ, 0x1 ;  /* 0x00000001ff0c7424 */ /* 0x000fc600078e00ff */
[----:B------:R-:W-:Y:S01]  /*172a0*/  LOP3.LUT P1, RZ, R23, 0x4, RZ, 0xc0, !PT ;  /* 0x0000000417ff7812 */ /* 0x000fe2000782c0ff */
[----:B------:R-:W-:-:S12]  /*172b0*/  IMAD.MOV.U32 R2, RZ, RZ, R14 ;  /* 0x000000ffff027224 */ /* 0x000fd800078e000e */
[----:B------:R-:W-:Y:S05]  /*172c0*/  WARPSYNC.COLLECTIVE R15, `(.L_x_353) ;  /* 0x000000000f087348 */ /* 0x000fea0003c00000 */
[----:B------:R0:W1:Y:S02]  /*172d0*/  SHFL.IDX P6, R14, R13, R12, R11 ;  /* 0x0000000c0d0e7389 */ /* 0x00006400000c000b */
[----:B01----:R-:W-:Y:S01]  /*172e0*/  ENDCOLLECTIVE ;  /* 0x000000000000791b */ /* 0x003fe20003800000 */
.L_x_353:
[----:B------:R-:W-:-:S05]  /*172f0*/  IADD3 R2, P0, R2, R0, RZ ;  /* 0x0000000002027210 */ /* 0x000fca0007f1e0ff */
[----:B------:R-:W-:-:S05]  /*17300*/  IMAD.X R3, RZ, RZ, R3, P0 ;  /* 0x000000ffff037224 */ /* 0x000fca00000e0603 */
[----:B------:R-:W-:Y:S01]  /*17310*/  @!PT LDS RZ, [RZ] ;  /* 0x00000000fffff984 */ /* 0x000fe20000000800 */
[----:B------:R-:W-:Y:S01]  /*17320*/  @!PT LDS RZ, [RZ] ;  /* 0x00000000fffff984 */ /* 0x000fe20000000800 */
[----:B------:R-:W-:Y:S01]  /*17330*/  @!PT LDS RZ, [RZ] ;  /* 0x00000000fffff984 */ /* 0x000fe20000000800 */
[----:B------:R0:W-:Y:S01]  /*17340*/  LDGSTS.E.BYPASS.LTC128B.128 [R9+0x24400], desc[UR36][R2.64], !P3 ;  /* 0x2440000002097fae */ /* 0x0001e2000d901d64 */
[----:B------:R-:W-:-:S03]  /*17350*/  IMAD.MOV.U32 R13, RZ, RZ, R8 ;  /* 0x000000ffff0d7224 */ /* 0x000fc600078e0008 */
[----:B------:R0:W-:Y:S04]  /*17360*/  LDGSTS.E.BYPASS.LTC128B.128 [R9+0x26c00], desc[UR36][R2.64+0x80], !P2 ;  /* 0x26c0008002097fae */ /* 0x0001e8000d101d64 */
[----:B------:R0:W-:Y:S01]  /*17370*/  LDGSTS.E.BYPASS.LTC128B.128 [R9+0x29400], desc[UR36][R2.64+0x100], !P1 ;  /* 0x2940010002097fae */ /* 0x0001e2000c901d64 */
[----:B------:R-:W-:-:S03]  /*17380*/  IMAD.MOV.U32 R35, RZ, RZ, R14 ;  /* 0x000000ffff237224 */ /* 0x000fc600078e000e */
[----:B------:R0:W-:Y:S04]  /*17390*/  LDGSTS.E.BYPASS.LTC128B.128 [R9+0x2bc00], desc[UR36][R2.64+0x180], !P5 ;  /* 0x2bc0018002097fae */ /* 0x0001e8000e901d64 */
[----:B0-----:R-:W-:Y:S05]  /*173a0*/  WARPSYNC.COLLECTIVE R15, `(.L_x_354) ;  /* 0x000000000f087348 */ /* 0x001fea0003c00000 */
[----:B------:R1:W2:Y:S02]  /*173b0*/  SHFL.IDX P6, R14, R13, R12, R11 ;  /* 0x0000000c0d0e7389 */ /* 0x0002a400000c000b */
[----:B012---:R-:W-:Y:S01]  /*173c0*/  ENDCOLLECTIVE ;  /* 0x000000000000791b */ /* 0x007fe20003800000 */
.L_x_354:
[----:B------:R-:W-:Y:S02]  /*173d0*/  IMAD.MOV.U32 R13, RZ, RZ, R10 ;  /* 0x000000ffff0d7224 */ /* 0x000fe400078e000a */
[----:B------:R-:W-:Y:S02]  /*173e0*/  IMAD.MOV.U32 R12, RZ, RZ, 0x2 ;  /* 0x00000002ff0c7424 */ /* 0x000fe400078e00ff */
[----:B------:R-:W-:-:S07]  /*173f0*/  IMAD.MOV.U32 R2, RZ, RZ, R14 ;  /* 0x000000ffff027224 */ /* 0x000fce00078e000e */
[----:B------:R-:W-:Y:S05]  /*17400*/  WARPSYNC.COLLECTIVE R15, `(.L_x_355) ;  /* 0x000000000f087348 */ /* 0x000fea0003c00000 */
[----:B------:R0:W1:Y:S02]  /*17410*/  SHFL.IDX P6, R14, R13, R12, R11 ;  /* 0x0000000c0d0e7389 */ /* 0x00006400000c000b */
[----:B01----:R-:W-:Y:S01]  /*17420*/  ENDCOLLECTIVE ;  /* 0x000000000000791b */ /* 0x003fe20003800000 */
.L_x_355:
        /* <DEDUP_REMOVED lines=14> */
.L_x_356:
[----:B------:R-:W-:Y:S02]  /*17510*/  IMAD.MOV.U32 R13, RZ, RZ, R10 ;  /* 0x000000ffff0d7224 */ /* 0x000fe400078e000a */
[----:B------:R-:W-:Y:S02]  /*17520*/  IMAD.MOV.U32 R12, RZ, RZ, 0x3 ;  /* 0x00000003ff0c7424 */ /* 0x000fe400078e00ff */
[----:B------:R-:W-:-:S07]  /*17530*/  IMAD.MOV.U32 R2, RZ, RZ, R14 ;  /* 0x000000ffff027224 */ /* 0x000fce00078e000e */
[----:B------:R-:W-:Y:S05]  /*17540*/  WARPSYNC.COLLECTIVE R15, `(.L_x_357) ;  /* 0x000000000f087348 */ /* 0x000fea0003c00000 */
[----:B------:R0:W1:Y:S02]  /*17550*/  SHFL.IDX P6, R14, R13, R12, R11 ;  /* 0x0000000c0d0e7389 */ /* 0x00006400000c000b */
[----:B01----:R-:W-:Y:S01]  /*17560*/  ENDCOLLECTIVE ;  /* 0x000000000000791b */ /* 0x003fe20003800000 */
.L_x_357:
        /* <DEDUP_REMOVED lines=14> */
.L_x_358:
[----:B------:R-:W-:Y:S02]  /*17650*/  IMAD.MOV.U32 R13, RZ, RZ, R10 ;  /* 0x000000ffff0d7224 */ /* 0x000fe400078e000a */
[----:B------:R-:W-:Y:S02]  /*17660*/  IMAD.MOV.U32 R12, RZ, RZ, 0x4 ;  /* 0x00000004ff0c7424 */ /* 0x000fe400078e00ff */
[----:B------:R-:W-:-:S07]  /*17670*/  IMAD.MOV.U32 R2, RZ, RZ, R14 ;  /* 0x000000ffff027224 */ /* 0x000fce00078e000e */
[----:B------:R-:W-:Y:S05]  /*17680*/  WARPSYNC.COLLECTIVE R15, `(.L_x_359) ;  /* 0x000000000f087348 */ /* 0x000fea0003c00000 */
[----:B------:R0:W1:Y:S02]  /*17690*/  SHFL.IDX P6, R14, R13, R12, R11 ;  /* 0x0000000c0d0e7389 */ /* 0x00006400000c000b */
[----:B01----:R-:W-:Y:S01]  /*176a0*/  ENDCOLLECTIVE ;  /* 0x000000000000791b */ /* 0x003fe20003800000 */
.L_x_359:
[----:B------:R-:W-:-:S05]  /*176b0*/  IADD3 R2, P0, R2, R0, RZ ;  /* 0x0000000002027210 */ /* 0x000fca0007f1e0ff */
[----:B------:R-:W-:-:S05]  /*176c0*/  IMAD.X R3, RZ, RZ, R35, P0 ;  /* 0x000000ffff037224 */ /* 0x000fca00000e0623 */
[----:B------:R-:W-:Y:S01]  /*176d0*/  @!PT LDS RZ, [RZ] ;  /* 0x00000000fffff984 */ /* 0x000fe20000000800 */
[----:B------:R-:W-:Y:S01]  /*176e0*/  @!PT LDS RZ, [RZ] ;  /* 0x00000000fffff984 */ /* 0x000fe20000000800 */
[----:B------:R-:W-:Y:S01]  /*176f0*/  @!PT LDS RZ, [RZ] ;  /* 0x00000000fffff984 */ /* 0x000fe20000000800 */
[----:B------:R0:W-:Y:S01]  /*17700*/  LDGSTS.E.BYPASS.LTC128B.128 [R9+0x25c00], desc[UR36][R2.64], !P3 ;  /* 0x25c0000002097fae */ /* 0x0001e2000d901d64 */
[----:B------:R-:W-:Y:S01]  /*17710*/  IMAD.MOV.U32 R13, RZ, RZ, R8 ;  /* 0x000000ffff0d7224 */ /* 0x000fe200078e0008 */
[C---:B------:R-:W-:Y:S02]  /*17720*/  LOP3.LUT P3, RZ, R23.reuse, 0x800, RZ, 0xc0, !PT ;  /* 0x0000080017ff7812 */ /* 0x040fe4000786c0ff */
[----:B------:R0:W-:Y:S01]  /*17730*/  LDGSTS.E.BYPASS.LTC128B.128 [R9+0x28400], desc[UR36][R2.64+0x80], !P2 ;  /* 0x2840008002097fae */ /* 0x0001e2000d101d64 */
[----:B------:R-:W-:-:S03]  /*17740*/  LOP3.LUT P2, RZ, R23, 0x400, RZ, 0xc0, !PT ;  /* 0x0000040017ff7812 */ /* 0x000fc6000784c0ff */
[----:B------:R0:W-:Y:S01]  /*17750*/  LDGSTS.E.BYPASS.LTC128B.128 [R9+0x2ac00], desc[UR36][R2.64+0x100], !P1 ;  /* 0x2ac0010002097fae */ /* 0x0001e2000c901d64 */
[----:B------:R-:W-:Y:S01]  /*17760*/  LOP3.LUT P1, RZ, R23, 0x200, RZ, 0xc0, !PT ;  /* 0x0000020017ff7812 */ /* 0x000fe2000782c0ff */
[----:B------:R-:W-:Y:S02]  /*17770*/  IMAD.MOV.U32 R35, RZ, RZ, R14 ;  /* 0x000000ffff237224 */ /* 0x000fe400078e000e */
[----:B------:R0:W-:Y:S10]  /*17780*/  LDGSTS.E.BYPASS.LTC128B.128 [R9+0x2d400], desc[UR36][R2.64+0x180], !P5 ;  /* 0x2d40018002097fae */ /* 0x0001f4000e901d64 */
[----:B0-----:R-:W-:Y:S05]  /*17790*/  WARPSYNC.COLLECTIVE R15, `(.L_x_360) ;  /* 0x000000000f087348 */ /* 0x001fea0003c00000 */
[----:B------:R1:W2:Y:S02]  /*177a0*/  SHFL.IDX P6, R14, R13, R12, R11 ;  /* 0x0000000c0d0e7389 */ /* 0x0002a400000c000b */
[----:B012---:R-:W-:Y:S01]  /*177b0*/  ENDCOLLECTIVE ;  /* 0x000000000000791b */ /* 0x007fe20003800000 */
.L_x_360:
[----:B------:R-:W-:Y:S01]  /*177c0*/  IMAD.MOV.U32 R2, RZ, RZ, R14 ;  /* 0x000000ffff027224 */ /* 0x000fe200078e000e */
[----:B------:R-:W-:Y:S06]  /*177d0*/  BRA `(.L_x_361) ;  /* 0xffffffc000b07947 */ /* 0x000fec000383ffff */
.L_x_276:
[----:B-1----:R1:W2:Y:S02]  /*177e0*/  SYNCS.PHASECHK.TRANS64.TRYWAIT P0, [R6+URZ+0x38860], R2 ;  /* 0x03886002060075a7 */ /* 0x0022a4000800017f */
[----:B--2---:R-:W-:Y:S05]  /*177f0*/  @!P0 NANOSLEEP.SYNCS 0x989680 ;  /* 0x009896800000895d */ /* 0x004fea0003900000 */
[----:B------:R-:W2:Y:S02]  /*17800*/  @!P0 SYNCS.PHASECHK.TRANS64 P0, [R6+URZ+0x38860], R2 ;  /* 0x03886002060085a7 */ /* 0x000ea4000800007f */
[----:B--2---:R-:W-:Y:S05]  /*17810*/  @!P0 BRA `(.L_x_276) ;  /* 0xfffffffc00f08947 */ /* 0x004fea000383ffff */
[----:B------:R-:W-:Y:S05]  /*17820*/  BRA `(.L_x_362) ;  /* 0xffffffc400287947 */ /* 0x000fea000383ffff */
.L_x_277:
[----:B------:R-:W-:Y:S01]  /*17830*/  BSSY B1, `(.L_x_363) ;  /* 0x0000008000017945 */ /* 0x000fe20003800000 */
[----:B------:R-:W-:Y:S02]  /*17840*/  IMAD.MOV.U32 R13, RZ, RZ, R24 ;  /* 0x000000ffff0d7224 */ /* 0x000fe400078e0018 */
[----:B------:R-:W-:Y:S02]  /*17850*/  IMAD.MOV.U32 R12, RZ, RZ, RZ ;  /* 0x000000ffff0c7224 */ /* 0x000fe400078e00ff */
[----:B------:R-:W-:Y:S02]  /*17860*/  IMAD.MOV.U32 R11, RZ, RZ, 0x181f ;  /* 0x0000181fff0b7424 */ /* 0x000fe400078e00ff */
[----:B------:R-:W-:-:S07]  /*17870*/  IMAD.MOV.U32 R15, RZ, RZ, -0x1 ;  /* 0xffffffffff0f7424 */ /* 0x000fce00078e00ff */
[----:B-1----:R-:W-:Y:S05]  /*17880*/  WARPSYNC.COLLECTIVE R15, `(.L_x_364) ;  /* 0x000000000f087348 */ /* 0x002fea0003c00000 */
[----:B------:R0:W2:Y:S02]  /*17890*/  SHFL.IDX P6, R14, R13, R12, R11 ;  /* 0x0000000c0d0e7389 */ /* 0x0000a400000c000b */
[----:B012---:R-:W-:Y:S01]  /*178a0*/  ENDCOLLECTIVE ;  /* 0x000000000000791b */ /* 0x007fe20003800000 */
.L_x_364:
[----:B------:R-:W-:Y:S05]  /*178b0*/  BSYNC B1 ;  /* 0x0000000000017941 */ /* 0x000fea0003800000 */
.L_x_363:
[----:B------:R-:W-:Y:S01]  /*178c0*/  MOV R13, R18 ;  /* 0x00000012000d7202 */ /* 0x000fe20000000f00 */
[----:B------:R-:W-:Y:S02]  /*178d0*/  IMAD.MOV.U32 R12, RZ, RZ, RZ ;  /* 0x000000ffff0c7224 */ /* 0x000fe400078e00ff */
[----:B------:R-:W-:Y:S02]  /*178e0*/  IMAD.MOV.U32 R11, RZ, RZ, 0x181f ;  /* 0x0000181fff0b7424 */ /* 0x000fe400078e00ff */
[----:B------:R-:W-:Y:S02]  /*178f0*/  IMAD.MOV.U32 R15, RZ, RZ, -0x1 ;  /* 0xffffffffff0f7424 */ /* 0x000fe400078e00ff */
[----:B------:R-:W-:Y:S02]  /*17900*/  IMAD.MOV.U32 R3, RZ, RZ, R14 ;  /* 0x000000ffff037224 */ /* 0x000fe400078e000e */
[----:B------:R-:W-:-:S07]  /*17910*/  IMAD R7, R7, 0x2, R22 ;  /* 0x0000000207077824 */ /* 0x000fce00078e0216 */
[----:B------:R-:W-:Y:S05]  /*17920*/  WARPSYNC.COLLECTIVE R15, `(.L_x_365) ;  /* 0x000000000f087348 */ /* 0x000fea0003c00000 */
[----:B------:R0:W1:Y:S02]  /*17930*/  SHFL.IDX P6, R14, R13, R12, R11 ;  /* 0x0000000c0d0e7389 */ /* 0x00006400000c000b */
[----:B01----:R-:W-:Y:S01]  /*17940*/  ENDCOLLECTIVE ;  /* 0x000000000000791b */ /* 0x003fe20003800000 */
.L_x_365:
[----:B------:R-:W-:Y:S02]  /*17950*/  IMAD.MOV.U32 R13, RZ, RZ, R24 ;  /* 0x000000ffff0d7224 */ /* 0x000fe400078e0018 */
[----:B------:R-:W-:Y:S02]  /*17960*/  IMAD.MOV.U32 R12, RZ, RZ, 0x1 ;  /* 0x00000001ff0c7424 */ /* 0x000fe400078e00ff */
[----:B------:R-:W-:-:S07]  /*17970*/  IMAD.MOV.U32 R2, RZ, RZ, R14 ;  /* 0x000000ffff027224 */ /* 0x000fce00078e000e */
[----:B------:R-:W-:Y:S05]  /*17980*/  WARPSYNC.COLLECTIVE R15, `(.L_x_366) ;  /* 0x000000000f087348 */ /* 0x000fea0003c00000 */
[----:B------:R0:W1:Y:S02]  /*17990*/  SHFL.IDX P6, R14, R13, R12, R11 ;  /* 0x0000000c0d0e7389 */ /* 0x00006400000c000b */
[----:B01----:R-:W-:Y:S01]  /*179a0*/  ENDCOLLECTIVE ;  /* 0x000000000000791b */ /* 0x003fe20003800000 */
.L_x_366:
[----:B------:R-:W-:-:S05]  /*179b0*/  IADD3 R2, P0, R2, R0, RZ ;  /* 0x0000000002027210 */ /* 0x000fca0007f1e0ff */
[----:B------:R-:W-:Y:S01]  /*179c0*/  IMAD.X R3, RZ, RZ, R3, P0 ;  /* 0x000000ffff037224 */ /* 0x000fe200000e0603 */
[----:B------:R-:W-:Y:S01]  /*179d0*/  ISETP.LT.OR P0, PT, R8, 0x1, P4 ;  /* 0x000000010800780c */ /* 0x000fe20002701670 */
[----:B------:R-:W-:-:S12]  /*179e0*/  IMAD.MOV.U32 R13, RZ, RZ, R18 ;  /* 0x000000ffff0d7224 */ /* 0x000fd800078e0012 */
        /* <DEDUP_REMOVED lines=9> */
[----:B------:R0:W-:Y:S02]  /*17a80*/  LDGSTS.E.BYPASS.LTC128B.128 [R7+0x7c00], desc[UR36][R2.64+0x180], !P0 ;  /* 0x07c0018002077fae */ /* 0x0001e4000c101d64 */
[----:B0-----:R-:W-:-:S07]  /*17a90*/  IMAD.MOV.U32 R3, RZ, RZ, R14 ;  /* 0x000000ffff037224 */ /* 0x001fce00078e000e */
[----:B------:R-:W-:Y:S05]  /*17aa0*/  WARPSYNC.COLLECTIVE R15, `(.L_x_367) ;  /* 0x000000000f087348 */ /* 0x000fea0003c00000 */
[----:B------:R0:W1:Y:S02]  /*17ab0*/  SHFL.IDX P6, R14, R13, R12, R11 ;  /* 0x0000000c0d0e7389 */ /* 0x00006400000c000b */
[----:B01----:R-:W-:Y:S01]  /*17ac0*/  ENDCOLLECTIVE ;  /* 0x000000000000791b */ /* 0x003fe20003800000 */
.L_x_367:
[----:B------:R-:W-:Y:S02]  /*17ad0*/  IMAD.MOV.U32 R13, RZ, RZ, R24 ;  /* 0x000000ffff0d7224 */ /* 0x000fe400078e0018 */
[----:B------:R-:W-:Y:S02]  /*17ae0*/  IMAD.MOV.U32 R12, RZ, RZ, 0x2 ;  /* 0x00000002ff0c7424 */ /* 0x000fe400078e00ff */
[----:B------:R-:W-:-:S07]  /*17af0*/  IMAD.MOV.U32 R2, RZ, RZ, R14 ;  /* 0x000000ffff027224 */ /* 0x000fce00078e000e */
[----:B------:R-:W-:Y:S05]  /*17b00*/  WARPSYNC.COLLECTIVE R15, `(.L_x_368) ;  /* 0x000000000f087348 */ /* 0x000fea0003c00000 */
[----:B------:R0:W1:Y:S02]  /*17b10*/  SHFL.IDX P6, R14, R13, R12, R11 ;  /* 0x0000000c0d0e7389 */ /* 0x00006400000c000b */
[----:B01----:R-:W-:Y:S01]  /*17b20*/  ENDCOLLECTIVE ;  /* 0x000000000000791b */ /* 0x003fe20003800000 */
.L_x_368:
        /* <DEDUP_REMOVED lines=18> */
.L_x_369:
[----:B------:R-:W-:Y:S02]  /*17c50*/  IMAD.MOV.U32 R13, RZ, RZ, R24 ;  /* 0x000000ffff0d7224 */ /* 0x000fe400078e0018 */
[----:B------:R-:W-:Y:S02]  /*17c60*/  IMAD.MOV.U32 R12, RZ, RZ, 0x3 ;  /* 0x00000003ff0c7424 */ /* 0x000fe400078e00ff */
[----:B------:R-:W-:-:S07]  /*17c70*/  IMAD.MOV.U32 R2, RZ, RZ, R14 ;  /* 0x000000ffff027224 */ /* 0x000fce00078e000e */
[----:B------:R-:W-:Y:S05]  /*17c80*/  WARPSYNC.COLLECTIVE R15, `(.L_x_370) ;  /* 0x000000000f087348 */ /* 0x000fea0003c00000 */
[----:B------:R0:W1:Y:S02]  /*17c90*/  SHFL.IDX P6, R14, R13, R12, R11 ;  /* 0x0000000c0d0e7389 */ /* 0x00006400000c000b */
[----:B01----:R-:W-:Y:S01]  /*17ca0*/  ENDCOLLECTIVE ;  /* 0x000000000000791b */ /* 0x003fe20003800000 */
.L_x_370:
        /* <DEDUP_REMOVED lines=18> */
.L_x_371:
[----:B------:R-:W-:Y:S02]  /*17dd0*/  IMAD.MOV.U32 R13, RZ, RZ, R24 ;  /* 0x000000ffff0d7224 */ /* 0x000fe400078e0018 */
[----:B------:R-:W-:Y:S02]  /*17de0*/  IMAD.MOV.U32 R12, RZ, RZ, 0x4 ;  /* 0x00000004ff0c7424 */ /* 0x000fe400078e00ff */
[----:B------:R-:W-:-:S07]  /*17df0*/  IMAD.MOV.U32 R2, RZ, RZ, R14 ;  /* 0x000000ffff027224 */ /* 0x000fce00078e000e */
[----:B------:R-:W-:Y:S05]  /*17e00*/  WARPSYNC.COLLECTIVE R15, `(.L_x_372) ;  /* 0x000000000f087348 */ /* 0x000fea0003c00000 */
[----:B------:R0:W1:Y:S02]  /*17e10*/  SHFL.IDX P6, R14, R13, R12, R11 ;  /* 0x0000000c0d0e7389 */ /* 0x00006400000c000b */
[----:B01----:R-:W-:Y:S01]  /*17e20*/  ENDCOLLECTIVE ;  /* 0x000000000000791b */ /* 0x003fe20003800000 */
.L_x_372:
[----:B------:R-:W-:-:S05]  /*17e30*/  IADD3 R2, P0, R2, R0, RZ ;  /* 0x0000000002027210 */ /* 0x000fca0007f1e0ff */
[----:B------:R-:W-:Y:S01]  /*17e40*/  IMAD.X R3, RZ, RZ, R3, P0 ;  /* 0x000000ffff037224 */ /* 0x000fe200000e0603 */
[----:B------:R-:W-:Y:S01]  /*17e50*/  ISETP.LT.OR P0, PT, R8, 0x31, P4 ;  /* 0x000000310800780c */ /* 0x000fe20002701670 */
[----:B------:R-:W-:-:S12]  /*17e60*/  IMAD.MOV.U32 R13, RZ, RZ, R18 ;  /* 0x000000ffff0d7224 */ /* 0x000fd800078e0012 */
[----:B------:R-:W-:Y:S01]  /*17e70*/  @!PT LDS RZ, [RZ] ;  /* 0x00000000fffff984 */ /* 0x000fe20000000800 */
[----:B------:R-:W-:Y:S01]  /*17e80*/  @!PT LDS RZ, [RZ] ;  /* 0x00000000fffff984 */ /* 0x000fe20000000800 */
[----:B------:R-:W-:Y:S01]  /*17e90*/  @!PT LDS RZ, [RZ] ;  /* 0x00000000fffff984 */ /* 0x000fe20000000800 */
[----:B------:R0:W-:Y:S01]  /*17ea0*/  LDGSTS.E.BYPASS.LTC128B.128 [R7+0x1c00], desc[UR36][R2.64], !P0 ;  /* 0x01c0000002077fae */ /* 0x0001e2000c101d64 */
[----:B------:R-:W-:Y:S01]  /*17eb0*/  ISETP.LT.OR P0, PT, R8, 0x31, P3 ;  /* 0x000000310800780c */ /* 0x000fe20001f01670 */
[----:B------:R-:W-:-:S12]  /*17ec0*/  IMAD.MOV.U32 R24, RZ, RZ, R14 ;  /* 0x000000ffff187224 */ /* 0x000fd800078e000e */
[----:B0-----:R-:W-:Y:S05]  /*17ed0*/  WARPSYNC.COLLECTIVE R15, `(.L_x_373) ;  /* 0x000000000f087348 */ /* 0x001fea0003c00000 */
[----:B------:R1:W2:Y:S02]  /*17ee0*/  SHFL.IDX P6, R14, R13, R12, R11 ;  /* 0x0000000c0d0e7389 */ /* 0x0002a400000c000b */
[----:B012---:R-:W-:Y:S01]  /*17ef0*/  ENDCOLLECTIVE ;  /* 0x000000000000791b */ /* 0x007fe20003800000 */
.L_x_373:
        /* <DEDUP_REMOVED lines=8> */
[----:B------:R-:W-:Y:S05]  /*17f80*/  BRA `(.L_x_374) ;  /* 0xffffffc000447947 */ /* 0x000fea000383ffff */
.L_x_285:
[----:B0-----:R0:W3:Y:S02]  /*17f90*/  SYNCS.PHASECHK.TRANS64.TRYWAIT P0, [R4+URZ+0x38860], R3 ;  /* 0x03886003040075a7 */ /* 0x0010e4000800017f */
[----:B---3--:R-:W-:Y:S05]  /*17fa0*/  @!P0 NANOSLEEP.SYNCS 0x989680 ;  /* 0x009896800000895d */ /* 0x008fea0003900000 */
[----:B------:R-:W3:Y:S02]  /*17fb0*/  @!P0 SYNCS.PHASECHK.TRANS64 P0, [R4+URZ+0x38860], R3 ;  /* 0x03886003040085a7 */ /* 0x000ee4000800007f */
[----:B---3--:R-:W-:Y:S05]  /*17fc0*/  @!P0 BRA `(.L_x_285) ;  /* 0xfffffffc00f08947 */ /* 0x008fea000383ffff */
[----:B------:R-:W-:Y:S05]  /*17fd0*/  BRA `(.L_x_375) ;  /* 0xffffffc400687947 */ /* 0x000fea000383ffff */
.L_x_286:
[----:B------:R-:W-:Y:S01]  /*17fe0*/  BSSY B0, `(.L_x_376) ;  /* 0x0000008000007945 */ /* 0x000fe20003800000 */
[----:B------:R-:W-:Y:S02]  /*17ff0*/  IMAD.MOV.U32 R13, RZ, RZ, R24 ;  /* 0x000000ffff0d7224 */ /* 0x000fe400078e0018 */
[----:B------:R-:W-:Y:S02]  /*18000*/  IMAD.MOV.U32 R12, RZ, RZ, RZ ;  /* 0x000000ffff0c7224 */ /* 0x000fe400078e00ff */
[----:B------:R-:W-:Y:S02]  /*18010*/  IMAD.MOV.U32 R11, RZ, RZ, 0x181f ;  /* 0x0000181fff0b7424 */ /* 0x000fe400078e00ff */
[----:B------:R-:W-:-:S07]  /*18020*/  IMAD.MOV.U32 R15, RZ, RZ, -0x1 ;  /* 0xffffffffff0f7424 */ /* 0x000fce00078e00ff */
[----:B01----:R-:W-:Y:S05]  /*18030*/  WARPSYNC.COLLECTIVE R15, `(.L_x_377) ;  /* 0x000000000f087348 */ /* 0x003fea0003c00000 */
[----:B-1----:R1:W2:Y:S02]  /*18040*/  SHFL.IDX P6, R14, R13, R12, R11 ;  /* 0x0000000c0d0e7389 */ /* 0x0022a400000c000b */
[----:B012---:R-:W-:Y:S01]  /*18050*/  ENDCOLLECTIVE ;  /* 0x000000000000791b */ /* 0x007fe20003800000 */
.L_x_377:
[----:B------:R-:W-:Y:S05]  /*18060*/  BSYNC B0 ;  /* 0x0000000000007941 */ /* 0x000fea0003800000 */
.L_x_376:
[----:B------:R-:W-:Y:S02]  /*18070*/  IMAD.MOV.U32 R13, RZ, RZ, R18 ;  /* 0x000000ffff0d7224 */ /* 0x000fe400078e0012 */
[----:B------:R-:W-:Y:S02]  /*18080*/  IMAD.MOV.U32 R12, RZ, RZ, RZ ;  /* 0x000000ffff0c7224 */ /* 0x000fe400078e00ff */
[----:B------:R-:W-:Y:S02]  /*18090*/  IMAD.MOV.U32 R11, RZ, RZ, 0x181f ;  /* 0x0000181fff0b7424 */ /* 0x000fe400078e00ff */
[----:B------:R-:W-:Y:S02]  /*180a0*/  IMAD.MOV.U32 R15, RZ, RZ, -0x1 ;  /* 0xffffffffff0f7424 */ /* 0x000fe400078e00ff */
[----:B------:R-:W-:Y:S02]  /*180b0*/  IMAD.MOV.U32 R3, RZ, RZ, R14 ;  /* 0x000000ffff037224 */ /* 0x000fe400078e000e */
[----:B------:R-:W-:-:S07]  /*180c0*/  IMAD.SHL.U32 R8, R32, 0x2, RZ ;  /* 0x0000000220087824 */ /* 0x000fce00078e00ff */
[----:B------:R-:W-:Y:S05]  /*180d0*/  WARPSYNC.COLLECTIVE R15, `(.L_x_378) ;  /* 0x000000000f087348 */ /* 0x000fea0003c00000 */
[----:B------:R0:W1:Y:S02]  /*180e0*/  SHFL.IDX P6, R14, R13, R12, R11 ;  /* 0x0000000c0d0e7389 */ /* 0x00006400000c000b */
[----:B01----:R-:W-:Y:S01]  /*180f0*/  ENDCOLLECTIVE ;  /* 0x000000000000791b */ /* 0x003fe20003800000 */
.L_x_378:
[----:B------:R-:W-:Y:S01]  /*18100*/  ULDC UR4, c[0x0][0x2f4] ;  /* 0x0000bd0000047ab9 */ /* 0x000fe20000000800 */
[----:B------:R-:W-:Y:S01]  /*18110*/  IMAD R0, R7, 0x2, R22 ;  /* 0x0000000207007824 */ /* 0x000fe200078e0216 */
[----:B------:R-:W-:Y:S02]  /*18120*/  ISETP.GE.AND P3, PT, R32, UR4, PT ;  /* 0x0000000420007c0c */ /* 0x000fe4000bf66270 */
[----:B------:R-:W-:Y:S02]  /*18130*/  ISETP.GE.AND P2, PT, R37, UR4, PT ;  /* 0x0000000425007c0c */ /* 0x000fe4000bf46270 */
[----:B------:R-:W-:Y:S02]  /*18140*/  ISETP.LT.OR P4, PT, R5, 0x1, P3 ;  /* 0x000000010500780c */ /* 0x000fe40001f81670 */
[----:B------:R-:W-:Y:S01]  /*18150*/  ISETP.GE.AND P1, PT, R36, UR4, PT ;  /* 0x0000000424007c0c */ /* 0x000fe2000bf26270 */
[----:B------:R-:W-:Y:S02]  /*18160*/  IMAD.MOV.U32 R13, RZ, RZ, R24 ;  /* 0x000000ffff0d7224 */ /* 0x000fe400078e0018 */
[----:B------:R-:W-:Y:S01]  /*18170*/  IMAD.MOV.U32 R12, RZ, RZ, 0x1 ;  /* 0x00000001ff0c7424 */ /* 0x000fe200078e00ff */
[----:B------:R-:W-:-:S05]  /*18180*/  IADD3 R2, P0, R14, R8, RZ ;  /* 0x000000080e027210 */ /* 0x000fca0007f1e0ff */
[----:B------:R-:W-:Y:S01]  /*18190*/  IMAD.X R3, RZ, RZ, R3, P0 ;  /* 0x000000ffff037224 */ /* 0x000fe200000e0603 */
[----:B------:R-:W-:-:S04]  /*181a0*/  ISETP.LT.OR P0, PT, R5, 0x1, P2 ;  /* 0x000000010500780c */ /* 0x000fc80001701670 */
[----:B------:R-:W-:Y:S01]  /*181b0*/  @!PT LDS RZ, [RZ] ;  /* 0x00000000fffff984 */ /* 0x000fe20000000800 */
[----:B------:R-:W-:Y:S01]  /*181c0*/  @!PT LDS RZ, [RZ] ;  /* 0x00000000fffff984 */ /* 0x000fe20000000800 */
[----:B------:R-:W-:Y:S01]  /*181d0*/  @!PT LDS RZ, [RZ] ;  /* 0x00000000fffff984 */ /* 0x000fe20000000800 */
[----:B------:R0:W-:Y:S01]  /*181e0*/  LDGSTS.E.BYPASS.LTC128B.128 [R0+0x400], desc[UR36][R2.64], !P4 ;  /* 0x0040000002007fae */ /* 0x0001e2000e101d64 */
[----:B------:R-:W-:-:S08]  /*181f0*/  ISETP.LT.OR P4, PT, R5, 0x1, P1 ;  /* 0x000000010500780c */ /* 0x000fd00000f81670 */
[----:B------:R0:W-:Y:S01]  /*18200*/  LDGSTS.E.BYPASS.LTC128B.128 [R0+0x2c00], desc[UR36][R2.64+0x80], !P0 ;  /* 0x02c0008002007fae */ /* 0x0001e2000c101d64 */
[----:B------:R-:W-:-:S13]  /*18210*/  ISETP.GE.AND P0, PT, R34, UR4, PT ;  /* 0x0000000422007c0c */ /* 0x000fda000bf06270 */
[----:B0-----:R-:W-:Y:S05]  /*18220*/  WARPSYNC.COLLECTIVE R15, `(.L_x_379) ;  /* 0x000000000f087348 */ /* 0x001fea0003c00000 */
[----:B------:R1:W2:Y:S02]  /*18230*/  SHFL.IDX P6, R14, R13, R12, R11 ;  /* 0x0000000c0d0e7389 */ /* 0x0002a400000c000b */
[----:B012---:R-:W-:Y:S01]  /*18240*/  ENDCOLLECTIVE ;  /* 0x000000000000791b */ /* 0x007fe20003800000 */
.L_x_379:
[----:B------:R-:W-:Y:S01]  /*18250*/  @!PT LDS RZ, [RZ] ;  /* 0x00000000fffff984 */ /* 0x000fe20000000800 */
[----:B------:R-:W-:Y:S01]  /*18260*/  @!PT LDS RZ, [RZ] ;  /* 0x00000000fffff984 */ /* 0x000fe20000000800 */
[----:B------:R-:W-:Y:S01]  /*18270*/  @!PT LDS RZ, [RZ] ;  /* 0x00000000fffff984 */ /* 0x000fe20000000800 */
[----:B------:R0:W-:Y:S01]  /*18280*/  LDGSTS.E.BYPASS.LTC128B.128 [R0+0x5400], desc[UR36][R2.64+0x100], !P4 ;  /* 0x0540010002007fae */ /* 0x0001e2000e101d64 */
[----:B------:R-:W-:Y:S02]  /*18290*/  ISETP.LT.OR P4, PT, R5, 0x1, P0 ;  /* 0x000000010500780c */ /* 0x000fe40000781670 */
[----:B------:R-:W-:-:S11]  /*182a0*/  MOV R13, R18 ;  /* 0x00000012000d7202 */ /* 0x000fd60000000f00 */
[----:B------:R0:W-:Y:S01]  /*182b0*/  LDGSTS.E.BYPASS.LTC128B.128 [R0+0x7c00], desc[UR36][R2.64+0x180], !P4 ;  /* 0x07c0018002007fae */ /* 0x0001e2000e101d64 */
[----:B------:R-:W-:-:S07]  /*182c0*/  IMAD.MOV.U32 R7, RZ, RZ, R14 ;  /* 0x000000ffff077224 */ /* 0x000fce00078e000e */
[----:B0-----:R-:W-:Y:S05]  /*182d0*/  WARPSYNC.COLLECTIVE R15, `(.L_x_380) ;  /* 0x000000000f087348 */ /* 0x001fea0003c00000 */
[----:B------:R1:W2:Y:S02]  /*182e0*/  SHFL.IDX P6, R14, R13, R12, R11 ;  /* 0x0000000c0d0e7389 */ /* 0x0002a400000c000b */
[----:B012---:R-:W-:Y:S01]  /*182f0*/  ENDCOLLECTIVE ;  /* 0x000000000000791b */ /* 0x007fe20003800000 */
.L_x_380:
[----:B------:R-:W-:Y:S02]  /*18300*/  IMAD.MOV.U32 R13, RZ, RZ, R24 ;  /* 0x000000ffff0d7224 */ /* 0x000fe400078e0018 */
[----:B------:R-:W-:Y:S01]  /*18310*/  IMAD.MOV.U32 R12, RZ, RZ, 0x2 ;  /* 0x00000002ff0c7424 */ /* 0x000fe200078e00ff */
[----:B------:R-:W-:-:S13]  /*18320*/  IADD3 R2, P4, R14, R8, RZ ;  /* 0x000000080e027210 */ /* 0x000fda0007f9e0ff */
[----:B------:R-:W-:Y:S05]  /*18330*/  WARPSYNC.COLLECTIVE R15, `(.L_x_381) ;  /* 0x000000000f087348 */ /* 0x000fea0003c00000 */
[----:B------:R0:W1:Y:S02]  /*18340*/  SHFL.IDX P6, R14, R13, R12, R11 ;  /* 0x0000000c0d0e7389 */ /* 0x00006400000c000b */
[----:B01----:R-:W-:Y:S01]  /*18350*/  ENDCOLLECTIVE ;  /* 0x000000000000791b */ /* 0x003fe20003800000 */
.L_x_381:
        /* <DEDUP_REMOVED lines=12> */
.L_x_382:
[----:B------:R-:W-:Y:S01]  /*18420*/  @!PT LDS RZ, [RZ] ;  /* 0x00000000fffff984 */ /* 0x000fe20000000800 */
[----:B------:R-:W-:Y:S01]  /*18430*/  @!PT LDS RZ, [RZ] ;  /* 0x00000000fffff984 */ /* 0x000fe20000000800 */
[----:B------:R-:W-:Y:S01]  /*18440*/  @!PT LDS RZ, [RZ] ;  /* 0x00000000fffff984 */ /* 0x000fe20000000800 */
[----:B------:R-:W-:Y:S01]  /*18450*/  LDGSTS.E.BYPASS.LTC128B.128 [R0+0x3400], desc[UR36][R2.64+0x80], !P4 ;  /* 0x0340008002007fae */ /* 0x000fe2000e101d64 */
[----:B------:R-:W-:Y:S01]  /*18460*/  ISETP.LT.OR P4, PT, R5, 0x11, P1 ;  /* 0x000000110500780c */ /* 0x000fe20000f81670 */
[----:B------:R-:W-:Y:S02]  /*18470*/  IMAD.MOV.U32 R13, RZ, RZ, R24 ;  /* 0x000000ffff0d7224 */ /* 0x000fe400078e0018 */
[----:B------:R-:W-:-:S10]  /*18480*/  IMAD.MOV.U32 R12, RZ, RZ, 0x3 ;  /* 0x00000003ff0c7424 */ /* 0x000fd400078e00ff */
[----:B------:R-:W-:Y:S01]  /*18490*/  LDGSTS.E.BYPASS.LTC128B.128 [R0+0x5c00], desc[UR36][R2.64+0x100], !P4 ;  /* 0x05c0010002007fae */ /* 0x000fe2000e101d64 */
[----:B------:R-:W-:-:S13]  /*184a0*/  ISETP.LT.OR P4, PT, R5, 0x11, P0 ;  /* 0x000000110500780c */ /* 0x000fda0000781670 */
[----:B------:R0:W-:Y:S02]  /*184b0*/  LDGSTS.E.BYPASS.LTC128B.128 [R0+0x8400], desc[UR36][R2.64+0x180], !P4 ;  /* 0x0840018002007fae */ /* 0x0001e4000e101d64 */
[----:B0-----:R-:W-:-:S13]  /*184c0*/  IADD3 R2, P4, R14, R8, RZ ;  /* 0x000000080e027210 */ /* 0x001fda0007f9e0ff */
[----:B------:R-:W-:Y:S05]  /*184d0*/  WARPSYNC.COLLECTIVE R15, `(.L_x_383) ;  /* 0x000000000f087348 */ /* 0x000fea0003c00000 */
[----:B------:R0:W1:Y:S02]  /*184e0*/  SHFL.IDX P6, R14, R13, R12, R11 ;  /* 0x0000000c0d0e7389 */ /* 0x00006400000c000b */
[----:B01----:R-:W-:Y:S01]  /*184f0*/  ENDCOLLECTIVE ;  /* 0x000000000000791b */ /* 0x003fe20003800000 */
.L_x_383:
        /* <DEDUP_REMOVED lines=12> */
.L_x_384:
        /* <DEDUP_REMOVED lines=14> */
.L_x_385:
        /* <DEDUP_REMOVED lines=12> */
.L_x_386:
        /* <DEDUP_REMOVED lines=9> */
.L_x_291:
        /* <DEDUP_REMOVED lines=8> */
.L_x_389:
[----:B------:R-:W-:Y:S05]  /*18870*/  BSYNC B0 ;  /* 0x0000000000007941 */ /* 0x000fea0003800000 */
.L_x_388:
[----:B------:R-:W-:Y:S02]  /*18880*/  IMAD.MOV.U32 R13, RZ, RZ, R16 ;  /* 0x000000ffff0d7224 */ /* 0x000fe400078e0010 */
[----:B------:R-:W-:Y:S02]  /*18890*/  IMAD.MOV.U32 R12, RZ, RZ, 0x1 ;  /* 0x00000001ff0c7424 */ /* 0x000fe400078e00ff */
[----:B------:R-:W-:Y:S02]  /*188a0*/  IMAD.MOV.U32 R11, RZ, RZ, 0x1f ;  /* 0x0000001fff0b7424 */ /* 0x000fe400078e00ff */
[----:B------:R-:W-:Y:S02]  /*188b0*/  IMAD.MOV.U32 R15, RZ, RZ, -0x1 ;  /* 0xffffffffff0f7424 */ /* 0x000fe400078e00ff */
[----:B------:R-:W-:Y:S02]  /*188c0*/  IMAD.IADD R7, R19, 0x1, R9 ;  /* 0x0000000113077824 */ /* 0x000fe400078e0209 */
[----:B------:R-:W-:-:S07]  /*188d0*/  IMAD.MOV.U32 R0, RZ, RZ, R14 ;  /* 0x000000ffff007224 */ /* 0x000fce00078e000e */
[----:B------:R-:W-:Y:S05]  /*188e0*/  WARPSYNC.COLLECTIVE R15, `(.L_x_390) ;  /* 0x000000000f087348 */ /* 0x000fea0003c00000 */
[----:B------:R0:W1:Y:S02]  /*188f0*/  SHFL.IDX P6, R14, R13, R12, R11 ;  /* 0x0000000c0d0e7389 */ /* 0x00006400000c000b */
[----:B01----:R-:W-:Y:S01]  /*18900*/  ENDCOLLECTIVE ;  /* 0x000000000000791b */ /* 0x003fe20003800000 */
.L_x_390:
[----:B------:R-:W-:Y:S02]  /*18910*/  ULDC UR4, c[0x0][0xc3c] ;  /* 0x00030f0000047ab9 */ /* 0x000fe40000000800 */
[----:B------:R-:W-:-:S13]  /*18920*/  ISETP.GE.OR P1, PT, R7, UR4, !P0 ;  /* 0x0000000407007c0c */ /* 0x000fda000c726670 */
[----:B------:R-:W0:Y:S08]  /*18930*/  @!P1 LDC.64 R2, c[0x0][0xc80] ;  /* 0x00032000ff029b82 */ /* 0x000e300000000a00 */
[----:B------:R-:W1:Y:S01]  /*18940*/  @!P1 LDC.64 R4, c[0x0][0xc78] ;  /* 0x00031e00ff049b82 */ /* 0x000e620000000a00 */
[----:B------:R-:W-:Y:S02]  /*18950*/  IMAD.MOV.U32 R11, RZ, RZ, RZ ;  /* 0x000000ffff0b7224 */ /* 0x000fe400078e00ff */
[----:B------:R-:W-:-:S02]  /*18960*/  IMAD.MOV.U32 R8, RZ, RZ, R14 ;  /* 0x000000ffff087224 */ /* 0x000fc400078e000e */
[----:B0-----:R-:W-:-:S05]  /*18970*/  @!P1 IMAD.WIDE R2, R7, 0x4, R2 ;  /* 0x0000000407029825 */ /* 0x001fca00078e0202 */
[----:B------:R1:W2:Y:S02]  /*18980*/  @!P1 LDG.E R6, desc[UR36][R2.64] ;  /* 0x0000002402069981 */ /* 0x0002a4000c1e1900 */
[----:B-1----:R-:W-:-:S05]  /*18990*/  @!P1 IMAD.WIDE R2, R7, 0x4, R4 ;  /* 0x0000000407029825 */ /* 0x002fca00078e0204 */
[----:B------:R-:W3:Y:S01]  /*189a0*/  @!P1 LDG.E R5, desc[UR36][R2.64] ;  /* 0x0000002402059981 */ /* 0x000ee2000c1e1900 */
[----:B------:R-:W-:Y:S01]  /*189b0*/  IMAD.MOV.U32 R7, RZ, RZ, RZ ;  /* 0x000000ffff077224 */ /* 0x000fe200078e00ff */
[C---:B------:R-:W-:Y:S01]  /*189c0*/  ISETP.GE.U32.AND P2, PT, R9.reuse, 0x2, PT ;  /* 0x000000020900780c */ /* 0x040fe20003f46070 */
[----:B------:R-:W-:Y:S01]  /*189d0*/  IMAD.MOV.U32 R4, RZ, RZ, RZ ;  /* 0x000000ffff047224 */ /* 0x000fe200078e00ff */
[C---:B------:R-:W-:Y:S02]  /*189e0*/  ISETP.GE.U32.AND P3, PT, R9.reuse, 0x4, PT ;  /* 0x000000040900780c */ /* 0x040fe40003f66070 */
[C---:B------:R-:W-:Y:S02]  /*189f0*/  ISETP.GE.U32.AND P4, PT, R9.reuse, 0x8, PT ;  /* 0x000000080900780c */ /* 0x040fe40003f86070 */
[----:B------:R-:W-:Y:S01]  /*18a00*/  ISETP.GE.U32.AND P5, PT, R9, 0x10, PT ;  /* 0x000000100900780c */ /* 0x000fe20003fa6070 */
[----:B--2---:R-:W-:Y:S02]  /*18a10*/  @!P1 IMAD.MOV.U32 R7, RZ, RZ, R6 ;  /* 0x000000ffff079224 */ /* 0x004fe400078e0006 */
[----:B------:R-:W-:-:S02]  /*18a20*/  IMAD.MOV.U32 R6, RZ, RZ, RZ ;  /* 0x000000ffff067224 */ /* 0x000fc400078e00ff */
[----:B---3--:R-:W-:Y:S01]  /*18a30*/  @!P1 IMAD.MOV.U32 R4, RZ, RZ, R5 ;  /* 0x000000ffff049224 */ /* 0x008fe200078e0005 */
[----:B------:R-:W-:-:S03]  /*18a40*/  ISETP.NE.AND P1, PT, R9, RZ, PT ;  /* 0x000000ff0900720c */ /* 0x000fc60003f25270 */
[----:B------:R-:W-:-:S10]  /*18a50*/  IMAD R13, R4, R7, RZ ;  /* 0x00000007040d7224 */ /* 0x000fd400078e02ff */
[----:B------:R-:W-:Y:S05]  /*18a60*/  WARPSYNC.COLLECTIVE R15, `(.L_x_391) ;  /* 0x000000000f087348 */ /* 0x000fea0003c00000 */
[----:B------:R0:W1:Y:S02]  /*18a70*/  SHFL.UP P6, R14, R13, R12, R11 ;  /* 0x0400000c0d0e7389 */ /* 0x00006400000c000b */
[----:B01----:R-:W-:Y:S01]  /*18a80*/  ENDCOLLECTIVE ;  /* 0x000000000000791b */ /* 0x003fe20003800000 */
.L_x_391:
[----:B------:R-:W-:Y:S01]  /*18a90*/  IMAD.MOV.U32 R12, RZ, RZ, 0x2 ;  /* 0x00000002ff0c7424 */ /* 0x000fe200078e00ff */
[----:B------:R-:W-:-:S05]  /*18aa0*/  SEL R14, R14, RZ, P1 ;  /* 0x000000ff0e0e7207 */ /* 0x000fca0000800000 */
[----:B------:R-:W-:-:S04]  /*18ab0*/  IMAD.IADD R5, R13, 0x1, R14 ;  /* 0x000000010d057824 */ /* 0x000fc800078e020e */
[----:B------:R-:W-:-:S07]  /*18ac0*/  IMAD.MOV.U32 R13, RZ, RZ, R5 ;  /* 0x000000ffff0d7224 */ /* 0x000fce00078e0005 */
[----:B------:R-:W-:Y:S05]  /*18ad0*/  WARPSYNC.COLLECTIVE R15, `(.L_x_392) ;  /* 0x000000000f087348 */ /* 0x000fea0003c00000 */
[----:B------:R0:W1:Y:S02]  /*18ae0*/  SHFL.UP P6, R14, R13, R12, R11 ;  /* 0x0400000c0d0e7389 */ /* 0x00006400000c000b */
[----:B01----:R-:W-:Y:S01]  /*18af0*/  ENDCOLLECTIVE ;  /* 0x000000000000791b */ /* 0x003fe20003800000 */
.L_x_392:
[----:B------:R-:W-:Y:S01]  /*18b00*/  IMAD.MOV.U32 R12, RZ, RZ, 0x4 ;  /* 0x00000004ff0c7424 */ /* 0x000fe200078e00ff */
[----:B------:R-:W-:-:S05]  /*18b10*/  SEL R2, R14, RZ, P2 ;  /* 0x000000ff0e027207 */ /* 0x000fca0001000000 */
[----:B------:R-:W-:-:S04]  /*18b20*/  IMAD.IADD R2, R5, 0x1, R2 ;  /* 0x0000000105027824 */ /* 0x000fc800078e0202 */
[----:B------:R-:W-:-:S07]  /*18b30*/  IMAD.MOV.U32 R13, RZ, RZ, R2 ;  /* 0x000000ffff0d7224 */ /* 0x000fce00078e0002 */
[----:B------:R-:W-:Y:S05]  /*18b40*/  WARPSYNC.COLLECTIVE R15, `(.L_x_393) ;  /* 0x000000000f087348 */ /* 0x000fea0003c00000 */
[----:B------:R0:W1:Y:S02]  /*18b50*/  SHFL.UP P6, R14, R13, R12, R11 ;  /* 0x0400000c0d0e7389 */ /* 0x00006400000c000b */
[----:B01----:R-:W-:Y:S01]  /*18b60*/  ENDCOLLECTIVE ;  /* 0x000000000000791b */ /* 0x003fe20003800000 */
.L_x_393:
[----:B------:R-:W-:Y:S01]  /*18b70*/  IMAD.MOV.U32 R12, RZ, RZ, 0x8 ;  /* 0x00000008ff0c7424 */ /* 0x000fe200078e00ff */
[----:B------:R-:W-:-:S05]  /*18b80*/  SEL R3, R14, RZ, P3 ;  /* 0x000000ff0e037207 */ /* 0x000fca0001800000 */
[----:B------:R-:W-:-:S04]  /*18b90*/  IMAD.IADD R3, R2, 0x1, R3 ;  /* 0x0000000102037824 */ /* 0x000fc800078e0203 */
[----:B------:R-:W-:-:S07]  /*18ba0*/  IMAD.MOV.U32 R13, RZ, RZ, R3 ;  /* 0x000000ffff0d7224 */ /* 0x000fce00078e0003 */
[----:B------:R-:W-:Y:S05]  /*18bb0*/  WARPSYNC.COLLECTIVE R15, `(.L_x_394) ;  /* 0x000000000f087348 */ /* 0x000fea0003c00000 */
[----:B------:R0:W1:Y:S02]  /*18bc0*/  SHFL.UP P6, R14, R13, R12, R11 ;  /* 0x0400000c0d0e7389 */ /* 0x00006400000c000b */
[----:B01----:R-:W-:Y:S01]  /*18bd0*/  ENDCOLLECTIVE ;  /* 0x000000000000791b */ /* 0x003fe20003800000 */
.L_x_394:
[----:B------:R-:W-:Y:S01]  /*18be0*/  IMAD.MOV.U32 R12, RZ, RZ, 0x10 ;  /* 0x00000010ff0c7424 */ /* 0x000fe200078e00ff */
[----:B------:R-:W-:-:S05]  /*18bf0*/  SEL R14, R14, RZ, P4 ;  /* 0x000000ff0e0e7207 */ /* 0x000fca0002000000 */
[----:B------:R-:W-:-:S04]  /*18c00*/  IMAD.IADD R5, R3, 0x1, R14 ;  /* 0x0000000103057824 */ /* 0x000fc800078e020e */
[----:B------:R-:W-:-:S07]  /*18c10*/  IMAD.MOV.U32 R13, RZ, RZ, R5 ;  /* 0x000000ffff0d7224 */ /* 0x000fce00078e0005 */
[----:B------:R-:W-:Y:S05]  /*18c20*/  WARPSYNC.COLLECTIVE R15, `(.L_x_395) ;  /* 0x000000000f087348 */ /* 0x000fea0003c00000 */
[----:B------:R0:W1:Y:S02]  /*18c30*/  SHFL.UP P6, R14, R13, R12, R11 ;  /* 0x0400000c0d0e7389 */ /* 0x00006400000c000b */
[----:B01----:R-:W-:Y:S01]  /*18c40*/  ENDCOLLECTIVE ;  /* 0x000000000000791b */ /* 0x003fe20003800000 */
.L_x_395:
[----:B------:R-:W-:Y:S02]  /*18c50*/  IMAD.MOV.U32 R12, RZ, RZ, 0x1f ;  /* 0x0000001fff0c7424 */ /* 0x000fe400078e00ff */
[----:B------:R-:W-:Y:S01]  /*18c60*/  IMAD.MOV.U32 R11, RZ, RZ, 0x1f ;  /* 0x0000001fff0b7424 */ /* 0x000fe200078e00ff */
[----:B------:R-:W-:-:S04]  /*18c70*/  SEL R2, R14, RZ, P5 ;  /* 0x000000ff0e027207 */ /* 0x000fc80002800000 */
[----:B------:R-:W-:-:S05]  /*18c80*/  IADD3 R2, R5, R2, RZ ;  /* 0x0000000205027210 */ /* 0x000fca0007ffe0ff */
[----:B------:R-:W-:-:S07]  /*18c90*/  IMAD.MOV.U32 R13, RZ, RZ, R2 ;  /* 0x000000ffff0d7224 */ /* 0x000fce00078e0002 */
[----:B------:R-:W-:Y:S05]  /*18ca0*/  WARPSYNC.COLLECTIVE R15, `(.L_x_396) ;  /* 0x000000000f087348 */ /* 0x000fea0003c00000 */
[----:B------:R0:W1:Y:S02]  /*18cb0*/  SHFL.IDX P6, R14, R13, R12, R11 ;  /* 0x0000000c0d0e7389 */ /* 0x00006400000c000b */
[----:B01----:R-:W-:Y:S01]  /*18cc0*/  ENDCOLLECTIVE ;  /* 0x000000000000791b */ /* 0x003fe20003800000 */
.L_x_396:
[----:B------:R-:W-:Y:S05]  /*18cd0*/  BRA `(.L_x_397) ;  /* 0xffffffc000847947 */ /* 0x000fea000383ffff */
.L_x_294:
[----:B------:R-:W-:Y:S01]  /*18ce0*/  BSSY B0, `(.L_x_398) ;  /* 0x0000007000007945 */ /* 0x000fe20003800000 */
[----:B------:R-:W-:Y:S02]  /*18cf0*/  IMAD.MOV.U32 R12, RZ, RZ, 0x1 ;  /* 0x00000001ff0c7424 */ /* 0x000fe400078e00ff */
[----:B------:R-:W-:Y:S02]  /*18d00*/  IMAD.MOV.U32 R11, RZ, RZ, RZ ;  /* 0x000000ffff0b7224 */ /* 0x000fe400078e00ff */
[----:B------:R-:W-:-:S07]  /*18d10*/  IMAD.MOV.U32 R15, RZ, RZ, -0x1 ;  /* 0xffffffffff0f7424 */ /* 0x000fce00078e00ff */
[----:B------:R-:W-:Y:S05]  /*18d20*/  WARPSYNC.COLLECTIVE R15, `(.L_x_399) ;  /* 0x000000000f087348 */ /* 0x000fea0003c00000 */
[----:B------:R0:W1:Y:S02]  /*18d30*/  SHFL.UP P6, R14, R13, R12, R11 ;  /* 0x0400000c0d0e7389 */ /* 0x00006400000c000b */
[----:B01----:R-:W-:Y:S01]  /*18d40*/  ENDCOLLECTIVE ;  /* 0x000000000000791b */ /* 0x003fe20003800000 */
.L_x_399:
[----:B------:R-:W-:Y:S05]  /*18d50*/  BSYNC B0 ;  /* 0x0000000000007941 */ /* 0x000fea0003800000 */
.L_x_398:
[----:B------:R-:W-:Y:S01]  /*18d60*/  SEL R14, R14, RZ, P1 ;  /* 0x000000ff0e0e7207 */ /* 0x000fe20000800000 */
[----:B------:R-:W-:Y:S02]  /*18d70*/  IMAD.MOV.U32 R12, RZ, RZ, 0x2 ;  /* 0x00000002ff0c7424 */ /* 0x000fe400078e00ff */
[----:B------:R-:W-:Y:S02]  /*18d80*/  IMAD.MOV.U32 R11, RZ, RZ, RZ ;  /* 0x000000ffff0b7224 */ /* 0x000fe400078e00ff */
[----:B------:R-:W-:Y:S02]  /*18d90*/  IMAD.IADD R13, R13, 0x1, R14 ;  /* 0x000000010d0d7824 */ /* 0x000fe400078e020e */
[----:B------:R-:W-:-:S07]  /*18da0*/  IMAD.MOV.U32 R15, RZ, RZ, -0x1 ;  /* 0xffffffffff0f7424 */ /* 0x000fce00078e00ff */
[----:B------:R-:W-:Y:S05]  /*18db0*/  WARPSYNC.COLLECTIVE R15, `(.L_x_400) ;  /* 0x000000000f087348 */ /* 0x000fea0003c00000 */
[----:B------:R0:W1:Y:S02]  /*18dc0*/  SHFL.UP P6, R14, R13, R12, R11 ;  /* 0x0400000c0d0e7389 */ /* 0x00006400000c000b */
[----:B01----:R-:W-:Y:S01]  /*18dd0*/  ENDCOLLECTIVE ;  /* 0x000000000000791b */ /* 0x003fe20003800000 */
.L_x_400:
[----:B------:R-:W-:Y:S01]  /*18de0*/  IMAD.MOV.U32 R12, RZ, RZ, 0x4 ;  /* 0x00000004ff0c7424 */ /* 0x000fe200078e00ff */
[----:B------:R-:W-:-:S05]  /*18df0*/  SEL R2, R14, RZ, P2 ;  /* 0x000000ff0e027207 */ /* 0x000fca0001000000 */
[----:B------:R-:W-:-:S04]  /*18e00*/  IMAD.IADD R2, R13, 0x1, R2 ;  /* 0x000000010d027824 */ /* 0x000fc800078e0202 */
[----:B------:R-:W-:-:S07]  /*18e10*/  IMAD.MOV.U32 R13, RZ, RZ, R2 ;  /* 0x000000ffff0d7224 */ /* 0x000fce00078e0002 */
[----:B------:R-:W-:Y:S05]  /*18e20*/  WARPSYNC.COLLECTIVE R15, `(.L_x_401) ;  /* 0x000000000f087348 */ /* 0x000fea0003c00000 */
[----:B------:R0:W1:Y:S02]  /*18e30*/  SHFL.UP P6, R14, R13, R12, R11 ;  /* 0x0400000c0d0e7389 */ /* 0x00006400000c000b */
[----:B01----:R-:W-:Y:S01]  /*18e40*/  ENDCOLLECTIVE ;  /* 0x000000000000791b */ /* 0x003fe20003800000 */
.L_x_401:
[----:B------:R-:W-:Y:S01]  /*18e50*/  IMAD.MOV.U32 R12, RZ, RZ, 0x8 ;  /* 0x00000008ff0c7424 */ /* 0x000fe200078e00ff */
[----:B------:R-:W-:-:S05]  /*18e60*/  SEL R3, R14, RZ, P3 ;  /* 0x000000ff0e037207 */ /* 0x000fca0001800000 */
[----:B------:R-:W-:-:S04]  /*18e70*/  IMAD.IADD R3, R2, 0x1, R3 ;  /* 0x0000000102037824 */ /* 0x000fc800078e0203 */
[----:B------:R-:W-:-:S07]  /*18e80*/  IMAD.MOV.U32 R13, RZ, RZ, R3 ;  /* 0x000000ffff0d7224 */ /* 0x000fce00078e0003 */
[----:B------:R-:W-:Y:S05]  /*18e90*/  WARPSYNC.COLLECTIVE R15, `(.L_x_402) ;  /* 0x000000000f087348 */ /* 0x000fea0003c00000 */
[----:B------:R0:W1:Y:S02]  /*18ea0*/  SHFL.UP P6, R14, R13, R12, R11 ;  /* 0x0400000c0d0e7389 */ /* 0x00006400000c000b */
[----:B01----:R-:W-:Y:S01]  /*18eb0*/  ENDCOLLECTIVE ;  /* 0x000000000000791b */ /* 0x003fe20003800000 */
.L_x_402:
[----:B------:R-:W-:Y:S01]  /*18ec0*/  IMAD.MOV.U32 R12, RZ, RZ, 0x10 ;  /* 0x00000010ff0c7424 */ /* 0x000fe200078e00ff */
[----:B------:R-:W-:-:S05]  /*18ed0*/  SEL R14, R14, RZ, P4 ;  /* 0x000000ff0e0e7207 */ /* 0x000fca0002000000 */
[----:B------:R-:W-:-:S04]  /*18ee0*/  IMAD.IADD R5, R3, 0x1, R14 ;  /* 0x0000000103057824 */ /* 0x000fc800078e020e */
[----:B------:R-:W-:-:S07]  /*18ef0*/  IMAD.MOV.U32 R13, RZ, RZ, R5 ;  /* 0x000000ffff0d7224 */ /* 0x000fce00078e0005 */
[----:B------:R-:W-:Y:S05]  /*18f00*/  WARPSYNC.COLLECTIVE R15, `(.L_x_403) ;  /* 0x000000000f087348 */ /* 0x000fea0003c00000 */
[----:B------:R0:W1:Y:S02]  /*18f10*/  SHFL.UP P6, R14, R13, R12, R11 ;  /* 0x0400000c0d0e7389 */ /* 0x00006400000c000b */
[----:B01----:R-:W-:Y:S01]  /*18f20*/  ENDCOLLECTIVE ;  /* 0x000000000000791b */ /* 0x003fe20003800000 */
.L_x_403:
[----:B------:R-:W-:Y:S02]  /*18f30*/  IMAD.MOV.U32 R12, RZ, RZ, 0x1f ;  /* 0x0000001fff0c7424 */ /* 0x000fe400078e00ff */
[----:B------:R-:W-:Y:S01]  /*18f40*/  IMAD.MOV.U32 R11, RZ, RZ, 0x1f ;  /* 0x0000001fff0b7424 */ /* 0x000fe200078e00ff */
[----:B------:R-:W-:-:S05]  /*18f50*/  SEL R2, R14, RZ, P5 ;  /* 0x000000ff0e027207 */ /* 0x000fca0002800000 */
[----:B------:R-:W-:-:S04]  /*18f60*/  IMAD.IADD R2, R5, 0x1, R2 ;  /* 0x0000000105027824 */ /* 0x000fc800078e0202 */
[----:B------:R-:W-:-:S07]  /*18f70*/  IMAD.MOV.U32 R13, RZ, RZ, R2 ;  /* 0x000000ffff0d7224 */ /* 0x000fce00078e0002 */
[----:B------:R-:W-:Y:S05]  /*18f80*/  WARPSYNC.COLLECTIVE R15, `(.L_x_404) ;  /* 0x000000000f087348 */ /* 0x000fea0003c00000 */
[----:B------:R0:W1:Y:S02]  /*18f90*/  SHFL.IDX P6, R14, R13, R12, R11 ;  /* 0x0000000c0d0e7389 */ /* 0x00006400000c000b */
[----:B01----:R-:W-:Y:S01]  /*18fa0*/  ENDCOLLECTIVE ;  /* 0x000000000000791b */ /* 0x003fe20003800000 */
.L_x_404:
[----:B------:R-:W-:Y:S05]  /*18fb0*/  BRA `(.L_x_405) ;  /* 0xffffffc000707947 */ /* 0x000fea000383ffff */
.L_x_296:
[----:B------:R-:W-:Y:S01]  /*18fc0*/  BSSY B0, `(.L_x_406) ;  /* 0x0000006000007945 */ /* 0x000fe20003800000 */
[----:B------:R-:W-:Y:S01]  /*18fd0*/  PLOP3.LUT P6, PT, P6, PT, PT, 0x8, 0x0 ;  /* 0x000000000000781c */ /* 0x000fe200037ce170 */
[----:B------:R-:W-:-:S12]  /*18fe0*/  IMAD.MOV.U32 R15, RZ, RZ, -0x1 ;  /* 0xffffffffff0f7424 */ /* 0x000fd800078e00ff */
[----:B0-----:R-:W-:Y:S05]  /*18ff0*/  WARPSYNC.COLLECTIVE R15, `(.L_x_407) ;  /* 0x000000000f087348 */ /* 0x001fea0003c00000 */
[----:B------:R-:W-:Y:S01]  /*19000*/  VOTE.ANY R14, PT, P6 ;  /* 0x00000000000e7806 */ /* 0x000fe200030e0100 */
[----:B0-----:R-:W-:Y:S06]  /*19010*/  ENDCOLLECTIVE ;  /* 0x000000000000791b */ /* 0x001fec0003800000 */
.L_x_407:
[----:B------:R-:W-:Y:S05]  /*19020*/  BSYNC B0 ;  /* 0x0000000000007941 */ /* 0x000fea0003800000 */
.L_x_406:
[----:B------:R-:W-:Y:S02]  /*19030*/  IMAD.MOV.U32 R3, RZ, RZ, R14 ;  /* 0x000000ffff037224 */ /* 0x000fe400078e000e */
[----:B------:R-:W-:Y:S02]  /*19040*/  IMAD.MOV.U32 R13, RZ, RZ, R7 ;  /* 0x000000ffff0d7224 */ /* 0x000fe400078e0007 */
[----:B------:R-:W0:Y:S01]  /*19050*/  POPC R8, R3 ;  /* 0x0000000300087309 */ /* 0x000e220000000000 */
[----:B------:R-:W-:Y:S02]  /*19060*/  IMAD.MOV.U32 R11, RZ, RZ, 0x1f ;  /* 0x0000001fff0b7424 */ /* 0x000fe400078e00ff */
[----:B------:R-:W-:Y:S02]  /*19070*/  IMAD.MOV.U32 R15, RZ, RZ, -0x1 ;  /* 0xffffffffff0f7424 */ /* 0x000fe400078e00ff */
[----:B0-----:R-:W-:-:S07]  /*19080*/  IMAD.MOV.U32 R12, RZ, RZ, R8 ;  /* 0x000000ffff0c7224 */ /* 0x001fce00078e0008 */
[----:B------:R-:W-:Y:S05]  /*19090*/  WARPSYNC.COLLECTIVE R15, `(.L_x_408) ;  /* 0x000000000f087348 */ /* 0x000fea0003c00000 */
[----:B------:R0:W1:Y:S02]  /*190a0*/  SHFL.IDX P6, R14, R13, R12, R11 ;  /* 0x0000000c0d0e7389 */ /* 0x00006400000c000b */
[----:B01----:R-:W-:Y:S01]  /*190b0*/  ENDCOLLECTIVE ;  /* 0x000000000000791b */ /* 0x003fe20003800000 */
.L_x_408:
[----:B------:R-:W-:Y:S02]  /*190c0*/  IMAD.MOV.U32 R13, RZ, RZ, R4 ;  /* 0x000000ffff0d7224 */ /* 0x000fe400078e0004 */
[----:B------:R-:W-:-:S07]  /*190d0*/  IMAD.MOV.U32 R7, RZ, RZ, R14 ;  /* 0x000000ffff077224 */ /* 0x000fce00078e000e */
[----:B------:R-:W-:Y:S05]  /*190e0*/  WARPSYNC.COLLECTIVE R15, `(.L_x_409) ;  /* 0x000000000f087348 */ /* 0x000fea0003c00000 */
[----:B------:R0:W1:Y:S02]  /*190f0*/  SHFL.IDX P6, R14, R13, R12, R11 ;  /* 0x0000000c0d0e7389 */ /* 0x00006400000c000b */
[----:B01----:R-:W-:Y:S01]  /*19100*/  ENDCOLLECTIVE ;  /* 0x000000000000791b */ /* 0x003fe20003800000 */
.L_x_409:
[----:B------:R-:W-:Y:S01]  /*19110*/  IMAD.MOV.U32 R4, RZ, RZ, R14 ;  /* 0x000000ffff047224 */ /* 0x000fe200078e000e */
[----:B------:R-:W-:Y:S06]  /*19120*/  BRA `(.L_x_410) ;  /* 0xffffffc000507947 */ /* 0x000fec000383ffff */
.L_x_298:
[----:B------:R-:W-:Y:S01]  /*19130*/  BSSY B0, `(.L_x_411) ;  /* 0x0000007000007945 */ /* 0x000fe20003800000 */
[----:B------:R-:W-:Y:S02]  /*19140*/  IMAD.MOV.U32 R13, RZ, RZ, R2 ;  /* 0x000000ffff0d7224 */ /* 0x000fe400078e0002 */
[----:B------:R-:W-:Y:S02]  /*19150*/  IMAD.MOV.U32 R11, RZ, RZ, 0x1f ;  /* 0x0000001fff0b7424 */ /* 0x000fe400078e00ff */
[----:B------:R-:W-:-:S07]  /*19160*/  IMAD.MOV.U32 R15, RZ, RZ, -0x1 ;  /* 0xffffffffff0f7424 */ /* 0x000fce00078e00ff */
[----:B0123--:R-:W-:Y:S05]  /*19170*/  WARPSYNC.COLLECTIVE R15, `(.L_x_412) ;  /* 0x000000000f087348 */ /* 0x00ffea0003c00000 */
[----:B------:R4:W0:Y:S02]  /*19180*/  SHFL.IDX P6, R14, R13, R12, R11 ;  /* 0x0000000c0d0e7389 */ /* 0x00082400000c000b */
[----:B01234-:R-:W-:Y:S01]  /*19190*/  ENDCOLLECTIVE ;  /* 0x000000000000791b */ /* 0x01ffe20003800000 */
.L_x_412:
[----:B------:R-:W-:Y:S05]  /*191a0*/  BSYNC B0 ;  /* 0x0000000000007941 */ /* 0x000fea0003800000 */
.L_x_411:
[----:B------:R-:W-:Y:S01]  /*191b0*/  IMAD.MOV.U32 R6, RZ, RZ, R14 ;  /* 0x000000ffff067224 */ /* 0x000fe200078e000e */
[----:B------:R-:W-:Y:S06]  /*191c0*/  BRA `(.L_x_297) ;  /* 0xffffffc000407947 */ /* 0x000fec000383ffff */
.L_x_302:
[----:B-1----:R1:W3:Y:S02]  /*191d0*/  SYNCS.PHASECHK.TRANS64.TRYWAIT P0, [R4+URZ+0x38820], R0 ;  /* 0x03882000040075a7 */ /* 0x0022e4000800017f */
[----:B---3--:R-:W-:Y:S05]  /*191e0*/  @!P0 NANOSLEEP.SYNCS 0x989680 ;  /* 0x009896800000895d */ /* 0x008fea0003900000 */
[----:B------:R-:W3:Y:S02]  /*191f0*/  @!P0 SYNCS.PHASECHK.TRANS64 P0, [R4+URZ+0x38820], R0 ;  /* 0x03882000040085a7 */ /* 0x000ee4000800007f */
[----:B---3--:R-:W-:Y:S05]  /*19200*/  @!P0 BRA `(.L_x_302) ;  /* 0xfffffffc00f08947 */ /* 0x008fea000383ffff */
[----:B------:R-:W-:Y:S05]  /*19210*/  BRA `(.L_x_413) ;  /* 0xffffffc400987947 */ /* 0x000fea000383ffff */
.L_x_303:
[----:B------:R-:W3:Y:S01]  /*19220*/  S2R R2, SR_TID.X ;  /* 0x0000000000027919 */ /* 0x000ee20000002100 */
[----:B------:R-:W-:Y:S01]  /*19230*/  BSSY B0, `(.L_x_414) ;  /* 0x000000a000007945 */ /* 0x000fe20003800000 */
[----:B------:R-:W-:Y:S02]  /*19240*/  IMAD.MOV.U32 R12, RZ, RZ, RZ ;  /* 0x000000ffff0c7224 */ /* 0x000fe400078e00ff */
[----:B------:R-:W-:Y:S02]  /*19250*/  IMAD.MOV.U32 R11, RZ, RZ, 0x1f ;  /* 0x0000001fff0b7424 */ /* 0x000fe400078e00ff */
[----:B------:R-:W-:Y:S01]  /*19260*/  IMAD.MOV.U32 R15, RZ, RZ, -0x1 ;  /* 0xffffffffff0f7424 */ /* 0x000fe200078e00ff */
[----:B---3--:R-:W-:-:S04]  /*19270*/  SHF.R.U32.HI R2, RZ, 0x5, R2 ;  /* 0x00000005ff027819 */ /* 0x008fc80000011602 */
[----:B------:R-:W-:-:S05]  /*19280*/  LOP3.LUT R2, R2, 0x3, RZ, 0xc0, !PT ;  /* 0x0000000302027812 */ /* 0x000fca00078ec0ff */
[----:B------:R-:W-:-:S07]  /*19290*/  IMAD.MOV.U32 R13, RZ, RZ, R2 ;  /* 0x000000ffff0d7224 */ /* 0x000fce00078e0002 */
[----:B012---:R-:W-:Y:S05]  /*192a0*/  WARPSYNC.COLLECTIVE R15, `(.L_x_415) ;  /* 0x000000000f087348 */ /* 0x007fea0003c00000 */
[----:B------:R3:W4:Y:S02]  /*192b0*/  SHFL.IDX P6, R14, R13, R12, R11 ;  /* 0x0000000c0d0e7389 */ /* 0x00072400000c000b */
[----:B01234-:R-:W-:Y:S01]  /*192c0*/  ENDCOLLECTIVE ;  /* 0x000000000000791b */ /* 0x01ffe20003800000 */
.L_x_415:
[----:B------:R-:W-:Y:S05]  /*192d0*/  BSYNC B0 ;  /* 0x0000000000007941 */ /* 0x000fea0003800000 */
.L_x_414:
[----:B------:R-:W-:Y:S05]  /*192e0*/  BRA `(.L_x_416) ;  /* 0xffffffc400807947 */ /* 0x000fea000383ffff */
.L_x_306:
[----:B------:R-:W-:Y:S01]  /*192f0*/  BSSY B1, `(.L_x_417) ;  /* 0x0000006000017945 */ /* 0x000fe20003800000 */
[----:B------:R-:W-:-:S07]  /*19300*/  IMAD.MOV.U32 R15, RZ, RZ, -0x1 ;  /* 0xffffffffff0f7424 */ /* 0x000fce00078e00ff */
[----:B012---:R-:W-:Y:S05]  /*19310*/  WARPSYNC.COLLECTIVE R15, `(.L_x_418) ;  /* 0x000000000f0c7348 */ /* 0x007fea0003c00000 */
[----:B------:R-:W-:Y:S02]  /*19320*/  ELECT P6, UR62, PT ;  /* 0x00000000003e782f */ /* 0x000fe400038c0000 */
[----:B------:R-:W-:Y:S01]  /*19330*/  MOV R14, UR62 ;  /* 0x0000003e000e7c02 */ /* 0x000fe20008000f00 */
[----:B012---:R-:W-:Y:S10]  /*19340*/  ENDCOLLECTIVE ;  /* 0x000000000000791b */ /* 0x007ff40003800000 */
.L_x_418:
[----:B------:R-:W-:Y:S05]  /*19350*/  BSYNC B1 ;  /* 0x0000000000017941 */ /* 0x000fea0003800000 */
.L_x_417:
[----:B------:R-:W-:Y:S05]  /*19360*/  BRA `(.L_x_419) ;  /* 0xffffffc400787947 */ /* 0x000fea000383ffff */
.L_x_308:
[----:B-1----:R1:W3:Y:S02]  /*19370*/  SYNCS.PHASECHK.TRANS64.TRYWAIT P1, [R5+URZ+0x38840], R0 ;  /* 0x03884000050075a7 */ /* 0x0022e4000802017f */
[----:B---3--:R-:W-:Y:S05]  /*19380*/  @!P1 NANOSLEEP.SYNCS 0x989680 ;  /* 0x009896800000995d */ /* 0x008fea0003900000 */
[----:B------:R-:W3:Y:S02]  /*19390*/  @!P1 SYNCS.PHASECHK.TRANS64 P1, [R5+URZ+0x38840], R0 ;  /* 0x03884000050095a7 */ /* 0x000ee4000802007f */
[----:B---3--:R-:W-:Y:S05]  /*193a0*/  @!P1 BRA `(.L_x_308) ;  /* 0xfffffffc00f09947 */ /* 0x008fea000383ffff */
[----:B------:R-:W-:Y:S05]  /*193b0*/  BRA `(.L_x_420) ;  /* 0xffffffc400a07947 */ /* 0x000fea000383ffff */
.L_x_310:
[----:B---3--:R3:W4:Y:S02]  /*193c0*/  SYNCS.PHASECHK.TRANS64.TRYWAIT P1, [R27+URZ+0x38840], R2 ;  /* 0x038840021b0075a7 */ /* 0x008724000802017f */
[----:B----4-:R-:W-:Y:S05]  /*193d0*/  @!P1 NANOSLEEP.SYNCS 0x989680 ;  /* 0x009896800000995d */ /* 0x010fea0003900000 */
[----:B------:R-:W4:Y:S02]  /*193e0*/  @!P1 SYNCS.PHASECHK.TRANS64 P1, [R27+URZ+0x38840], R2 ;  /* 0x038840021b0095a7 */ /* 0x000f24000802007f */
[----:B----4-:R-:W-:Y:S05]  /*193f0*/  @!P1 BRA `(.L_x_310) ;  /* 0xfffffffc00f09947 */ /* 0x010fea000383ffff */
[----:B------:R-:W-:Y:S05]  /*19400*/  BRA `(.L_x_421) ;  /* 0xffffffc400ac7947 */ /* 0x000fea000383ffff */
.L_x_312:
[----:B----4-:R4:W0:Y:S02]  /*19410*/  SYNCS.PHASECHK.TRANS64.TRYWAIT P1, [R5+URZ+0x38860], R0 ;  /* 0x03886000050075a7 */ /* 0x010824000802017f */
[----:B0-----:R-:W-:Y:S05]  /*19420*/  @!P1 NANOSLEEP.SYNCS 0x989680 ;  /* 0x009896800000995d */ /* 0x001fea0003900000 */
[----:B------:R-:W0:Y:S02]  /*19430*/  @!P1 SYNCS.PHASECHK.TRANS64 P1, [R5+URZ+0x38860], R0 ;  /* 0x03886000050095a7 */ /* 0x000e24000802007f */
[----:B0-----:R-:W-:Y:S05]  /*19440*/  @!P1 BRA `(.L_x_312) ;  /* 0xfffffffc00f09947 */ /* 0x001fea000383ffff */
[----:B------:R-:W-:Y:S05]  /*19450*/  BRA `(.L_x_422) ;  /* 0xffffffc400a87947 */ /* 0x000fea000383ffff */
.L_x_423:
        /* <DEDUP_REMOVED lines=10> */
.L_x_3272:


//--------------------- .text._ZN7cutlass13device_kernelIN5flash11enable_sm90INS1_16FlashAttnFwdSm90INS1_25CollectiveMainloopFwdSm90ILi2EN4cute5tupleIJNS5_1CILi1EEES8_S8_EEENS6_IJNS7_ILi128EEENS7_ILi80EEENS7_ILi256EEEEEELi256ENS_10bfloat16_tEfNS_4arch4Sm90ELb0ELb0ELb0ELb1ELb1ELb1ELb0ELb1ELb1ELb1ELb1ELb0EEENS1_21CollectiveEpilogueFwdINS6_IJSA_SC_SB_EEES9_SE_SG_Li256ELb1ELb1ELb1ELb0EEENS1_36VarlenDynamicPersistentTileSchedulerILi128ELi80ELi256ELi128ELb1ELb1ELb1ELb0ELb1ELb1EEEEEEEEEvNT_6ParamsE --------------------------
	.section	.text._ZN7cutlass13device_kernelIN5flash11enable_sm90INS1_16FlashAttnFwdSm90INS1_25CollectiveMainloopFwdSm90ILi2EN4cute5tupleIJNS5_1CILi1EEES8_S8_EEENS6_IJNS7_ILi128EEENS7_ILi80EEENS7_ILi256EEEEEELi256ENS_10bfloat16_tEfNS_4arch4Sm90ELb0ELb0ELb0ELb1ELb1ELb1ELb0ELb1ELb1ELb1ELb1ELb0EEENS1_21CollectiveEpilogueFwdINS6_IJSA_SC_SB_EEES9_SE_SG_Li256ELb1ELb1ELb1ELb0EEENS1_36VarlenDynamicPersistentTileSchedulerILi128ELi80ELi256ELi128ELb1ELb1ELb1ELb0ELb1ELb1EEEEEEEEEvNT_6ParamsE,"ax",@progbits
	.align	128
.text._ZN7cutlass13device_kernelIN5flash11enable_sm90INS1_16FlashAttnFwdSm90INS1_25CollectiveMainloopFwdSm90ILi2EN4cute5tupleIJNS5_1CILi1EEES8_S8_EEENS6_IJNS7_ILi128EEENS7_ILi80EEENS7_ILi256EEEEEELi256ENS_10bfloat16_tEfNS_4arch4Sm90ELb0ELb0ELb0ELb1ELb1ELb1ELb0ELb1ELb1ELb1ELb1ELb0EEENS1_21CollectiveEpilogueFwdINS6_IJSA_SC_SB_EEES9_SE_SG_Li256ELb1ELb1ELb1ELb0EEENS1_36VarlenDynamicPersistentTileSchedulerILi128ELi80ELi256ELi128ELb1ELb1ELb1ELb0ELb1ELb1EEEEEEEEEvNT_6ParamsE:
        .type           _ZN7cutlass13device_kernelIN5flash11enable_sm90INS1_16FlashAttnFwdSm90INS1_25CollectiveMainloopFwdSm90ILi2EN4cute5tupleIJNS5_1CILi1EEES8_S8_EEENS6_IJNS7_ILi128EEENS7_ILi80EEENS7_ILi256EEEEEELi256ENS_10bfloat16_tEfNS_4arch4Sm90ELb0ELb0ELb0ELb1ELb1ELb1ELb0ELb1ELb1ELb1ELb1ELb0EEENS1_21CollectiveEpilogueFwdINS6_IJSA_SC_SB_EEES9_SE_SG_Li256ELb1ELb1ELb1ELb0EEENS1_36VarlenDynamicPersistentTileSchedulerILi128ELi80ELi256ELi128ELb1ELb1ELb1ELb0ELb1ELb1EEEEEEEEEvNT_6ParamsE,@function
        .size           _ZN7cutlass13device_kernelIN5flash11enable_sm90INS1_16FlashAttnFwdSm90INS1_25CollectiveMainloopFwdSm90ILi2EN4cute5tupleIJNS5_1CILi1EEES8_S8_EEENS6_IJNS7_ILi128EEENS7_ILi80EEENS7_ILi256EEEEEELi256ENS_10bfloat16_tEfNS_4arch4Sm90ELb0ELb0ELb0ELb1ELb1ELb1ELb0ELb1ELb1ELb1ELb1ELb0EEENS1_21CollectiveEpilogueFwdINS6_IJSA_SC_SB_EEES9_SE_SG_Li256ELb1ELb1ELb1ELb0EEENS1_36VarlenDynamicPersistentTileSchedulerILi128ELi80ELi256ELi128ELb1ELb1ELb1ELb0ELb1ELb1EEEEEEEEEvNT_6ParamsE,(.L_x_3273 - _ZN7cutlass13device_kernelIN5flash11enable_sm90INS1_16FlashAttnFwdSm90INS1_25CollectiveMainloopFwdSm90ILi2EN4cute5tupleIJNS5_1CILi1EEES8_S8_EEENS6_IJNS7_ILi128EEENS7_ILi80EEENS7_ILi256EEEEEELi256ENS_10bfloat16_tEfNS_4arch4Sm90ELb0ELb0ELb0ELb1ELb1ELb1ELb0ELb1ELb1ELb1ELb1ELb0EEENS1_21CollectiveEpilogueFwdINS6_IJSA_SC_SB_EEES9_SE_SG_Li256ELb1ELb1ELb1ELb0EEENS1_36VarlenDynamicPersistentTileSchedulerILi128ELi80ELi256ELi128ELb1ELb1ELb1ELb0ELb1ELb1EEEEEEEEEvNT_6ParamsE)
        .other          _ZN7cutlass13device_kernelIN5flash11enable_sm90INS1_16FlashAttnFwdSm90INS1_25CollectiveMainloopFwdSm90ILi2EN4cute5tupleIJNS5_1CILi1EEES8_S8_EEENS6_IJNS7_ILi128EEENS7_ILi80EEENS7_ILi256EEEEEELi256ENS_10bfloat16_tEfNS_4arch4Sm90ELb0ELb0ELb0ELb1ELb1ELb1ELb0ELb1ELb1ELb1ELb1ELb0EEENS1_21CollectiveEpilogueFwdINS6_IJSA_SC_SB_EEES9_SE_SG_Li256ELb1ELb1ELb1ELb0EEENS1_36VarlenDynamicPersistentTileSchedulerILi128ELi80ELi256ELi128ELb1ELb1ELb1ELb0ELb1ELb1EEEEEEEEEvNT_6ParamsE,@"STO_CUDA_ENTRY STV_DEFAULT"
_ZN7cutlass13device_kernelIN5flash11enable_sm90INS1_16FlashAttnFwdSm90INS1_25CollectiveMainloopFwdSm90ILi2EN4cute5tupleIJNS5_1CILi1EEES8_S8_EEENS6_IJNS7_ILi128EEENS7_ILi80EEENS7_ILi256EEEEEELi256ENS_10bfloat16_tEfNS_4arch4Sm90ELb0ELb0ELb0ELb1ELb1ELb1ELb0ELb1ELb1ELb1ELb1ELb0EEENS1_21CollectiveEpilogueFwdINS6_IJSA_SC_SB_EEES9_SE_SG_Li256ELb1ELb1ELb1ELb0EEENS1_36VarlenDynamicPersistentTileSchedulerILi128ELi80ELi256ELi128ELb1ELb1ELb1ELb0ELb1ELb1EEEEEEEEEvNT_6ParamsE:
[----:B------:R-:W0:Y:S02]  /*0000*/  LDC R1, c[0x0][0x28] ;  /* 0x00000a00ff017b82 */ /* 0x000e240000000800 */
[----:B0-----:R-:W-:Y:S01]  /*0010*/  VIADD R1, R1, 0xfffffe60 ;  /* 0xfffffe6001017836 */ /* 0x001fe20000000000 */
[----:B------:R-:W0:Y:S01]  /*0020*/  S2R R0, SR_TID.X ;  /* 0x0000000000007919 */ /* 0x000e220000002100 */
[----:B------:R-:W-:Y:S01]  /*0030*/  ELECT P0, URZ, PT ;  /* 0x00000000003f782f */ /* 0x000fe20003800000 */
[----:B------:R-:W-:Y:S01]  /*0040*/  BSSY B0, `(.L_x_424) ;  /* 0x000000e000007945 */ /* 0x000fe20003800000 */
[----:B0-----:R-:W-:-:S05]  /*0050*/  SHF.R.U32.HI R2, RZ, 0x5, R0 ;  /* 0x00000005ff027819 */ /* 0x001fca0000011600 */
[----:B------:R-:W0:Y:S02]  /*0060*/  SHFL.IDX PT, R3, R2, RZ, 0x1f ;  /* 0x00001fff02037589 */ /* 0x000e2400000e0000 */
[----:B0-----:R-:W-:Y:S02]  /*0070*/  ISETP.EQ.AND P0, PT, R3, RZ, P0 ;  /* 0x000000ff0300720c */ /* 0x001fe40000702270 */
[----:B------:R-:W-:-:S11]  /*0080*/  SHF.R.U32.HI R3, RZ, 0x7, R0 ;  /* 0x00000007ff037819 */ /* 0x000fd60000011600 */
[----:B------:R-:W-:Y:S05]  /*0090*/  @!P0 BRA `(.L_x_425) ;  /* 0x0000000000208947 */ /* 0x000fea0003800000 */
[----:B------:R-:W-:Y:S02]  /*00a0*/  ULDC.64 UR4, c[0x0][0x198] ;  /* 0x0000660000047ab9 */ /* 0x000fe40000000a00 */
[----:B------:R-:W-:Y:S02]  /*00b0*/  UIADD3 UR6, UP0, UR4, 0x570, URZ ;  /* 0x0000057004067890 */ /* 0x000fe4000ff1e03f */
[----:B------:R-:W-:Y:S02]  /*00c0*/  UIADD3 UR4, UP1, UR4, 0x670, URZ ;  /* 0x0000067004047890 */ /* 0x000fe4000ff3e03f */
[----:B------:R-:W-:Y:S02]  /*00d0*/  UIADD3.X UR7, URZ, UR5, URZ, UP0, !UPT ;  /* 0x000000053f077290 */ /* 0x000fe400087fe43f */
[----:B------:R-:W-:-:S07]  /*00e0*/  UIADD3.X UR5, URZ, UR5, URZ, UP1, !UPT ;  /* 0x000000053f057290 */ /* 0x000fce0008ffe43f */
[----:B------:R0:W-:Y:S02]  /*00f0*/  UTMACCTL.PF [UR6] ;  /* 0x00000000060079b9 */ /* 0x0001e40008040000 */
[----:B------:R0:W-:Y:S02]  /*0100*/  UTMACCTL.PF [UR4] ;  /* 0x00000000040079b9 */ /* 0x0001e40008040000 */
[----:B0-----:R-:W-:Y:S01]  /*0110*/  NOP ;  /* 0x0000000000007918 */ /* 0x001fe20000000000 */
.L_x_425:
[----:B------:R-:W-:Y:S05]  /*0120*/  BSYNC B0 ;  /* 0x0000000000007941 */ /* 0x000fea0003800000 */
.L_x_424:
[----:B------:R-:W-:Y:S01]  /*0130*/  VOTEU.ANY UP0, P0 ;  /* 0x00000000003f7886 */ /* 0x000fe20000000100 */
[----:B------:R-:W0:Y:S01]  /*0140*/  SHFL.IDX PT, R3, R3, RZ, 0x1f ;  /* 0x00001fff03037589 */ /* 0x000e2200000e0000 */
[----:B------:R-:W-:Y:S01]  /*0150*/  UMOV UR4, 0x80 ;  /* 0x0000008000047882 */ /* 0x000fe20000000000 */
[----:B------:R-:W-:Y:S01]  /*0160*/  UMOV UR7, 0x100 ;  /* 0x0000010000077882 */ /* 0x000fe20000000000 */
[----:B------:R-:W-:Y:S01]  /*0170*/  VOTEU.ANY UP1, P0 ;  /* 0x00000000003f7886 */ /* 0x000fe20000020100 */
[----:B------:R-:W1:Y:S01]  /*0180*/  @UP0 S2UR UR8, SR_CgaCtaId ;  /* 0x00000000000809c3 */ /* 0x000e620000008800 */
[----:B------:R-:W2:Y:S01]  /*0190*/  SHFL.IDX PT, R4, R2, RZ, 0x1f ;  /* 0x00001fff02047589 */ /* 0x000ea200000e0000 */
[----:B------:R-:W-:Y:S01]  /*01a0*/  @UP0 UMOV UR6, 0x400 ;  /* 0x0000040000060882 */ /* 0x000fe20000000000 */
[----:B------:R-:W-:-:S04]  /*01b0*/  @UP0 UIADD3 UR4, -UR4, 0x100000, URZ ;  /* 0x0010000004040890 */ /* 0x000fc8000fffe13f */
[----:B------:R-:W-:Y:S02]  /*01c0*/  @UP0 USHF.L.U32 UR5, UR4, 0xb, URZ ;  /* 0x0000000b04050899 */ /* 0x000fe4000800063f */
[----:B------:R-:W-:Y:S01]  /*01d0*/  @UP0 USHF.L.U32 UR4, UR4, 0x1, URZ ;  /* 0x0000000104040899 */ /* 0x000fe2000800063f */
[----:B------:R-:W-:Y:S01]  /*01e0*/  VOTEU.ANY UP2, P0 ;  /* 0x00000000003f7886 */ /* 0x000fe20000040100 */
[----:B0-----:R-:W-:Y:S01]  /*01f0*/  R2UR UR9, R3 ;  /* 0x00000000030972ca */ /* 0x001fe200000e0000 */
[----:B-1----:R-:W-:Y:S01]  /*0200*/  @UP0 ULEA UR8, UR8, UR6, 0x18 ;  /* 0x0000000608080291 */ /* 0x002fe2000f8ec03f */
[----:B--2---:R-:W-:Y:S01]  /*0210*/  ISETP.NE.AND P1, PT, R4, RZ, PT ;  /* 0x000000ff0400720c */ /* 0x004fe20003f25270 */
[----:B------:R-:W-:-:S04]  /*0220*/  @UP0 UIADD3 UR6, -UR7, 0x100000, URZ ;  /* 0x0010000007060890 */ /* 0x000fc8000fffe13f */
[----:B------:R-:W-:Y:S02]  /*0230*/  @UP0 USHF.L.U32 UR7, UR6, 0xb, URZ ;  /* 0x0000000b06070899 */ /* 0x000fe4000800063f */
[----:B------:R-:W-:-:S04]  /*0240*/  @UP0 USHF.L.U32 UR6, UR6, 0x1, URZ ;  /* 0x0000000106060899 */ /* 0x000fc8000800063f */
[----:B------:R-:W-:Y:S01]  /*0250*/  UISETP.NE.AND UP0, UPT, UR9, URZ, UPT ;  /* 0x0000003f0900728c */ /* 0x000fe2000bf05270 */
[----:B------:R-:W0:Y:S02]  /*0260*/  FENCE.VIEW.ASYNC.S ;  /* 0x00000000000073c6 */ /* 0x000e240000000000 */
[----:B0-----:R0:W1:Y:S05]  /*0270*/  @UP1 SYNCS.EXCH.64 URZ, [UR8+0x38800], UR4 ;  /* 0x03880004083f15b2 */ /* 0x00106a0008000100 */
[----:B------:R0:W2:Y:S01]  /*0280*/  @UP2 SYNCS.EXCH.64 URZ, [UR8+0x38820], UR6 ;  /* 0x03882006083f25b2 */ /* 0x0000a20008000100 */
        /* <DEDUP_REMOVED lines=14> */
[----:B0-----:R3:W4:Y:S08]  /*0370*/  SYNCS.EXCH.64 URZ, [UR8+0x38830], UR4 ;  /* 0x03883004083f75b2 */ /* 0x0017300008000100 */
[----:B------:R3:W0:Y:S01]  /*0380*/  SYNCS.EXCH.64 URZ, [UR8+0x38840], UR6 ;  /* 0x03884006083f75b2 */ /* 0x0006220008000100 */
[----:B------:R3:W0:Y:S01]  /*0390*/  SYNCS.EXCH.64 URZ, [UR8+0x38838], UR4 ;  /* 0x03883804083f75b2 */ /* 0x0006220008000100 */
[----:B------:R3:W0:Y:S02]  /*03a0*/  SYNCS.EXCH.64 URZ, [UR8+0x38848], UR6 ;  /* 0x03884806083f75b2 */ /* 0x0006240008000100 */
[----:B---3--:R-:W-:Y:S01]  /*03b0*/  NOP ;  /* 0x0000000000007918 */ /* 0x008fe20000000000 */
.L_x_426:
[----:B------:R-:W3:Y:S01]  /*03c0*/  SHFL.IDX PT, R3, R2, RZ, 0x1f ;  /* 0x00001fff02037589 */ /* 0x000ee200000e0000 */
[----:B------:R-:W-:Y:S01]  /*03d0*/  NOP ;  /* 0x0000000000007918 */ /* 0x000fe20000000000 */
[----:B---3--:R-:W-:-:S13]  /*03e0*/  ISETP.NE.AND P0, PT, R3, RZ, PT ;  /* 0x000000ff0300720c */ /* 0x008fda0003f05270 */
        /* <DEDUP_REMOVED lines=17> */
[----:B------:R3:W0:Y:S02]  /*0500*/  SYNCS.EXCH.64 URZ, [UR8+0x38868], UR6 ;  /* 0x03886806083f75b2 */ /* 0x0006240008000100 */
[----:B---3--:R-:W-:Y:S01]  /*0510*/  NOP ;  /* 0x0000000000007918 */ /* 0x008fe20000000000 */
.L_x_427:
[----:B------:R-:W3:Y:S01]  /*0520*/  SHFL.IDX PT, R3, R2, RZ, 0x1f ;  /* 0x00001fff02037589 */ /* 0x000ee200000e0000 */
[----:B------:R-:W-:Y:S01]  /*0530*/  NOP ;  /* 0x0000000000007918 */ /* 0x000fe20000000000 */
[----:B---3--:R-:W-:-:S13]  /*0540*/  ISETP.NE.AND P0, PT, R3, RZ, PT ;  /* 0x000000ff0300720c */ /* 0x008fda0003f05270 */
        /* <DEDUP_REMOVED lines=13> */
[----:B------:R3:W0:Y:S02]  /*0620*/  SYNCS.EXCH.64 URZ, [UR6+0x38888], UR4 ;  /* 0x03888804063f75b2 */ /* 0x0006240008000100 */
[----:B---3--:R-:W-:Y:S01]  /*0630*/  NOP ;  /* 0x0000000000007918 */ /* 0x008fe20000000000 */
.L_x_428:
        /* <DEDUP_REMOVED lines=22> */
.L_x_429:
        /* <DEDUP_REMOVED lines=22> */
.L_x_430:
[----:B------:R-:W-:Y:S01]  /*0900*/  PLOP3.LUT P0, PT, PT, PT, UP0, 0x80, 0x0 ;  /* 0x000000000000781c */ /* 0x000fe20003f0f008 */
[----:B------:R-:W-:Y:S01]  /*0910*/  UMOV UR60, 0x1 ;  /* 0x00000001003c7882 */ /* 0x000fe20000000000 */
[----:B------:R-:W-:Y:S01]  /*0920*/  NOP ;  /* 0x0000000000007918 */ /* 0x000fe20000000000 */
[----:B------:R-:W-:Y:S01]  /*0930*/  USEL UR60, UR60, 0x2, !UP0 ;  /* 0x000000023c3c7887 */ /* 0x000fe2000c000000 */
[----:B------:R-:W-:Y:S01]  /*0940*/  BSSY B9, `(.L_x_431) ;  /* 0x0002a0b000097945 */ /* 0x000fe20003800000 */
[----:B012-4-:R-:W-:Y:S08]  /*0950*/  BAR.SYNC.DEFER_BLOCKING 0x0 ;  /* 0x0000000000007b1d */ /* 0x017ff00000010000 */
[----:B------:R-:W-:Y:S05]  /*0960*/  @!P0 BRA `(.L_x_432) ;  /* 0x0000022400a08947 */ /* 0x000fea0003800000 */
.L_x_433:
[----:B------:R-:W-:-:S08]  /*0970*/  NOP ;  /* 0x0000000000007918 */ /* 0x000fd00000000000 */
[----:B------:R-:W0:Y:S02]  /*0980*/  USETMAXREG.TRY_ALLOC.CTAPOOL UP0, 0xe8 ;  /* 0x000000e8000079c8 */ /* 0x000e240008000600 */
[----:B0-----:R-:W-:-:S13]  /*0990*/  PLOP3.LUT P0, PT, PT, PT, UP0, 0x80, 0x0 ;  /* 0x000000000000781c */ /* 0x001fda0003f0f008 */
[----:B------:R-:W-:Y:S05]  /*09a0*/  @!P0 BRA `(.L_x_433) ;  /* 0xfffffffc00f08947 */ /* 0x000fea000383ffff */
[----:B------:R-:W0:Y:S08]  /*09b0*/  S2UR UR4, SR_CgaCtaId ;  /* 0x00000000000479c3 */ /* 0x000e300000008800 */
[----:B------:R-:W-:Y:S06]  /*09c0*/  BAR.ARV 0x8, 0x180 ;  /* 0x0206000000007b1d */ /* 0x000fec0000002000 */
[----:B------:R-:W-:-:S02]  /*09d0*/  MOV R23, 0x400 ;  /* 0x0000040000177802 */ /* 0x000fc40000000f00 */
[----:B------:R-:W-:Y:S01]  /*09e0*/  BAR.SYNC.DEFER_BLOCKING 0x5, 0x180 ;  /* 0x0146000000007b1d */ /* 0x000fe20000010000 */
[----:B0-----:R-:W-:-:S05]  /*09f0*/  IMAD.U32 R2, RZ, RZ, UR4 ;  /* 0x00000004ff027e24 */ /* 0x001fca000f8e00ff */
[----:B------:R-:W-:Y:S01]  /*0a00*/  ULDC UR4, c[0x0][0xc3c] ;  /* 0x00030f0000047ab9 */ /* 0x000fe20000000800 */
[----:B------:R-:W-:Y:S01]  /*0a10*/  LEA R23, R2, R23, 0x18 ;  /* 0x0000001702177211 */ /* 0x000fe200078ec0ff */
[----:B------:R-:W-:Y:S04]  /*0a20*/  STL [R1+0x64], R2 ;  /* 0x0000640201007387 */ /* 0x000fe80000100800 */
[----:B------:R-:W0:Y:S01]  /*0a30*/  LDS.128 R128, [R23+0x388d0] ;  /* 0x0388d00017807984 */ /* 0x000e220000000c00 */
[----:B------:R-:W-:Y:S06]  /*0a40*/  BAR.ARV 0x4, 0x180 ;  /* 0x0106000000007b1d */ /* 0x000fec0000002000 */
[----:B0-----:R-:W-:-:S13]  /*0a50*/  ISETP.GE.AND P0, PT, R131, UR4, PT ;  /* 0x0000000483007c0c */ /* 0x001fda000bf06270 */
[----:B------:R-:W-:Y:S05]  /*0a60*/  @P0 BRA `(.L_x_434) ;  /* 0x0000029c00e00947 */ /* 0x000fea0003800000 */
[----:B------:R-:W-:Y:S01]  /*0a70*/  VIADD R0, R0, 0xffffff80 ;  /* 0xffffff8000007836 */ /* 0x000fe20000000000 */
[----:B------:R-:W-:Y:S01]  /*0a80*/  R2UR UR4, R23 ;  /* 0x00000000170472ca */ /* 0x000fe200000e0000 */
[----:B------:R-:W-:Y:S01]  /*0a90*/  ULOP3.LUT UR5, UR60, 0x1, URZ, 0xfc, !UPT ;  /* 0x000000013c057892 */ /* 0x000fe2000f8efc3f */
[----:B------:R-:W-:Y:S02]  /*0aa0*/  IMAD.MOV.U32 R213, RZ, RZ, RZ ;  /* 0x000000ffffd57224 */ /* 0x000fe400078e00ff */
[----:B------:R-:W-:Y:S01]  /*0ab0*/  SHF.R.S32.HI R3, RZ, 0x1f, R0 ;  /* 0x0000001fff037819 */ /* 0x000fe20000011400 */
[----:B------:R-:W-:Y:S02]  /*0ac0*/  IMAD.MOV.U32 R225, RZ, RZ, RZ ;  /* 0x000000ffffe17224 */ /* 0x000fe400078e00ff */
[----:B------:R-:W-:Y:S01]  /*0ad0*/  IMAD.MOV.U32 R229, RZ, RZ, RZ ;  /* 0x000000ffffe57224 */ /* 0x000fe200078e00ff */
[CC--:B------:R-:W-:Y:S01]  /*0ae0*/  LEA.HI R2, R3.reuse, R0.reuse, RZ, 0x7 ;  /* 0x0000000003027211 */ /* 0x0c0fe200078f38ff */
[----:B------:R-:W-:Y:S01]  /*0af0*/  IMAD.MOV.U32 R226, RZ, RZ, RZ ;  /* 0x000000ffffe27224 */ /* 0x000fe200078e00ff */
[----:B------:R-:W-:-:S02]  /*0b00*/  LEA.HI R224, R3, R0, RZ, 0x3 ;  /* 0x0000000003e07211 */ /* 0x000fc400078f18ff */
[----:B------:R-:W-:Y:S01]  /*0b10*/  LOP3.LUT R5, R2, 0xffffff80, RZ, 0xc0, !PT ;  /* 0xffffff8002057812 */ /* 0x000fe200078ec0ff */
[----:B------:R-:W-:Y:S01]  /*0b20*/  UIADD3 UR4, UR4, 0x14400, URZ ;  /* 0x0001440004047890 */ /* 0x000fe2000fffe03f */
[CC--:B------:R-:W-:Y:S02]  /*0b30*/  LEA.HI R4, R3.reuse, R0.reuse, RZ, 0x4 ;  /* 0x0000000003047211 */ /* 0x0c0fe400078f20ff */
[CC--:B------:R-:W-:Y:S01]  /*0b40*/  LEA.HI R8, R3.reuse, R0.reuse, RZ, 0x6 ;  /* 0x0000000003087211 */ /* 0x0c0fe200078f30ff */
[----:B------:R-:W-:Y:S01]  /*0b50*/  IMAD.IADD R14, R0, 0x1, -R5 ;  /* 0x00000001000e7824 */ /* 0x000fe200078e0a05 */
[CC--:B------:R-:W-:Y:S02]  /*0b60*/  LEA.HI R5, R3.reuse, R0.reuse, RZ, 0x5 ;  /* 0x0000000003057211 */ /* 0x0c0fe400078f28ff */
[----:B------:R-:W-:Y:S01]  /*0b70*/  LEA.HI R13, R3, R0, RZ, 0x2 ;  /* 0x00000000030d7211 */ /* 0x000fe200078f10ff */
[----:B------:R-:W-:Y:S01]  /*0b80*/  IMAD.SHL.U32 R8, R8, 0x8, RZ ;  /* 0x0000000808087824 */ /* 0x000fe200078e00ff */
[----:B------:R-:W-:Y:S01]  /*0b90*/  SHF.R.S32.HI R9, RZ, 0x1f, R14 ;  /* 0x0000001fff097819 */ /* 0x000fe2000001140e */
[----:B------:R-:W-:Y:S01]  /*0ba0*/  IMAD.SHL.U32 R6, R5, 0x20, RZ ;  /* 0x0000002005067824 */ /* 0x000fe200078e00ff */
[----:B------:R-:W-:Y:S01]  /*0bb0*/  LOP3.LUT R7, R224, 0xfffffff8, RZ, 0xc0, !PT ;  /* 0xfffffff8e0077812 */ /* 0x000fe200078ec0ff */
[----:B------:R-:W-:Y:S01]  /*0bc0*/  STL [R1+0x110], R14 ;  /* 0x0001100e01007387 */ /* 0x000fe20000100800 */
[----:B------:R-:W-:-:S02]  /*0bd0*/  LEA.HI R10, R9, R14, RZ, 0x2 ;  /* 0x0000000e090a7211 */ /* 0x000fc400078f10ff */
[----:B------:R-:W-:Y:S01]  /*0be0*/  LOP3.LUT R3, R4, 0x3fffff0, RZ, 0xc0, !PT ;  /* 0x03fffff004037812 */ /* 0x000fe200078ec0ff */
[C---:B------:R-:W-:Y:S01]  /*0bf0*/  IMAD.IADD R216, R0.reuse, 0x1, -R7 ;  /* 0x0000000100d87824 */ /* 0x040fe200078e0a07 */
[--C-:B------:R-:W-:Y:S02]  /*0c00*/  SHF.R.S32.HI R11, RZ, 0x2, R10.reuse ;  /* 0x00000002ff0b7819 */ /* 0x100fe4000001140a */
[----:B------:R-:W-:Y:S01]  /*0c10*/  SHF.R.S32.HI R12, RZ, 0x1f, R10 ;  /* 0x0000001fff0c7819 */ /* 0x000fe2000001140a */
[----:B------:R-:W-:Y:S01]  /*0c20*/  IMAD.IADD R5, R0, 0x1, -R3 ;  /* 0x0000000100057824 */ /* 0x000fe200078e0a03 */
[----:B------:R-:W-:Y:S01]  /*0c30*/  LOP3.LUT R13, R13, 0xfffffffc, RZ, 0xc0, !PT ;  /* 0xfffffffc0d0d7812 */ /* 0x000fe200078ec0ff */
[C---:B------:R-:W-:Y:S01]  /*0c40*/  IMAD.SHL.U32 R16, R216.reuse, 0x8, RZ ;  /* 0x00000008d8107824 */ /* 0x040fe200078e00ff */
[----:B------:R-:W-:Y:S01]  /*0c50*/  SHF.R.S32.HI R7, RZ, 0x4, R4 ;  /* 0x00000004ff077819 */ /* 0x000fe20000011404 */
[----:B------:R-:W-:Y:S01]  /*0c60*/  IMAD.SHL.U32 R216, R216, 0x4, RZ ;  /* 0x00000004d8d87824 */ /* 0x000fe200078e00ff */
[----:B------:R-:W-:Y:S01]  /*0c70*/  LEA.HI R12, R12, R11, RZ, 0x3 ;  /* 0x0000000b0c0c7211 */ /* 0x000fe200078f18ff */
[----:B------:R-:W-:Y:S01]  /*0c80*/  IMAD.IADD R13, R0, 0x1, -R13 ;  /* 0x00000001000d7824 */ /* 0x000fe200078e0a0d */
[----:B------:R-:W-:Y:S01]  /*0c90*/  SHF.R.S32.HI R3, RZ, 0x7, R2 ;  /* 0x00000007ff037819 */ /* 0x000fe20000011402 */
[----:B------:R-:W-:Y:S01]  /*0ca0*/  VIADD R220, R216, 0x40 ;  /* 0x00000040d8dc7836 */ /* 0x000fe20000000000 */
[----:B------:R-:W-:Y:S01]  /*0cb0*/  LEA.HI R4, R4, R7, RZ, 0x1 ;  /* 0x0000000704047211 */ /* 0x000fe200078f08ff */
[----:B------:R-:W-:Y:S01]  /*0cc0*/  VIADD R19, R16, 0x80 ;  /* 0x0000008010137836 */ /* 0x000fe20000000000 */
[----:B------:R-:W-:Y:S01]  /*0cd0*/  LOP3.LUT R12, R12, 0xfffffff8, RZ, 0xc0, !PT ;  /* 0xfffffff80c0c7812 */ /* 0x000fe200078ec0ff */
[----:B------:R-:W-:Y:S01]  /*0ce0*/  IMAD.IADD R214, R216, 0x1, R220 ;  /* 0x00000001d8d67824 */ /* 0x000fe200078e02dc */
[----:B------:R-:W-:Y:S01]  /*0cf0*/  LEA.HI R2, R2, R3, RZ, 0x1 ;  /* 0x0000000302027211 */ /* 0x000fe200078f08ff */
[----:B------:R-:W-:Y:S01]  /*0d00*/  VIADD R22, R16, 0xc0 ;  /* 0x000000c010167836 */ /* 0x000fe20000000000 */
[----:B------:R-:W-:Y:S01]  /*0d10*/  LEA.HI R9, R9, R14, RZ, 0x5 ;  /* 0x0000000e09097211 */ /* 0x000fe200078f28ff */
[----:B------:R-:W-:Y:S01]  /*0d20*/  IMAD.IADD R12, R11, 0x1, -R12 ;  /* 0x000000010b0c7824 */ /* 0x000fe200078e0a0c */
[----:B------:R-:W-:Y:S01]  /*0d30*/  LOP3.LUT R6, R6, 0xfffffc00, RZ, 0xc0, !PT ;  /* 0xfffffc0006067812 */ /* 0x000fe200078ec0ff */
[----:B------:R-:W-:Y:S01]  /*0d40*/  VIADD R221, R216, 0x20 ;  /* 0x00000020d8dd7836 */ /* 0x000fe20000000000 */
[----:B------:R-:W-:Y:S01]  /*0d50*/  LOP3.LUT R4, R4, 0x1ffffffe, RZ, 0xc0, !PT ;  /* 0x1ffffffe04047812 */ /* 0x000fe200078ec0ff */
[----:B------:R-:W-:Y:S01]  /*0d60*/  VIADD R222, R216, 0x60 ;  /* 0x00000060d8de7836 */ /* 0x000fe20000000000 */
[----:B------:R-:W-:Y:S01]  /*0d70*/  LOP3.LUT R2, R2, 0x3fffffe, RZ, 0xc0, !PT ;  /* 0x03fffffe02027812 */ /* 0x000fe200078ec0ff */
[----:B------:R-:W-:Y:S01]  /*0d80*/  IMAD R5, R5, 0x40, R6 ;  /* 0x0000004005057824 */ /* 0x000fe200078e0206 */
[----:B------:R-:W-:Y:S01]  /*0d90*/  SHF.R.S32.HI R9, RZ, 0x5, R9 ;  /* 0x00000005ff097819 */ /* 0x000fe20000011409 */
[----:B------:R-:W-:Y:S01]  /*0da0*/  IMAD.IADD R4, R7, 0x1, -R4 ;  /* 0x0000000107047824 */ /* 0x000fe200078e0a04 */
[----:B------:R-:W-:Y:S01]  /*0db0*/  LEA.HI R0, R13, R13, RZ, 0x1 ;  /* 0x0000000d0d007211 */ /* 0x000fe200078f08ff */
[----:B------:R-:W-:Y:S01]  /*0dc0*/  IMAD.IADD R2, R3, 0x1, -R2 ;  /* 0x0000000103027824 */ /* 0x000fe200078e0a02 */
[----:B------:R-:W-:Y:S01]  /*0dd0*/  SHF.R.S32.HI R224, RZ, 0x3, R224 ;  /* 0x00000003ffe07819 */ /* 0x000fe200000114e0 */
[----:B------:R-:W-:Y:S01]  /*0de0*/  IMAD R9, R9, 0x10, R12 ;  /* 0x0000001009097824 */ /* 0x000fe200078e020c */
[----:B------:R-:W-:Y:S01]  /*0df0*/  LOP3.LUT R0, R0, 0x1ffffffe, RZ, 0xc0, !PT ;  /* 0x1ffffffe00007812 */ /* 0x000fe200078ec0ff */
[----:B------:R-:W-:Y:S01]  /*0e00*/  IMAD R3, R4, 0x8, R5 ;  /* 0x0000000804037824 */ /* 0x000fe200078e0205 */
[----:B------:R-:W-:Y:S01]  /*0e10*/  LOP3.LUT R10, R10, 0x7ffffffc, RZ, 0xc0, !PT ;  /* 0x7ffffffc0a0a7812 */ /* 0x000fe200078ec0ff */
[----:B------:R-:W-:Y:S01]  /*0e20*/  IMAD R6, R2, 0x40, R9 ;  /* 0x0000004002067824 */ /* 0x000fe200078e0209 */
[----:B------:R-:W-:Y:S01]  /*0e30*/  LOP3.LUT R9, R8, 0xfffffe00, RZ, 0xc0, !PT ;  /* 0xfffffe0008097812 */ /* 0x000fe200078ec0ff */
[----:B------:R-:W-:Y:S01]  /*0e40*/  IMAD.IADD R13, R13, 0x1, -R0 ;  /* 0x000000010d0d7824 */ /* 0x000fe200078e0a00 */
[----:B------:R0:W-:Y:S01]  /*0e50*/  STL [R1+0x198], R3 ;  /* 0x0001980301007387 */ /* 0x0001e20000100800 */
[----:B------:R-:W-:Y:S01]  /*0e60*/  IMAD.U32 R0, RZ, RZ, UR5 ;  /* 0x00000005ff007e24 */ /* 0x000fe2000f8e00ff */
[----:B------:R-:W-:Y:S01]  /*0e70*/  SHF.R.S32.HI R17, RZ, 0x1f, R16 ;  /* 0x0000001fff117819 */ /* 0x000fe20000011410 */
[----:B------:R-:W-:Y:S01]  /*0e80*/  IMAD.U32 R2, RZ, RZ, UR4 ;  /* 0x00000004ff027e24 */ /* 0x000fe2000f8e00ff */
[----:B------:R-:W-:Y:S01]  /*0e90*/  STL [R1+0x190], R6 ;  /* 0x0001900601007387 */ /* 0x000fe20000100800 */
[C---:B------:R-:W-:Y:S01]  /*0ea0*/  IMAD.SHL.U32 R0, R224.reuse, 0x40, RZ ;  /* 0x00000040e0007824 */ /* 0x040fe200078e00ff */
[----:B------:R-:W-:Y:S01]  /*0eb0*/  SHF.R.S32.HI R219, RZ, 0x1f, R19 ;  /* 0x0000001fffdb7819 */ /* 0x000fe20000011413 */
[C---:B------:R-:W-:Y:S01]  /*0ec0*/  VIADD R7, R224.reuse, 0x20 ;  /* 0x00000020e0077836 */ /* 0x040fe20000000000 */
[----:B------:R-:W-:Y:S01]  /*0ed0*/  STL [R1+0x80], RZ ;  /* 0x000080ff01007387 */ /* 0x000fe20000100800 */
[----:B------:R-:W-:Y:S01]  /*0ee0*/  VIADD R5, R224, 0x40 ;  /* 0x00000040e0057836 */ /* 0x000fe20000000000 */
[----:B------:R-:W-:Y:S01]  /*0ef0*/  LOP3.LUT R8, R0, 0x1c0, RZ, 0xc0, !PT ;  /* 0x000001c000087812 */ /* 0x000fe200078ec0ff */
[----:B------:R-:W-:Y:S01]  /*0f00*/  IMAD.SHL.U32 R0, R7, 0x40, RZ ;  /* 0x0000004007007824 */ /* 0x000fe200078e00ff */
[----:B------:R-:W-:Y:S01]  /*0f10*/  STL [R1+0x5c], R9 ;  /* 0x00005c0901007387 */ /* 0x000fe20000100800 */
[----:B0-----:R-:W-:Y:S01]  /*0f20*/  IMAD.SHL.U32 R3, R5, 0x40, RZ ;  /* 0x0000004005037824 */ /* 0x001fe200078e00ff */
[----:B------:R-:W-:Y:S01]  /*0f30*/  SHF.R.S32.HI R4, RZ, 0x1f, R5 ;  /* 0x0000001fff047819 */ /* 0x000fe20000011405 */
[----:B------:R-:W-:Y:S01]  /*0f40*/  IMAD.IADD R10, R14, 0x1, -R10 ;  /* 0x000000010e0a7824 */ /* 0x000fe200078e0a0a */
[----:B------:R0:W-:Y:S01]  /*0f50*/  STL [R1+0x6c], R2 ;  /* 0x00006c0201007387 */ /* 0x0001e20000100800 */
[----:B------:R-:W-:-:S02]  /*0f60*/  SHF.R.S32.HI R218, RZ, 0x1f, R22 ;  /* 0x0000001fffda7819 */ /* 0x000fc40000011416 */
[----:B------:R-:W-:Y:S02]  /*0f70*/  LEA.HI R4, R4, R5, RZ, 0x3 ;  /* 0x0000000504047211 */ /* 0x000fe400078f18ff */
[----:B------:R-:W-:Y:S02]  /*0f80*/  LOP3.LUT R5, R3, 0x1c0, RZ, 0xc0, !PT ;  /* 0x000001c003057812 */ /* 0x000fe400078ec0ff */
[----:B------:R-:W-:Y:S01]  /*0f90*/  SHF.R.U32.HI R3, RZ, 0x3, R8 ;  /* 0x00000003ff037819 */ /* 0x000fe20000011608 */
[----:B------:R-:W-:Y:S01]  /*0fa0*/  IMAD.SHL.U32 R4, R4, 0x40, RZ ;  /* 0x0000004004047824 */ /* 0x000fe200078e00ff */
[----:B------:R-:W-:Y:S02]  /*0fb0*/  SHF.R.U32.HI R5, RZ, 0x3, R5 ;  /* 0x00000003ff057819 */ /* 0x000fe40000011605 */
[----:B0-----:R-:W-:-:S04]  /*0fc0*/  SHF.R.S32.HI R2, RZ, 0x1f, R7 ;  /* 0x0000001fff027819 */ /* 0x001fc80000011407 */
[----:B------:R-:W-:Y:S02]  /*0fd0*/  LEA.HI R2, R2, R7, RZ, 0x3 ;  /* 0x0000000702027211 */ /* 0x000fe400078f18ff */
[----:B------:R-:W-:Y:S02]  /*0fe0*/  LOP3.LUT R7, R0, 0x1c0, RZ, 0xc0, !PT ;  /* 0x000001c000077812 */ /* 0x000fe400078ec0ff */
[----:B------:R-:W-:Y:S01]  /*0ff0*/  LOP3.LUT R0, R8, 0x38, R16, 0xf8, !PT ;  /* 0x0000003808007812 */ /* 0x000fe200078ef810 */
[----:B------:R-:W-:-:S03]  /*1000*/  IMAD.SHL.U32 R2, R2, 0x40, RZ ;  /* 0x0000004002027824 */ /* 0x000fc600078e00ff */
[----:B------:R-:W-:Y:S02]  /*1010*/  LOP3.LUT R0, R9, R0, R3, 0xf6, !PT ;  /* 0x0000000009007212 */ /* 0x000fe400078ef603 */
[----:B------:R-:W-:Y:S02]  /*1020*/  LOP3.LUT R5, R2, 0xfffffe00, RZ, 0xc0, !PT ;  /* 0xfffffe0002057812 */ /* 0x000fe400078ec0ff */
[----:B------:R-:W-:Y:S01]  /*1030*/  LOP3.LUT R2, R4, 0xfffffe00, RZ, 0xc0, !PT ;  /* 0xfffffe0004027812 */ /* 0x000fe200078ec0ff */
[----:B------:R0:W-:Y:S01]  /*1040*/  STL [R1+0x68], R0 ;  /* 0x0000680001007387 */ /* 0x0001e20000100800 */
[----:B------:R-:W-:-:S03]  /*1050*/  SHF.R.S32.HI R3, RZ, 0x1f, R214 ;  /* 0x0000001fff037819 */ /* 0x000fc600000114d6 */
[----:B------:R-:W-:Y:S01]  /*1060*/  STL [R1+0x58], R5 ;  /* 0x0000580501007387 */ /* 0x000fe20000100800 */
[----:B------:R-:W-:-:S04]  /*1070*/  LEA.HI R3, R3, R214, RZ, 0x3 ;  /* 0x000000d603037211 */ /* 0x000fc800078f18ff */
[----:B------:R-:W-:Y:S02]  /*1080*/  LOP3.LUT R212, R3, 0xfffffff8, RZ, 0xc0, !PT ;  /* 0xfffffff803d47812 */ /* 0x000fe400078ec0ff */
[----:B0-----:R-:W-:Y:S01]  /*1090*/  SHF.R.U32.HI R0, RZ, 0x3, R7 ;  /* 0x00000003ff007819 */ /* 0x001fe20000011607 */
[----:B------:R-:W-:Y:S01]  /*10a0*/  IMAD.SHL.U32 R0, R10, 0x2, RZ ;  /* 0x000000020a007824 */ /* 0x000fe200078e00ff */
[----:B------:R-:W-:-:S03]  /*10b0*/  SHF.R.S32.HI R215, RZ, 0x1f, R212 ;  /* 0x0000001fffd77819 */ /* 0x000fc600000114d4 */
[C---:B------:R-:W-:Y:S01]  /*10c0*/  VIADD R40, R0.reuse, 0x8 ;  /* 0x0000000800287836 */ /* 0x040fe20000000000 */
[C---:B------:R-:W-:Y:S01]  /*10d0*/  IADD3 R38, R0.reuse, 0x18, RZ ;  /* 0x0000001800267810 */ /* 0x040fe20007ffe0ff */
[C---:B------:R-:W-:Y:S01]  /*10e0*/  VIADD R39, R0.reuse, 0x10 ;  /* 0x0000001000277836 */ /* 0x040fe20000000000 */
[----:B------:R-:W-:Y:S01]  /*10f0*/  STL [R1+0x8c], R0 ;  /* 0x00008c0001007387 */ /* 0x000fe20000100800 */
[C---:B------:R-:W-:Y:S01]  /*1100*/  VIADD R37, R0.reuse, 0x20 ;  /* 0x0000002000257836 */ /* 0x040fe20000000000 */
[----:B------:R-:W-:Y:S01]  /*1110*/  SHF.R.S32.HI R3, RZ, 0x1f, R40 ;  /* 0x0000001fff037819 */ /* 0x000fe20000011428 */
[C---:B------:R-:W-:Y:S01]  /*1120*/  VIADD R36, R0.reuse, 0x28 ;  /* 0x0000002800247836 */ /* 0x040fe20000000000 */
[----:B------:R-:W-:Y:S01]  /*1130*/  STL [R1+0x54], R2 ;  /* 0x0000540201007387 */ /* 0x000fe20000100800 */
[C---:B------:R-:W-:Y:S01]  /*1140*/  VIADD R35, R0.reuse, 0x30 ;  /* 0x0000003000237836 */ /* 0x040fe20000000000 */
[----:B------:R-:W-:Y:S01]  /*1150*/  SHF.R.S32.HI R4, RZ, 0x1f, R39 ;  /* 0x0000001fff047819 */ /* 0x000fe20000011427 */
[C---:B------:R-:W-:Y:S01]  /*1160*/  VIADD R34, R0.reuse, 0x38 ;  /* 0x0000003800227836 */ /* 0x040fe20000000000 */
[----:B------:R-:W-:Y:S01]  /*1170*/  STL [R1+0x108], R40 ;  /* 0x0001082801007387 */ /* 0x000fe20000100800 */
[----:B------:R-:W-:-:S02]  /*1180*/  VIADD R33, R0, 0x40 ;  /* 0x0000004000217836 */ /* 0x000fc40000000000 */
[C---:B------:R-:W-:Y:S01]  /*1190*/  VIADD R32, R0.reuse, 0x48 ;  /* 0x0000004800207836 */ /* 0x040fe20000000000 */
[----:B------:R-:W-:Y:S01]  /*11a0*/  STL [R1+0x104], R39 ;  /* 0x0001042701007387 */ /* 0x000fe20000100800 */
[C---:B------:R-:W-:Y:S02]  /*11b0*/  VIADD R31, R0.reuse, 0x50 ;  /* 0x00000050001f7836 */ /* 0x040fe40000000000 */
[C---:B------:R-:W-:Y:S01]  /*11c0*/  VIADD R30, R0.reuse, 0x58 ;  /* 0x00000058001e7836 */ /* 0x040fe20000000000 */
[----:B------:R-:W-:Y:S01]  /*11d0*/  STL [R1+0x100], R38 ;  /* 0x0001002601007387 */ /* 0x000fe20000100800 */
[C---:B------:R-:W-:Y:S02]  /*11e0*/  VIADD R29, R0.reuse, 0x60 ;  /* 0x00000060001d7836 */ /* 0x040fe40000000000 */
[C---:B------:R-:W-:Y:S01]  /*11f0*/  VIADD R28, R0.reuse, 0x68 ;  /* 0x00000068001c7836 */ /* 0x040fe20000000000 */
[----:B------:R0:W-:Y:S01]  /*1200*/  STL [R1+0xfc], R37 ;  /* 0x0000fc2501007387 */ /* 0x0001e20000100800 */
[----:B------:R-:W-:-:S02]  /*1210*/  VIADD R27, R0, 0x70 ;  /* 0x00000070001b7836 */ /* 0x000fc40000000000 */
[C---:B------:R-:W-:Y:S01]  /*1220*/  VIADD R26, R0.reuse, 0x78 ;  /* 0x00000078001a7836 */ /* 0x040fe20000000000 */
[----:B------:R-:W-:Y:S01]  /*1230*/  STL [R1+0xf8], R36 ;  /* 0x0000f82401007387 */ /* 0x000fe20000100800 */
[C---:B------:R-:W-:Y:S02]  /*1240*/  VIADD R25, R0.reuse, 0x80 ;  /* 0x0000008000197836 */ /* 0x040fe40000000000 */
[C---:B------:R-:W-:Y:S01]  /*1250*/  VIADD R24, R0.reuse, 0x88 ;  /* 0x0000008800187836 */ /* 0x040fe20000000000 */
[----:B------:R-:W-:Y:S01]  /*1260*/  STL [R1+0xf4], R35 ;  /* 0x0000f42301007387 */ /* 0x000fe20000100800 */
[C---:B------:R-:W-:Y:S01]  /*1270*/  VIADD R21, R0.reuse, 0x90 ;  /* 0x0000009000157836 */ /* 0x040fe20000000000 */
[----:B0-----:R-:W-:Y:S01]  /*1280*/  SHF.R.S32.HI R37, RZ, 0x1f, R37 ;  /* 0x0000001fff257819 */ /* 0x001fe20000011425 */
        /* <DEDUP_REMOVED lines=20> */
[----:B------:R-:W-:Y:S01]  /*13d0*/  VIADD R0, R0, 0xf8 ;  /* 0x000000f800007836 */ /* 0x000fe20000000000 */
[----:B------:R0:W-:Y:S04]  /*13e0*/  STL [R1+0xd8], R28 ;  /* 0x0000d81c01007387 */ /* 0x0001e80000100800 */
[----:B------:R-:W-:Y:S04]  /*13f0*/  STL [R1+0xd4], R27 ;  /* 0x0000d41b01007387 */ /* 0x000fe80000100800 */
[----:B------:R-:W-:Y:S01]  /*1400*/  STL [R1+0xd0], R26 ;  /* 0x0000d01a01007387 */ /* 0x000fe20000100800 */
[----:B0-----:R-:W-:-:S03]  /*1410*/  SHF.R.S32.HI R28, RZ, 0x1f, R28 ;  /* 0x0000001fff1c7819 */ /* 0x001fc6000001141c */
        /* <DEDUP_REMOVED lines=22> */
[----:B------:R1:W-:Y:S01]  /*1580*/  STL [R1+0x188], R4 ;  /* 0x0001880401007387 */ /* 0x0003e20000100800 */
[----:B0-----:R-:W-:-:S05]  /*1590*/  SHF.R.S32.HI R3, RZ, 0x1f, R38 ;  /* 0x0000001fff037819 */ /* 0x001fca0000011426 */
[----:B------:R0:W-:Y:S01]  /*15a0*/  STL [R1+0x184], R3 ;  /* 0x0001840301007387 */ /* 0x0001e20000100800 */
[----:B-1----:R-:W-:-:S03]  /*15b0*/  SHF.R.S32.HI R4, RZ, 0x1f, R36 ;  /* 0x0000001fff047819 */ /* 0x002fc60000011424 */
        /* <DEDUP_REMOVED lines=40> */
[----:B------:R1:W-:Y:S04]  /*1840*/  STL [R1+0x120], R7 ;  /* 0x0001200701007387 */ /* 0x0003e80000100800 */
[----:B------:R1:W-:Y:S01]  /*1850*/  STL [R1+0x11c], R4 ;  /* 0x00011c0401007387 */ /* 0x0003e20000100800 */
[----:B0-----:R-:W-:Y:S02]  /*1860*/  SHF.R.S32.HI R3, RZ, 0x1f, R2 ;  /* 0x0000001fff037819 */ /* 0x001fe40000011402 */
[----:B------:R-:W-:Y:S01]  /*1870*/  SHF.R.S32.HI R2, RZ, 0x1f, R0 ;  /* 0x0000001fff027819 */ /* 0x000fe20000011400 */
[----:B------:R-:W-:Y:S02]  /*1880*/  IMAD R0, R13, 0x8, R6 ;  /* 0x000000080d007824 */ /* 0x000fe400078e0206 */
[----:B------:R1:W-:Y:S04]  /*1890*/  STL [R1+0x118], R3 ;  /* 0x0001180301007387 */ /* 0x0003e80000100800 */
[----:B------:R1:W-:Y:S04]  /*18a0*/  STL [R1+0x194], R0 ;  /* 0x0001940001007387 */ /* 0x0003e80000100800 */
[----:B------:R1:W-:Y:S02]  /*18b0*/  STL [R1+0x114], R2 ;  /* 0x0001140201007387 */ /* 0x0003e40000100800 */
.L_x_679:
[----:B01-34-:R-:W0:Y:S01]  /*18c0*/  LDC.64 R2, c[0x0][0xc88] ;  /* 0x00032200ff027b82 */ /* 0x01be220000000a00 */
[----:B------:R-:W-:Y:S01]  /*18d0*/  ULDC.64 UR10, c[0x0][0x208] ;  /* 0x00008200000a7ab9 */ /* 0x000fe20000000a00 */
[----:B------:R-:W-:Y:S01]  /*18e0*/  ULDC.64 UR4, c[0x0][0xa28] ;  /* 0x00028a0000047ab9 */ /* 0x000fe20000000a00 */
[----:B------:R-:W-:Y:S01]  /*18f0*/  ULDC.64 UR8, c[0x0][0xa18] ;  /* 0x0002860000087ab9 */ /* 0x000fe20000000a00 */
[----:B------:R-:W-:Y:S01]  /*1900*/  ULDC.64 UR6, c[0x0][0xa08] ;  /* 0x0002820000067ab9 */ /* 0x000fe20000000a00 */
[----:B0-----:R-:W-:-:S05]  /*1910*/  IMAD.WIDE R2, R131, 0x4, R2 ;  /* 0x0000000483027825 */ /* 0x001fca00078e0202 */
[----:B--2---:R-:W2:Y:S01]  /*1920*/  LDG.E R26, desc[UR10][R2.64] ;  /* 0x0000000a021a7981 */ /* 0x004ea2000c1e1900 */
[----:B------:R-:W-:Y:S01]  /*1930*/  ISETP.NE.U32.AND P2, PT, RZ, UR4, PT ;  /* 0x00000004ff007c0c */ /* 0x000fe2000bf45070 */
[----:B------:R-:W-:Y:S01]  /*1940*/  IMAD.MOV.U32 R8, RZ, RZ, RZ ;  /* 0x000000ffff087224 */ /* 0x000fe200078e00ff */
[----:B------:R-:W-:Y:S01]  /*1950*/  ISETP.NE.U32.AND P1, PT, RZ, UR8, PT ;  /* 0x00000008ff007c0c */ /* 0x000fe2000bf25070 */
[----:B------:R-:W-:Y:S01]  /*1960*/  IMAD.MOV.U32 R114, RZ, RZ, RZ ;  /* 0x000000ffff727224 */ /* 0x000fe200078e00ff */
[----:B------:R-:W-:Y:S02]  /*1970*/  ISETP.NE.AND.EX P2, PT, RZ, UR5, PT, P2 ;  /* 0x00000005ff007c0c */ /* 0x000fe4000bf45320 */
[----:B------:R-:W-:Y:S02]  /*1980*/  ISETP.NE.AND.EX P1, PT, RZ, UR9, PT, P1 ;  /* 0x00000009ff007c0c */ /* 0x000fe4000bf25310 */
[----:B------:R-:W-:-:S04]  /*1990*/  ISETP.NE.U32.AND P0, PT, RZ, UR6, PT ;  /* 0x00000006ff007c0c */ /* 0x000fc8000bf05070 */
[----:B------:R-:W-:Y:S02]  /*19a0*/  ISETP.NE.AND.EX P0, PT, RZ, UR7, PT, P0 ;  /* 0x00000007ff007c0c */ /* 0x000fe4000bf05300 */
[C---:B------:R-:W-:Y:S02]  /*19b0*/  LOP3.LUT R6, R130.reuse, 0xff000000, RZ, 0xc0, !PT ;  /* 0xff00000082067812 */ /* 0x040fe400078ec0ff */
[----:B-----5:R-:W-:Y:S02]  /*19c0*/  LOP3.LUT R223, R130, 0xffff, RZ, 0xc0, !PT ;  /* 0x0000ffff82df7812 */ /* 0x020fe400078ec0ff */
[----:B--2---:R-:W-:Y:S01]  /*19d0*/  SHF.R.S32.HI R0, RZ, 0x1f, R26 ;  /* 0x0000001fff007819 */ /* 0x004fe2000001141a */
[C---:B------:R-:W-:Y:S01]  /*19e0*/  IMAD.SHL.U32 R28, R26.reuse, 0x4, RZ ;  /* 0x000000041a1c7824 */ /* 0x040fe200078e00ff */
[----:B------:R-:W-:Y:S01]  /*19f0*/  STL [R1+0x74], R26 ;  /* 0x0000741a01007387 */ /* 0x000fe20000100800 */
[C---:B------:R-:W-:Y:S02]  /*1a00*/  @P2 LEA R4, P3, R26.reuse, UR4, 0x2 ;  /* 0x000000041a042c11 */ /* 0x040fe4000f8610ff */
[C-C-:B------:R-:W-:Y:S01]  /*1a10*/  SHF.L.U64.HI R27, R26.reuse, 0x2, R0.reuse ;  /* 0x000000021a1b7819 */ /* 0x140fe20000010200 */
[----:B------:R0:W-:Y:S01]  /*1a20*/  STL [R1+0x10c], R0 ;  /* 0x00010c0001007387 */ /* 0x0001e20000100800 */
[----:B------:R-:W-:Y:S01]  /*1a30*/  ULDC UR4, c[0x0][0x288] ;  /* 0x0000a20000047ab9 */ /* 0x000fe20000000800 */
[----:B------:R-:W-:-:S02]  /*1a40*/  @P2 LEA.HI.X R5, R26, UR5, R0, 0x2, P3 ;  /* 0x000000051a052c11 */ /* 0x000fc400098f1400 */
[----:B------:R1:W-:Y:S01]  /*1a50*/  STL [R1+0x78], R28 ;  /* 0x0000781c01007387 */ /* 0x0003e20000100800 */
[----:B------:R-:W-:Y:S01]  /*1a60*/  IMAD.U32 R131, RZ, RZ, UR4 ;  /* 0x00000004ff837e24 */ /* 0x000fe2000f8e00ff */
[----:B------:R-:W-:Y:S01]  /*1a70*/  ULDC.64 UR4, c[0x0][0x418] ;  /* 0x0001060000047ab9 */ /* 0x000fe20000000a00 */
[----:B------:R-:W-:Y:S01]  /*1a80*/  IADD3 R2, P4, R28, UR6, RZ ;  /* 0x000000061c027c10 */ /* 0x000fe2000ff9e0ff */
[----:B------:R1:W-:Y:S01]  /*1a90*/  STL [R1+0x7c], R27 ;  /* 0x00007c1b01007387 */ /* 0x0003e20000100800 */
[----:B------:R-:W-:Y:S02]  /*1aa0*/  UISETP.NE.U32.AND UP0, UPT, UR4, URZ, UPT ;  /* 0x0000003f0400728c */ /* 0x000fe4000bf05070 */
[----:B------:R-:W-:Y:S01]  /*1ab0*/  IADD3.X R3, R27, UR7, RZ, P4, !PT ;  /* 0x000000071b037c10 */ /* 0x000fe2000a7fe4ff */
[----:B------:R1:W-:Y:S01]  /*1ac0*/  STL [R1+0x84], R129 ;  /* 0x0000848101007387 */ /* 0x0003e20000100800 */
[----:B------:R-:W-:Y:S01]  /*1ad0*/  UISETP.NE.AND.EX UP0, UPT, UR5, URZ, UPT, UP0 ;  /* 0x0000003f0500728c */ /* 0x000fe2000bf05300 */
[----:B------:R-:W-:-:S02]  /*1ae0*/  ULDC UR4, c[0x0][0x424] ;  /* 0x0001090000047ab9 */ /* 0x000fc40000000800 */
[----:B------:R2:W5:Y:S01]  /*1af0*/  @P2 LDG.E R8, desc[UR10][R4.64] ;  /* 0x0000000a04082981 */ /* 0x000562000c1e1900 */
[----:B------:R-:W-:Y:S01]  /*1b00*/  USEL UR4, UR4, 0x1, UP0 ;  /* 0x0000000104047887 */ /* 0x000fe20008000000 */
[----:B------:R-:W-:Y:S01]  /*1b10*/  ULDC UR5, c[0x0][0x2f0] ;  /* 0x0000bc0000057ab9 */ /* 0x000fe20000000800 */
[----:B0-----:R-:W-:Y:S01]  /*1b20*/  LOP3.LUT R0, R130, 0xff0000, RZ, 0xc0, !PT ;  /* 0x00ff000082007812 */ /* 0x001fe200078ec0ff */
[----:B------:R-:W5:Y:S01]  /*1b30*/  @P0 LDG.E R114, desc[UR10][R2.64] ;  /* 0x0000000a02720981 */ /* 0x000f62000c1e1900 */
[----:B--2---:R-:W-:-:S04]  /*1b40*/  @P1 IADD3 R4, P2, R28, UR8, RZ ;  /* 0x000000081c041c10 */ /* 0x004fc8000ff5e0ff */
[----:B------:R-:W-:Y:S01]  /*1b50*/  @P1 IADD3.X R5, R27, UR9, RZ, P2, !PT ;  /* 0x000000091b051c10 */ /* 0x000fe200097fe4ff */
[----:B------:R-:W-:Y:S02]  /*1b60*/  ULDC.64 UR8, c[0x0][0xa20] ;  /* 0x0002880000087ab9 */ /* 0x000fe40000000a00 */
[----:B------:R-:W-:Y:S01]  /*1b70*/  ISETP.NE.U32.AND P2, PT, RZ, UR8, PT ;  /* 0x00000008ff007c0c */ /* 0x000fe2000bf45070 */
[----:B------:R-:W-:Y:S01]  /*1b80*/  UIMAD UR4, UR4, UR5, URZ ;  /* 0x00000005040472a4 */ /* 0x000fe2000f8e023f */
[----:B------:R0:W5:Y:S02]  /*1b90*/  @P1 LDG.E R131, desc[UR10][R4.64] ;  /* 0x0000000a04831981 */ /* 0x000164000c1e1900 */
[----:B------:R-:W-:Y:S01]  /*1ba0*/  ISETP.NE.AND.EX P2, PT, RZ, UR9, PT, P2 ;  /* 0x00000009ff007c0c */ /* 0x000fe2000bf45320 */
[----:B------:R-:W-:Y:S01]  /*1bb0*/  ULDC UR5, c[0x0][0x348] ;  /* 0x0000d20000057ab9 */ /* 0x000fe20000000800 */
[----:B0-----:R-:W-:-:S04]  /*1bc0*/  SHF.R.U32.HI R5, RZ, 0x8, R6 ;  /* 0x00000008ff057819 */ /* 0x001fc80000011606 */
[----:B------:R-:W-:Y:S01]  /*1bd0*/  LEA.HI R6, R0, R5, RZ, 0x10 ;  /* 0x0000000500067211 */ /* 0x000fe200078f80ff */
[----:B-1----:R-:W-:Y:S06]  /*1be0*/  @P1 BRA `(.L_x_435) ;  /* 0x0000000000281947 */ /* 0x002fec0003800000 */
[----:B------:R-:W-:Y:S02]  /*1bf0*/  ULDC.64 UR6, c[0x0][0xa00] ;  /* 0x0002800000067ab9 */ /* 0x000fe40000000a00 */
[----:B------:R-:W-:-:S04]  /*1c00*/  ISETP.NE.U32.AND P1, PT, RZ, UR6, PT ;  /* 0x00000006ff007c0c */ /* 0x000fc8000bf25070 */
[----:B------:R-:W-:-:S13]  /*1c10*/  ISETP.NE.AND.EX P1, PT, RZ, UR7, PT, P1 ;  /* 0x00000007ff007c0c */ /* 0x000fda000bf25310 */
[----:B------:R-:W-:Y:S05]  /*1c20*/  @!P1 BRA `(.L_x_435) ;  /* 0x0000000000189947 */ /* 0x000fea0003800000 */
[----:B------:R-:W0:Y:S01]  /*1c30*/  LDC.64 R4, c[0x0][0xa00] ;  /* 0x00028000ff047b82 */ /* 0x000e220000000a00 */
[----:B------:R-:W-:Y:S01]  /*1c40*/  ULDC.64 UR6, c[0x0][0x208] ;  /* 0x0000820000067ab9 */ /* 0x000fe20000000a00 */
[----:B0-----:R-:W-:-:S05]  /*1c50*/  IMAD.WIDE R4, R26, 0x4, R4 ;  /* 0x000000041a047825 */ /* 0x001fca00078e0204 */
[----:B-----5:R-:W2:Y:S04]  /*1c60*/  LDG.E R131, desc[UR6][R4.64] ;  /* 0x0000000604837981 */ /* 0x020ea8000c1e1900 */
[----:B------:R-:W2:Y:S02]  /*1c70*/  LDG.E R0, desc[UR6][R4.64+0x4] ;  /* 0x0000040604007981 */ /* 0x000ea4000c1e1900 */
[----:B--2---:R-:W-:-:S07]  /*1c80*/  IMAD.IADD R131, R0, 0x1, -R131 ;  /* 0x0000000100837824 */ /* 0x004fce00078e0a83 */
.L_x_435:
[----:B------:R-:W-:Y:S02]  /*1c90*/  IMAD.U32 R24, RZ, RZ, UR5 ;  /* 0x00000005ff187e24 */ /* 0x000fe4000f8e00ff */
[----:B------:R-:W-:Y:S01]  /*1ca0*/  IMAD.U32 R25, RZ, RZ, UR4 ;  /* 0x00000004ff197e24 */ /* 0x000fe2000f8e00ff */
[----:B------:R-:W-:Y:S06]  /*1cb0*/  @!P2 BRA `(.L_x_436) ;  /* 0x000000000014a947 */ /* 0x000fec0003800000 */
[----:B------:R-:W-:Y:S01]  /*1cc0*/  IADD3 R2, P0, R28, UR8, RZ ;  /* 0x000000081c027c10 */ /* 0x000fe2000ff1e0ff */
[----:B------:R-:W-:-:S03]  /*1cd0*/  ULDC.64 UR4, c[0x0][0x208] ;  /* 0x0000820000047ab9 */ /* 0x000fc60000000a00 */
[----:B------:R-:W-:-:S05]  /*1ce0*/  IADD3.X R3, R27, UR9, RZ, P0, !PT ;  /* 0x000000091b037c10 */ /* 0x000fca00087fe4ff */
[----:B------:R0:W5:Y:S01]  /*1cf0*/  LDG.E R25, desc[UR4][R2.64] ;  /* 0x0000000402197981 */ /* 0x000162000c1e1900 */
[----:B------:R-:W-:Y:S05]  /*1d00*/  BRA `(.L_x_437) ;  /* 0x0000000000147947 */ /* 0x000fea0003800000 */
.L_x_436:
[----:B------:R-:W-:Y:S05]  /*1d10*/  @!P0 BRA `(.L_x_437) ;  /* 0x0000000000108947 */ /* 0x000fea0003800000 */
[----:B------:R-:W-:Y:S02]  /*1d20*/  ULDC.64 UR4, c[0x0][0x208] ;  /* 0x0000820000047ab9 */ /* 0x000fe40000000a00 */
[----:B------:R-:W2:Y:S04]  /*1d30*/  LDG.E R0, desc[UR4][R2.64] ;  /* 0x0000000402007981 */ /* 0x000ea8000c1e1900 */
[----:B------:R-:W2:Y:S02]  /*1d40*/  LDG.E R25, desc[UR4][R2.64+0x4] ;  /* 0x0000040402197981 */ /* 0x000ea4000c1e1900 */
[----:B--2---:R-:W-:-:S07]  /*1d50*/  IMAD.IADD R25, R25, 0x1, -R0 ;  /* 0x0000000119197824 */ /* 0x004fce00078e0a00 */
.L_x_437:
[----:B------:R-:W-:Y:S01]  /*1d60*/  ULDC.64 UR4, c[0x0][0xa10] ;  /* 0x0002840000047ab9 */ /* 0x000fe20000000a00 */
[----:B------:R-:W-:Y:S01]  /*1d70*/  ULDC.64 UR6, c[0x0][0x208] ;  /* 0x0000820000067ab9 */ /* 0x000fe20000000a00 */
[----:B------:R-:W-:-:S04]  /*1d80*/  ISETP.NE.U32.AND P0, PT, RZ, UR4, PT ;  /* 0x00000004ff007c0c */ /* 0x000fc8000bf05070 */
[----:B------:R-:W-:Y:S01]  /*1d90*/  ISETP.NE.AND.EX P0, PT, RZ, UR5, PT, P0 ;  /* 0x00000005ff007c0c */ /* 0x000fe2000bf05300 */
[----:B------:R-:W-:-:S12]  /*1da0*/  ULDC.64 UR4, c[0x0][0xa30] ;  /* 0x00028c0000047ab9 */ /* 0x000fd80000000a00 */
[----:B0-----:R-:W0:Y:S02]  /*1db0*/  @P0 LDC.64 R2, c[0x0][0xa10] ;  /* 0x00028400ff020b82 */ /* 0x001e240000000a00 */
[----:B0-----:R-:W-:-:S05]  /*1dc0*/  @P0 IMAD.WIDE R2, R26, 0x4, R2 ;  /* 0x000000041a020825 */ /* 0x001fca00078e0202 */
[----:B------:R-:W2:Y:S04]  /*1dd0*/  @P0 LDG.E R0, desc[UR6][R2.64] ;  /* 0x0000000602000981 */ /* 0x000ea8000c1e1900 */
[----:B------:R0:W2:Y:S01]  /*1de0*/  @P0 LDG.E R5, desc[UR6][R2.64+0x4] ;  /* 0x0000040602050981 */ /* 0x0000a2000c1e1900 */
[----:B------:R-:W-:Y:S01]  /*1df0*/  ISETP.NE.U32.AND P1, PT, RZ, UR4, PT ;  /* 0x00000004ff007c0c */ /* 0x000fe2000bf25070 */
[----:B-----5:R-:W-:Y:S01]  /*1e00*/  IMAD.MOV.U32 R127, RZ, RZ, R25 ;  /* 0x000000ffff7f7224 */ /* 0x020fe200078e0019 */
[----:B------:R-:W-:Y:S01]  /*1e10*/  LOP3.LUT R10, R6, 0xff, RZ, 0xc0, !PT ;  /* 0x000000ff060a7812 */ /* 0x000fe200078ec0ff */
[----:B------:R-:W-:Y:S01]  /*1e20*/  IMAD.IADD R9, R25, 0x1, -R8 ;  /* 0x0000000119097824 */ /* 0x000fe200078e0a08 */
[----:B------:R-:W-:Y:S02]  /*1e30*/  ISETP.NE.AND.EX P1, PT, RZ, UR5, PT, P1 ;  /* 0x00000005ff007c0c */ /* 0x000fe4000bf25310 */
[----:B------:R-:W-:Y:S01]  /*1e40*/  SHF.R.U32.HI R4, RZ, 0x10, R6 ;  /* 0x00000010ff047819 */ /* 0x000fe20000011606 */
[----:B------:R1:W-:Y:S04]  /*1e50*/  STL [R1+0x88], R10 ;  /* 0x0000880a01007387 */ /* 0x0003e80000100800 */
[----:B------:R1:W-:Y:S06]  /*1e60*/  STL [R1+0x70], R4 ;  /* 0x0000700401007387 */ /* 0x0003ec0000100800 */
[----:B0-----:R-:W-:-:S04]  /*1e70*/  @P1 IADD3 R2, P2, R28, UR4, RZ ;  /* 0x000000041c021c10 */ /* 0x001fc8000ff5e0ff */
[----:B------:R-:W-:Y:S01]  /*1e80*/  @P1 IADD3.X R3, R27, UR5, RZ, P2, !PT ;  /* 0x000000051b031c10 */ /* 0x000fe200097fe4ff */
[----:B------:R-:W-:Y:S01]  /*1e90*/  BSSY B0, `(.L_x_438) ;  /* 0x000002a000007945 */ /* 0x000fe20003800000 */
[----:B------:R-:W-:-:S03]  /*1ea0*/  LOP3.LUT R18, R18, 0xfffffffd, RZ, 0xc0, !PT ;  /* 0xfffffffd12127812 */ /* 0x000fc600078ec0ff */
[----:B------:R0:W5:Y:S02]  /*1eb0*/  @P1 LDG.E R127, desc[UR6][R2.64] ;  /* 0x00000006027f1981 */ /* 0x000164000c1e1900 */
[----:B0-----:R-:W-:Y:S01]  /*1ec0*/  MOV R3, RZ ;  /* 0x000000ff00037202 */ /* 0x001fe20000000f00 */
[----:B--2---:R-:W-:-:S04]  /*1ed0*/  @P0 IMAD.IADD R24, R5, 0x1, -R0 ;  /* 0x0000000105180824 */ /* 0x004fc800078e0a00 */
[----:B------:R-:W-:-:S04]  /*1ee0*/  IMAD.IADD R133, R9, 0x1, R24 ;  /* 0x0000000109857824 */ /* 0x000fc800078e0218 */
[C---:B------:R-:W-:Y:S01]  /*1ef0*/  VIADD R0, R133.reuse, 0x4f ;  /* 0x0000004f85007836 */ /* 0x040fe20000000000 */
[----:B------:R-:W-:-:S03]  /*1f00*/  ISETP.GE.AND P3, PT, R133, 0x1, PT ;  /* 0x000000018500780c */ /* 0x000fc60003f66270 */
[----:B------:R-:W-:-:S05]  /*1f10*/  IMAD.HI R0, R0, 0x66666667, RZ ;  /* 0x6666666700007827 */ /* 0x000fca00078e02ff */
[----:B------:R-:W-:-:S04]  /*1f20*/  SHF.R.U32.HI R5, RZ, 0x1f, R0 ;  /* 0x0000001fff057819 */ /* 0x000fc80000011600 */
[----:B------:R-:W-:Y:S02]  /*1f30*/  LEA.HI.SX32 R130, R0, R5, 0x1b ;  /* 0x0000000500827211 */ /* 0x000fe400078fdaff */
[----:B------:R-:W-:Y:S01]  /*1f40*/  @P3 LOP3.LUT R18, R18, 0x2, RZ, 0xfc, !PT ;  /* 0x0000000212123812 */ /* 0x000fe200078efcff */
[----:B-1----:R-:W-:Y:S06]  /*1f50*/  @!P3 BRA `(.L_x_439) ;  /* 0x000000000074b947 */ /* 0x002fec0003800000 */
[----:B------:R-:W-:Y:S01]  /*1f60*/  ISETP.NE.AND P0, PT, R4, RZ, PT ;  /* 0x000000ff0400720c */ /* 0x000fe20003f05270 */
[----:B------:R-:W-:-:S03]  /*1f70*/  ULDC UR4, c[0x0][0x9f0] ;  /* 0x00027c0000047ab9 */ /* 0x000fc60000000800 */
[----:B------:R-:W-:-:S04]  /*1f80*/  SEL R11, R4, UR4, P0 ;  /* 0x00000004040b7c07 */ /* 0x000fc80008000000 */
[-C--:B------:R-:W-:Y:S02]  /*1f90*/  IABS R5, R11.reuse ;  /* 0x0000000b00057213 */ /* 0x080fe40000000000 */
[----:B------:R-:W-:Y:S02]  /*1fa0*/  IADD3 R0, R130, -0x1, R11 ;  /* 0xffffffff82007810 */ /* 0x000fe40007ffe00b */
[----:B------:R-:W0:Y:S01]  /*1fb0*/  I2F.RP R4, R5 ;  /* 0x0000000500047306 */ /* 0x000e220000209400 */
[----:B------:R-:W-:-:S05]  /*1fc0*/  IABS R8, R11 ;  /* 0x0000000b00087213 */ /* 0x000fca0000000000 */
[----:B------:R-:W-:Y:S02]  /*1fd0*/  IMAD.MOV R8, RZ, RZ, -R8 ;  /* 0x000000ffff087224 */ /* 0x000fe400078e0a08 */
[----:B0-----:R-:W0:Y:S02]  /*1fe0*/  MUFU.RCP R4, R4 ;  /* 0x0000000400047308 */ /* 0x001e240000001000 */
[----:B0-----:R-:W-:Y:S01]  /*1ff0*/  VIADD R2, R4, 0xffffffe ;  /* 0x0ffffffe04027836 */ /* 0x001fe20000000000 */
[----:B------:R-:W-:Y:S02]  /*2000*/  IABS R4, R0 ;  /* 0x0000000000047213 */ /* 0x000fe40000000000 */
[----:B------:R-:W-:-:S03]  /*2010*/  LOP3.LUT R0, R0, R11, RZ, 0x3c, !PT ;  /* 0x0000000b00007212 */ /* 0x000fc600078e3cff */
[----:B------:R0:W1:Y:S01]  /*2020*/  F2I.FTZ.U32.TRUNC.NTZ R3, R2 ;  /* 0x0000000200037305 */ /* 0x000062000021f000 */
[----:B------:R-:W-:Y:S01]  /*2030*/  ISETP.GE.AND P2, PT, R0, RZ, PT ;  /* 0x000000ff0000720c */ /* 0x000fe20003f46270 */
[----:B0-----:R-:W-:Y:S02]  /*2040*/  IMAD.MOV.U32 R2, RZ, RZ, RZ ;  /* 0x000000ffff027224 */ /* 0x001fe400078e00ff */
[----:B-1----:R-:W-:-:S04]  /*2050*/  IMAD.MOV R6, RZ, RZ, -R3 ;  /* 0x000000ffff067224 */ /* 0x002fc800078e0a03 */
[----:B------:R-:W-:-:S04]  /*2060*/  IMAD R7, R6, R5, RZ ;  /* 0x0000000506077224 */ /* 0x000fc800078e02ff */
[----:B------:R-:W-:-:S04]  /*2070*/  IMAD.HI.U32 R3, R3, R7, R2 ;  /* 0x0000000703037227 */ /* 0x000fc800078e0002 */
[----:B------:R-:W-:Y:S02]  /*2080*/  IMAD.MOV.U32 R2, RZ, RZ, R8 ;  /* 0x000000ffff027224 */ /* 0x000fe400078e0008 */
[----:B------:R-:W-:-:S04]  /*2090*/  IMAD.HI.U32 R3, R3, R4, RZ ;  /* 0x0000000403037227 */ /* 0x000fc800078e00ff */
[----:B------:R-:W-:-:S05]  /*20a0*/  IMAD R2, R3, R2, R4 ;  /* 0x0000000203027224 */ /* 0x000fca00078e0204 */
[----:B------:R-:W-:-:S13]  /*20b0*/  ISETP.GT.U32.AND P1, PT, R5, R2, PT ;  /* 0x000000020500720c */ /* 0x000fda0003f24070 */
[----:B------:R-:W-:Y:S02]  /*20c0*/  @!P1 IMAD.IADD R2, R2, 0x1, -R5 ;  /* 0x0000000102029824 */ /* 0x000fe400078e0a05 */
[----:B------:R-:W-:Y:S01]  /*20d0*/  @!P1 VIADD R3, R3, 0x1 ;  /* 0x0000000103039836 */ /* 0x000fe20000000000 */
[----:B------:R-:W-:Y:S02]  /*20e0*/  ISETP.NE.AND P1, PT, R11, RZ, PT ;  /* 0x000000ff0b00720c */ /* 0x000fe40003f25270 */
[----:B------:R-:W-:-:S13]  /*20f0*/  ISETP.GE.U32.AND P0, PT, R2, R5, PT ;  /* 0x000000050200720c */ /* 0x000fda0003f06070 */
[----:B------:R-:W-:-:S04]  /*2100*/  @P0 VIADD R3, R3, 0x1 ;  /* 0x0000000103030836 */ /* 0x000fc80000000000 */
[----:B------:R-:W-:Y:S01]  /*2110*/  @!P2 IMAD.MOV R3, RZ, RZ, -R3 ;  /* 0x000000ffff03a224 */ /* 0x000fe200078e0a03 */
[----:B------:R-:W-:-:S07]  /*2120*/  @!P1 LOP3.LUT R3, RZ, R11, RZ, 0x33, !PT ;  /* 0x0000000bff039212 */ /* 0x000fce00078e33ff */
.L_x_439:
[----:B------:R-:W-:Y:S05]  /*2130*/  BSYNC B0 ;  /* 0x0000000000007941 */ /* 0x000fea0003800000 */
.L_x_438:
[----:B------:R-:W-:-:S05]  /*2140*/  IMAD R0, R10, R3, RZ ;  /* 0x000000030a007224 */ /* 0x000fca00078e02ff */
[C---:B------:R-:W-:Y:S01]  /*2150*/  VIADDMNMX R3, R0.reuse, R3, R130, PT ;  /* 0x0000000300037246 */ /* 0x040fe20003800182 */
[----:B------:R-:W-:-:S04]  /*2160*/  IMAD R0, R0, 0x50, -R9 ;  /* 0x0000005000007824 */ /* 0x000fc800078e0a09 */
[----:B------:R-:W-:Y:S01]  /*2170*/  IMAD R3, R3, 0x50, -R9 ;  /* 0x0000005003037824 */ /* 0x000fe200078e0a09 */
[----:B------:R-:W-:-:S04]  /*2180*/  VIMNMX R0, RZ, R0, !PT ;  /* 0x00000000ff007248 */ /* 0x000fc80007fe0100 */
[----:B------:R-:W-:Y:S01]  /*2190*/  VIMNMX R3, R3, R24, PT ;  /* 0x0000001803037248 */ /* 0x000fe20003fe0100 */
[----:B------:R-:W-:-:S03]  /*21a0*/  IMAD.WIDE.U32 R112, R0, -0x33333333, RZ ;  /* 0xcccccccd00707825 */ /* 0x000fc600078e00ff */
[----:B------:R-:W-:Y:S02]  /*21b0*/  ISETP.GT.AND P0, PT, R3, R0, PT ;  /* 0x000000000300720c */ /* 0x000fe40003f04270 */
[----:B------:R-:W-:-:S05]  /*21c0*/  SHF.R.U32.HI R112, RZ, 0x6, R113 ;  /* 0x00000006ff707819 */ /* 0x000fca0000011671 */
[----:B------:R-:W-:-:S06]  /*21d0*/  IMAD.MOV.U32 R2, RZ, RZ, R112 ;  /* 0x000000ffff027224 */ /* 0x000fcc00078e0070 */
[----:B------:R-:W-:-:S04]  /*21e0*/  @P0 VIADD R0, R3, 0x4f ;  /* 0x0000004f03000836 */ /* 0x000fc80000000000 */
[----:B------:R-:W-:-:S05]  /*21f0*/  @P0 IMAD.HI R0, R0, 0x66666667, RZ ;  /* 0x6666666700000827 */ /* 0x000fca00078e02ff */
[----:B------:R-:W-:-:S04]  /*2200*/  @P0 SHF.R.U32.HI R3, RZ, 0x1f, R0 ;  /* 0x0000001fff030819 */ /* 0x000fc80000011600 */
[----:B------:R-:W-:Y:S02]  /*2210*/  @P0 LEA.HI.SX32 R2, R0, R3, 0x1b ;  /* 0x0000000300020211 */ /* 0x000fe400078fdaff */
[----:B------:R-:W-:Y:S02]  /*2220*/  PLOP3.LUT P0, PT, PT, PT, PT, 0x80, 0x0 ;  /* 0x000000000000781c */ /* 0x000fe40003f0f070 */
[----:B------:R-:W-:-:S13]  /*2230*/  ISETP.GT.AND P1, PT, R2, R112, PT ;  /* 0x000000700200720c */ /* 0x000fda0003f24270 */
[----:B------:R-:W-:Y:S05]  /*2240*/  @!P1 BRA `(.L_x_440) ;  /* 0x0000009800bc9947 */ /* 0x000fea0003800000 */
[----:B------:R-:W-:Y:S01]  /*2250*/  VIADD R0, R23, 0x24400 ;  /* 0x0002440017007836 */ /* 0x000fe20000000000 */
[----:B------:R-:W-:Y:S04]  /*2260*/  BSSY B6, `(.L_x_441) ;  /* 0x0000013000067945 */ /* 0x000fe80003800000 */
[----:B------:R-:W-:-:S13]  /*2270*/  LOP3.LUT P0, RZ, R0, 0x3ff, RZ, 0xc0, !PT ;  /* 0x000003ff00ff7812 */ /* 0x000fda000780c0ff */
[----:B------:R-:W-:Y:S05]  /*2280*/  @!P0 BRA `(.L_x_442) ;  /* 0x0000000000408947 */ /* 0x000fea0003800000 */
[----:B------:R-:W-:Y:S01]  /*2290*/  MOV R14, 0x0 ;  /* 0x00000000000e7802 */ /* 0x000fe20000000f00 */
[----:B------:R-:W-:Y:S01]  /*22a0*/  ULDC.64 UR4, c[0x4][0xa8] ;  /* 0x01002a0000047ab9 */ /* 0x000fe20000000a00 */
[----:B------:R-:W-:Y:S01]  /*22b0*/  ULDC.64 UR6, c[0x4][0x18] ;  /* 0x0100060000067ab9 */ /* 0x000fe20000000a00 */
[----:B------:R-:W-:Y:S02]  /*22c0*/  IMAD.U32 R4, RZ, RZ, UR4 ;  /* 0x00000004ff047e24 */ /* 0x000fe4000f8e00ff */
[----:B------:R-:W-:Y:S01]  /*22d0*/  IMAD.U32 R5, RZ, RZ, UR5 ;  /* 0x00000005ff057e24 */ /* 0x000fe2000f8e00ff */
[----:B------:R-:W0:Y:S01]  /*22e0*/  LDC.64 R14, c[0x4][R14] ;  /* 0x010000000e0e7b82 */ /* 0x000e220000000a00 */
[----:B------:R-:W-:Y:S01]  /*22f0*/  ULDC.64 UR4, c[0x4][0xb0] ;  /* 0x01002c0000047ab9 */ /* 0x000fe20000000a00 */
        /* <DEDUP_REMOVED lines=8> */
[----:B0----5:R-:W-:Y:S05]  /*2380*/  CALL.ABS.NOINC R14 ;  /* 0x000000000e007343 */ /* 0x021fea0003c00000 */
.L_x_442:
[----:B------:R-:W-:Y:S05]  /*2390*/  BSYNC B6 ;  /* 0x0000000000067941 */ /* 0x000fea0003800000 */
.L_x_441:
        /* <DEDUP_REMOVED lines=20> */
.L_x_444:
[----:B------:R-:W-:Y:S05]  /*24e0*/  BSYNC B6 ;  /* 0x0000000000067941 */ /* 0x000fea0003800000 */
.L_x_443:
[----:B------:R-:W-:Y:S01]  /*24f0*/  ULDC.64 UR4, c[0x0][0x9f8] ;  /* 0x00027e0000047ab9 */ /* 0x000fe20000000a00 */
[----:B------:R-:W-:Y:S01]  /*2500*/  IMAD.MOV.U32 R0, RZ, RZ, R26 ;  /* 0x000000ffff007224 */ /* 0x000fe200078e001a */
[----:B------:R-:W-:Y:S01]  /*2510*/  ISETP.NE.U32.AND P0, PT, RZ, UR4, PT ;  /* 0x00000004ff007c0c */ /* 0x000fe2000bf05070 */
[----:B------:R-:W2:Y:S01]  /*2520*/  LDL R26, [R1+0x58] ;  /* 0x00005800011a7983 */ /* 0x000ea20000100800 */
[----:B------:R-:W-:Y:S01]  /*2530*/  ULDC.64 UR6, c[0x0][0x208] ;  /* 0x0000820000067ab9 */ /* 0x000fe20000000a00 */
[----:B------:R-:W0:Y:S01]  /*2540*/  LDC.64 R96, c[0x0][0x3f8] ;  /* 0x0000fe00ff607b82 */ /* 0x000e220000000a00 */
[----:B------:R-:W-:Y:S01]  /*2550*/  ISETP.NE.AND.EX P0, PT, RZ, UR5, PT, P0 ;  /* 0x00000005ff007c0c */ /* 0x000fe2000bf05300 */
[----:B------:R-:W3:Y:S01]  /*2560*/  LDL R15, [R1+0x54] ;  /* 0x00005400010f7983 */ /* 0x000ee20000100800 */
[----:B------:R-:W1:Y:S05]  /*2570*/  S2R R3, SR_TID.X ;  /* 0x0000000000037919 */ /* 0x000e6a0000002100 */
[----:B------:R-:W4:Y:S06]  /*2580*/  LDC R111, c[0x0][0x3f4] ;  /* 0x0000fd00ff6f7b82 */ /* 0x000f2c0000000800 */
[----:B------:R-:W-:Y:S01]  /*2590*/  @P0 IADD3 R4, P1, R28, UR4, RZ ;  /* 0x000000041c040c10 */ /* 0x000fe2000ff3e0ff */
[----:B------:R-:W-:Y:S01]  /*25a0*/  ULDC UR4, c[0x0][0x2f4] ;  /* 0x0000bd0000047ab9 */ /* 0x000fe20000000800 */
[----:B------:R-:W4:Y:S02]  /*25b0*/  LDC.64 R90, c[0x0][0x408] ;  /* 0x00010200ff5a7b82 */ /* 0x000f240000000a00 */
[----:B------:R-:W-:-:S02]  /*25c0*/  @P0 IADD3.X R5, R27, UR5, RZ, P1, !PT ;  /* 0x000000051b050c10 */ /* 0x000fc40008ffe4ff */
[----:B------:R-:W3:Y:S04]  /*25d0*/  LDL R27, [R1+0x5c] ;  /* 0x00005c00011b7983 */ /* 0x000ee80000100800 */
[----:B------:R1:W3:Y:S01]  /*25e0*/  @P0 LDG.E R0, desc[UR6][R4.64] ;  /* 0x0000000604000981 */ /* 0x0002e2000c1e1900 */
[----:B------:R-:W-:Y:S02]  /*25f0*/  ISETP.GE.AND P1, PT, R214, UR4, PT ;  /* 0x00000004d6007c0c */ /* 0x000fe4000bf26270 */
[----:B------:R-:W-:Y:S02]  /*2600*/  ISETP.GE.AND P0, PT, R16, UR4, PT ;  /* 0x0000000410007c0c */ /* 0x000fe4000bf06270 */
[----:B-1----:R-:W-:Y:S02]  /*2610*/  SEL R4, RZ, 0xffffffff, P1 ;  /* 0xffffffffff047807 */ /* 0x002fe40000800000 */
[----:B------:R-:W-:Y:S01]  /*2620*/  SHF.R.S32.HI R9, RZ, 0x1f, R224 ;  /* 0x0000001fff097819 */ /* 0x000fe200000114e0 */
[----:B------:R-:W-:Y:S01]  /*2630*/  VIADD R109, R3, 0xffffff80 ;  /* 0xffffff80036d7836 */ /* 0x000fe20000000000 */
[----:B------:R-:W-:Y:S01]  /*2640*/  SEL R3, RZ, 0x1, P0 ;  /* 0x00000001ff037807 */ /* 0x000fe20000000000 */
[----:B------:R-:W-:Y:S01]  /*2650*/  IMAD.SHL.U32 R4, R4, 0x2, RZ ;  /* 0x0000000204047824 */ /* 0x000fe200078e00ff */
[----:B------:R-:W-:Y:S01]  /*2660*/  ISETP.GE.AND P2, PT, R19, UR4, PT ;  /* 0x0000000413007c0c */ /* 0x000fe2000bf46270 */
[----:B0-----:R-:W-:Y:S01]  /*2670*/  IMAD R5, R9, R96, RZ ;  /* 0x0000006009057224 */ /* 0x001fe200078e02ff */
[----:B------:R-:W-:-:S02]  /*2680*/  SHF.R.S32.HI R217, RZ, 0x1f, R216 ;  /* 0x0000001fffd97819 */ /* 0x000fc400000114d8 */
[----:B------:R-:W-:Y:S02]  /*2690*/  LOP3.LUT R3, R4, 0x2, R3, 0xe2, !PT ;  /* 0x0000000204037812 */ /* 0x000fe400078ee203 */
[----:B------:R-:W-:Y:S02]  /*26a0*/  SEL R4, RZ, 0x4, P2 ;  /* 0x00000004ff047807 */ /* 0x000fe40001000000 */
[----:B----4-:R-:W-:Y:S01]  /*26b0*/  ISETP.GE.AND P2, PT, R16, R111, PT ;  /* 0x0000006f1000720c */ /* 0x010fe20003f46270 */
[C---:B------:R-:W-:Y:S01]  /*26c0*/  IMAD R7, R224.reuse, R97, R5 ;  /* 0x00000061e0077224 */ /* 0x040fe200078e0205 */
[----:B------:R-:W-:Y:S01]  /*26d0*/  SHF.R.S32.HI R6, RZ, 0x1f, R109 ;  /* 0x0000001fff067819 */ /* 0x000fe2000001146d */
[-C--:B------:R-:W-:Y:S01]  /*26e0*/  IMAD.WIDE.U32 R100, R224, R96.reuse, R216 ;  /* 0x00000060e0647225 */ /* 0x080fe200078e00d8 */
[----:B------:R-:W-:Y:S02]  /*26f0*/  ISETP.GE.AND P1, PT, R214, R111, PT ;  /* 0x0000006fd600720c */ /* 0x000fe40003f26270 */
[----:B------:R-:W-:Y:S01]  /*2700*/  SEL R5, R111, RZ, P2 ;  /* 0x000000ff6f057207 */ /* 0x000fe20001000000 */
[----:B------:R-:W-:Y:S01]  /*2710*/  IMAD.WIDE.U32 R98, R224, R96, R16 ;  /* 0x00000060e0627225 */ /* 0x000fe200078e0010 */
[----:B------:R-:W-:-:S02]  /*2720*/  LEA.HI R6, R6, R109, RZ, 0x3 ;  /* 0x0000006d06067211 */ /* 0x000fc400078f18ff */
[----:B------:R-:W-:Y:S01]  /*2730*/  LOP3.LUT R3, R3, R4, RZ, 0xfc, !PT ;  /* 0x0000000403037212 */ /* 0x000fe200078efcff */
[----:B------:R-:W-:Y:S02]  /*2740*/  IMAD.IADD R101, R101, 0x1, R7 ;  /* 0x0000000165657824 */ /* 0x000fe400078e0207 */
[----:B------:R-:W-:Y:S01]  /*2750*/  IMAD.IADD R99, R7, 0x1, R99 ;  /* 0x0000000107637824 */ /* 0x000fe200078e0263 */
[----:B------:R-:W-:Y:S01]  /*2760*/  SEL R7, R111, RZ, P1 ;  /* 0x000000ff6f077207 */ /* 0x000fe20000800000 */
[-C--:B------:R-:W-:Y:S02]  /*2770*/  IMAD R4, R9, R90.reuse, RZ ;  /* 0x0000005a09047224 */ /* 0x080fe400078e02ff */
[----:B------:R-:W-:Y:S02]  /*2780*/  IMAD.IADD R5, R16, 0x1, R5 ;  /* 0x0000000110057824 */ /* 0x000fe400078e0205 */
[C---:B------:R-:W-:Y:S02]  /*2790*/  VIADD R30, R224.reuse, 0x20 ;  /* 0x00000020e01e7836 */ /* 0x040fe40000000000 */
[----:B------:R-:W-:Y:S01]  /*27a0*/  VIADD R21, R224, 0x20 ;  /* 0x00000020e0157836 */ /* 0x000fe20000000000 */
[----:B------:R-:W-:Y:S01]  /*27b0*/  LOP3.LUT R6, R6, 0xfffffff8, RZ, 0xc0, !PT ;  /* 0xfffffff806067812 */ /* 0x000fe200078ec0ff */
[C---:B------:R-:W-:Y:S01]  /*27c0*/  IMAD.WIDE.U32 R94, R224.reuse, R90, R216 ;  /* 0x0000005ae05e7225 */ /* 0x040fe200078e00d8 */
[----:B------:R-:W-:-:S03]  /*27d0*/  SHF.L.U32 R31, R224, 0x6, RZ ;  /* 0x00000006e01f7819 */ /* 0x000fc600000006ff */
[C---:B------:R-:W-:Y:S01]  /*27e0*/  IMAD R9, R224.reuse, R91, R4 ;  /* 0x0000005be0097224 */ /* 0x040fe200078e0204 */
[----:B------:R-:W-:Y:S01]  /*27f0*/  SHF.R.S32.HI R4, RZ, 0x1f, R5 ;  /* 0x0000001fff047819 */ /* 0x000fe20000011405 */
[----:B------:R-:W-:-:S04]  /*2800*/  IMAD.WIDE.U32 R92, R224, R90, R16 ;  /* 0x0000005ae05c7225 */ /* 0x000fc800078e0010 */
[----:B------:R-:W-:Y:S02]  /*2810*/  IMAD.IADD R7, R214, 0x1, R7 ;  /* 0x00000001d6077824 */ /* 0x000fe400078e0207 */
[----:B------:R-:W-:Y:S02]  /*2820*/  IMAD.SHL.U32 R28, R224, 0x40, RZ ;  /* 0x00000040e01c7824 */ /* 0x000fe400078e00ff */
[----:B------:R-:W-:Y:S02]  /*2830*/  IMAD.SHL.U32 R30, R30, 0x40, RZ ;  /* 0x000000401e1e7824 */ /* 0x000fe400078e00ff */
[----:B------:R-:W-:Y:S01]  /*2840*/  IMAD.SHL.U32 R21, R21, 0x40, RZ ;  /* 0x0000004015157824 */ /* 0x000fe200078e00ff */
[----:B------:R-:W-:Y:S01]  /*2850*/  LOP3.LUT R31, R31, 0x1c0, RZ, 0xc0, !PT ;  /* 0x000001c01f1f7812 */ /* 0x000fe200078ec0ff */
[----:B------:R-:W-:Y:S01]  /*2860*/  IMAD.IADD R109, R109, 0x1, -R6 ;  /* 0x000000016d6d7824 */ /* 0x000fe200078e0a06 */
[CC--:B------:R-:W-:Y:S01]  /*2870*/  LEA.HI R6, R4.reuse, R5.reuse, RZ, 0x6 ;  /* 0x0000000504067211 */ /* 0x0c0fe200078f30ff */
[----:B------:R-:W-:Y:S01]  /*2880*/  IMAD.IADD R95, R95, 0x1, R9 ;  /* 0x000000015f5f7824 */ /* 0x000fe200078e0209 */
[----:B------:R-:W-:Y:S01]  /*2890*/  SHF.R.S32.HI R8, RZ, 0x1f, R7 ;  /* 0x0000001fff087819 */ /* 0x000fe20000011407 */
[----:B------:R-:W-:Y:S01]  /*28a0*/  IMAD.IADD R93, R9, 0x1, R93 ;  /* 0x00000001095d7824 */ /* 0x000fe200078e025d */
[----:B------:R-:W-:-:S02]  /*28b0*/  LEA.HI R9, R4, R5, RZ, 0x3 ;  /* 0x0000000504097211 */ /* 0x000fc400078f18ff */
[----:B------:R-:W-:Y:S02]  /*28c0*/  LOP3.LUT R28, R28, 0x1c0, RZ, 0xc0, !PT ;  /* 0x000001c01c1c7812 */ /* 0x000fe400078ec0ff */
[----:B------:R-:W-:Y:S02]  /*28d0*/  LOP3.LUT R30, R30, 0x1c0, RZ, 0xc0, !PT ;  /* 0x000001c01e1e7812 */ /* 0x000fe400078ec0ff */
[----:B------:R-:W-:Y:S02]  /*28e0*/  LOP3.LUT R21, R21, 0x1c0, RZ, 0xc0, !PT ;  /* 0x000001c015157812 */ /* 0x000fe400078ec0ff */
[----:B------:R-:W-:Y:S02]  /*28f0*/  SHF.R.S32.HI R6, RZ, 0x6, R6 ;  /* 0x00000006ff067819 */ /* 0x000fe40000011406 */
[----:B------:R-:W-:Y:S02]  /*2900*/  LOP3.LUT R4, R31, 0x38, R9, 0xf8, !PT ;  /* 0x000000381f047812 */ /* 0x000fe400078ef809 */
[----:B------:R-:W-:-:S02]  /*2910*/  SHF.R.U32.HI R28, RZ, 0x3, R28 ;  /* 0x00000003ff1c7819 */ /* 0x000fc4000001161c */
[-C--:B------:R-:W-:Y:S02]  /*2920*/  LEA.HI R20, R8, R7.reuse, RZ, 0x3 ;  /* 0x0000000708147211 */ /* 0x080fe400078f18ff */
[----:B------:R-:W-:Y:S02]  /*2930*/  LOP3.LUT R10, R30, 0x38, R9, 0xf8, !PT ;  /* 0x000000381e0a7812 */ /* 0x000fe400078ef809 */
[----:B------:R-:W-:Y:S01]  /*2940*/  SHF.R.U32.HI R21, RZ, 0x3, R21 ;  /* 0x00000003ff157819 */ /* 0x000fe20000011615 */
[----:B------:R-:W0:Y:S01]  /*2950*/  S2R R156, SR_TID.X ;  /* 0x00000000009c7919 */ /* 0x000e220000002100 */
[----:B------:R-:W-:Y:S02]  /*2960*/  LEA.HI R7, R8, R7, RZ, 0x6 ;  /* 0x0000000708077211 */ /* 0x000fe400078f30ff */
[----:B------:R-:W-:Y:S02]  /*2970*/  LOP3.LUT R5, R4, R28, RZ, 0x3c, !PT ;  /* 0x0000001c04057212 */ /* 0x000fe400078e3cff */
[----:B------:R-:W-:Y:S01]  /*2980*/  LOP3.LUT R11, R10, R21, RZ, 0x3c, !PT ;  /* 0x000000150a0b7212 */ /* 0x000fe200078e3cff */
[C---:B------:R-:W-:Y:S01]  /*2990*/  VIADD R29, R224.reuse, 0x40 ;  /* 0x00000040e01d7836 */ /* 0x040fe20000000000 */
[----:B------:R-:W-:Y:S01]  /*29a0*/  SHF.R.S32.HI R7, RZ, 0x6, R7 ;  /* 0x00000006ff077819 */ /* 0x000fe20000011407 */
[----:B------:R-:W-:Y:S01]  /*29b0*/  VIADD R14, R224, 0x40 ;  /* 0x00000040e00e7836 */ /* 0x000fe20000000000 */
[----:B------:R-:W-:Y:S01]  /*29c0*/  LOP3.LUT R4, R31, 0x38, R20, 0xf8, !PT ;  /* 0x000000381f047812 */ /* 0x000fe200078ef814 */
[----:B------:R-:W-:-:S02]  /*29d0*/  IMAD.SHL.U32 R29, R29, 0x40, RZ ;  /* 0x000000401d1d7824 */ /* 0x000fc400078e00ff */
[----:B------:R-:W-:Y:S01]  /*29e0*/  IMAD.SHL.U32 R14, R14, 0x40, RZ ;  /* 0x000000400e0e7824 */ /* 0x000fe200078e00ff */
[----:B------:R-:W-:Y:S02]  /*29f0*/  LOP3.LUT R4, R4, R28, RZ, 0x3c, !PT ;  /* 0x0000001c04047212 */ /* 0x000fe400078e3cff */
[----:B------:R-:W-:Y:S02]  /*2a00*/  LOP3.LUT R29, R29, 0x1c0, RZ, 0xc0, !PT ;  /* 0x000001c01d1d7812 */ /* 0x000fe400078ec0ff */
[----:B------:R-:W-:Y:S02]  /*2a10*/  LOP3.LUT R14, R14, 0x1c0, RZ, 0xc0, !PT ;  /* 0x000001c00e0e7812 */ /* 0x000fe400078ec0ff */
[----:B------:R-:W-:Y:S02]  /*2a20*/  LOP3.LUT R8, R29, 0x38, R20, 0xf8, !PT ;  /* 0x000000381d087812 */ /* 0x000fe400078ef814 */
[----:B------:R-:W-:Y:S02]  /*2a30*/  SHF.R.U32.HI R14, RZ, 0x3, R14 ;  /* 0x00000003ff0e7819 */ /* 0x000fe4000001160e */
[----:B------:R-:W-:-:S02]  /*2a40*/  ISETP.GE.AND P0, PT, R22, UR4, PT ;  /* 0x0000000416007c0c */ /* 0x000fc4000bf06270 */
[----:B------:R-:W-:Y:S02]  /*2a50*/  LOP3.LUT R8, R8, R14, RZ, 0x3c, !PT ;  /* 0x0000000e08087212 */ /* 0x000fe400078e3cff */
[----:B------:R-:W-:Y:S01]  /*2a60*/  LOP3.LUT R12, R29, 0x38, R9, 0xf8, !PT ;  /* 0x000000381d0c7812 */ /* 0x000fe200078ef809 */
[C---:B------:R-:W-:Y:S01]  /*2a70*/  IMAD.SHL.U32 R104, R90.reuse, 0x20, RZ ;  /* 0x000000205a687824 */ /* 0x040fe200078e00ff */
[C-C-:B------:R-:W-:Y:S01]  /*2a80*/  SHF.L.U64.HI R103, R90.reuse, 0x5, R91.reuse ;  /* 0x000000055a677819 */ /* 0x140fe2000001025b */
[C---:B------:R-:W-:Y:S01]  /*2a90*/  IMAD.SHL.U32 R108, R90.reuse, 0x40, RZ ;  /* 0x000000405a6c7824 */ /* 0x040fe200078e00ff */
[----:B------:R-:W-:Y:S01]  /*2aa0*/  SHF.L.U64.HI R107, R90, 0x6, R91 ;  /* 0x000000065a6b7819 */ /* 0x000fe2000001025b */
[----:B-----5:R-:W-:Y:S01]  /*2ab0*/  IMAD.WIDE.U32 R94, R127, R90, R94 ;  /* 0x0000005a7f5e7225 */ /* 0x020fe200078e005e */
[----:B------:R-:W-:-:S03]  /*2ac0*/  LOP3.LUT R13, R12, R14, RZ, 0x3c, !PT ;  /* 0x0000000e0c0d7212 */ /* 0x000fc600078e3cff */
[----:B------:R-:W-:Y:S01]  /*2ad0*/  IMAD.WIDE.U32 R92, R127, R90, R92 ;  /* 0x0000005a7f5c7225 */ /* 0x000fe200078e005c */
[C-C-:B------:R-:W-:Y:S02]  /*2ae0*/  SHF.L.U64.HI R89, R96.reuse, 0x5, R97.reuse ;  /* 0x0000000560597819 */ /* 0x140fe40000010261 */
[C---:B------:R-:W-:Y:S01]  /*2af0*/  SHF.L.U64.HI R105, R96.reuse, 0x6, R97 ;  /* 0x0000000660697819 */ /* 0x040fe20000010261 */
[----:B------:R-:W-:Y:S01]  /*2b00*/  IMAD R115, R97, 0x50, RZ ;  /* 0x0000005061737824 */ /* 0x000fe200078e02ff */
[----:B------:R-:W-:Y:S01]  /*2b10*/  SHF.R.S32.HI R10, RZ, 0x3, R20 ;  /* 0x00000003ff0a7819 */ /* 0x000fe20000011414 */
[C---:B------:R-:W-:Y:S02]  /*2b20*/  IMAD.SHL.U32 R102, R96.reuse, 0x20, RZ ;  /* 0x0000002060667824 */ /* 0x040fe400078e00ff */
[----:B------:R-:W-:Y:S02]  /*2b30*/  IMAD.SHL.U32 R106, R96, 0x40, RZ ;  /* 0x00000040606a7824 */ /* 0x000fe400078e00ff */
[----:B------:R-:W-:-:S04]  /*2b40*/  IMAD.WIDE.U32 R100, R127, R96, R100 ;  /* 0x000000607f647225 */ /* 0x000fc800078e0064 */
[----:B------:R-:W-:Y:S01]  /*2b50*/  IMAD.WIDE.U32 R98, R127, R96, R98 ;  /* 0x000000607f627225 */ /* 0x000fe200078e0062 */
[----:B0-----:R-:W-:-:S03]  /*2b60*/  LEA.HI R156, R156, 0x8, RZ, 0x19 ;  /* 0x000000089c9c7811 */ /* 0x001fc600078fc8ff */
[----:B------:R-:W-:Y:S02]  /*2b70*/  IMAD.IADD R114, R114, 0x1, R25 ;  /* 0x0000000172727824 */ /* 0x000fe400078e0219 */
[----:B------:R-:W-:Y:S02]  /*2b80*/  IMAD.SHL.U32 R111, R111, 0x2, RZ ;  /* 0x000000026f6f7824 */ /* 0x000fe400078e00ff */
[----:B------:R-:W-:Y:S02]  /*2b90*/  IMAD R109, R109, 0x20, R224 ;  /* 0x000000206d6d7824 */ /* 0x000fe400078e02e0 */
[----:B--2---:R-:W-:-:S04]  /*2ba0*/  IMAD R124, R6, 0x1400, R26 ;  /* 0x00001400067c7824 */ /* 0x004fc800078e021a */
[----:B------:R-:W-:Y:S01]  /*2bb0*/  IMAD.IADD R124, R124, 0x1, R11 ;  /* 0x000000017c7c7824 */ /* 0x000fe200078e020b */
[----:B------:R-:W-:Y:S01]  /*2bc0*/  SHF.R.S32.HI R11, RZ, 0x1f, R127 ;  /* 0x0000001fff0b7819 */ /* 0x000fe2000001147f */
[C---:B------:R-:W-:Y:S02]  /*2bd0*/  IMAD R123, R7.reuse, 0x1400, R26 ;  /* 0x00001400077b7824 */ /* 0x040fe400078e021a */
[C---:B---3--:R-:W-:Y:S02]  /*2be0*/  IMAD R121, R7.reuse, 0x1400, R15 ;  /* 0x0000140007797824 */ /* 0x048fe400078e020f */
[----:B------:R-:W-:-:S04]  /*2bf0*/  IMAD R125, R7, 0x1400, R27 ;  /* 0x00001400077d7824 */ /* 0x000fc800078e021b */
[----:B------:R-:W-:Y:S02]  /*2c00*/  IMAD.IADD R125, R125, 0x1, R4 ;  /* 0x000000017d7d7824 */ /* 0x000fe400078e0204 */
[----:B------:R-:W-:Y:S02]  /*2c10*/  IMAD R4, R11, R96, RZ ;  /* 0x000000600b047224 */ /* 0x000fe400078e02ff */
[----:B------:R-:W-:Y:S02]  /*2c20*/  IMAD R126, R6, 0x1400, R27 ;  /* 0x00001400067e7824 */ /* 0x000fe400078e021b */
[----:B------:R-:W-:Y:S02]  /*2c30*/  IMAD R7, R127, R97, R4 ;  /* 0x000000617f077224 */ /* 0x000fe400078e0204 */
[----:B------:R-:W-:Y:S02]  /*2c40*/  IMAD R4, R11, R90, RZ ;  /* 0x0000005a0b047224 */ /* 0x000fe400078e02ff */
[----:B------:R-:W-:Y:S01]  /*2c50*/  IMAD.IADD R126, R126, 0x1, R5 ;  /* 0x000000017e7e7824 */ /* 0x000fe200078e0205 */
[----:B------:R-:W-:Y:S01]  /*2c60*/  LOP3.LUT R5, R30, 0x38, R20, 0xf8, !PT ;  /* 0x000000381e057812 */ /* 0x000fe200078ef814 */
[----:B------:R-:W-:Y:S01]  /*2c70*/  IMAD R11, R127, R91, R4 ;  /* 0x0000005b7f0b7224 */ /* 0x000fe200078e0204 */
[----:B------:R-:W-:Y:S01]  /*2c80*/  SEL R4, RZ, 0x8, P0 ;  /* 0x00000008ff047807 */ /* 0x000fe20000000000 */
[----:B------:R-:W-:Y:S01]  /*2c90*/  IMAD R122, R6, 0x1400, R15 ;  /* 0x00001400067a7824 */ /* 0x000fe200078e020f */
[----:B------:R-:W-:Y:S01]  /*2ca0*/  LOP3.LUT R6, R5, R21, RZ, 0x3c, !PT ;  /* 0x0000001505067212 */ /* 0x000fe200078e3cff */
[----:B------:R-:W-:Y:S01]  /*2cb0*/  IMAD R5, R91, 0x50, RZ ;  /* 0x000000505b057824 */ /* 0x000fe200078e02ff */
[----:B------:R-:W-:Y:S01]  /*2cc0*/  LOP3.LUT R26, R3, R4, RZ, 0xfc, !PT ;  /* 0x00000004031a7212 */ /* 0x000fe200078efcff */
[----:B------:R-:W-:Y:S01]  /*2cd0*/  IMAD.IADD R121, R121, 0x1, R8 ;  /* 0x0000000179797824 */ /* 0x000fe200078e0208 */
[----:B------:R-:W-:Y:S01]  /*2ce0*/  SHF.R.S32.HI R8, RZ, 0x3, R9 ;  /* 0x00000003ff087819 */ /* 0x000fe20000011409 */
[----:B------:R-:W-:Y:S01]  /*2cf0*/  IMAD.WIDE.U32 R90, R90, 0x50, RZ ;  /* 0x000000505a5a7825 */ /* 0x000fe200078e00ff */
[----:B------:R-:W-:-:S02]  /*2d00*/  LOP3.LUT R9, R9, 0xfffffff8, RZ, 0xc0, !PT ;  /* 0xfffffff809097812 */ /* 0x000fc400078ec0ff */
[----:B------:R-:W-:Y:S01]  /*2d10*/  LOP3.LUT R20, R20, 0xfffffff8, RZ, 0xc0, !PT ;  /* 0xfffffff814147812 */ /* 0x000fe200078ec0ff */
[----:B------:R-:W-:Y:S01]  /*2d20*/  IMAD.WIDE.U32 R96, R96, 0x50, RZ ;  /* 0x0000005060607825 */ /* 0x000fe200078e00ff */
[C---:B------:R-:W-:Y:S02]  /*2d30*/  LOP3.LUT R21, R26.reuse, 0x2, RZ, 0xc0, !PT ;  /* 0x000000021a157812 */ /* 0x040fe400078ec0ff */
[C---:B------:R-:W-:Y:S01]  /*2d40*/  LOP3.LUT R25, R26.reuse, 0x4, RZ, 0xc0, !PT ;  /* 0x000000041a197812 */ /* 0x040fe200078ec0ff */
[----:B------:R-:W-:Y:S01]  /*2d50*/  IMAD.IADD R120, R91, 0x1, R5 ;  /* 0x000000015b787824 */ /* 0x000fe200078e0205 */
[----:B------:R-:W-:Y:S01]  /*2d60*/  LOP3.LUT R3, R3, 0x1, RZ, 0xc0, !PT ;  /* 0x0000000103037812 */ /* 0x000fe200078ec0ff */
[----:B------:R-:W-:Y:S01]  /*2d70*/  IMAD.IADD R123, R123, 0x1, R6 ;  /* 0x000000017b7b7824 */ /* 0x000fe200078e0206 */
[----:B------:R-:W-:Y:S01]  /*2d80*/  LOP3.LUT R26, R26, 0x8, RZ, 0xc0, !PT ;  /* 0x000000081a1a7812 */ /* 0x000fe200078ec0ff */
[----:B------:R-:W-:Y:S01]  /*2d90*/  IMAD.IADD R4, R101, 0x1, R7 ;  /* 0x0000000165047824 */ /* 0x000fe200078e0207 */
[----:B------:R-:W-:Y:S01]  /*2da0*/  SHF.R.S32.HI R113, RZ, 0x1f, R0 ;  /* 0x0000001fff717819 */ /* 0x000fe20000011400 */
[----:B------:R-:W-:Y:S01]  /*2db0*/  IMAD.IADD R5, R7, 0x1, R99 ;  /* 0x0000000107057824 */ /* 0x000fe200078e0263 */
[----:B------:R-:W-:Y:S01]  /*2dc0*/  SHF.R.S32.HI R27, RZ, 0x1f, R9 ;  /* 0x0000001fff1b7819 */ /* 0x000fe20000011409 */
[----:B------:R-:W-:Y:S01]  /*2dd0*/  IMAD.IADD R122, R122, 0x1, R13 ;  /* 0x000000017a7a7824 */ /* 0x000fe200078e020d */
[----:B------:R-:W-:Y:S01]  /*2de0*/  SHF.R.S32.HI R28, RZ, 0x1f, R20 ;  /* 0x0000001fff1c7819 */ /* 0x000fe20000011414 */
[----:B------:R-:W-:-:S02]  /*2df0*/  IMAD.IADD R115, R97, 0x1, R115 ;  /* 0x0000000161737824 */ /* 0x000fc400078e0273 */
[----:B------:R-:W-:Y:S02]  /*2e00*/  IMAD.IADD R6, R95, 0x1, R11 ;  /* 0x000000015f067824 */ /* 0x000fe400078e020b */
[----:B------:R-:W-:-:S07]  /*2e10*/  IMAD.IADD R7, R11, 0x1, R93 ;  /* 0x000000010b077824 */ /* 0x000fce00078e025d */
.L_x_561:
[----:B------:R-:W2:Y:S01]  /*2e20*/  LDL R33, [R1+0x68] ;  /* 0x0000680001217983 */ /* 0x000ea20000100800 */
[----:B------:R-:W0:Y:S01]  /*2e30*/  LDC R32, c[0x0][0x430] ;  /* 0x00010c00ff207b82 */ /* 0x000e220000000800 */
[----:B------:R-:W-:Y:S01]  /*2e40*/  VIADD R2, R2, 0xffffffff ;  /* 0xffffffff02027836 */ /* 0x000fe20000000000 */
[----:B------:R-:W-:Y:S01]  /*2e50*/  ULDC.64 UR4, c[0x0][0x208] ;  /* 0x0000820000047ab9 */ /* 0x000fe20000000a00 */
[----:B------:R-:W-:Y:S02]  /*2e60*/  IMAD.MOV.U32 R29, RZ, RZ, RZ ;  /* 0x000000ffff1d7224 */ /* 0x000fe400078e00ff */
[----:B------:R-:W-:-:S03]  /*2e70*/  IMAD R13, R2, 0x50, R109 ;  /* 0x00000050020d7824 */ /* 0x000fc600078e026d */
[----:B------:R-:W1:Y:S01]  /*2e80*/  LDC R110, c[0x0][0x3f4] ;  /* 0x0000fd00ff6e7b82 */ /* 0x000e620000000800 */
[----:B------:R-:W-:Y:S01]  /*2e90*/  IMAD.IADD R36, R114, 0x1, R13 ;  /* 0x0000000172247824 */ /* 0x000fe200078e020d */
[----:B------:R-:W-:-:S03]  /*2ea0*/  ISETP.GE.AND P0, PT, R13, R24, PT ;  /* 0x000000180d00720c */ /* 0x000fc60003f06270 */
[----:B------:R-:W-:Y:S01]  /*2eb0*/  IMAD.MOV.U32 R30, RZ, RZ, R36 ;  /* 0x000000ffff1e7224 */ /* 0x000fe200078e0024 */
[----:B------:R-:W-:Y:S02]  /*2ec0*/  ISETP.GT.OR P0, PT, R109, 0x4f, P0 ;  /* 0x0000004f6d00780c */ /* 0x000fe40000704670 */
[----:B0-----:R-:W-:-:S11]  /*2ed0*/  ISETP.NE.AND P3, PT, R32, 0x1, PT ;  /* 0x000000012000780c */ /* 0x001fd60003f65270 */
[----:B------:R-:W0:Y:S08]  /*2ee0*/  @!P0 LDC.64 R14, c[0x0][0x428] ;  /* 0x00010a00ff0e8b82 */ /* 0x000e300000000a00 */
[----:B------:R-:W3:Y:S08]  /*2ef0*/  @!P0 LDC.64 R12, c[0x0][0x418] ;  /* 0x00010600ff0c8b82 */ /* 0x000ef00000000a00 */
[----:B----4-:R-:W4:Y:S08]  /*2f00*/  @P3 LDC R11, c[0x0][0x434] ;  /* 0x00010d00ff0b3b82 */ /* 0x010f300000000800 */
[----:B------:R-:W1:Y:S01]  /*2f10*/  @P3 LDC R34, c[0x0][0x438] ;  /* 0x00010e00ff223b82 */ /* 0x000e620000000800 */
[----:B----4-:R-:W-:-:S05]  /*2f20*/  @P3 IMAD.HI.U32 R11, R36, R11, RZ ;  /* 0x0000000b240b3227 */ /* 0x010fca00078e00ff */
[----:B-1----:R-:W-:Y:S01]  /*2f30*/  @P3 SHF.R.U32.HI R30, RZ, R34, R11 ;  /* 0x00000022ff1e3219 */ /* 0x002fe2000001160b */
[----:B0-----:R-:W-:-:S03]  /*2f40*/  @!P0 IMAD R11, R113, R14, RZ ;  /* 0x0000000e710b8224 */ /* 0x001fc600078e02ff */
[--C-:B------:R-:W-:Y:S01]  /*2f50*/  @!P0 SHF.R.S32.HI R31, RZ, 0x1f, R30.reuse ;  /* 0x0000001fff1f8819 */ /* 0x100fe2000001141e */
[C---:B------:R-:W-:Y:S02]  /*2f60*/  @!P0 IMAD R11, R0.reuse, R15, R11 ;  /* 0x0000000f000b8224 */ /* 0x040fe400078e020b */
[----:B------:R-:W-:-:S04]  /*2f70*/  @!P0 IMAD.WIDE.U32 R14, R0, R14, R30 ;  /* 0x0000000e000e8225 */ /* 0x000fc800078e001e */
[----:B------:R-:W-:Y:S01]  /*2f80*/  @!P0 IMAD.IADD R11, R15, 0x1, R11 ;  /* 0x000000010f0b8824 */ /* 0x000fe200078e020b */
[----:B---3--:R-:W-:-:S04]  /*2f90*/  @!P0 LEA R12, P3, R14, R12, 0x2 ;  /* 0x0000000c0e0c8211 */ /* 0x008fc800078610ff */
[----:B------:R-:W-:Y:S02]  /*2fa0*/  @!P0 LEA.HI.X R13, R14, R13, R11, 0x2, P3 ;  /* 0x0000000d0e0d8211 */ /* 0x000fe400018f140b */
[----:B------:R-:W-:-:S03]  /*2fb0*/  ISETP.GT.AND P3, PT, R2, R112, PT ;  /* 0x000000700200720c */ /* 0x000fc60003f64270 */
[----:B------:R0:W5:Y:S01]  /*2fc0*/  @!P0 LDG.E R29, desc[UR4][R12.64] ;  /* 0x000000040c1d8981 */ /* 0x000162000c1e1900 */
[----:B------:R-:W-:Y:S01]  /*2fd0*/  ISETP.GE.AND P0, PT, R110, 0x1, PT ;  /* 0x000000016e00780c */ /* 0x000fe20003f06270 */
[----:B------:R-:W-:Y:S01]  /*2fe0*/  IMAD.MOV R11, RZ, RZ, -R30 ;  /* 0x000000ffff0b7224 */ /* 0x000fe200078e0a1e */
[----:B------:R-:W-:Y:S01]  /*2ff0*/  LOP3.LUT R18, R18, 0xfffffffe, RZ, 0xc0, !PT ;  /* 0xfffffffe12127812 */ /* 0x000fe200078ec0ff */
[----:B------:R-:W-:Y:S05]  /*3000*/  YIELD ;  /* 0x0000000000007946 */ /* 0x000fea0003800000 */
[----:B------:R-:W-:Y:S01]  /*3010*/  BSSY B0, `(.L_x_445) ;  /* 0x0000847000007945 */ /* 0x000fe20003800000 */
[----:B------:R-:W-:Y:S01]  /*3020*/  IMAD R30, R32, R11, R36 ;  /* 0x0000000b201e7224 */ /* 0x000fe200078e0224 */
[----:B------:R-:W-:Y:S01]  /*3030*/  @P3 LOP3.LUT R18, R18, 0x1, RZ, 0xfc, !PT ;  /* 0x0000000112123812 */ /* 0x000fe200078efcff */
[----:B--2---:R-:W-:-:S04]  /*3040*/  IMAD R14, R213, 0x5000, R33 ;  /* 0x00005000d50e7824 */ /* 0x004fc800078e0221 */
[----:B------:R-:W-:Y:S01]  /*3050*/  IMAD R31, R14, 0x2, R23 ;  /* 0x000000020e1f7824 */ /* 0x000fe200078e0217 */
[----:B0-----:R-:W-:Y:S06]  /*3060*/  @!P0 BRA `(.L_x_446) ;  /* 0x0000007c00248947 */ /* 0x001fec0003800000 */
[----:B------:R-:W-:Y:S01]  /*3070*/  SHF.R.S32.HI R84, RZ, 0x1f, R30 ;  /* 0x0000001fff547819 */ /* 0x000fe2000001141e */
[----:B------:R-:W-:Y:S01]  /*3080*/  ULDC.64 UR4, c[0x0][0x300] ;  /* 0x0000c00000047ab9 */ /* 0x000fe20000000a00 */
[----:B-----5:R-:W-:Y:S01]  /*3090*/  SHF.R.S32.HI R85, RZ, 0x1f, R29 ;  /* 0x0000001fff557819 */ /* 0x020fe2000001141d */
[----:B------:R-:W-:Y:S01]  /*30a0*/  IMAD.WIDE.U32 R12, R30, UR4, RZ ;  /* 0x000000041e0c7c25 */ /* 0x000fe2000f8e00ff */
[----:B------:R-:W-:Y:S02]  /*30b0*/  ULDC.U8 UR6, c[0x0][0x410] ;  /* 0x0001040000067ab9 */ /* 0x000fe40000000000 */
[----:B------:R-:W-:Y:S01]  /*30c0*/  ISETP.NE.AND P0, PT, RZ, UR6, PT ;  /* 0x00000006ff007c0c */ /* 0x000fe2000bf05270 */
[----:B------:R-:W-:Y:S02]  /*30d0*/  IMAD R11, R84, UR4, RZ ;  /* 0x00000004540b7c24 */ /* 0x000fe4000f8e02ff */
[----:B------:R-:W-:Y:S02]  /*30e0*/  IMAD R15, R120, R2, RZ ;  /* 0x00000002780f7224 */ /* 0x000fe400078e02ff */
[----:B------:R-:W-:Y:S01]  /*30f0*/  IMAD R11, R30, UR5, R11 ;  /* 0x000000051e0b7c24 */ /* 0x000fe2000f8e020b */
[----:B------:R-:W-:Y:S01]  /*3100*/  ULDC.64 UR4, c[0x0][0x310] ;  /* 0x0000c40000047ab9 */ /* 0x000fe20000000a00 */
[----:B------:R-:W-:-:S02]  /*3110*/  IMAD R86, R2, -0x50, R24 ;  /* 0xffffffb002567824 */ /* 0x000fc400078e0218 */
[----:B------:R-:W-:Y:S02]  /*3120*/  IMAD R14, R85, UR4, RZ ;  /* 0x00000004550e7c24 */ /* 0x000fe4000f8e02ff */
[----:B------:R-:W-:Y:S01]  /*3130*/  IMAD.IADD R13, R13, 0x1, R11 ;  /* 0x000000010d0d7824 */ /* 0x000fe200078e020b */
[----:B------:R-:W-:Y:S01]  /*3140*/  VIMNMX R86, R86, 0x50, PT ;  /* 0x0000005056567848 */ /* 0x000fe20003fe0100 */
[C---:B------:R-:W-:Y:S02]  /*3150*/  IMAD R11, R29.reuse, UR5, R14 ;  /* 0x000000051d0b7c24 */ /* 0x040fe4000f8e020e */
[----:B------:R-:W-:Y:S01]  /*3160*/  IMAD.WIDE.U32 R12, R29, UR4, R12 ;  /* 0x000000041d0c7c25 */ /* 0x000fe2000f8e000c */
[----:B------:R-:W-:-:S03]  /*3170*/  ULDC.64 UR4, c[0x0][0x308] ;  /* 0x0000c20000047ab9 */ /* 0x000fc60000000a00 */
[----:B------:R-:W-:Y:S01]  /*3180*/  IMAD.IADD R13, R13, 0x1, R11 ;  /* 0x000000010d0d7824 */ /* 0x000fe200078e020b */
[----:B------:R-:W-:Y:S01]  /*3190*/  SHF.R.S32.HI R11, RZ, 0x1f, R2 ;  /* 0x0000001fff0b7819 */ /* 0x000fe20000011402 */
[----:B------:R-:W-:Y:S02]  /*31a0*/  IMAD R14, R115, R2, RZ ;  /* 0x00000002730e7224 */ /* 0x000fe400078e02ff */
[----:B------:R-:W-:-:S04]  /*31b0*/  IMAD.WIDE.U32 R116, R223, UR4, R12 ;  /* 0x00000004df747c25 */ /* 0x000fc8000f8e000c */
[C---:B------:R-:W-:Y:S02]  /*31c0*/  IMAD R33, R11.reuse, R96, R14 ;  /* 0x000000600b217224 */ /* 0x040fe400078e020e */
[----:B------:R-:W-:Y:S02]  /*31d0*/  IMAD R35, R11, R90, R15 ;  /* 0x0000005a0b237224 */ /* 0x000fe400078e020f */
[----:B------:R-:W-:Y:S01]  /*31e0*/  IMAD R11, R223, UR5, R117 ;  /* 0x00000005df0b7c24 */ /* 0x000fe2000f8e0275 */
[----:B------:R-:W-:Y:S01]  /*31f0*/  ULDC.64 UR4, c[0x0][0x2e8] ;  /* 0x0000ba0000047ab9 */ /* 0x000fe20000000a00 */
[----:B------:R-:W-:Y:S01]  /*3200*/  IMAD.WIDE.U32 R14, R96, R2, RZ ;  /* 0x00000002600e7225 */ /* 0x000fe200078e00ff */
[----:B------:R-:W-:-:S03]  /*3210*/  LEA R117, P3, R116, UR4, 0x1 ;  /* 0x0000000474757c11 */ /* 0x000fc6000f8608ff */
[----:B------:R-:W-:Y:S01]  /*3220*/  IMAD.WIDE.U32 R12, R90, R2, RZ ;  /* 0x000000025a0c7225 */ /* 0x000fe200078e00ff */
[----:B------:R-:W-:-:S03]  /*3230*/  LEA.HI.X R116, R116, UR5, R11, 0x1, P3 ;  /* 0x0000000574747c11 */ /* 0x000fc600098f0c0b */
[----:B------:R-:W-:Y:S02]  /*3240*/  IMAD.IADD R11, R15, 0x1, R33 ;  /* 0x000000010f0b7824 */ /* 0x000fe400078e0221 */
[----:B------:R-:W-:Y:S01]  /*3250*/  IMAD.IADD R80, R13, 0x1, R35 ;  /* 0x000000010d507824 */ /* 0x000fe200078e0223 */
[----:B------:R-:W-:Y:S06]  /*3260*/  @!P0 BRA `(.L_x_447) ;  /* 0x0000003800c08947 */ /* 0x000fec0003800000 */
[----:B------:R-:W-:Y:S01]  /*3270*/  ISETP.GE.AND P3, PT, R224, R86, PT ;  /* 0x00000056e000720c */ /* 0x000fe20003f66270 */
[----:B------:R-:W-:Y:S01]  /*3280*/  BSSY B1, `(.L_x_448) ;  /* 0x000002a000017945 */ /* 0x000fe20003800000 */
        /* <DEDUP_REMOVED lines=9> */
[----:B------:R-:W-:Y:S06]  /*3320*/  @P3 BRA `(.L_x_449) ;  /* 0x00000000007c3947 */ /* 0x000fec0003800000 */
[----:B------:R-:W-:Y:S01]  /*3330*/  IADD3 R33, P4, R100, R14, RZ ;  /* 0x0000000e64217210 */ /* 0x000fe20007f9e0ff */
[----:B------:R-:W-:Y:S01]  /*3340*/  ULDC.64 UR4, c[0x0][0x3e8] ;  /* 0x0000fa0000047ab9 */ /* 0x000fe20000000a00 */
[----:B------:R-:W-:Y:S01]  /*3350*/  IADD3 R35, P0, R94, R12, RZ ;  /* 0x0000000c5e237210 */ /* 0x000fe20007f1e0ff */
[----:B------:R-:W-:Y:S01]  /*3360*/  ULDC.64 UR6, c[0x0][0x400] ;  /* 0x0001000000067ab9 */ /* 0x000fe20000000a00 */
[----:B------:R-:W-:Y:S01]  /*3370*/  CS2R R76, SRZ ;  /* 0x00000000004c7805 */ /* 0x000fe2000001ff00 */
[----:B------:R-:W-:Y:S01]  /*3380*/  IMAD.X R34, R11, 0x1, R4, P4 ;  /* 0x000000010b227824 */ /* 0x000fe200020e0604 */
[----:B------:R-:W-:Y:S01]  /*3390*/  LEA R32, P4, R33, UR4, 0x1 ;  /* 0x0000000421207c11 */ /* 0x000fe2000f8808ff */
[----:B------:R-:W-:Y:S01]  /*33a0*/  IMAD.X R36, R80, 0x1, R6, P0 ;  /* 0x0000000150247824 */ /* 0x000fe200000e0606 */
[----:B------:R-:W-:Y:S02]  /*33b0*/  CS2R R72, SRZ ;  /* 0x0000000000487805 */ /* 0x000fe4000001ff00 */
[----:B------:R-:W-:-:S02]  /*33c0*/  CS2R R78, SRZ ;  /* 0x00000000004e7805 */ /* 0x000fc4000001ff00 */
[----:B------:R-:W-:Y:S02]  /*33d0*/  LEA.HI.X R33, R33, UR5, R34, 0x1, P4 ;  /* 0x0000000521217c11 */ /* 0x000fe4000a0f0c22 */
[----:B------:R-:W-:Y:S02]  /*33e0*/  CS2R R74, SRZ ;  /* 0x00000000004a7805 */ /* 0x000fe4000001ff00 */
[C---:B------:R-:W-:Y:S01]  /*33f0*/  LEA R34, P0, R35.reuse, UR6, 0x1 ;  /* 0x0000000623227c11 */ /* 0x040fe2000f8008ff */
[----:B------:R-:W-:Y:S01]  /*3400*/  ULDC.64 UR8, c[0x0][0x208] ;  /* 0x0000820000087ab9 */ /* 0x000fe20000000a00 */
[-C--:B------:R-:W-:Y:S02]  /*3410*/  ISETP.GE.AND P4, PT, R216, R110.reuse, PT ;  /* 0x0000006ed800720c */ /* 0x080fe40003f86270 */
[----:B------:R-:W-:Y:S02]  /*3420*/  LEA.HI.X R35, R35, UR7, R36, 0x1, P0 ;  /* 0x0000000723237c11 */ /* 0x000fe400080f0c24 */
[----:B------:R-:W-:-:S02]  /*3430*/  ISETP.GE.AND P0, PT, R221, R110, PT ;  /* 0x0000006edd00720c */ /* 0x000fc40003f06270 */
[----:B------:R-:W-:-:S07]  /*3440*/  CS2R R68, SRZ ;  /* 0x0000000000447805 */ /* 0x000fce000001ff00 */
[----:B------:R0:W5:Y:S04]  /*3450*/  @!P4 LDG.E.64 R76, desc[UR8][R32.64] ;  /* 0x00000008204cc981 */ /* 0x000168000c1e1b00 */
[----:B------:R0:W5:Y:S01]  /*3460*/  @!P4 LDG.E.64 R78, desc[UR8][R34.64] ;  /* 0x00000008224ec981 */ /* 0x000162000c1e1b00 */
[----:B------:R-:W-:-:S03]  /*3470*/  ISETP.GE.AND P4, PT, R220, R110, PT ;  /* 0x0000006edc00720c */ /* 0x000fc60003f86270 */
[----:B------:R0:W5:Y:S04]  /*3480*/  @!P0 LDG.E.64 R72, desc[UR8][R32.64+0x40] ;  /* 0x0000400820488981 */ /* 0x000168000c1e1b00 */
[----:B------:R0:W5:Y:S01]  /*3490*/  @!P0 LDG.E.64 R74, desc[UR8][R34.64+0x40] ;  /* 0x00004008224a8981 */ /* 0x000162000c1e1b00 */
[----:B------:R-:W-:Y:S02]  /*34a0*/  ISETP.GE.AND P0, PT, R222, R110, PT ;  /* 0x0000006ede00720c */ /* 0x000fe40003f06270 */
[----:B------:R-:W-:Y:S02]  /*34b0*/  CS2R R64, SRZ ;  /* 0x0000000000407805 */ /* 0x000fe4000001ff00 */
[----:B------:R-:W-:Y:S02]  /*34c0*/  CS2R R70, SRZ ;  /* 0x0000000000467805 */ /* 0x000fe4000001ff00 */
[----:B------:R-:W-:Y:S01]  /*34d0*/  CS2R R66, SRZ ;  /* 0x0000000000427805 */ /* 0x000fe2000001ff00 */
[----:B------:R0:W5:Y:S04]  /*34e0*/  @!P4 LDG.E.64 R68, desc[UR8][R32.64+0x80] ;  /* 0x000080082044c981 */ /* 0x000168000c1e1b00 */
[----:B------:R0:W5:Y:S04]  /*34f0*/  @!P4 LDG.E.64 R70, desc[UR8][R34.64+0x80] ;  /* 0x000080082246c981 */ /* 0x000168000c1e1b00 */
[----:B------:R0:W5:Y:S04]  /*3500*/  @!P0 LDG.E.64 R64, desc[UR8][R32.64+0xc0] ;  /* 0x0000c00820408981 */ /* 0x000168000c1e1b00 */
[----:B------:R0:W5:Y:S02]  /*3510*/  @!P0 LDG.E.64 R66, desc[UR8][R34.64+0xc0] ;  /* 0x0000c00822428981 */ /* 0x000164000c1e1b00 */
.L_x_449:
[----:B------:R-:W-:Y:S05]  /*3520*/  BSYNC B1 ;  /* 0x0000000000017941 */ /* 0x000fea0003800000 */
.L_x_448:
[----:B0----5:R-:W-:Y:S01]  /*3530*/  IMAD.MOV.U32 R32, RZ, RZ, R64 ;  /* 0x000000ffff207224 */ /* 0x021fe200078e0040 */
[----:B------:R-:W-:Y:S01]  /*3540*/  MOV R33, R68 ;  /* 0x0000004400217202 */ /* 0x000fe20000000f00 */
[----:B------:R-:W-:Y:S01]  /*3550*/  IMAD.MOV.U32 R34, RZ, RZ, R65 ;  /* 0x000000ffff227224 */ /* 0x000fe200078e0041 */
[----:B------:R-:W-:Y:S01]  /*3560*/  BSSY B1, `(.L_x_450) ;  /* 0x0000040000017945 */ /* 0x000fe20003800000 */
[----:B------:R-:W-:Y:S01]  /*3570*/  VIADD R36, R224, 0x20 ;  /* 0x00000020e0247836 */ /* 0x000fe20000000000 */
[----:B------:R-:W-:Y:S01]  /*3580*/  CS2R R52, SRZ ;  /* 0x0000000000347805 */ /* 0x000fe2000001ff00 */
[----:B------:R-:W-:Y:S01]  /*3590*/  IMAD.MOV.U32 R35, RZ, RZ, R69 ;  /* 0x000000ffff237224 */ /* 0x000fe200078e0045 */
[----:B------:R-:W-:Y:S01]  /*35a0*/  PRMT R149, R34, 0x5410, R32 ;  /* 0x0000541022957816 */ /* 0x000fe20000000020 */
[----:B------:R-:W-:Y:S01]  /*35b0*/  IMAD.MOV.U32 R34, RZ, RZ, R72 ;  /* 0x000000ffff227224 */ /* 0x000fe200078e0048 */
[----:B------:R-:W-:Y:S01]  /*35c0*/  ISETP.GE.AND P4, PT, R36, R86, PT ;  /* 0x000000562400720c */ /* 0x000fe20003f86270 */
[----:B------:R-:W-:Y:S01]  /*35d0*/  IMAD.MOV.U32 R32, RZ, RZ, R73 ;  /* 0x000000ffff207224 */ /* 0x000fe200078e0049 */
[----:B------:R-:W-:Y:S01]  /*35e0*/  PRMT R151, R35, 0x5410, R33 ;  /* 0x0000541023977816 */ /* 0x000fe20000000021 */
[----:B------:R-:W-:Y:S01]  /*35f0*/  IMAD.MOV.U32 R33, RZ, RZ, R77 ;  /* 0x000000ffff217224 */ /* 0x000fe200078e004d */
[----:B------:R-:W-:Y:S01]  /*3600*/  PRMT R152, R152, 0x5410, R34 ;  /* 0x0000541098987816 */ /* 0x000fe20000000022 */
[----:B------:R-:W-:Y:S01]  /*3610*/  IMAD.MOV.U32 R35, RZ, RZ, R66 ;  /* 0x000000ffff237224 */ /* 0x000fe200078e0042 */
[----:B------:R-:W-:Y:S01]  /*3620*/  PRMT R153, R153, 0x5410, R32 ;  /* 0x0000541099997816 */ /* 0x000fe20000000020 */
[----:B------:R-:W-:Y:S01]  /*3630*/  IMAD.MOV.U32 R32, RZ, RZ, R76 ;  /* 0x000000ffff207224 */ /* 0x000fe200078e004c */
[----:B------:R-:W-:Y:S01]  /*3640*/  CS2R R56, SRZ ;  /* 0x0000000000387805 */ /* 0x000fe2000001ff00 */
[----:B------:R-:W-:Y:S01]  /*3650*/  IMAD.MOV.U32 R34, RZ, RZ, R67 ;  /* 0x000000ffff227224 */ /* 0x000fe200078e0043 */
[----:B------:R-:W-:-:S02]  /*3660*/  CS2R R60, SRZ ;  /* 0x00000000003c7805 */ /* 0x000fc4000001ff00 */
[----:B------:R-:W-:Y:S02]  /*3670*/  CS2R R50, SRZ ;  /* 0x0000000000327805 */ /* 0x000fe4000001ff00 */
[----:B------:R-:W-:Y:S01]  /*3680*/  PRMT R82, R33, 0x5410, R32 ;  /* 0x0000541021527816 */ /* 0x000fe20000000020 */
[----:B------:R-:W-:Y:S01]  /*3690*/  IMAD.MOV.U32 R32, RZ, RZ, R74 ;  /* 0x000000ffff207224 */ /* 0x000fe200078e004a */
[----:B------:R-:W-:Y:S01]  /*36a0*/  PRMT R148, R34, 0x5410, R35 ;  /* 0x0000541022947816 */ /* 0x000fe20000000023 */
[----:B------:R-:W-:Y:S01]  /*36b0*/  IMAD.MOV.U32 R35, RZ, RZ, R70 ;  /* 0x000000ffff237224 */ /* 0x000fe200078e0046 */
[----:B------:R-:W-:Y:S01]  /*36c0*/  CS2R R54, SRZ ;  /* 0x0000000000367805 */ /* 0x000fe2000001ff00 */
[----:B------:R-:W-:Y:S01]  /*36d0*/  IMAD.MOV.U32 R34, RZ, RZ, R71 ;  /* 0x000000ffff227224 */ /* 0x000fe200078e0047 */
[----:B------:R-:W-:Y:S01]  /*36e0*/  PRMT R152, R32, 0x7610, R152 ;  /* 0x0000761020987816 */ /* 0x000fe20000000098 */
[----:B------:R-:W-:Y:S01]  /*36f0*/  IMAD.MOV.U32 R33, RZ, RZ, R75 ;  /* 0x000000ffff217224 */ /* 0x000fe200078e004b */
[----:B------:R-:W-:Y:S01]  /*3700*/  CS2R R58, SRZ ;  /* 0x00000000003a7805 */ /* 0x000fe2000001ff00 */
[----:B------:R-:W-:Y:S01]  /*3710*/  IMAD.MOV.U32 R36, RZ, RZ, R78 ;  /* 0x000000ffff247224 */ /* 0x000fe200078e004e */
[----:B------:R-:W-:Y:S01]  /*3720*/  PRMT R150, R34, 0x5410, R35 ;  /* 0x0000541022967816 */ /* 0x000fe20000000023 */
[----:B------:R-:W-:Y:S01]  /*3730*/  IMAD.MOV.U32 R37, RZ, RZ, R79 ;  /* 0x000000ffff257224 */ /* 0x000fe200078e004f */
[----:B------:R-:W-:-:S02]  /*3740*/  PRMT R154, R154, 0x5410, R33 ;  /* 0x000054109a9a7816 */ /* 0x000fc40000000021 */
[----:B------:R-:W-:Y:S01]  /*3750*/  CS2R R62, SRZ ;  /* 0x00000000003e7805 */ /* 0x000fe2000001ff00 */
[----:B------:R-:W-:Y:S06]  /*3760*/  @P4 BRA `(.L_x_451) ;  /* 0x00000000007c4947 */ /* 0x000fec0003800000 */
[----:B------:R-:W-:Y:S01]  /*3770*/  IADD3 R32, P0, P5, R100, R14, R102 ;  /* 0x0000000e64207210 */ /* 0x000fe20007d1e066 */
[----:B------:R-:W-:Y:S01]  /*3780*/  ULDC.64 UR4, c[0x0][0x3e8] ;  /* 0x0000fa0000047ab9 */ /* 0x000fe20000000a00 */
[----:B------:R-:W-:Y:S01]  /*3790*/  ULDC.64 UR6, c[0x0][0x400] ;  /* 0x0001000000067ab9 */ /* 0x000fe20000000a00 */
[----:B------:R-:W-:Y:S02]  /*37a0*/  CS2R R60, SRZ ;  /* 0x00000000003c7805 */ /* 0x000fe4000001ff00 */
[----:B------:R-:W-:Y:S02]  /*37b0*/  IADD3.X R35, R4, R11, R89, P0, P5 ;  /* 0x0000000b04237210 */ /* 0x000fe400007ea459 */
[----:B------:R-:W-:Y:S02]  /*37c0*/  CS2R R62, SRZ ;  /* 0x00000000003e7805 */ /* 0x000fe4000001ff00 */
[----:B------:R-:W-:Y:S01]  /*37d0*/  IADD3 R33, P0, P5, R94, R12, R104 ;  /* 0x0000000c5e217210 */ /* 0x000fe20007d1e068 */
[----:B------:R-:W-:-:S03]  /*37e0*/  ULDC.64 UR8, c[0x0][0x208] ;  /* 0x0000820000087ab9 */ /* 0x000fc60000000a00 */
[----:B------:R-:W-:Y:S02]  /*37f0*/  IADD3.X R38, R6, R80, R103, P0, P5 ;  /* 0x0000005006267210 */ /* 0x000fe400007ea467 */
[----:B------:R-:W-:-:S04]  /*3800*/  LEA R34, P0, R32, UR4, 0x1 ;  /* 0x0000000420227c11 */ /* 0x000fc8000f8008ff */
[----:B------:R-:W-:Y:S02]  /*3810*/  LEA.HI.X R35, R32, UR5, R35, 0x1, P0 ;  /* 0x0000000520237c11 */ /* 0x000fe400080f0c23 */
[----:B------:R-:W-:-:S04]  /*3820*/  LEA R32, P0, R33, UR6, 0x1 ;  /* 0x0000000621207c11 */ /* 0x000fc8000f8008ff */
[----:B------:R-:W-:Y:S02]  /*3830*/  LEA.HI.X R33, R33, UR7, R38, 0x1, P0 ;  /* 0x0000000721217c11 */ /* 0x000fe400080f0c26 */
[----:B------:R-:W-:Y:S02]  /*3840*/  ISETP.GE.AND P0, PT, R216, R110, PT ;  /* 0x0000006ed800720c */ /* 0x000fe40003f06270 */
[----:B------:R-:W-:Y:S02]  /*3850*/  CS2R R56, SRZ ;  /* 0x0000000000387805 */ /* 0x000fe4000001ff00 */
[----:B------:R-:W-:-:S09]  /*3860*/  CS2R R58, SRZ ;  /* 0x00000000003a7805 */ /* 0x000fd2000001ff00 */
[----:B------:R0:W5:Y:S04]  /*3870*/  @!P0 LDG.E.64 R60, desc[UR8][R34.64] ;  /* 0x00000008223c8981 */ /* 0x000168000c1e1b00 */
[----:B------:R0:W5:Y:S01]  /*3880*/  @!P0 LDG.E.64 R62, desc[UR8][R32.64] ;  /* 0x00000008203e8981 */ /* 0x000162000c1e1b00 */
        /* <DEDUP_REMOVED lines=10> */
[----:B------:R-:W-:-:S13]  /*3930*/  ISETP.GE.AND P0, PT, R222, R110, PT ;  /* 0x0000006ede00720c */ /* 0x000fda0003f06270 */
[----:B------:R0:W5:Y:S04]  /*3940*/  @!P0 LDG.E.64 R48, desc[UR8][R34.64+0xc0] ;  /* 0x0000c00822308981 */ /* 0x000168000c1e1b00 */
[----:B------:R0:W5:Y:S02]  /*3950*/  @!P0 LDG.E.64 R50, desc[UR8][R32.64+0xc0] ;  /* 0x0000c00820328981 */ /* 0x000164000c1e1b00 */
.L_x_451:
[----:B------:R-:W-:Y:S05]  /*3960*/  BSYNC B1 ;  /* 0x0000000000017941 */ /* 0x000fea0003800000 */
.L_x_450:
[----:B0----5:R-:W-:Y:S01]  /*3970*/  IMAD.MOV.U32 R33, RZ, RZ, R48 ;  /* 0x000000ffff217224 */ /* 0x021fe200078e0030 */
[----:B------:R-:W-:Y:S01]  /*3980*/  BSSY B1, `(.L_x_452) ;  /* 0x0000044000017945 */ /* 0x000fe20003800000 */
[----:B------:R-:W-:Y:S01]  /*3990*/  IMAD.MOV.U32 R32, RZ, RZ, R49 ;  /* 0x000000ffff207224 */ /* 0x000fe200078e0031 */
[----:B------:R-:W-:Y:S01]  /*39a0*/  PRMT R83, R36, 0x7610, R83 ;  /* 0x0000761024537816 */ /* 0x000fe20000000053 */
[----:B------:R-:W-:Y:S01]  /*39b0*/  VIADD R38, R224, 0x40 ;  /* 0x00000040e0267836 */ /* 0x000fe20000000000 */
[----:B------:R-:W-:Y:S01]  /*39c0*/  PRMT R118, R37, 0x7610, R118 ;  /* 0x0000761025767816 */ /* 0x000fe20000000076 */
[----:B------:R-:W-:Y:S01]  /*39d0*/  IMAD.MOV.U32 R35, RZ, RZ, R52 ;  /* 0x000000ffff237224 */ /* 0x000fe200078e0034 */
[----:B------:R-:W-:Y:S01]  /*39e0*/  PRMT R138, R33, 0x5410, R32 ;  /* 0x00005410218a7816 */ /* 0x000fe20000000020 */
[----:B------:R-:W-:Y:S01]  /*39f0*/  IMAD.MOV.U32 R33, RZ, RZ, R56 ;  /* 0x000000ffff217224 */ /* 0x000fe200078e0038 */
[----:B------:R-:W-:Y:S01]  /*3a00*/  ISETP.GE.AND P5, PT, R38, R86, PT ;  /* 0x000000562600720c */ /* 0x000fe20003fa6270 */
        /* <DEDUP_REMOVED lines=18> */
[----:B------:R-:W-:-:S02]  /*3b30*/  IMAD.MOV.U32 R35, RZ, RZ, R54 ;  /* 0x000000ffff237224 */ /* 0x000fc400078e0036 */
[----:B------:R-:W-:Y:S01]  /*3b40*/  IMAD.MOV.U32 R34, RZ, RZ, R55 ;  /* 0x000000ffff227224 */ /* 0x000fe200078e0037 */
[----:B------:R-:W-:Y:S01]  /*3b50*/  PRMT R145, R33, 0x5410, R32 ;  /* 0x0000541021917816 */ /* 0x000fe20000000020 */
[----:B------:R-:W-:Y:S02]  /*3b60*/  IMAD.MOV.U32 R33, RZ, RZ, R62 ;  /* 0x000000ffff217224 */ /* 0x000fe400078e003e */
[----:B------:R-:W-:Y:S01]  /*3b70*/  IMAD.MOV.U32 R32, RZ, RZ, R63 ;  /* 0x000000ffff207224 */ /* 0x000fe200078e003f */
[----:B------:R-:W-:Y:S02]  /*3b80*/  PRMT R143, R35, 0x5410, R34 ;  /* 0x00005410238f7816 */ /* 0x000fe40000000022 */
[----:B------:R-:W-:Y:S02]  /*3b90*/  CS2R R34, SRZ ;  /* 0x0000000000227805 */ /* 0x000fe4000001ff00 */
[----:B------:R-:W-:Y:S02]  /*3ba0*/  PRMT R147, R33, 0x5410, R32 ;  /* 0x0000541021937816 */ /* 0x000fe40000000020 */
[----:B------:R-:W-:Y:S01]  /*3bb0*/  CS2R R32, SRZ ;  /* 0x0000000000207805 */ /* 0x000fe2000001ff00 */
[----:B------:R-:W-:Y:S06]  /*3bc0*/  @P5 BRA `(.L_x_453) ;  /* 0x00000000007c5947 */ /* 0x000fec0003800000 */
[----:B------:R-:W-:Y:S01]  /*3bd0*/  IADD3 R15, P0, P6, R100, R106, R14 ;  /* 0x0000006a640f7210 */ /* 0x000fe20007e1e00e */
[----:B------:R-:W-:Y:S01]  /*3be0*/  ULDC.64 UR4, c[0x0][0x3e8] ;  /* 0x0000fa0000047ab9 */ /* 0x000fe20000000a00 */
[----:B------:R-:W-:Y:S02]  /*3bf0*/  CS2R R44, SRZ ;  /* 0x00000000002c7805 */ /* 0x000fe4000001ff00 */
[----:B------:R-:W-:Y:S02]  /*3c00*/  CS2R R46, SRZ ;  /* 0x00000000002e7805 */ /* 0x000fe4000001ff00 */
[----:B------:R-:W-:Y:S01]  /*3c10*/  IADD3.X R11, R4, R105, R11, P0, P6 ;  /* 0x00000069040b7210 */ /* 0x000fe200007ec40b */
[----:B------:R-:W-:Y:S01]  /*3c20*/  ULDC.64 UR6, c[0x0][0x208] ;  /* 0x0000820000067ab9 */ /* 0x000fe20000000a00 */
[----:B------:R-:W-:-:S04]  /*3c30*/  IADD3 R13, P0, P6, R94, R108, R12 ;  /* 0x0000006c5e0d7210 */ /* 0x000fc80007e1e00c */
[----:B------:R-:W-:Y:S02]  /*3c40*/  IADD3.X R80, R6, R107, R80, P0, P6 ;  /* 0x0000006b06507210 */ /* 0x000fe400007ec450 */
[----:B------:R-:W-:-:S04]  /*3c50*/  LEA R14, P0, R15, UR4, 0x1 ;  /* 0x000000040f0e7c11 */ /* 0x000fc8000f8008ff */
[----:B------:R-:W-:Y:S01]  /*3c60*/  LEA.HI.X R15, R15, UR5, R11, 0x1, P0 ;  /* 0x000000050f0f7c11 */ /* 0x000fe200080f0c0b */
[----:B------:R-:W-:Y:S02]  /*3c70*/  ULDC.64 UR4, c[0x0][0x400] ;  /* 0x0001000000047ab9 */ /* 0x000fe40000000a00 */
        /* <DEDUP_REMOVED lines=20> */
.L_x_453:
[----:B------:R-:W-:Y:S05]  /*3dc0*/  BSYNC B1 ;  /* 0x0000000000017941 */ /* 0x000fea0003800000 */
.L_x_452:
[----:B0----5:R-:W-:Y:S01]  /*3dd0*/  IMAD.MOV.U32 R12, RZ, RZ, R32 ;  /* 0x000000ffff0c7224 */ /* 0x021fe200078e0020 */
[----:B------:R-:W-:Y:S01]  /*3de0*/  ULOP3.LUT UR4, UR60, 0x1, URZ, 0xfc, !UPT ;  /* 0x000000013c047892 */ /* 0x000fe2000f8efc3f */
[----:B------:R-:W-:-:S03]  /*3df0*/  IMAD.MOV.U32 R11, RZ, RZ, R33 ;  /* 0x000000ffff0b7224 */ /* 0x000fc600078e0021 */
[----:B------:R-:W-:Y:S02]  /*3e00*/  UISETP.NE.AND UP0, UPT, UR4, 0x3, UPT ;  /* 0x000000030400788c */ /* 0x000fe4000bf05270 */
[----:B------:R-:W-:Y:S01]  /*3e10*/  PRMT R128, R12, 0x5410, R11 ;  /* 0x000054100c807816 */ /* 0x000fe2000000000b */
[----:B------:R-:W-:Y:S02]  /*3e20*/  IMAD.MOV.U32 R12, RZ, RZ, R36 ;  /* 0x000000ffff0c7224 */ /* 0x000fe400078e0024 */
[----:B------:R-:W-:Y:S01]  /*3e30*/  IMAD.MOV.U32 R11, RZ, RZ, R37 ;  /* 0x000000ffff0b7224 */ /* 0x000fe200078e0025 */
[----:B------:R-:W-:-:S04]  /*3e40*/  PLOP3.LUT P0, PT, PT, PT, UP0, 0x80, 0x0 ;  /* 0x000000000000781c */ /* 0x000fc80003f0f008 */
[----:B------:R-:W-:Y:S01]  /*3e50*/  PRMT R134, R12, 0x5410, R11 ;  /* 0x000054100c867816 */ /* 0x000fe2000000000b */
[----:B------:R-:W-:Y:S02]  /*3e60*/  IMAD.MOV.U32 R12, RZ, RZ, R40 ;  /* 0x000000ffff0c7224 */ /* 0x000fe400078e0028 */
[----:B------:R-:W-:-:S05]  /*3e70*/  IMAD.MOV.U32 R11, RZ, RZ, R41 ;  /* 0x000000ffff0b7224 */ /* 0x000fca00078e0029 */
[----:B------:R-:W-:Y:S01]  /*3e80*/  PRMT R136, R12, 0x5410, R11 ;  /* 0x000054100c887816 */ /* 0x000fe2000000000b */
[----:B------:R-:W-:Y:S02]  /*3e90*/  IMAD.MOV.U32 R12, RZ, RZ, R44 ;  /* 0x000000ffff0c7224 */ /* 0x000fe400078e002c */
[----:B------:R-:W-:-:S05]  /*3ea0*/  IMAD.MOV.U32 R11, RZ, RZ, R45 ;  /* 0x000000ffff0b7224 */ /* 0x000fca00078e002d */
[----:B------:R-:W-:Y:S01]  /*3eb0*/  PRMT R140, R12, 0x5410, R11 ;  /* 0x000054100c8c7816 */ /* 0x000fe2000000000b */
[----:B------:R-:W-:Y:S02]  /*3ec0*/  IMAD.MOV.U32 R12, RZ, RZ, R34 ;  /* 0x000000ffff0c7224 */ /* 0x000fe400078e0022 */
[----:B------:R-:W-:-:S05]  /*3ed0*/  IMAD.MOV.U32 R11, RZ, RZ, R35 ;  /* 0x000000ffff0b7224 */ /* 0x000fca00078e0023 */
[----:B------:R-:W-:Y:S02]  /*3ee0*/  PRMT R132, R12, 0x5410, R11 ;  /* 0x000054100c847816 */ /* 0x000fe4000000000b */
[----:B------:R-:W-:-:S04]  /*3ef0*/  MOV R11, R38 ;  /* 0x00000026000b7202 */ /* 0x000fc80000000f00 */
[----:B------:R-:W-:Y:S01]  /*3f00*/  PRMT R135, R11, 0x7610, R135 ;  /* 0x000076100b877816 */ /* 0x000fe20000000087 */
[----:B------:R-:W-:-:S05]  /*3f10*/  IMAD.MOV.U32 R11, RZ, RZ, R39 ;  /* 0x000000ffff0b7224 */ /* 0x000fca00078e0027 */
        /* <DEDUP_REMOVED lines=9> */
[----:B------:R-:W-:Y:S06]  /*3fb0*/  @!P0 BRA `(.L_x_454) ;  /* 0x0000000000048947 */ /* 0x000fec0003800000 */
[----:B------:R-:W-:Y:S01]  /*3fc0*/  BPT.TRAP 0x1 ;  /* 0x000000040000795c */ /* 0x000fe20000300000 */
.L_x_454:
[----:B------:R-:W-:Y:S01]  /*3fd0*/  IMAD R87, R213, 0x8, R23 ;  /* 0x00000008d5577824 */ /* 0x000fe200078e0217 */
[----:B------:R-:W-:Y:S01]  /*3fe0*/  SHF.L.U32 R88, R225, 0x1f, RZ ;  /* 0x0000001fe1587819 */ /* 0x000fe200000006ff */
[----:B------:R-:W-:Y:S03]  /*3ff0*/  BSSY B1, `(.L_x_455) ;  /* 0x0000003000017945 */ /* 0x000fe60003800000 */
[----:B------:R-:W0:Y:S02]  /*4000*/  SYNCS.PHASECHK.TRANS64.TRYWAIT P6, [R87+URZ+0x38890], R88 ;  /* 0x03889058570075a7 */ /* 0x000e2400080c017f */
[----:B0-----:R-:W-:Y:S05]  /*4010*/  @!P6 BRA `(.L_x_456) ;  /* 0x00000268007ce947 */ /* 0x001fea0003800000 */
.L_x_810:
[----:B------:R-:W-:Y:S05]  /*4020*/  BSYNC B1 ;  /* 0x0000000000017941 */ /* 0x000fea0003800000 */
.L_x_455:
[----:B------:R-:W-:-:S03]  /*4030*/  UMOV UR4, 0xffffffff ;  /* 0xffffffff00047882 */ /* 0x000fc60000000000 */
[----:B------:R-:W-:Y:S05]  /*4040*/  BRA.DIV UR4, `(.L_x_457) ;  /* 0x0000026a04847947 */ /* 0x000fea000b800000 */
[----:B------:R1:W2:Y:S04]  /*4050*/  SHFL.IDX PT, R80, R116, RZ, 0x181f ;  /* 0x00181fff74507589 */ /* 0x0002a800000e0000 */
[----:B------:R1:W3:Y:S02]  /*4060*/  SHFL.IDX PT, R11, R117, RZ, 0x181f ;  /* 0x00181fff750b7589 */ /* 0x0002e400000e0000 */
.L_x_814:
[----:B------:R-:W-:Y:S04]  /*4070*/  BSSY B1, `(.L_x_458) ;  /* 0x00000ee000017945 */ /* 0x000fe80003800000 */
[----:B------:R-:W-:Y:S05]  /*4080*/  @P3 BRA `(.L_x_459) ;  /* 0x0000000c00b03947 */ /* 0x000fea0003800000 */
[----:B------:R-:W-:Y:S01]  /*4090*/  ISETP.NE.AND P3, PT, R3, RZ, PT ;  /* 0x000000ff0300720c */ /* 0x000fe20003f65270 */
[----:B------:R-:W-:-:S12]  /*40a0*/  BSSY B2, `(.L_x_460) ;  /* 0x0000038000027945 */ /* 0x000fd80003800000 */
[----:B------:R-:W-:Y:S05]  /*40b0*/  @!P3 BRA `(.L_x_461) ;  /* 0x0000000000d8b947 */ /* 0x000fea0003800000 */
[----:B------:R4:W0:Y:S01]  /*40c0*/  LDS.128 R12, [R31+0x24400] ;  /* 0x024400001f0c7984 */ /* 0x0008220000000c00 */
[----:B------:R-:W-:Y:S01]  /*40d0*/  ISETP.GE.AND P3, PT, R216, R110, PT ;  /* 0x0000006ed800720c */ /* 0x000fe20003f66270 */
[----:B------:R-:W-:-:S12]  /*40e0*/  BSSY B3, `(.L_x_462) ;  /* 0x000002f000037945 */ /* 0x000fd80003800000 */
[----:B----4-:R-:W-:Y:S05]  /*40f0*/  @P3 BRA `(.L_x_463) ;  /* 0x0000000000b43947 */ /* 0x010fea0003800000 */
[--C-:B------:R-:W-:Y:S02]  /*4100*/  SHF.R.U64 R76, R76, 0x10, R77.reuse ;  /* 0x000000104c4c7819 */ /* 0x100fe4000000124d */
[----:B------:R-:W-:Y:S02]  /*4110*/  SHF.R.U32.HI R81, RZ, 0x10, R77 ;  /* 0x00000010ff517819 */ /* 0x000fe4000001164d */
[--C-:B------:R-:W-:Y:S02]  /*4120*/  SHF.R.U64 R77, R78, 0x10, R79.reuse ;  /* 0x000000104e4d7819 */ /* 0x100fe4000000124f */
[----:B------:R-:W-:Y:S02]  /*4130*/  SHF.R.U32.HI R79, RZ, 0x10, R79 ;  /* 0x00000010ff4f7819 */ /* 0x000fe4000001164f */
[----:B------:R-:W-:Y:S01]  /*4140*/  PRMT R77, R83, 0x5410, R77 ;  /* 0x00005410534d7816 */ /* 0x000fe2000000004d */
[----:B0-----:R-:W-:Y:S01]  /*4150*/  IMAD.U32 R83, R13, 0x10000, RZ ;  /* 0x000100000d537824 */ /* 0x001fe200078e00ff */
[----:B------:R-:W-:-:S02]  /*4160*/  PRMT R76, R82, 0x5432, R76 ;  /* 0x00005432524c7816 */ /* 0x000fc4000000004c */
[----:B------:R-:W-:Y:S02]  /*4170*/  PRMT R78, R82, 0x5410, R81 ;  /* 0x00005410524e7816 */ /* 0x000fe40000000051 */
[----:B------:R-:W-:Y:S02]  /*4180*/  PRMT R81, R118, 0x5410, R79 ;  /* 0x0000541076517816 */ /* 0x000fe4000000004f */
[----:B------:R-:W-:Y:S01]  /*4190*/  LOP3.LUT R79, R13, 0xffff0000, RZ, 0xc0, !PT ;  /* 0xffff00000d4f7812 */ /* 0x000fe200078ec0ff */
[----:B------:R-:W-:Y:S01]  /*41a0*/  IMAD.U32 R119, R78, 0x10000, RZ ;  /* 0x000100004e777824 */ /* 0x000fe200078e00ff */
[C---:B------:R-:W-:Y:S01]  /*41b0*/  LOP3.LUT R82, R77.reuse, 0xffff0000, RZ, 0xc0, !PT ;  /* 0xffff00004d527812 */ /* 0x040fe200078ec0ff */
[----:B------:R-:W-:Y:S01]  /*41c0*/  IMAD.U32 R77, R77, 0x10000, RZ ;  /* 0x000100004d4d7824 */ /* 0x000fe200078e00ff */
[C---:B------:R-:W-:Y:S01]  /*41d0*/  LOP3.LUT R118, R76.reuse, 0xffff0000, RZ, 0xc0, !PT ;  /* 0xffff00004c767812 */ /* 0x040fe200078ec0ff */
[----:B------:R-:W-:Y:S01]  /*41e0*/  IMAD.U32 R76, R76, 0x10000, RZ ;  /* 0x000100004c4c7824 */ /* 0x000fe200078e00ff */
[----:B------:R-:W-:Y:S01]  /*41f0*/  LOP3.LUT R78, R78, 0xffff0000, RZ, 0xc0, !PT ;  /* 0xffff00004e4e7812 */ /* 0x000fe200078ec0ff */
[----:B------:R-:W-:-:S02]  /*4200*/  FMUL.FTZ R13, R79, R82 ;  /* 0x000000524f0d7220 */ /* 0x000fc40000410000 */
[-C--:B------:R-:W-:Y:S02]  /*4210*/  FMUL.FTZ R79, R79, R118.reuse ;  /* 0x000000764f4f7220 */ /* 0x080fe40000410000 */
[C---:B------:R-:W-:Y:S01]  /*4220*/  FFMA.FTZ R13, R83.reuse, R118, -R13 ;  /* 0x00000076530d7223 */ /* 0x040fe2000001080d */
[C---:B------:R-:W-:Y:S01]  /*4230*/  LOP3.LUT R118, R14.reuse, 0xffff0000, RZ, 0xc0, !PT ;  /* 0xffff00000e767812 */ /* 0x040fe200078ec0ff */
[----:B------:R-:W-:Y:S01]  /*4240*/  FFMA.FTZ R79, R83, R82, R79 ;  /* 0x00000052534f7223 */ /* 0x000fe2000001004f */
[C---:B------:R-:W-:Y:S01]  /*4250*/  IMAD.U32 R82, R81.reuse, 0x10000, RZ ;  /* 0x0001000051527824 */ /* 0x040fe200078e00ff */
[----:B------:R-:W-:Y:S01]  /*4260*/  LOP3.LUT R81, R81, 0xffff0000, RZ, 0xc0, !PT ;  /* 0xffff000051517812 */ /* 0x000fe200078ec0ff */
[----:B------:R-:W-:Y:S02]  /*4270*/  IMAD.U32 R83, R14, 0x10000, RZ ;  /* 0x000100000e537824 */ /* 0x000fe400078e00ff */
[C---:B------:R-:W-:Y:S01]  /*4280*/  FMUL.FTZ R14, R118.reuse, R82 ;  /* 0x00000052760e7220 */ /* 0x040fe20000410000 */
[----:B------:R-:W-:Y:S01]  /*4290*/  FMUL.FTZ R118, R118, R119 ;  /* 0x0000007776767220 */ /* 0x000fe20000410000 */
[----:B------:R-:W-:-:S02]  /*42a0*/  F2FP.BF16.F32.PACK_AB R13, R79, R13 ;  /* 0x0000000d4f0d723e */ /* 0x000fc400000010ff */
[C---:B------:R-:W-:Y:S01]  /*42b0*/  FFMA.FTZ R14, R83.reuse, R119, -R14 ;  /* 0x00000077530e7223 */ /* 0x040fe2000001080e */
[----:B------:R-:W-:Y:S01]  /*42c0*/  FFMA.FTZ R82, R83, R82, R118 ;  /* 0x0000005253527223 */ /* 0x000fe20000010076 */
[C---:B------:R-:W-:Y:S01]  /*42d0*/  LOP3.LUT R83, R15.reuse, 0xffff0000, RZ, 0xc0, !PT ;  /* 0xffff00000f537812 */ /* 0x040fe200078ec0ff */
[----:B------:R-:W-:-:S03]  /*42e0*/  IMAD.U32 R118, R15, 0x10000, RZ ;  /* 0x000100000f767824 */ /* 0x000fc600078e00ff */
[----:B------:R-:W-:Y:S01]  /*42f0*/  F2FP.BF16.F32.PACK_AB R14, R82, R14 ;  /* 0x0000000e520e723e */ /* 0x000fe200000010ff */
[----:B------:R-:W-:-:S04]  /*4300*/  FMUL.FTZ R15, R83, R81 ;  /* 0x00000051530f7220 */ /* 0x000fc80000410000 */
[-C--:B------:R-:W-:Y:S01]  /*4310*/  FFMA.FTZ R15, R118, R78.reuse, -R15 ;  /* 0x0000004e760f7223 */ /* 0x080fe2000001080f */
[----:B------:R-:W-:-:S04]  /*4320*/  FMUL.FTZ R78, R83, R78 ;  /* 0x0000004e534e7220 */ /* 0x000fc80000410000 */
[----:B------:R-:W-:Y:S01]  /*4330*/  FFMA.FTZ R81, R118, R81, R78 ;  /* 0x0000005176517223 */ /* 0x000fe2000001004e */
[C---:B------:R-:W-:Y:S01]  /*4340*/  LOP3.LUT R78, R12.reuse, 0xffff0000, RZ, 0xc0, !PT ;  /* 0xffff00000c4e7812 */ /* 0x040fe200078ec0ff */
[----:B------:R-:W-:-:S03]  /*4350*/  IMAD.U32 R12, R12, 0x10000, RZ ;  /* 0x000100000c0c7824 */ /* 0x000fc600078e00ff */
[----:B------:R-:W-:Y:S01]  /*4360*/  F2FP.BF16.F32.PACK_AB R15, R81, R15 ;  /* 0x0000000f510f723e */ /* 0x000fe200000010ff */
[C---:B------:R-:W-:Y:S01]  /*4370*/  FMUL.FTZ R83, R78.reuse, R77 ;  /* 0x0000004d4e537220 */ /* 0x040fe20000410000 */
[----:B------:R-:W-:-:S03]  /*4380*/  FMUL.FTZ R78, R78, R76 ;  /* 0x0000004c4e4e7220 */ /* 0x000fc60000410000 */
[C---:B------:R-:W-:Y:S01]  /*4390*/  FFMA.FTZ R83, R12.reuse, R76, -R83 ;  /* 0x0000004c0c537223 */ /* 0x040fe20000010853 */
[----:B------:R-:W-:-:S05]  /*43a0*/  FFMA.FTZ R78, R12, R77, R78 ;  /* 0x0000004d0c4e7223 */ /* 0x000fca000001004e */
[----:B------:R-:W-:-:S05]  /*43b0*/  F2FP.BF16.F32.PACK_AB R78, R78, R83 ;  /* 0x000000534e4e723e */ /* 0x000fca00000010ff */
[----:B------:R-:W-:-:S07]  /*43c0*/  IMAD.MOV.U32 R12, RZ, RZ, R78 ;  /* 0x000000ffff0c7224 */ /* 0x000fce00078e004e */
.L_x_463:
[----:B------:R-:W-:Y:S05]  /*43d0*/  BSYNC B3 ;  /* 0x0000000000037941 */ /* 0x000fea0003800000 */
.L_x_462:
[----:B---3--:R-:W-:Y:S01]  /*43e0*/  LEA R76, P3, R16, R11, 0x1 ;  /* 0x0000000b104c7211 */ /* 0x008fe200078608ff */
[----:B------:R-:W-:-:S03]  /*43f0*/  ULDC.64 UR4, c[0x0][0x208] ;  /* 0x0000820000047ab9 */ /* 0x000fc60000000a00 */
[----:B--2---:R-:W-:-:S05]  /*4400*/  LEA.HI.X R77, R16, R80, R17, 0x1, P3 ;  /* 0x00000050104d7211 */ /* 0x004fca00018f0c11 */
[----:B0-----:R4:W-:Y:S04]  /*4410*/  ST.E.128 desc[UR4][R76.64], R12 ;  /* 0x0000000c4c007985 */ /* 0x0019e8000c101d04 */
.L_x_461:
[----:B------:R-:W-:Y:S05]  /*4420*/  BSYNC B2 ;  /* 0x0000000000027941 */ /* 0x000fea0003800000 */
.L_x_460:
[----:B------:R-:W-:Y:S01]  /*4430*/  ISETP.NE.AND P3, PT, R21, RZ, PT ;  /* 0x000000ff1500720c */ /* 0x000fe20003f65270 */
[----:B------:R-:W-:-:S12]  /*4440*/  BSSY B2, `(.L_x_464) ;  /* 0x000003a000027945 */ /* 0x000fd80003800000 */
[----:B------:R-:W-:Y:S05]  /*4450*/  @!P3 BRA `(.L_x_465) ;  /* 0x0000000000e0b947 */ /* 0x000fea0003800000 */
[----:B----4-:R4:W0:Y:S01]  /*4460*/  LDS.128 R12, [R31+0x26c00] ;  /* 0x026c00001f0c7984 */ /* 0x0108220000000c00 */
[----:B------:R-:W-:Y:S01]  /*4470*/  ISETP.GE.AND P3, PT, R221, R110, PT ;  /* 0x0000006edd00720c */ /* 0x000fe20003f66270 */
[----:B------:R-:W-:-:S12]  /*4480*/  BSSY B3, `(.L_x_466) ;  /* 0x0000031000037945 */ /* 0x000fd80003800000 */
[----:B----4-:R-:W-:Y:S05]  /*4490*/  @P3 BRA `(.L_x_467) ;  /* 0x0000000000bc3947 */ /* 0x010fea0003800000 */
[--C-:B------:R-:W-:Y:S01]  /*44a0*/  SHF.R.U64 R72, R72, 0x10, R73.reuse ;  /* 0x0000001048487819 */ /* 0x100fe20000001249 */
[----:B0-----:R-:W-:Y:S01]  /*44b0*/  IMAD.U32 R77, R13, 0x10000, RZ ;  /* 0x000100000d4d7824 */ /* 0x001fe200078e00ff */
[----:B------:R-:W-:Y:S02]  /*44c0*/  SHF.R.U32.HI R76, RZ, 0x10, R73 ;  /* 0x00000010ff4c7819 */ /* 0x000fe40000011649 */
[--C-:B------:R-:W-:Y:S02]  /*44d0*/  SHF.R.U64 R73, R74, 0x10, R75.reuse ;  /* 0x000000104a497819 */ /* 0x100fe4000000124b */
[----:B------:R-:W-:Y:S02]  /*44e0*/  SHF.R.U32.HI R74, RZ, 0x10, R75 ;  /* 0x00000010ff4a7819 */ /* 0x000fe4000001164b */
[C---:B------:R-:W-:Y:S02]  /*44f0*/  PRMT R75, R152.reuse, 0x5410, R73 ;  /* 0x00005410984b7816 */ /* 0x040fe40000000049 */
[----:B------:R-:W-:-:S02]  /*4500*/  PRMT R72, R152, 0x5432, R72 ;  /* 0x0000543298487816 */ /* 0x000fc40000000048 */
[----:B------:R-:W-:Y:S02]  /*4510*/  LOP3.LUT R79, R13, 0xffff0000, RZ, 0xc0, !PT ;  /* 0xffff00000d4f7812 */ /* 0x000fe400078ec0ff */
[C---:B------:R-:W-:Y:S01]  /*4520*/  LOP3.LUT R78, R75.reuse, 0xffff0000, RZ, 0xc0, !PT ;  /* 0xffff00004b4e7812 */ /* 0x040fe200078ec0ff */
[----:B------:R-:W-:Y:S01]  /*4530*/  IMAD.U32 R75, R75, 0x10000, RZ ;  /* 0x000100004b4b7824 */ /* 0x000fe200078e00ff */
[----:B------:R-:W-:Y:S02]  /*4540*/  PRMT R73, R154, 0x5432, R74 ;  /* 0x000054329a497816 */ /* 0x000fe4000000004a */
[C---:B------:R-:W-:Y:S01]  /*4550*/  LOP3.LUT R13, R72.reuse, 0xffff0000, RZ, 0xc0, !PT ;  /* 0xffff0000480d7812 */ /* 0x040fe200078ec0ff */
[----:B------:R-:W-:Y:S01]  /*4560*/  FMUL.FTZ R74, R79, R78 ;  /* 0x0000004e4f4a7220 */ /* 0x000fe20000410000 */
[----:B------:R-:W-:Y:S01]  /*4570*/  PRMT R76, R153, 0x5432, R76 ;  /* 0x00005432994c7816 */ /* 0x000fe2000000004c */
[----:B------:R-:W-:Y:S02]  /*4580*/  IMAD.U32 R72, R72, 0x10000, RZ ;  /* 0x0001000048487824 */ /* 0x000fe400078e00ff */
[-C--:B------:R-:W-:Y:S01]  /*4590*/  FFMA.FTZ R74, R77, R13.reuse, -R74 ;  /* 0x0000000d4d4a7223 */ /* 0x080fe2000001084a */
[----:B------:R-:W-:Y:S01]  /*45a0*/  FMUL.FTZ R13, R79, R13 ;  /* 0x0000000d4f0d7220 */ /* 0x000fe20000410000 */
[C---:B------:R-:W-:Y:S01]  /*45b0*/  IMAD.U32 R79, R76.reuse, 0x10000, RZ ;  /* 0x000100004c4f7824 */ /* 0x040fe200078e00ff */
[----:B------:R-:W-:-:S02]  /*45c0*/  LOP3.LUT R76, R76, 0xffff0000, RZ, 0xc0, !PT ;  /* 0xffff00004c4c7812 */ /* 0x000fc400078ec0ff */
[----:B------:R-:W-:Y:S01]  /*45d0*/  FFMA.FTZ R13, R77, R78, R13 ;  /* 0x0000004e4d0d7223 */ /* 0x000fe2000001000d */
[C---:B------:R-:W-:Y:S01]  /*45e0*/  LOP3.LUT R78, R14.reuse, 0xffff0000, RZ, 0xc0, !PT ;  /* 0xffff00000e4e7812 */ /* 0x040fe200078ec0ff */
[C---:B------:R-:W-:Y:S01]  /*45f0*/  IMAD.U32 R77, R73.reuse, 0x10000, RZ ;  /* 0x00010000494d7824 */ /* 0x040fe200078e00ff */
[----:B------:R-:W-:Y:S01]  /*4600*/  LOP3.LUT R73, R73, 0xffff0000, RZ, 0xc0, !PT ;  /* 0xffff000049497812 */ /* 0x000fe200078ec0ff */
[----:B------:R-:W-:Y:S01]  /*4610*/  IMAD.U32 R14, R14, 0x10000, RZ ;  /* 0x000100000e0e7824 */ /* 0x000fe200078e00ff */
[----:B------:R-:W-:Y:S01]  /*4620*/  F2FP.BF16.F32.PACK_AB R13, R13, R74 ;  /* 0x0000004a0d0d723e */ /* 0x000fe200000010ff */
[C---:B------:R-:W-:Y:S01]  /*4630*/  FMUL.FTZ R81, R78.reuse, R77 ;  /* 0x0000004d4e517220 */ /* 0x040fe20000410000 */
[----:B------:R-:W-:-:S03]  /*4640*/  FMUL.FTZ R78, R78, R79 ;  /* 0x0000004f4e4e7220 */ /* 0x000fc60000410000 */
[C---:B------:R-:W-:Y:S01]  /*4650*/  FFMA.FTZ R81, R14.reuse, R79, -R81 ;  /* 0x0000004f0e517223 */ /* 0x040fe20000010851 */
[----:B------:R-:W-:Y:S01]  /*4660*/  FFMA.FTZ R78, R14, R77, R78 ;  /* 0x0000004d0e4e7223 */ /* 0x000fe2000001004e */
[C---:B------:R-:W-:Y:S01]  /*4670*/  LOP3.LUT R14, R15.reuse, 0xffff0000, RZ, 0xc0, !PT ;  /* 0xffff00000f0e7812 */ /* 0x040fe200078ec0ff */
[----:B------:R-:W-:-:S03]  /*4680*/  IMAD.U32 R15, R15, 0x10000, RZ ;  /* 0x000100000f0f7824 */ /* 0x000fc600078e00ff */
        /* <DEDUP_REMOVED lines=12> */
[----:B------:R-:W-:Y:S01]  /*4750*/  F2FP.BF16.F32.PACK_AB R73, R15, R73 ;  /* 0x000000490f49723e */ /* 0x000fe200000010ff */
[----:B------:R-:W-:Y:S02]  /*4760*/  IMAD.MOV.U32 R15, RZ, RZ, R14 ;  /* 0x000000ffff0f7224 */ /* 0x000fe400078e000e */
[----:B------:R-:W-:Y:S02]  /*4770*/  IMAD.MOV.U32 R14, RZ, RZ, R78 ;  /* 0x000000ffff0e7224 */ /* 0x000fe400078e004e */
[----:B------:R-:W-:-:S07]  /*4780*/  IMAD.MOV.U32 R12, RZ, RZ, R73 ;  /* 0x000000ffff0c7224 */ /* 0x000fce00078e0049 */
.L_x_467:
[----:B------:R-:W-:Y:S05]  /*4790*/  BSYNC B3 ;  /* 0x0000000000037941 */ /* 0x000fea0003800000 */
.L_x_466:
[----:B---3--:R-:W-:Y:S01]  /*47a0*/  LEA R72, P3, R212, R11, 0x1 ;  /* 0x0000000bd4487211 */ /* 0x008fe200078608ff */
[----:B------:R-:W-:-:S03]  /*47b0*/  ULDC.64 UR4, c[0x0][0x208] ;  /* 0x0000820000047ab9 */ /* 0x000fc60000000a00 */
[----:B--2---:R-:W-:-:S05]  /*47c0*/  LEA.HI.X R73, R212, R80, R215, 0x1, P3 ;  /* 0x00000050d4497211 */ /* 0x004fca00018f0cd7 */
[----:B0-----:R0:W-:Y:S04]  /*47d0*/  ST.E.128 desc[UR4][R72.64], R12 ;  /* 0x0000000c48007985 */ /* 0x0011e8000c101d04 */
.L_x_465:
[----:B------:R-:W-:Y:S05]  /*47e0*/  BSYNC B2 ;  /* 0x0000000000027941 */ /* 0x000fea0003800000 */
.L_x_464:
[----:B------:R-:W-:Y:S01]  /*47f0*/  ISETP.NE.AND P3, PT, R25, RZ, PT ;  /* 0x000000ff1900720c */ /* 0x000fe20003f65270 */
[----:B------:R-:W-:-:S12]  /*4800*/  BSSY B2, `(.L_x_468) ;  /* 0x000003a000027945 */ /* 0x000fd80003800000 */
[----:B------:R-:W-:Y:S05]  /*4810*/  @!P3 BRA `(.L_x_469) ;  /* 0x0000000000e0b947 */ /* 0x000fea0003800000 */
[----:B0---4-:R0:W4:Y:S01]  /*4820*/  LDS.128 R12, [R31+0x29400] ;  /* 0x029400001f0c7984 */ /* 0x0111220000000c00 */
[----:B------:R-:W-:Y:S01]  /*4830*/  ISETP.GE.AND P3, PT, R220, R110, PT ;  /* 0x0000006edc00720c */ /* 0x000fe20003f66270 */
[----:B------:R-:W-:-:S12]  /*4840*/  BSSY B3, `(.L_x_470) ;  /* 0x0000031000037945 */ /* 0x000fd80003800000 */
[----:B0-----:R-:W-:Y:S05]  /*4850*/  @P3 BRA `(.L_x_471) ;  /* 0x0000000000bc3947 */ /* 0x001fea0003800000 */
[--C-:B------:R-:W-:Y:S01]  /*4860*/  SHF.R.U64 R68, R68, 0x10, R69.reuse ;  /* 0x0000001044447819 */ /* 0x100fe20000001245 */
[----:B----4-:R-:W-:Y:S01]  /*4870*/  IMAD.U32 R73, R13, 0x10000, RZ ;  /* 0x000100000d497824 */ /* 0x010fe200078e00ff */
[----:B------:R-:W-:Y:S02]  /*4880*/  SHF.R.U32.HI R72, RZ, 0x10, R69 ;  /* 0x00000010ff487819 */ /* 0x000fe40000011645 */
[--C-:B------:R-:W-:Y:S02]  /*4890*/  SHF.R.U64 R69, R70, 0x10, R71.reuse ;  /* 0x0000001046457819 */ /* 0x100fe40000001247 */
[----:B------:R-:W-:Y:S02]  /*48a0*/  SHF.R.U32.HI R70, RZ, 0x10, R71 ;  /* 0x00000010ff467819 */ /* 0x000fe40000011647 */
[----:B------:R-:W-:Y:S02]  /*48b0*/  PRMT R71, R150, 0x5432, R69 ;  /* 0x0000543296477816 */ /* 0x000fe40000000045 */
        /* <DEDUP_REMOVED lines=41> */
.L_x_471:
[----:B------:R-:W-:Y:S05]  /*4b50*/  BSYNC B3 ;  /* 0x0000000000037941 */ /* 0x000fea0003800000 */
.L_x_470:
[----:B---3--:R-:W-:Y:S01]  /*4b60*/  LEA R68, P3, R19, R11, 0x1 ;  /* 0x0000000b13447211 */ /* 0x008fe200078608ff */
[----:B------:R-:W-:-:S03]  /*4b70*/  ULDC.64 UR4, c[0x0][0x208] ;  /* 0x0000820000047ab9 */ /* 0x000fc60000000a00 */
[----:B--2---:R-:W-:-:S05]  /*4b80*/  LEA.HI.X R69, R19, R80, R219, 0x1, P3 ;  /* 0x0000005013457211 */ /* 0x004fca00018f0cdb */
[----:B----4-:R0:W-:Y:S04]  /*4b90*/  ST.E.128 desc[UR4][R68.64], R12 ;  /* 0x0000000c44007985 */ /* 0x0101e8000c101d04 */
.L_x_469:
[----:B------:R-:W-:Y:S05]  /*4ba0*/  BSYNC B2 ;  /* 0x0000000000027941 */ /* 0x000fea0003800000 */
.L_x_468:
[----:B------:R-:W-:-:S13]  /*4bb0*/  ISETP.NE.AND P3, PT, R26, RZ, PT ;  /* 0x000000ff1a00720c */ /* 0x000fda0003f65270 */
        /* <DEDUP_REMOVED lines=34> */
[C---:B------:R-:W-:Y:S02]  /*4de0*/  LOP3.LUT R14, R15.reuse, 0xffff0000, RZ, 0xc0, !PT ;  /* 0xffff00000f0e7812 */ /* 0x040fe400078ec0ff */
[----:B------:R-:W-:Y:S02]  /*4df0*/  SHF.L.U32 R15, R15, 0x10, RZ ;  /* 0x000000100f0f7819 */ /* 0x000fe400000006ff */
        /* <DEDUP_REMOVED lines=16> */
.L_x_473:
[----:B------:R-:W-:Y:S05]  /*4f00*/  BSYNC B2 ;  /* 0x0000000000027941 */ /* 0x000fea0003800000 */
.L_x_472:
[----:B---3--:R-:W-:Y:S01]  /*4f10*/  LEA R64, P3, R22, R11, 0x1 ;  /* 0x0000000b16407211 */ /* 0x008fe200078608ff */
[----:B------:R-:W-:-:S03]  /*4f20*/  ULDC.64 UR4, c[0x0][0x208] ;  /* 0x0000820000047ab9 */ /* 0x000fc60000000a00 */
[----:B--2---:R-:W-:-:S05]  /*4f30*/  LEA.HI.X R65, R22, R80, R218, 0x1, P3 ;  /* 0x0000005016417211 */ /* 0x004fca00018f0cda */
[----:B----4-:R0:W-:Y:S04]  /*4f40*/  ST.E.128 desc[UR4][R64.64], R12 ;  /* 0x0000000c40007985 */ /* 0x0101e8000c101d04 */
.L_x_459:
[----:B------:R-:W-:Y:S05]  /*4f50*/  BSYNC B1 ;  /* 0x0000000000017941 */ /* 0x000fea0003800000 */
.L_x_458:
[----:B------:R-:W-:-:S03]  /*4f60*/  UMOV UR4, 0xffffffff ;  /* 0xffffffff00047882 */ /* 0x000fc60000000000 */
[----:B------:R-:W-:Y:S05]  /*4f70*/  BRA.DIV UR4, `(.L_x_474) ;  /* 0x0000025e04047947 */ /* 0x000fea000b800000 */
[----:B0-----:R0:W0:Y:S04]  /*4f80*/  SHFL.IDX PT, R64, R116, 0x1, 0x181f ;  /* 0x00381f0074407f89 */ /* 0x00102800000e0000 */
[----:B---3--:R3:W0:Y:S02]  /*4f90*/  SHFL.IDX PT, R11, R117, 0x1, 0x181f ;  /* 0x00381f00750b7f89 */ /* 0x00862400000e0000 */
.L_x_818:
[----:B------:R-:W-:Y:S04]  /*4fa0*/  BSSY B1, `(.L_x_475) ;  /* 0x00000f0000017945 */ /* 0x000fe80003800000 */
[----:B------:R-:W-:Y:S05]  /*4fb0*/  @P4 BRA `(.L_x_476) ;  /* 0x0000000c00b84947 */ /* 0x000fea0003800000 */
        /* <DEDUP_REMOVED lines=10> */
[----:B------:R-:W-:Y:S02]  /*5060*/  SHF.R.U64 R61, R62, 0x10, R63 ;  /* 0x000000103e3d7819 */ /* 0x000fe4000000123f */
[----:B------:R-:W-:Y:S02]  /*5070*/  PRMT R60, R146, 0x5410, R60 ;  /* 0x00005410923c7816 */ /* 0x000fe4000000003c */
[----:B------:R-:W-:Y:S02]  /*5080*/  PRMT R61, R147, 0x5410, R61 ;  /* 0x00005410933d7816 */ /* 0x000fe4000000003d */
[----:B------:R-:W-:-:S02]  /*5090*/  LOP3.LUT R68, R13, 0xffff0000, RZ, 0xc0, !PT ;  /* 0xffff00000d447812 */ /* 0x000fc400078ec0ff */
[C---:B------:R-:W-:Y:S01]  /*50a0*/  LOP3.LUT R67, R61.reuse, 0xffff0000, RZ, 0xc0, !PT ;  /* 0xffff00003d437812 */ /* 0x040fe200078ec0ff */
[----:B------:R-:W-:Y:S01]  /*50b0*/  IMAD.U32 R61, R61, 0x10000, RZ ;  /* 0x000100003d3d7824 */ /* 0x000fe200078e00ff */
[----:B------:R-:W-:Y:S02]  /*50c0*/  SHF.R.U32.HI R62, RZ, 0x10, R63 ;  /* 0x00000010ff3e7819 */ /* 0x000fe4000001163f */
[----:B------:R-:W-:Y:S01]  /*50d0*/  LOP3.LUT R13, R60, 0xffff0000, RZ, 0xc0, !PT ;  /* 0xffff00003c0d7812 */ /* 0x000fe200078ec0ff */
[----:B------:R-:W-:Y:S01]  /*50e0*/  FMUL.FTZ R63, R68, R67 ;  /* 0x00000043443f7220 */ /* 0x000fe20000410000 */
[----:B------:R-:W-:Y:S01]  /*50f0*/  PRMT R62, R147, 0x5432, R62 ;  /* 0x00005432933e7816 */ /* 0x000fe2000000003e */
[----:B------:R-:W-:Y:S01]  /*5100*/  IMAD.U32 R60, R60, 0x10000, RZ ;  /* 0x000100003c3c7824 */ /* 0x000fe200078e00ff */
[----:B------:R-:W-:Y:S01]  /*5110*/  PRMT R65, R146, 0x5432, R65 ;  /* 0x0000543292417816 */ /* 0x000fe20000000041 */
[-C--:B------:R-:W-:Y:S01]  /*5120*/  FFMA.FTZ R63, R66, R13.reuse, -R63 ;  /* 0x0000000d423f7223 */ /* 0x080fe2000001083f */
[----:B------:R-:W-:-:S03]  /*5130*/  FMUL.FTZ R13, R68, R13 ;  /* 0x0000000d440d7220 */ /* 0x000fc60000410000 */
[C---:B------:R-:W-:Y:S02]  /*5140*/  IMAD.U32 R68, R65.reuse, 0x10000, RZ ;  /* 0x0001000041447824 */ /* 0x040fe400078e00ff */
[----:B------:R-:W-:Y:S01]  /*5150*/  FFMA.FTZ R13, R66, R67, R13 ;  /* 0x00000043420d7223 */ /* 0x000fe2000001000d */
[----:B------:R-:W-:Y:S01]  /*5160*/  LOP3.LUT R67, R14, 0xffff0000, RZ, 0xc0, !PT ;  /* 0xffff00000e437812 */ /* 0x000fe200078ec0ff */
[C---:B------:R-:W-:Y:S01]  /*5170*/  IMAD.U32 R66, R62.reuse, 0x10000, RZ ;  /* 0x000100003e427824 */ /* 0x040fe200078e00ff */
[----:B------:R-:W-:Y:S01]  /*5180*/  LOP3.LUT R62, R62, 0xffff0000, RZ, 0xc0, !PT ;  /* 0xffff00003e3e7812 */ /* 0x000fe200078ec0ff */
[----:B------:R-:W-:Y:S01]  /*5190*/  IMAD.U32 R14, R14, 0x10000, RZ ;  /* 0x000100000e0e7824 */ /* 0x000fe200078e00ff */
[----:B------:R-:W-:Y:S01]  /*51a0*/  LOP3.LUT R65, R65, 0xffff0000, RZ, 0xc0, !PT ;  /* 0xffff000041417812 */ /* 0x000fe200078ec0ff */
        /* <DEDUP_REMOVED lines=23> */
.L_x_480:
[----:B------:R-:W-:Y:S05]  /*5320*/  BSYNC B3 ;  /* 0x0000000000037941 */ /* 0x000fea0003800000 */
.L_x_479:
[----:B0-----:R-:W-:Y:S01]  /*5330*/  LEA R60, P3, R16, R11, 0x1 ;  /* 0x0000000b103c7211 */ /* 0x001fe200078608ff */
[----:B------:R-:W-:-:S03]  /*5340*/  ULDC.64 UR4, c[0x0][0x208] ;  /* 0x0000820000047ab9 */ /* 0x000fc60000000a00 */
[----:B------:R-:W-:-:S05]  /*5350*/  LEA.HI.X R61, R16, R64, R17, 0x1, P3 ;  /* 0x00000040103d7211 */ /* 0x000fca00018f0c11 */
[----:B------:R0:W-:Y:S04]  /*5360*/  ST.E.128 desc[UR4][R60.64], R12 ;  /* 0x0000000c3c007985 */ /* 0x0001e8000c101d04 */
.L_x_478:
[----:B------:R-:W-:Y:S05]  /*5370*/  BSYNC B2 ;  /* 0x0000000000027941 */ /* 0x000fea0003800000 */
.L_x_477:
        /* <DEDUP_REMOVED lines=17> */
[C---:B------:R-:W-:Y:S01]  /*5490*/  LOP3.LUT R13, R56.reuse, 0xffff0000, RZ, 0xc0, !PT ;  /* 0xffff0000380d7812 */ /* 0x040fe200078ec0ff */
[----:B------:R-:W-:Y:S01]  /*54a0*/  FMUL.FTZ R59, R63, R62 ;  /* 0x0000003e3f3b7220 */ /* 0x000fe20000410000 */
[----:B------:R-:W-:Y:S01]  /*54b0*/  PRMT R58, R145, 0x5432, R58 ;  /* 0x00005432913a7816 */ /* 0x000fe2000000003a */
[----:B------:R-:W-:Y:S01]  /*54c0*/  IMAD.U32 R56, R56, 0x10000, RZ ;  /* 0x0001000038387824 */ /* 0x000fe200078e00ff */
[----:B------:R-:W-:Y:S01]  /*54d0*/  PRMT R60, R144, 0x5432, R60 ;  /* 0x00005432903c7816 */ /* 0x000fe2000000003c */
[-C--:B------:R-:W-:Y:S01]  /*54e0*/  FFMA.FTZ R59, R61, R13.reuse, -R59 ;  /* 0x0000000d3d3b7223 */ /* 0x080fe2000001083b */
[----:B------:R-:W-:-:S03]  /*54f0*/  FMUL.FTZ R13, R63, R13 ;  /* 0x0000000d3f0d7220 */ /* 0x000fc60000410000 */
[----:B------:R-:W-:Y:S02]  /*5500*/  IMAD.U32 R63, R60, 0x10000, RZ ;  /* 0x000100003c3f7824 */ /* 0x000fe400078e00ff */
        /* <DEDUP_REMOVED lines=29> */
.L_x_484:
[----:B------:R-:W-:Y:S05]  /*56e0*/  BSYNC B3 ;  /* 0x0000000000037941 */ /* 0x000fea0003800000 */
.L_x_483:
[----:B------:R-:W-:Y:S01]  /*56f0*/  LEA R56, P3, R212, R11, 0x1 ;  /* 0x0000000bd4387211 */ /* 0x000fe200078608ff */
[----:B------:R-:W-:-:S03]  /*5700*/  ULDC.64 UR4, c[0x0][0x208] ;  /* 0x0000820000047ab9 */ /* 0x000fc60000000a00 */
[----:B------:R-:W-:-:S05]  /*5710*/  LEA.HI.X R57, R212, R64, R215, 0x1, P3 ;  /* 0x00000040d4397211 */ /* 0x000fca00018f0cd7 */
[----:B----4-:R0:W-:Y:S04]  /*5720*/  ST.E.128 desc[UR4][R56.64], R12 ;  /* 0x0000000c38007985 */ /* 0x0101e8000c101d04 */
.L_x_482:
[----:B------:R-:W-:Y:S05]  /*5730*/  BSYNC B2 ;  /* 0x0000000000027941 */ /* 0x000fea0003800000 */
.L_x_481:
[----:B------:R-:W-:Y:S01]  /*5740*/  ISETP.NE.AND P3, PT, R25, RZ, PT ;  /* 0x000000ff1900720c */ /* 0x000fe20003f65270 */
[----:B------:R-:W-:-:S12]  /*5750*/  BSSY B2, `(.L_x_485) ;  /* 0x000003a000027945 */ /* 0x000fd80003800000 */
[----:B------:R-:W-:Y:S05]  /*5760*/  @!P3 BRA `(.L_x_486) ;  /* 0x0000000000e0b947 */ /* 0x000fea0003800000 */
[----:B0---4-:R0:W4:Y:S01]  /*5770*/  LDS.128 R12, [R31+0x2a400] ;  /* 0x02a400001f0c7984 */ /* 0x0111220000000c00 */
[----:B------:R-:W-:Y:S01]  /*5780*/  ISETP.GE.AND P3, PT, R220, R110, PT ;  /* 0x0000006edc00720c */ /* 0x000fe20003f66270 */
[----:B------:R-:W-:-:S12]  /*5790*/  BSSY B3, `(.L_x_487) ;  /* 0x0000031000037945 */ /* 0x000fd80003800000 */
[----:B0-----:R-:W-:Y:S05]  /*57a0*/  @P3 BRA `(.L_x_488) ;  /* 0x0000000000bc3947 */ /* 0x001fea0003800000 */
[----:B------:R-:W-:Y:S02]  /*57b0*/  SHF.R.U64 R56, R54, 0x10, R55 ;  /* 0x0000001036387819 */ /* 0x000fe40000001237 */
[----:B------:R-:W-:Y:S02]  /*57c0*/  SHF.R.U64 R52, R52, 0x10, R53 ;  /* 0x0000001034347819 */ /* 0x000fe40000001235 */
[----:B------:R-:W-:Y:S02]  /*57d0*/  SHF.R.U32.HI R54, RZ, 0x10, R55 ;  /* 0x00000010ff367819 */ /* 0x000fe40000011637 */
[----:B------:R-:W-:Y:S02]  /*57e0*/  PRMT R55, R143, 0x5410, R56 ;  /* 0x000054108f377816 */ /* 0x000fe40000000038 */
[----:B------:R-:W-:Y:S02]  /*57f0*/  PRMT R52, R142, 0x5410, R52 ;  /* 0x000054108e347816 */ /* 0x000fe40000000034 */
[C---:B----4-:R-:W-:Y:S01]  /*5800*/  LOP3.LUT R59, R13.reuse, 0xffff0000, RZ, 0xc0, !PT ;  /* 0xffff00000d3b7812 */ /* 0x050fe200078ec0ff */
[----:B------:R-:W-:Y:S01]  /*5810*/  IMAD.U32 R13, R13, 0x10000, RZ ;  /* 0x000100000d0d7824 */ /* 0x000fe200078e00ff */
[C---:B------:R-:W-:Y:S01]  /*5820*/  LOP3.LUT R56, R55.reuse, 0xffff0000, RZ, 0xc0, !PT ;  /* 0xffff000037387812 */ /* 0x040fe200078ec0ff */
[----:B------:R-:W-:Y:S01]  /*5830*/  IMAD.U32 R55, R55, 0x10000, RZ ;  /* 0x0001000037377824 */ /* 0x000fe200078e00ff */
[C---:B------:R-:W-:Y:S01]  /*5840*/  LOP3.LUT R57, R52.reuse, 0xffff0000, RZ, 0xc0, !PT ;  /* 0xffff000034397812 */ /* 0x040fe200078ec0ff */
[----:B------:R-:W-:Y:S01]  /*5850*/  IMAD.U32 R52, R52, 0x10000, RZ ;  /* 0x0001000034347824 */ /* 0x000fe200078e00ff */
[----:B------:R-:W-:Y:S01]  /*5860*/  SHF.R.U32.HI R53, RZ, 0x10, R53 ;  /* 0x00000010ff357819 */ /* 0x000fe20000011635 */
[-C--:B------:R-:W-:Y:S01]  /*5870*/  FMUL.FTZ R58, R59, R56.reuse ;  /* 0x000000383b3a7220 */ /* 0x080fe20000410000 */
[----:B------:R-:W-:Y:S01]  /*5880*/  PRMT R54, R143, 0x5432, R54 ;  /* 0x000054328f367816 */ /* 0x000fe20000000036 */
[-C--:B------:R-:W-:Y:S01]  /*5890*/  FMUL.FTZ R59, R59, R57.reuse ;  /* 0x000000393b3b7220 */ /* 0x080fe20000410000 */
[----:B------:R-:W-:Y:S01]  /*58a0*/  PRMT R53, R142, 0x5432, R53 ;  /* 0x000054328e357816 */ /* 0x000fe20000000035 */
[C---:B------:R-:W-:Y:S01]  /*58b0*/  FFMA.FTZ R58, R13.reuse, R57, -R58 ;  /* 0x000000390d3a7223 */ /* 0x040fe2000001083a */
[----:B------:R-:W-:Y:S01]  /*58c0*/  LOP3.LUT R60, R14, 0xffff0000, RZ, 0xc0, !PT ;  /* 0xffff00000e3c7812 */ /* 0x000fe200078ec0ff */
[----:B------:R-:W-:Y:S01]  /*58d0*/  FFMA.FTZ R59, R13, R56, R59 ;  /* 0x000000380d3b7223 */ /* 0x000fe2000001003b */
[C---:B------:R-:W-:Y:S01]  /*58e0*/  IMAD.U32 R56, R54.reuse, 0x10000, RZ ;  /* 0x0001000036387824 */ /* 0x040fe200078e00ff */
[----:B------:R-:W-:Y:S01]  /*58f0*/  LOP3.LUT R54, R54, 0xffff0000, RZ, 0xc0, !PT ;  /* 0xffff000036367812 */ /* 0x000fe200078ec0ff */
[C---:B------:R-:W-:Y:S01]  /*5900*/  IMAD.U32 R57, R53.reuse, 0x10000, RZ ;  /* 0x0001000035397824 */ /* 0x040fe200078e00ff */
[----:B------:R-:W-:Y:S01]  /*5910*/  LOP3.LUT R53, R53, 0xffff0000, RZ, 0xc0, !PT ;  /* 0xffff000035357812 */ /* 0x000fe200078ec0ff */
[----:B------:R-:W-:-:S02]  /*5920*/  IMAD.U32 R13, R14, 0x10000, RZ ;  /* 0x000100000e0d7824 */ /* 0x000fc400078e00ff */
[C---:B------:R-:W-:Y:S01]  /*5930*/  FMUL.FTZ R14, R60.reuse, R56 ;  /* 0x000000383c0e7220 */ /* 0x040fe20000410000 */
[-C--:B------:R-:W-:Y:S01]  /*5940*/  FMUL.FTZ R60, R60, R57.reuse ;  /* 0x000000393c3c7220 */ /* 0x080fe20000410000 */
[----:B------:R-:W-:Y:S02]  /*5950*/  F2FP.BF16.F32.PACK_AB R58, R59, R58 ;  /* 0x0000003a3b3a723e */ /* 0x000fe400000010ff */
        /* <DEDUP_REMOVED lines=20> */
.L_x_488:
[----:B------:R-:W-:Y:S05]  /*5aa0*/  BSYNC B3 ;  /* 0x0000000000037941 */ /* 0x000fea0003800000 */
.L_x_487:
[----:B------:R-:W-:Y:S01]  /*5ab0*/  LEA R52, P3, R19, R11, 0x1 ;  /* 0x0000000b13347211 */ /* 0x000fe200078608ff */
[----:B------:R-:W-:-:S03]  /*5ac0*/  ULDC.64 UR4, c[0x0][0x208] ;  /* 0x0000820000047ab9 */ /* 0x000fc60000000a00 */
[----:B------:R-:W-:-:S05]  /*5ad0*/  LEA.HI.X R53, R19, R64, R219, 0x1, P3 ;  /* 0x0000004013357211 */ /* 0x000fca00018f0cdb */
[----:B----4-:R0:W-:Y:S04]  /*5ae0*/  ST.E.128 desc[UR4][R52.64], R12 ;  /* 0x0000000c34007985 */ /* 0x0101e8000c101d04 */
.L_x_486:
[----:B------:R-:W-:Y:S05]  /*5af0*/  BSYNC B2 ;  /* 0x0000000000027941 */ /* 0x000fea0003800000 */
.L_x_485:
[----:B------:R-:W-:-:S13]  /*5b00*/  ISETP.NE.AND P3, PT, R26, RZ, PT ;  /* 0x000000ff1a00720c */ /* 0x000fda0003f65270 */
[----:B------:R-:W-:Y:S05]  /*5b10*/  @!P3 BRA `(.L_x_476) ;  /* 0x0000000000e0b947 */ /* 0x000fea0003800000 */
[----:B0---4-:R0:W4:Y:S01]  /*5b20*/  LDS.128 R12, [R31+0x2cc00] ;  /* 0x02cc00001f0c7984 */ /* 0x0111220000000c00 */
[C---:B------:R-:W-:Y:S01]  /*5b30*/  LEA R52, P3, R22.reuse, R11, 0x1 ;  /* 0x0000000b16347211 */ /* 0x040fe200078608ff */
[----:B------:R-:W-:Y:S03]  /*5b40*/  BSSY B2, `(.L_x_489) ;  /* 0x0000033000027945 */ /* 0x000fe60003800000 */
[----:B------:R-:W-:Y:S02]  /*5b50*/  LEA.HI.X R53, R22, R64, R218, 0x1, P3 ;  /* 0x0000004016357211 */ /* 0x000fe400018f0cda */
[----:B------:R-:W-:-:S13]  /*5b60*/  ISETP.GE.AND P3, PT, R222, R110, PT ;  /* 0x0000006ede00720c */ /* 0x000fda0003f66270 */
[----:B0-----:R-:W-:Y:S05]  /*5b70*/  @P3 BRA `(.L_x_490) ;  /* 0x0000000000bc3947 */ /* 0x001fea0003800000 */
[--C-:B------:R-:W-:Y:S02]  /*5b80*/  SHF.R.U64 R11, R48, 0x10, R49.reuse ;  /* 0x00000010300b7819 */ /* 0x100fe40000001231 */
[----:B------:R-:W-:Y:S02]  /*5b90*/  SHF.R.U32.HI R48, RZ, 0x10, R49 ;  /* 0x00000010ff307819 */ /* 0x000fe40000011631 */
[----:B------:R-:W-:Y:S02]  /*5ba0*/  SHF.R.U64 R49, R50, 0x10, R51 ;  /* 0x0000001032317819 */ /* 0x000fe40000001233 */
[----:B------:R-:W-:Y:S02]  /*5bb0*/  PRMT R11, R138, 0x5410, R11 ;  /* 0x000054108a0b7816 */ /* 0x000fe4000000000b */
[----:B------:R-:W-:Y:S02]  /*5bc0*/  PRMT R49, R139, 0x5410, R49 ;  /* 0x000054108b317816 */ /* 0x000fe40000000031 */
[----:B------:R-:W-:-:S02]  /*5bd0*/  SHF.R.U32.HI R50, RZ, 0x10, R51 ;  /* 0x00000010ff327819 */ /* 0x000fc40000011633 */
[C---:B----4-:R-:W-:Y:S01]  /*5be0*/  LOP3.LUT R56, R13.reuse, 0xffff0000, RZ, 0xc0, !PT ;  /* 0xffff00000d387812 */ /* 0x050fe200078ec0ff */
[----:B------:R-:W-:Y:S01]  /*5bf0*/  IMAD.U32 R13, R13, 0x10000, RZ ;  /* 0x000100000d0d7824 */ /* 0x000fe200078e00ff */
[C---:B------:R-:W-:Y:S01]  /*5c00*/  LOP3.LUT R51, R49.reuse, 0xffff0000, RZ, 0xc0, !PT ;  /* 0xffff000031337812 */ /* 0x040fe200078ec0ff */
[----:B------:R-:W-:Y:S01]  /*5c10*/  IMAD.U32 R49, R49, 0x10000, RZ ;  /* 0x0001000031317824 */ /* 0x000fe200078e00ff */
[C---:B------:R-:W-:Y:S01]  /*5c20*/  LOP3.LUT R54, R11.reuse, 0xffff0000, RZ, 0xc0, !PT ;  /* 0xffff00000b367812 */ /* 0x040fe200078ec0ff */
[----:B------:R-:W-:Y:S01]  /*5c30*/  IMAD.U32 R11, R11, 0x10000, RZ ;  /* 0x000100000b0b7824 */ /* 0x000fe200078e00ff */
[----:B------:R-:W-:Y:S01]  /*5c40*/  PRMT R50, R139, 0x5432, R50 ;  /* 0x000054328b327816 */ /* 0x000fe20000000032 */
[-C--:B------:R-:W-:Y:S01]  /*5c50*/  FMUL.FTZ R55, R56, R51.reuse ;  /* 0x0000003338377220 */ /* 0x080fe20000410000 */
[----:B------:R-:W-:Y:S01]  /*5c60*/  PRMT R48, R138, 0x5432, R48 ;  /* 0x000054328a307816 */ /* 0x000fe20000000030 */
[-C--:B------:R-:W-:Y:S01]  /*5c70*/  FMUL.FTZ R56, R56, R54.reuse ;  /* 0x0000003638387220 */ /* 0x080fe20000410000 */
[----:B------:R-:W-:Y:S01]  /*5c80*/  LOP3.LUT R57, R14, 0xffff0000, RZ, 0xc0, !PT ;  /* 0xffff00000e397812 */ /* 0x000fe200078ec0ff */
[C---:B------:R-:W-:Y:S01]  /*5c90*/  FFMA.FTZ R55, R13.reuse, R54, -R55 ;  /* 0x000000360d377223 */ /* 0x040fe20000010837 */
[----:B------:R-:W-:Y:S01]  /*5ca0*/  SHF.L.U32 R54, R48, 0x10, RZ ;  /* 0x0000001030367819 */ /* 0x000fe200000006ff */
[----:B------:R-:W-:Y:S01]  /*5cb0*/  FFMA.FTZ R56, R13, R51, R56 ;  /* 0x000000330d387223 */ /* 0x000fe20000010038 */
        /* <DEDUP_REMOVED lines=27> */
.L_x_490:
[----:B------:R-:W-:Y:S05]  /*5e70*/  BSYNC B2 ;  /* 0x0000000000027941 */ /* 0x000fea0003800000 */
.L_x_489:
[----:B------:R-:W-:Y:S02]  /*5e80*/  ULDC.64 UR4, c[0x0][0x208] ;  /* 0x0000820000047ab9 */ /* 0x000fe40000000a00 */
[----:B----4-:R0:W-:Y:S03]  /*5e90*/  ST.E.128 desc[UR4][R52.64], R12 ;  /* 0x0000000c34007985 */ /* 0x0101e6000c101d04 */
.L_x_476:
[----:B------:R-:W-:Y:S05]  /*5ea0*/  BSYNC B1 ;  /* 0x0000000000017941 */ /* 0x000fea0003800000 */
.L_x_475:
[----:B------:R-:W-:-:S03]  /*5eb0*/  UMOV UR4, 0xffffffff ;  /* 0xffffffff00047882 */ /* 0x000fc60000000000 */
[----:B------:R-:W-:Y:S05]  /*5ec0*/  BRA.DIV UR4, `(.L_x_491) ;  /* 0x0000024e047c7947 */ /* 0x000fea000b800000 */
[----:B01----:R-:W0:Y:S04]  /*5ed0*/  SHFL.IDX PT, R116, R116, 0x2, 0x181f ;  /* 0x00581f0074747f89 */ /* 0x003e2800000e0000 */
[----:B---3--:R-:W1:Y:S02]  /*5ee0*/  SHFL.IDX PT, R117, R117, 0x2, 0x181f ;  /* 0x00581f0075757f89 */ /* 0x008e6400000e0000 */
.L_x_822:
[----:B------:R-:W-:Y:S05]  /*5ef0*/  @P5 BRA `(.L_x_492) ;  /* 0x0000005400605947 */ /* 0x000fea0003800000 */
[----:B------:R-:W-:Y:S01]  /*5f00*/  ISETP.NE.AND P3, PT, R3, RZ, PT ;  /* 0x000000ff0300720c */ /* 0x000fe20003f65270 */
[----:B------:R-:W-:-:S12]  /*5f10*/  BSSY B1, `(.L_x_493) ;  /* 0x0000039000017945 */ /* 0x000fd80003800000 */
[----:B------:R-:W-:Y:S05]  /*5f20*/  @!P3 BRA `(.L_x_494) ;  /* 0x0000000000dcb947 */ /* 0x000fea0003800000 */
[----:B----4-:R3:W4:Y:S01]  /*5f30*/  LDS.128 R12, [R31+0x26400] ;  /* 0x026400001f0c7984 */ /* 0x0107220000000c00 */
[----:B------:R-:W-:Y:S01]  /*5f40*/  ISETP.GE.AND P4, PT, R216, R110, PT ;  /* 0x0000006ed800720c */ /* 0x000fe20003f86270 */
[----:B------:R-:W-:Y:S01]  /*5f50*/  BSSY B2, `(.L_x_495) ;  /* 0x0000032000027945 */ /* 0x000fe20003800000 */
[----:B-1----:R-:W-:-:S04]  /*5f60*/  LEA R48, P3, R16, R117, 0x1 ;  /* 0x0000007510307211 */ /* 0x002fc800078608ff */
[----:B0-----:R-:W-:-:S07]  /*5f70*/  LEA.HI.X R49, R16, R116, R17, 0x1, P3 ;  /* 0x0000007410317211 */ /* 0x001fce00018f0c11 */
[----:B---3--:R-:W-:Y:S05]  /*5f80*/  @P4 BRA `(.L_x_496) ;  /* 0x0000000000b84947 */ /* 0x008fea0003800000 */
[----:B------:R-:W-:Y:S01]  /*5f90*/  SHF.R.U64 R46, R46, 0x10, R47 ;  /* 0x000000102e2e7819 */ /* 0x000fe2000000122f */
[----:B----4-:R-:W-:Y:S01]  /*5fa0*/  IMAD.U32 R55, R12, 0x10000, RZ ;  /* 0x000100000c377824 */ /* 0x010fe200078e00ff */
[----:B------:R-:W-:Y:S02]  /*5fb0*/  SHF.R.U64 R44, R44, 0x10, R45 ;  /* 0x000000102c2c7819 */ /* 0x000fe4000000122d */
[----:B------:R-:W-:Y:S02]  /*5fc0*/  PRMT R46, R141, 0x5410, R46 ;  /* 0x000054108d2e7816 */ /* 0x000fe4000000002e */
[----:B------:R-:W-:Y:S02]  /*5fd0*/  PRMT R44, R140, 0x5410, R44 ;  /* 0x000054108c2c7816 */ /* 0x000fe4000000002c */
[C---:B------:R-:W-:Y:S02]  /*5fe0*/  LOP3.LUT R11, R13.reuse, 0xffff0000, RZ, 0xc0, !PT ;  /* 0xffff00000d0b7812 */ /* 0x040fe400078ec0ff */
[C---:B------:R-:W-:Y:S01]  /*5ff0*/  LOP3.LUT R50, R46.reuse, 0xffff0000, RZ, 0xc0, !PT ;  /* 0xffff00002e327812 */ /* 0x040fe200078ec0ff */
[----:B------:R-:W-:Y:S01]  /*6000*/  IMAD.U32 R46, R46, 0x10000, RZ ;  /* 0x000100002e2e7824 */ /* 0x000fe200078e00ff */
[C---:B------:R-:W-:Y:S01]  /*6010*/  LOP3.LUT R51, R44.reuse, 0xffff0000, RZ, 0xc0, !PT ;  /* 0xffff00002c337812 */ /* 0x040fe200078ec0ff */
[----:B------:R-:W-:Y:S01]  /*6020*/  IMAD.U32 R44, R44, 0x10000, RZ ;  /* 0x000100002c2c7824 */ /* 0x000fe200078e00ff */
[----:B------:R-:W-:Y:S01]  /*6030*/  SHF.R.U32.HI R52, RZ, 0x10, R47 ;  /* 0x00000010ff347819 */ /* 0x000fe2000001162f */
[----:B------:R-:W-:Y:S01]  /*6040*/  IMAD.U32 R47, R13, 0x10000, RZ ;  /* 0x000100000d2f7824 */ /* 0x000fe200078e00ff */
[----:B------:R-:W-:Y:S01]  /*6050*/  SHF.R.U32.HI R45, RZ, 0x10, R45 ;  /* 0x00000010ff2d7819 */ /* 0x000fe2000001162d */
[C---:B------:R-:W-:Y:S01]  /*6060*/  FMUL.FTZ R13, R11.reuse, R50 ;  /* 0x000000320b0d7220 */ /* 0x040fe20000410000 */
[----:B------:R-:W-:Y:S01]  /*6070*/  FMUL.FTZ R11, R11, R51 ;  /* 0x000000330b0b7220 */ /* 0x000fe20000410000 */
[----:B------:R-:W-:-:S02]  /*6080*/  PRMT R52, R141, 0x5432, R52 ;  /* 0x000054328d347816 */ /* 0x000fc40000000034 */
[----:B------:R-:W-:Y:S01]  /*6090*/  PRMT R45, R140, 0x5432, R45 ;  /* 0x000054328c2d7816 */ /* 0x000fe2000000002d */
[C---:B------:R-:W-:Y:S01]  /*60a0*/  FFMA.FTZ R13, R47.reuse, R51, -R13 ;  /* 0x000000332f0d7223 */ /* 0x040fe2000001080d */
[----:B------:R-:W-:Y:S01]  /*60b0*/  FFMA.FTZ R47, R47, R50, R11 ;  /* 0x000000322f2f7223 */ /* 0x000fe2000001000b */
[----:B------:R-:W-:Y:S01]  /*60c0*/  LOP3.LUT R11, R14, 0xffff0000, RZ, 0xc0, !PT ;  /* 0xffff00000e0b7812 */ /* 0x000fe200078ec0ff */
[C---:B------:R-:W-:Y:S01]  /*60d0*/  IMAD.U32 R51, R52.reuse, 0x10000, RZ ;  /* 0x0001000034337824 */ /* 0x040fe200078e00ff */
[----:B------:R-:W-:Y:S01]  /*60e0*/  LOP3.LUT R52, R52, 0xffff0000, RZ, 0xc0, !PT ;  /* 0xffff000034347812 */ /* 0x000fe200078ec0ff */
[C---:B------:R-:W-:Y:S01]  /*60f0*/  IMAD.U32 R53, R45.reuse, 0x10000, RZ ;  /* 0x000100002d357824 */ /* 0x040fe200078e00ff */
[----:B------:R-:W-:Y:S01]  /*6100*/  LOP3.LUT R45, R45, 0xffff0000, RZ, 0xc0, !PT ;  /* 0xffff00002d2d7812 */ /* 0x000fe200078ec0ff */
[----:B------:R-:W-:Y:S02]  /*6110*/  IMAD.U32 R50, R14, 0x10000, RZ ;  /* 0x000100000e327824 */ /* 0x000fe400078e00ff */
[----:B------:R-:W-:Y:S01]  /*6120*/  FMUL.FTZ R54, R11, R51 ;  /* 0x000000330b367220 */ /* 0x000fe20000410000 */
[----:B------:R-:W-:Y:S01]  /*6130*/  LOP3.LUT R14, R15, 0xffff0000, RZ, 0xc0, !PT ;  /* 0xffff00000f0e7812 */ /* 0x000fe200078ec0ff */
[-C--:B------:R-:W-:Y:S01]  /*6140*/  FMUL.FTZ R11, R11, R53.reuse ;  /* 0x000000350b0b7220 */ /* 0x080fe20000410000 */
[----:B------:R-:W-:Y:S01]  /*6150*/  LOP3.LUT R12, R12, 0xffff0000, RZ, 0xc0, !PT ;  /* 0xffff00000c0c7812 */ /* 0x000fe200078ec0ff */
[----:B------:R-:W-:Y:S01]  /*6160*/  FFMA.FTZ R54, R50, R53, -R54 ;  /* 0x0000003532367223 */ /* 0x000fe20000010836 */
[----:B------:R-:W-:-:S02]  /*6170*/  IMAD.U32 R15, R15, 0x10000, RZ ;  /* 0x000100000f0f7824 */ /* 0x000fc400078e00ff */
[----:B------:R-:W-:Y:S01]  /*6180*/  FFMA.FTZ R11, R50, R51, R11 ;  /* 0x00000033320b7223 */ /* 0x000fe2000001000b */
[C---:B------:R-:W-:Y:S01]  /*6190*/  FMUL.FTZ R50, R14.reuse, R52 ;  /* 0x000000340e327220 */ /* 0x040fe20000410000 */
[-C--:B------:R-:W-:Y:S01]  /*61a0*/  FMUL.FTZ R51, R14, R45.reuse ;  /* 0x0000002d0e337220 */ /* 0x080fe20000410000 */
[C---:B------:R-:W-:Y:S01]  /*61b0*/  FMUL.FTZ R14, R12.reuse, R46 ;  /* 0x0000002e0c0e7220 */ /* 0x040fe20000410000 */
[----:B------:R-:W-:Y:S01]  /*61c0*/  FMUL.FTZ R12, R12, R44 ;  /* 0x0000002c0c0c7220 */ /* 0x000fe20000410000 */
[C---:B------:R-:W-:Y:S01]  /*61d0*/  FFMA.FTZ R50, R15.reuse, R45, -R50 ;  /* 0x0000002d0f327223 */ /* 0x040fe20000010832 */
[----:B------:R-:W-:Y:S01]  /*61e0*/  FFMA.FTZ R51, R15, R52, R51 ;  /* 0x000000340f337223 */ /* 0x000fe20000010033 */
[C---:B------:R-:W-:Y:S01]  /*61f0*/  FFMA.FTZ R14, R55.reuse, R44, -R14 ;  /* 0x0000002c370e7223 */ /* 0x040fe2000001080e */
[----:B------:R-:W-:Y:S01]  /*6200*/  FFMA.FTZ R12, R55, R46, R12 ;  /* 0x0000002e370c7223 */ /* 0x000fe2000001000c */
[----:B------:R-:W-:Y:S02]  /*6210*/  F2FP.BF16.F32.PACK_AB R11, R11, R54 ;  /* 0x000000360b0b723e */ /* 0x000fe400000010ff */
[----:B------:R-:W-:-:S02]  /*6220*/  F2FP.BF16.F32.PACK_AB R50, R51, R50 ;  /* 0x000000323332723e */ /* 0x000fc400000010ff */
[----:B------:R-:W-:Y:S01]  /*6230*/  F2FP.BF16.F32.PACK_AB R12, R12, R14 ;  /* 0x0000000e0c0c723e */ /* 0x000fe200000010ff */
[----:B------:R-:W-:Y:S01]  /*6240*/  IMAD.MOV.U32 R14, RZ, RZ, R11 ;  /* 0x000000ffff0e7224 */ /* 0x000fe200078e000b */
[----:B------:R-:W-:Y:S01]  /*6250*/  F2FP.BF16.F32.PACK_AB R13, R47, R13 ;  /* 0x0000000d2f0d723e */ /* 0x000fe200000010ff */
[----:B------:R-:W-:-:S07]  /*6260*/  IMAD.MOV.U32 R15, RZ, RZ, R50 ;  /* 0x000000ffff0f7224 */ /* 0x000fce00078e0032 */
.L_x_496:
[----:B------:R-:W-:Y:S05]  /*6270*/  BSYNC B2 ;  /* 0x0000000000027941 */ /* 0x000fea0003800000 */
.L_x_495:
[----:B------:R-:W-:Y:S02]  /*6280*/  ULDC.64 UR4, c[0x0][0x208] ;  /* 0x0000820000047ab9 */ /* 0x000fe40000000a00 */
[----:B----4-:R3:W-:Y:S03]  /*6290*/  ST.E.128 desc[UR4][R48.64], R12 ;  /* 0x0000000c30007985 */ /* 0x0107e6000c101d04 */
.L_x_494:
[----:B------:R-:W-:Y:S05]  /*62a0*/  BSYNC B1 ;  /* 0x0000000000017941 */ /* 0x000fea0003800000 */
.L_x_493:
[----:B------:R-:W-:Y:S01]  /*62b0*/  ISETP.NE.AND P3, PT, R21, RZ, PT ;  /* 0x000000ff1500720c */ /* 0x000fe20003f65270 */
[----:B------:R-:W-:-:S12]  /*62c0*/  BSSY B1, `(.L_x_497) ;  /* 0x0000038000017945 */ /* 0x000fd80003800000 */
[----:B------:R-:W-:Y:S05]  /*62d0*/  @!P3 BRA `(.L_x_498) ;  /* 0x0000000000d8b947 */ /* 0x000fea0003800000 */
[----:B---34-:R3:W4:Y:S01]  /*62e0*/  LDS.128 R12, [R31+0x28c00] ;  /* 0x028c00001f0c7984 */ /* 0x0187220000000c00 */
[----:B------:R-:W-:Y:S01]  /*62f0*/  ISETP.GE.AND P4, PT, R221, R110, PT ;  /* 0x0000006edd00720c */ /* 0x000fe20003f86270 */
[----:B------:R-:W-:Y:S01]  /*6300*/  BSSY B2, `(.L_x_499) ;  /* 0x0000031000027945 */ /* 0x000fe20003800000 */
[----:B-1----:R-:W-:-:S04]  /*6310*/  LEA R44, P3, R212, R117, 0x1 ;  /* 0x00000075d42c7211 */ /* 0x002fc800078608ff */
[----:B0-----:R-:W-:-:S07]  /*6320*/  LEA.HI.X R45, R212, R116, R215, 0x1, P3 ;  /* 0x00000074d42d7211 */ /* 0x001fce00018f0cd7 */
[----:B---3--:R-:W-:Y:S05]  /*6330*/  @P4 BRA `(.L_x_500) ;  /* 0x0000000000b44947 */ /* 0x008fea0003800000 */
[----:B------:R-:W-:Y:S01]  /*6340*/  SHF.R.U64 R11, R40, 0x10, R41 ;  /* 0x00000010280b7819 */ /* 0x000fe20000001229 */
[----:B----4-:R-:W-:Y:S01]  /*6350*/  IMAD.U32 R48, R12, 0x10000, RZ ;  /* 0x000100000c307824 */ /* 0x010fe200078e00ff */
[--C-:B------:R-:W-:Y:S02]  /*6360*/  SHF.R.U64 R40, R42, 0x10, R43.reuse ;  /* 0x000000102a287819 */ /* 0x100fe4000000122b */
[----:B------:R-:W-:Y:S01]  /*6370*/  SHF.R.U32.HI R46, RZ, 0x10, R43 ;  /* 0x00000010ff2e7819 */ /* 0x000fe2000001162b */
[----:B------:R-:W-:Y:S01]  /*6380*/  IMAD.U32 R43, R14, 0x10000, RZ ;  /* 0x000100000e2b7824 */ /* 0x000fe200078e00ff */
[----:B------:R-:W-:Y:S02]  /*6390*/  SHF.R.U32.HI R41, RZ, 0x10, R41 ;  /* 0x00000010ff297819 */ /* 0x000fe40000011629 */
[C---:B------:R-:W-:Y:S02]  /*63a0*/  PRMT R40, R137.reuse, 0x5410, R40 ;  /* 0x0000541089287816 */ /* 0x040fe40000000028 */
[----:B------:R-:W-:Y:S01]  /*63b0*/  PRMT R137, R137, 0x5432, R46 ;  /* 0x0000543289897816 */ /* 0x000fe2000000002e */
[----:B------:R-:W-:Y:S01]  /*63c0*/  IMAD.U32 R46, R13, 0x10000, RZ ;  /* 0x000100000d2e7824 */ /* 0x000fe200078e00ff */
[----:B------:R-:W-:-:S02]  /*63d0*/  PRMT R11, R136, 0x5410, R11 ;  /* 0x00005410880b7816 */ /* 0x000fc4000000000b */
[----:B------:R-:W-:Y:S01]  /*63e0*/  PRMT R41, R136, 0x5432, R41 ;  /* 0x0000543288297816 */ /* 0x000fe20000000029 */
[----:B------:R-:W-:Y:S01]  /*63f0*/  IMAD.U32 R49, R137, 0x10000, RZ ;  /* 0x0001000089317824 */ /* 0x000fe200078e00ff */
[----:B------:R-:W-:Y:S02]  /*6400*/  LOP3.LUT R52, R13, 0xffff0000, RZ, 0xc0, !PT ;  /* 0xffff00000d347812 */ /* 0x000fe400078ec0ff */
[----:B------:R-:W-:Y:S01]  /*6410*/  LOP3.LUT R14, R14, 0xffff0000, RZ, 0xc0, !PT ;  /* 0xffff00000e0e7812 */ /* 0x000fe200078ec0ff */
[----:B------:R-:W-:Y:S01]  /*6420*/  IMAD.U32 R50, R41, 0x10000, RZ ;  /* 0x0001000029327824 */ /* 0x000fe200078e00ff */
[C---:B------:R-:W-:Y:S01]  /*6430*/  LOP3.LUT R13, R40.reuse, 0xffff0000, RZ, 0xc0, !PT ;  /* 0xffff0000280d7812 */ /* 0x040fe200078ec0ff */
[----:B------:R-:W-:Y:S01]  /*6440*/  IMAD.U32 R40, R40, 0x10000, RZ ;  /* 0x0001000028287824 */ /* 0x000fe200078e00ff */
[----:B------:R-:W-:Y:S01]  /*6450*/  LOP3.LUT R47, R11, 0xffff0000, RZ, 0xc0, !PT ;  /* 0xffff00000b2f7812 */ /* 0x000fe200078ec0ff */
[----:B------:R-:W-:Y:S01]  /*6460*/  FMUL.FTZ R53, R14, R49 ;  /* 0x000000310e357220 */ /* 0x000fe20000410000 */
[----:B------:R-:W-:Y:S01]  /*6470*/  LOP3.LUT R42, R15, 0xffff0000, RZ, 0xc0, !PT ;  /* 0xffff00000f2a7812 */ /* 0x000fe200078ec0ff */
[----:B------:R-:W-:Y:S01]  /*6480*/  FMUL.FTZ R51, R52, R13 ;  /* 0x0000000d34337220 */ /* 0x000fe20000410000 */
[-C--:B------:R-:W-:Y:S01]  /*6490*/  FMUL.FTZ R14, R14, R50.reuse ;  /* 0x000000320e0e7220 */ /* 0x080fe20000410000 */
[----:B------:R-:W-:Y:S01]  /*64a0*/  FMUL.FTZ R52, R52, R47 ;  /* 0x0000002f34347220 */ /* 0x000fe20000410000 */
[----:B------:R-:W-:Y:S01]  /*64b0*/  LOP3.LUT R137, R137, 0xffff0000, RZ, 0xc0, !PT ;  /* 0xffff000089897812 */ /* 0x000fe200078ec0ff */
[----:B------:R-:W-:Y:S01]  /*64c0*/  IMAD.U32 R11, R11, 0x10000, RZ ;  /* 0x000100000b0b7824 */ /* 0x000fe200078e00ff */
[----:B------:R-:W-:Y:S01]  /*64d0*/  LOP3.LUT R41, R41, 0xffff0000, RZ, 0xc0, !PT ;  /* 0xffff000029297812 */ /* 0x000fe200078ec0ff */
[----:B------:R-:W-:Y:S01]  /*64e0*/  FFMA.FTZ R52, R46, R13, R52 ;  /* 0x0000000d2e347223 */ /* 0x000fe20000010034 */
[----:B------:R-:W-:Y:S01]  /*64f0*/  LOP3.LUT R12, R12, 0xffff0000, RZ, 0xc0, !PT ;  /* 0xffff00000c0c7812 */ /* 0x000fe200078ec0ff */
[C---:B------:R-:W-:Y:S01]  /*6500*/  FFMA.FTZ R53, R43.reuse, R50, -R53 ;  /* 0x000000322b357223 */ /* 0x040fe20000010835 */
[----:B------:R-:W-:Y:S01]  /*6510*/  FFMA.FTZ R14, R43, R49, R14 ;  /* 0x000000312b0e7223 */ /* 0x000fe2000001000e */
[C---:B------:R-:W-:Y:S01]  /*6520*/  FMUL.FTZ R13, R42.reuse, R137 ;  /* 0x000000892a0d7220 */ /* 0x040fe20000410000 */
[----:B------:R-:W-:Y:S01]  /*6530*/  FMUL.FTZ R43, R42, R41 ;  /* 0x000000292a2b7220 */ /* 0x000fe20000410000 */
[----:B------:R-:W-:-:S02]  /*6540*/  IMAD.U32 R15, R15, 0x10000, RZ ;  /* 0x000100000f0f7824 */ /* 0x000fc400078e00ff */
[----:B------:R-:W-:Y:S01]  /*6550*/  FFMA.FTZ R51, R46, R47, -R51 ;  /* 0x0000002f2e337223 */ /* 0x000fe20000010833 */
[CC--:B------:R-:W-:Y:S01]  /*6560*/  FMUL.FTZ R42, R12.reuse, R40.reuse ;  /* 0x000000280c2a7220 */ /* 0x0c0fe20000410000 */
[----:B------:R-:W-:Y:S01]  /*6570*/  FMUL.FTZ R12, R12, R11 ;  /* 0x0000000b0c0c7220 */ /* 0x000fe20000410000 */
[C---:B------:R-:W-:Y:S01]  /*6580*/  FFMA.FTZ R13, R15.reuse, R41, -R13 ;  /* 0x000000290f0d7223 */ /* 0x040fe2000001080d */
[----:B------:R-:W-:Y:S01]  /*6590*/  FFMA.FTZ R46, R15, R137, R43 ;  /* 0x000000890f2e7223 */ /* 0x000fe2000001002b */
[C---:B------:R-:W-:Y:S01]  /*65a0*/  FFMA.FTZ R42, R48.reuse, R11, -R42 ;  /* 0x0000000b302a7223 */ /* 0x040fe2000001082a */
[----:B------:R-:W-:Y:S01]  /*65b0*/  FFMA.FTZ R11, R48, R40, R12 ;  /* 0x00000028300b7223 */ /* 0x000fe2000001000c */
[----:B------:R-:W-:Y:S02]  /*65c0*/  F2FP.BF16.F32.PACK_AB R51, R52, R51 ;  /* 0x000000333433723e */ /* 0x000fe400000010ff */
[----:B------:R-:W-:Y:S02]  /*65d0*/  F2FP.BF16.F32.PACK_AB R15, R46, R13 ;  /* 0x0000000d2e0f723e */ /* 0x000fe400000010ff */
[----:B------:R-:W-:Y:S01]  /*65e0*/  F2FP.BF16.F32.PACK_AB R14, R14, R53 ;  /* 0x000000350e0e723e */ /* 0x000fe200000010ff */
[----:B------:R-:W-:Y:S01]  /*65f0*/  IMAD.MOV.U32 R13, RZ, RZ, R51 ;  /* 0x000000ffff0d7224 */ /* 0x000fe200078e0033 */
[----:B------:R-:W-:-:S07]  /*6600*/  F2FP.BF16.F32.PACK_AB R12, R11, R42 ;  /* 0x0000002a0b0c723e */ /* 0x000fce00000010ff */
.L_x_500:
[----:B------:R-:W-:Y:S05]  /*6610*/  BSYNC B2 ;  /* 0x0000000000027941 */ /* 0x000fea0003800000 */
.L_x_499:
[----:B------:R-:W-:Y:S02]  /*6620*/  ULDC.64 UR4, c[0x0][0x208] ;  /* 0x0000820000047ab9 */ /* 0x000fe40000000a00 */
[----:B----4-:R0:W-:Y:S03]  /*6630*/  ST.E.128 desc[UR4][R44.64], R12 ;  /* 0x0000000c2c007985 */ /* 0x0101e6000c101d04 */
.L_x_498:
[----:B------:R-:W-:Y:S05]  /*6640*/  BSYNC B1 ;  /* 0x0000000000017941 */ /* 0x000fea0003800000 */
.L_x_497:
[----:B------:R-:W-:Y:S01]  /*6650*/  ISETP.NE.AND P3, PT, R25, RZ, PT ;  /* 0x000000ff1900720c */ /* 0x000fe20003f65270 */
[----:B------:R-:W-:-:S12]  /*6660*/  BSSY B1, `(.L_x_501) ;  /* 0x0000038000017945 */ /* 0x000fd80003800000 */
[----:B------:R-:W-:Y:S05]  /*6670*/  @!P3 BRA `(.L_x_502) ;  /* 0x0000000000d8b947 */ /* 0x000fea0003800000 */
[----:B0--34-:R0:W3:Y:S01]  /*6680*/  LDS.128 R12, [R31+0x2b400] ;  /* 0x02b400001f0c7984 */ /* 0x0190e20000000c00 */
[----:B------:R-:W-:Y:S01]  /*6690*/  ISETP.GE.AND P4, PT, R220, R110, PT ;  /* 0x0000006edc00720c */ /* 0x000fe20003f86270 */
[----:B------:R-:W-:Y:S01]  /*66a0*/  BSSY B2, `(.L_x_503) ;  /* 0x0000031000027945 */ /* 0x000fe20003800000 */
[----:B-1----:R-:W-:-:S04]  /*66b0*/  LEA R40, P3, R19, R117, 0x1 ;  /* 0x0000007513287211 */ /* 0x002fc800078608ff */
[----:B------:R-:W-:-:S07]  /*66c0*/  LEA.HI.X R41, R19, R116, R219, 0x1, P3 ;  /* 0x0000007413297211 */ /* 0x000fce00018f0cdb */
[----:B0-----:R-:W-:Y:S05]  /*66d0*/  @P4 BRA `(.L_x_504) ;  /* 0x0000000000b44947 */ /* 0x001fea0003800000 */
[----:B------:R-:W-:Y:S01]  /*66e0*/  SHF.R.U64 R38, R38, 0x10, R39 ;  /* 0x0000001026267819 */ /* 0x000fe20000001227 */
[----:B---3--:R-:W-:Y:S01]  /*66f0*/  IMAD.U32 R44, R13, 0x10000, RZ ;  /* 0x000100000d2c7824 */ /* 0x008fe200078e00ff */
[----:B------:R-:W-:Y:S01]  /*6700*/  SHF.R.U64 R43, R36, 0x10, R37 ;  /* 0x00000010242b7819 */ /* 0x000fe20000001225 */
[----:B------:R-:W-:Y:S01]  /*6710*/  IMAD.U32 R36, R14, 0x10000, RZ ;  /* 0x000100000e247824 */ /* 0x000fe200078e00ff */
[----:B------:R-:W-:Y:S01]  /*6720*/  SHF.R.U32.HI R42, RZ, 0x10, R39 ;  /* 0x00000010ff2a7819 */ /* 0x000fe20000011627 */
[----:B------:R-:W-:Y:S01]  /*6730*/  IMAD.U32 R39, R12, 0x10000, RZ ;  /* 0x000100000c277824 */ /* 0x000fe200078e00ff */
[----:B------:R-:W-:Y:S02]  /*6740*/  SHF.R.U32.HI R45, RZ, 0x10, R37 ;  /* 0x00000010ff2d7819 */ /* 0x000fe40000011625 */
[----:B------:R-:W-:Y:S02]  /*6750*/  PRMT R38, R135, 0x5410, R38 ;  /* 0x0000541087267816 */ /* 0x000fe40000000026 */
[----:B------:R-:W-:-:S02]  /*6760*/  PRMT R37, R134, 0x5410, R43 ;  /* 0x0000541086257816 */ /* 0x000fc4000000002b */
[----:B------:R-:W-:Y:S02]  /*6770*/  PRMT R135, R135, 0x5432, R42 ;  /* 0x0000543287877816 */ /* 0x000fe4000000002a */
[----:B------:R-:W-:Y:S02]  /*6780*/  PRMT R134, R134, 0x5432, R45 ;  /* 0x0000543286867816 */ /* 0x000fe4000000002d */
[----:B------:R-:W-:Y:S01]  /*6790*/  LOP3.LUT R11, R14, 0xffff0000, RZ, 0xc0, !PT ;  /* 0xffff00000e0b7812 */ /* 0x000fe200078ec0ff */
[----:B------:R-:W-:Y:S01]  /*67a0*/  IMAD.U32 R42, R135, 0x10000, RZ ;  /* 0x00010000872a7824 */ /* 0x000fe200078e00ff */
[----:B------:R-:W-:Y:S01]  /*67b0*/  LOP3.LUT R13, R13, 0xffff0000, RZ, 0xc0, !PT ;  /* 0xffff00000d0d7812 */ /* 0x000fe200078ec0ff */
[----:B------:R-:W-:Y:S01]  /*67c0*/  IMAD.U32 R43, R134, 0x10000, RZ ;  /* 0x00010000862b7824 */ /* 0x000fe200078e00ff */
[----:B------:R-:W-:Y:S01]  /*67d0*/  LOP3.LUT R46, R38, 0xffff0000, RZ, 0xc0, !PT ;  /* 0xffff0000262e7812 */ /* 0x000fe200078ec0ff */
[----:B------:R-:W-:Y:S01]  /*67e0*/  FMUL.FTZ R49, R11, R42 ;  /* 0x0000002a0b317220 */ /* 0x000fe20000410000 */
[----:B------:R-:W-:Y:S01]  /*67f0*/  LOP3.LUT R45, R37, 0xffff0000, RZ, 0xc0, !PT ;  /* 0xffff0000252d7812 */ /* 0x000fe200078ec0ff */
[----:B------:R-:W-:Y:S01]  /*6800*/  FMUL.FTZ R11, R11, R43 ;  /* 0x0000002b0b0b7220 */ /* 0x000fe20000410000 */
[----:B------:R-:W-:Y:S01]  /*6810*/  LOP3.LUT R14, R15, 0xffff0000, RZ, 0xc0, !PT ;  /* 0xffff00000f0e7812 */ /* 0x000fe200078ec0ff */
[----:B------:R-:W-:Y:S01]  /*6820*/  FMUL.FTZ R47, R13, R46 ;  /* 0x0000002e0d2f7220 */ /* 0x000fe20000410000 */
[----:B------:R-:W-:Y:S01]  /*6830*/  LOP3.LUT R135, R135, 0xffff0000, RZ, 0xc0, !PT ;  /* 0xffff000087877812 */ /* 0x000fe200078ec0ff */
[----:B------:R-:W-:Y:S01]  /*6840*/  FMUL.FTZ R13, R13, R45 ;  /* 0x0000002d0d0d7220 */ /* 0x000fe20000410000 */
[----:B------:R-:W-:Y:S01]  /*6850*/  LOP3.LUT R134, R134, 0xffff0000, RZ, 0xc0, !PT ;  /* 0xffff000086867812 */ /* 0x000fe200078ec0ff */
[----:B------:R-:W-:Y:S01]  /*6860*/  IMAD.U32 R38, R38, 0x10000, RZ ;  /* 0x0001000026267824 */ /* 0x000fe200078e00ff */
[----:B------:R-:W-:Y:S01]  /*6870*/  LOP3.LUT R12, R12, 0xffff0000, RZ, 0xc0, !PT ;  /* 0xffff00000c0c7812 */ /* 0x000fe200078ec0ff */
[----:B------:R-:W-:-:S02]  /*6880*/  IMAD.U32 R37, R37, 0x10000, RZ ;  /* 0x0001000025257824 */ /* 0x000fc400078e00ff */
[----:B------:R-:W-:Y:S01]  /*6890*/  FFMA.FTZ R47, R44, R45, -R47 ;  /* 0x0000002d2c2f7223 */ /* 0x000fe2000001082f */
[----:B------:R-:W-:Y:S01]  /*68a0*/  FFMA.FTZ R49, R36, R43, -R49 ;  /* 0x0000002b24317223 */ /* 0x000fe20000010831 */
[----:B------:R-:W-:Y:S01]  /*68b0*/  FFMA.FTZ R44, R44, R46, R13 ;  /* 0x0000002e2c2c7223 */ /* 0x000fe2000001000d */
[----:B------:R-:W-:Y:S01]  /*68c0*/  FFMA.FTZ R36, R36, R42, R11 ;  /* 0x0000002a24247223 */ /* 0x000fe2000001000b */
[C---:B------:R-:W-:Y:S01]  /*68d0*/  FMUL.FTZ R42, R14.reuse, R135 ;  /* 0x000000870e2a7220 */ /* 0x040fe20000410000 */
[----:B------:R-:W-:Y:S01]  /*68e0*/  FMUL.FTZ R46, R14, R134 ;  /* 0x000000860e2e7220 */ /* 0x000fe20000410000 */
[----:B------:R-:W-:Y:S02]  /*68f0*/  IMAD.U32 R15, R15, 0x10000, RZ ;  /* 0x000100000f0f7824 */ /* 0x000fe400078e00ff */
[C---:B------:R-:W-:Y:S01]  /*6900*/  FMUL.FTZ R14, R12.reuse, R38 ;  /* 0x000000260c0e7220 */ /* 0x040fe20000410000 */
[----:B------:R-:W-:Y:S01]  /*6910*/  FMUL.FTZ R11, R12, R37 ;  /* 0x000000250c0b7220 */ /* 0x000fe20000410000 */
[----:B------:R-:W-:Y:S01]  /*6920*/  F2FP.BF16.F32.PACK_AB R36, R36, R49 ;  /* 0x000000312424723e */ /* 0x000fe200000010ff */
[----:B------:R-:W-:Y:S01]  /*6930*/  FFMA.FTZ R42, R15, R134, -R42 ;  /* 0x000000860f2a7223 */ /* 0x000fe2000001082a */
[C---:B------:R-:W-:Y:S01]  /*6940*/  FFMA.FTZ R14, R39.reuse, R37, -R14 ;  /* 0x00000025270e7223 */ /* 0x040fe2000001080e */
[----:B------:R-:W-:Y:S01]  /*6950*/  FFMA.FTZ R11, R39, R38, R11 ;  /* 0x00000026270b7223 */ /* 0x000fe2000001000b */
[----:B------:R-:W-:Y:S01]  /*6960*/  FFMA.FTZ R15, R15, R135, R46 ;  /* 0x000000870f0f7223 */ /* 0x000fe2000001002e */
[----:B------:R-:W-:-:S03]  /*6970*/  F2FP.BF16.F32.PACK_AB R13, R44, R47 ;  /* 0x0000002f2c0d723e */ /* 0x000fc600000010ff */
[----:B------:R-:W-:Y:S01]  /*6980*/  F2FP.BF16.F32.PACK_AB R12, R11, R14 ;  /* 0x0000000e0b0c723e */ /* 0x000fe200000010ff */
[----:B------:R-:W-:Y:S01]  /*6990*/  IMAD.MOV.U32 R14, RZ, RZ, R36 ;  /* 0x000000ffff0e7224 */ /* 0x000fe200078e0024 */
[----:B------:R-:W-:-:S07]  /*69a0*/  F2FP.BF16.F32.PACK_AB R15, R15, R42 ;  /* 0x0000002a0f0f723e */ /* 0x000fce00000010ff */
.L_x_504:
[----:B------:R-:W-:Y:S05]  /*69b0*/  BSYNC B2 ;  /* 0x0000000000027941 */ /* 0x000fea0003800000 */
.L_x_503:
[----:B------:R-:W-:Y:S02]  /*69c0*/  ULDC.64 UR4, c[0x0][0x208] ;  /* 0x0000820000047ab9 */ /* 0x000fe40000000a00 */
[----:B---3--:R0:W-:Y:S03]  /*69d0*/  ST.E.128 desc[UR4][R40.64], R12 ;  /* 0x0000000c28007985 */ /* 0x0081e6000c101d04 */
.L_x_502:
[----:B------:R-:W-:Y:S05]  /*69e0*/  BSYNC B1 ;  /* 0x0000000000017941 */ /* 0x000fea0003800000 */
.L_x_501:
[----:B------:R-:W-:-:S13]  /*69f0*/  ISETP.NE.AND P3, PT, R26, RZ, PT ;  /* 0x000000ff1a00720c */ /* 0x000fda0003f65270 */
[----:B------:R-:W-:Y:S05]  /*6a00*/  @!P3 BRA `(.L_x_492) ;  /* 0x00000048009cb947 */ /* 0x000fea0003800000 */
[----:B0--34-:R0:W3:Y:S01]  /*6a10*/  LDS.128 R12, [R31+0x2dc00] ;  /* 0x02dc00001f0c7984 */ /* 0x0190e20000000c00 */
[----:B------:R-:W-:Y:S01]  /*6a20*/  ISETP.GE.AND P4, PT, R222, R110, PT ;  /* 0x0000006ede00720c */ /* 0x000fe20003f86270 */
[----:B------:R-:W-:Y:S01]  /*6a30*/  BSSY B1, `(.L_x_505) ;  /* 0x0000030000017945 */ /* 0x000fe20003800000 */
[----:B-1----:R-:W-:-:S04]  /*6a40*/  LEA R36, P3, R22, R117, 0x1 ;  /* 0x0000007516247211 */ /* 0x002fc800078608ff */
[----:B------:R-:W-:-:S07]  /*6a50*/  LEA.HI.X R37, R22, R116, R218, 0x1, P3 ;  /* 0x0000007416257211 */ /* 0x000fce00018f0cda */
[----:B0-----:R-:W-:Y:S05]  /*6a60*/  @P4 BRA `(.L_x_506) ;  /* 0x0000000000b04947 */ /* 0x001fea0003800000 */
[----:B------:R-:W-:Y:S02]  /*6a70*/  SHF.R.U64 R39, R34, 0x10, R35 ;  /* 0x0000001022277819 */ /* 0x000fe40000001223 */
[----:B------:R-:W-:Y:S01]  /*6a80*/  SHF.R.U64 R43, R32, 0x10, R33 ;  /* 0x00000010202b7819 */ /* 0x000fe20000001221 */
[C---:B---3--:R-:W-:Y:S01]  /*6a90*/  IMAD.U32 R32, R14.reuse, 0x10000, RZ ;  /* 0x000100000e207824 */ /* 0x048fe200078e00ff */
[----:B------:R-:W-:Y:S02]  /*6aa0*/  SHF.R.U32.HI R35, RZ, 0x10, R35 ;  /* 0x00000010ff237819 */ /* 0x000fe40000011623 */
[----:B------:R-:W-:Y:S02]  /*6ab0*/  SHF.R.U32.HI R41, RZ, 0x10, R33 ;  /* 0x00000010ff297819 */ /* 0x000fe40000011621 */
[----:B------:R-:W-:Y:S01]  /*6ac0*/  LOP3.LUT R33, R14, 0xffff0000, RZ, 0xc0, !PT ;  /* 0xffff00000e217812 */ /* 0x000fe200078ec0ff */
[C---:B------:R-:W-:Y:S01]  /*6ad0*/  IMAD.U32 R14, R15.reuse, 0x10000, RZ ;  /* 0x000100000f0e7824 */ /* 0x040fe200078e00ff */
[----:B------:R-:W-:-:S02]  /*6ae0*/  LOP3.LUT R11, R15, 0xffff0000, RZ, 0xc0, !PT ;  /* 0xffff00000f0b7812 */ /* 0x000fc400078ec0ff */
[----:B------:R-:W-:Y:S02]  /*6af0*/  PRMT R40, R132, 0x5410, R39 ;  /* 0x0000541084287816 */ /* 0x000fe40000000027 */
[----:B------:R-:W-:Y:S02]  /*6b00*/  PRMT R15, R128, 0x5410, R43 ;  /* 0x00005410800f7816 */ /* 0x000fe4000000002b */
[----:B------:R-:W-:Y:S01]  /*6b10*/  PRMT R132, R132, 0x5432, R35 ;  /* 0x0000543284847816 */ /* 0x000fe20000000023 */
[C---:B------:R-:W-:Y:S01]  /*6b20*/  IMAD.U32 R35, R13.reuse, 0x10000, RZ ;  /* 0x000100000d237824 */ /* 0x040fe200078e00ff */
[----:B------:R-:W-:Y:S02]  /*6b30*/  PRMT R128, R128, 0x5432, R41 ;  /* 0x0000543280807816 */ /* 0x000fe40000000029 */
[----:B------:R-:W-:Y:S01]  /*6b40*/  LOP3.LUT R34, R13, 0xffff0000, RZ, 0xc0, !PT ;  /* 0xffff00000d227812 */ /* 0x000fe200078ec0ff */
[----:B------:R-:W-:Y:S01]  /*6b50*/  IMAD.U32 R42, R132, 0x10000, RZ ;  /* 0x00010000842a7824 */ /* 0x000fe200078e00ff */
[----:B------:R-:W-:Y:S01]  /*6b60*/  SHF.L.U32 R39, R128, 0x10, RZ ;  /* 0x0000001080277819 */ /* 0x000fe200000006ff */
        /* <DEDUP_REMOVED lines=10> */
[----:B------:R-:W-:-:S02]  /*6c10*/  IMAD.U32 R40, R40, 0x10000, RZ ;  /* 0x0001000028287824 */ /* 0x000fc400078e00ff */
[C---:B------:R-:W-:Y:S01]  /*6c20*/  FFMA.FTZ R42, R32.reuse, R42, R33 ;  /* 0x0000002a202a7223 */ /* 0x040fe20000010021 */
[----:B------:R-:W-:Y:S02]  /*6c30*/  IMAD.U32 R15, R15, 0x10000, RZ ;  /* 0x000100000f0f7824 */ /* 0x000fe400078e00ff */
[----:B------:R-:W-:Y:S01]  /*6c40*/  FFMA.FTZ R43, R32, R39, -R43 ;  /* 0x00000027202b7223 */ /* 0x000fe2000001082b */
[C---:B------:R-:W-:Y:S01]  /*6c50*/  FMUL.FTZ R33, R11.reuse, R132 ;  /* 0x000000840b217220 */ /* 0x040fe20000410000 */
[----:B------:R-:W-:Y:S01]  /*6c60*/  FMUL.FTZ R39, R11, R128 ;  /* 0x000000800b277220 */ /* 0x000fe20000410000 */
[C---:B------:R-:W-:Y:S01]  /*6c70*/  FMUL.FTZ R32, R34.reuse, R40 ;  /* 0x0000002822207220 */ /* 0x040fe20000410000 */
[----:B------:R-:W-:Y:S01]  /*6c80*/  FMUL.FTZ R11, R34, R15 ;  /* 0x0000000f220b7220 */ /* 0x000fe20000410000 */
[C---:B------:R-:W-:Y:S01]  /*6c90*/  FFMA.FTZ R12, R35.reuse, R38, -R44 ;  /* 0x00000026230c7223 */ /* 0x040fe2000001082c */
[C---:B------:R-:W-:Y:S01]  /*6ca0*/  FFMA.FTZ R33, R14.reuse, R128, -R33 ;  /* 0x000000800e217223 */ /* 0x040fe20000010821 */
[----:B------:R-:W-:Y:S01]  /*6cb0*/  FFMA.FTZ R35, R35, R41, R46 ;  /* 0x0000002923237223 */ /* 0x000fe2000001002e */
[----:B------:R-:W-:Y:S01]  /*6cc0*/  FFMA.FTZ R14, R14, R132, R39 ;  /* 0x000000840e0e7223 */ /* 0x000fe20000010027 */
[C---:B------:R-:W-:Y:S01]  /*6cd0*/  FFMA.FTZ R32, R13.reuse, R15, -R32 ;  /* 0x0000000f0d207223 */ /* 0x040fe20000010820 */
[----:B------:R-:W-:-:S02]  /*6ce0*/  FFMA.FTZ R11, R13, R40, R11 ;  /* 0x000000280d0b7223 */ /* 0x000fc4000001000b */
[----:B------:R-:W-:Y:S02]  /*6cf0*/  F2FP.BF16.F32.PACK_AB R13, R35, R12 ;  /* 0x0000000c230d723e */ /* 0x000fe400000010ff */
[----:B------:R-:W-:Y:S02]  /*6d00*/  F2FP.BF16.F32.PACK_AB R15, R14, R33 ;  /* 0x000000210e0f723e */ /* 0x000fe400000010ff */
[----:B------:R-:W-:Y:S02]  /*6d10*/  F2FP.BF16.F32.PACK_AB R14, R42, R43 ;  /* 0x0000002b2a0e723e */ /* 0x000fe400000010ff */
[----:B------:R-:W-:-:S07]  /*6d20*/  F2FP.BF16.F32.PACK_AB R12, R11, R32 ;  /* 0x000000200b0c723e */ /* 0x000fce00000010ff */
.L_x_506:
[----:B------:R-:W-:Y:S05]  /*6d30*/  BSYNC B1 ;  /* 0x0000000000017941 */ /* 0x000fea0003800000 */
.L_x_505:
[----:B------:R-:W-:Y:S02]  /*6d40*/  ULDC.64 UR4, c[0x0][0x208] ;  /* 0x0000820000047ab9 */ /* 0x000fe40000000a00 */
[----:B---3--:R0:W-:Y:S01]  /*6d50*/  ST.E.128 desc[UR4][R36.64], R12 ;  /* 0x0000000c24007985 */ /* 0x0081e2000c101d04 */
[----:B------:R-:W-:Y:S05]  /*6d60*/  BRA `(.L_x_492) ;  /* 0x0000004400c47947 */ /* 0x000fea0003800000 */
.L_x_447:
        /* <DEDUP_REMOVED lines=20> */
[----:B------:R-:W-:Y:S02]  /*6eb0*/  ISETP.GE.AND P0, PT, R16, R110, PT ;  /* 0x0000006e1000720c */ /* 0x000fe40003f06270 */
[----:B------:R-:W-:-:S02]  /*6ec0*/  CS2R R36, SRZ ;  /* 0x0000000000247805 */ /* 0x000fc4000001ff00 */
[----:B------:R-:W-:Y:S02]  /*6ed0*/  LEA.HI.X R49, R34, UR5, R35, 0x1, P4 ;  /* 0x0000000522317c11 */ /* 0x000fe4000a0f0c23 */
[----:B------:R-:W-:Y:S02]  /*6ee0*/  CS2R R34, SRZ ;  /* 0x0000000000227805 */ /* 0x000fe4000001ff00 */
[----:B------:R-:W-:Y:S02]  /*6ef0*/  LEA R52, P4, R32, UR6, 0x1 ;  /* 0x0000000620347c11 */ /* 0x000fe4000f8808ff */
[----:B------:R-:W-:Y:S02]  /*6f00*/  CS2R R46, SRZ ;  /* 0x00000000002e7805 */ /* 0x000fe4000001ff00 */
[----:B------:R-:W-:Y:S02]  /*6f10*/  CS2R R44, SRZ ;  /* 0x00000000002c7805 */ /* 0x000fe4000001ff00 */
[----:B------:R-:W-:-:S02]  /*6f20*/  CS2R R42, SRZ ;  /* 0x00000000002a7805 */ /* 0x000fc4000001ff00 */
[----:B------:R-:W-:Y:S02]  /*6f30*/  LEA.HI.X R53, R32, UR7, R33, 0x1, P4 ;  /* 0x0000000720357c11 */ /* 0x000fe4000a0f0c21 */
[----:B------:R-:W-:Y:S02]  /*6f40*/  CS2R R32, SRZ ;  /* 0x0000000000207805 */ /* 0x000fe4000001ff00 */
[----:B------:R-:W-:Y:S02]  /*6f50*/  ISETP.GE.AND P4, PT, R214, R110, PT ;  /* 0x0000006ed600720c */ /* 0x000fe40003f86270 */
[----:B------:R-:W-:Y:S01]  /*6f60*/  CS2R R40, SRZ ;  /* 0x0000000000287805 */ /* 0x000fe2000001ff00 */
[----:B------:R-:W-:Y:S02]  /*6f70*/  ULDC.64 UR8, c[0x0][0x208] ;  /* 0x0000820000087ab9 */ /* 0x000fe40000000a00 */
[----:B------:R0:W5:Y:S04]  /*6f80*/  @!P0 LDG.E.128 R36, desc[UR8][R48.64] ;  /* 0x0000000830248981 */ /* 0x000168000c1e1d00 */
[----:B------:R0:W5:Y:S04]  /*6f90*/  @!P0 LDG.E.128 R44, desc[UR8][R52.64] ;  /* 0x00000008342c8981 */ /* 0x000168000c1e1d00 */
[----:B------:R0:W5:Y:S04]  /*6fa0*/  @!P4 LDG.E.128 R32, desc[UR8][R48.64+0x80] ;  /* 0x000080083020c981 */ /* 0x000168000c1e1d00 */
[----:B------:R0:W5:Y:S02]  /*6fb0*/  @!P4 LDG.E.128 R40, desc[UR8][R52.64+0x80] ;  /* 0x000080083428c981 */ /* 0x000164000c1e1d00 */
.L_x_508:
[----:B------:R-:W-:Y:S05]  /*6fc0*/  BSYNC B1 ;  /* 0x0000000000017941 */ /* 0x000fea0003800000 */
.L_x_507:
[----:B0----5:R-:W-:Y:S01]  /*6fd0*/  IMAD.MOV.U32 R48, RZ, RZ, R34 ;  /* 0x000000ffff307224 */ /* 0x021fe200078e0022 */
[----:B------:R-:W-:Y:S01]  /*6fe0*/  BSSY B1, `(.L_x_509) ;  /* 0x000003a000017945 */ /* 0x000fe20003800000 */
[----:B------:R-:W-:Y:S01]  /*6ff0*/  IMAD.MOV.U32 R52, RZ, RZ, R35 ;  /* 0x000000ffff347224 */ /* 0x000fe200078e0023 */
[----:B------:R-:W-:Y:S01]  /*7000*/  CS2R R58, SRZ ;  /* 0x00000000003a7805 */ /* 0x000fe2000001ff00 */
[----:B------:R-:W-:Y:S01]  /*7010*/  VIADD R54, R224, 0x20 ;  /* 0x00000020e0367836 */ /* 0x000fe20000000000 */
[----:B------:R-:W-:Y:S01]  /*7020*/  CS2R R56, SRZ ;  /* 0x0000000000387805 */ /* 0x000fe2000001ff00 */
[----:B------:R-:W-:Y:S01]  /*7030*/  IMAD.MOV.U32 R49, RZ, RZ, R32 ;  /* 0x000000ffff317224 */ /* 0x000fe200078e0020 */
[----:B------:R-:W-:Y:S01]  /*7040*/  PRMT R159, R52, 0x5410, R48 ;  /* 0x00005410349f7816 */ /* 0x000fe20000000030 */
[----:B------:R-:W-:Y:S01]  /*7050*/  IMAD.MOV.U32 R53, RZ, RZ, R33 ;  /* 0x000000ffff357224 */ /* 0x000fe200078e0021 */
[----:B------:R-:W-:Y:S01]  /*7060*/  ISETP.GE.AND P4, PT, R54, R86, PT ;  /* 0x000000563600720c */ /* 0x000fe20003f86270 */
        /* <DEDUP_REMOVED lines=10> */
[----:B------:R-:W-:-:S02]  /*7110*/  IMAD.MOV.U32 R52, RZ, RZ, R43 ;  /* 0x000000ffff347224 */ /* 0x000fc400078e002b */
[----:B------:R-:W-:Y:S01]  /*7120*/  IMAD.MOV.U32 R66, RZ, RZ, R44 ;  /* 0x000000ffff427224 */ /* 0x000fe200078e002c */
[----:B------:R-:W-:Y:S01]  /*7130*/  PRMT R136, R49, 0x5410, R48 ;  /* 0x0000541031887816 */ /* 0x000fe20000000030 */
[----:B------:R-:W-:Y:S01]  /*7140*/  IMAD.MOV.U32 R48, RZ, RZ, R46 ;  /* 0x000000ffff307224 */ /* 0x000fe200078e002e */
[----:B------:R-:W-:Y:S01]  /*7150*/  PRMT R157, R52, 0x5410, R53 ;  /* 0x00005410349d7816 */ /* 0x000fe20000000035 */
[----:B------:R-:W-:Y:S02]  /*7160*/  IMAD.MOV.U32 R53, RZ, RZ, R40 ;  /* 0x000000ffff357224 */ /* 0x000fe400078e0028 */
[----:B------:R-:W-:Y:S02]  /*7170*/  IMAD.MOV.U32 R52, RZ, RZ, R41 ;  /* 0x000000ffff347224 */ /* 0x000fe400078e0029 */
[----:B------:R-:W-:Y:S02]  /*7180*/  IMAD.MOV.U32 R49, RZ, RZ, R47 ;  /* 0x000000ffff317224 */ /* 0x000fe400078e002f */
[----:B------:R-:W-:Y:S01]  /*7190*/  IMAD.MOV.U32 R67, RZ, RZ, R45 ;  /* 0x000000ffff437224 */ /* 0x000fe200078e002d */
[----:B------:R-:W-:-:S02]  /*71a0*/  PRMT R158, R52, 0x5410, R53 ;  /* 0x00005410349e7816 */ /* 0x000fc40000000035 */
[----:B------:R-:W-:Y:S02]  /*71b0*/  CS2R R52, SRZ ;  /* 0x0000000000347805 */ /* 0x000fe4000001ff00 */
[----:B------:R-:W-:Y:S02]  /*71c0*/  PRMT R143, R49, 0x5410, R48 ;  /* 0x00005410318f7816 */ /* 0x000fe40000000030 */
        /* <DEDUP_REMOVED lines=8> */
[----:B------:R-:W-:Y:S02]  /*7250*/  IADD3 R48, P0, P5, R92, R12, R104 ;  /* 0x0000000c5c307210 */ /* 0x000fe40007d1e068 */
[----:B------:R-:W-:-:S02]  /*7260*/  CS2R R62, SRZ ;  /* 0x00000000003e7805 */ /* 0x000fc4000001ff00 */
[----:B------:R-:W-:Y:S01]  /*7270*/  CS2R R60, SRZ ;  /* 0x00000000003c7805 */ /* 0x000fe2000001ff00 */
[----:B------:R-:W-:Y:S01]  /*7280*/  ULDC.64 UR8, c[0x0][0x208] ;  /* 0x0000820000087ab9 */ /* 0x000fe20000000a00 */
        /* <DEDUP_REMOVED lines=8> */
[----:B------:R-:W5:Y:S04]  /*7310*/  @!P0 LDG.E.128 R52, desc[UR8][R56.64] ;  /* 0x0000000838348981 */ /* 0x000f68000c1e1d00 */
[----:B------:R-:W5:Y:S01]  /*7320*/  @!P0 LDG.E.128 R60, desc[UR8][R64.64] ;  /* 0x00000008403c8981 */ /* 0x000f62000c1e1d00 */
[----:B------:R-:W-:Y:S02]  /*7330*/  ISETP.GE.AND P0, PT, R214, R110, PT ;  /* 0x0000006ed600720c */ /* 0x000fe40003f06270 */
[----:B------:R-:W-:-:S11]  /*7340*/  CS2R R58, SRZ ;  /* 0x00000000003a7805 */ /* 0x000fd6000001ff00 */
[----:B------:R0:W5:Y:S02]  /*7350*/  @!P0 LDG.E.128 R48, desc[UR8][R56.64+0x80] ;  /* 0x0000800838308981 */ /* 0x000164000c1e1d00 */
[----:B0-----:R-:W-:-:S06]  /*7360*/  CS2R R56, SRZ ;  /* 0x0000000000387805 */ /* 0x001fcc000001ff00 */
[----:B------:R0:W5:Y:S02]  /*7370*/  @!P0 LDG.E.128 R56, desc[UR8][R64.64+0x80] ;  /* 0x0000800840388981 */ /* 0x000164000c1e1d00 */
.L_x_510:
[----:B------:R-:W-:Y:S05]  /*7380*/  BSYNC B1 ;  /* 0x0000000000017941 */ /* 0x000fea0003800000 */
.L_x_509:
[----:B0----5:R-:W-:Y:S01]  /*7390*/  IMAD.MOV.U32 R65, RZ, RZ, R50 ;  /* 0x000000ffff417224 */ /* 0x021fe200078e0032 */
[----:B------:R-:W-:Y:S01]  /*73a0*/  PRMT R161, R67, 0x5410, R66 ;  /* 0x0000541043a17816 */ /* 0x000fe20000000042 */
        /* <DEDUP_REMOVED lines=27> */
[----:B------:R-:W-:Y:S01]  /*7560*/  PRMT R154, R65, 0x5410, R64 ;  /* 0x00005410419a7816 */ /* 0x000fe20000000040 */
[----:B------:R-:W-:Y:S02]  /*7570*/  IMAD.MOV.U32 R65, RZ, RZ, R60 ;  /* 0x000000ffff417224 */ /* 0x000fe400078e003c */
[----:B------:R-:W-:Y:S01]  /*7580*/  IMAD.MOV.U32 R64, RZ, RZ, R61 ;  /* 0x000000ffff407224 */ /* 0x000fe200078e003d */
[----:B------:R-:W-:Y:S02]  /*7590*/  PRMT R151, R67, 0x5410, R66 ;  /* 0x0000541043977816 */ /* 0x000fe40000000042 */
[----:B------:R-:W-:-:S02]  /*75a0*/  CS2R R66, SRZ ;  /* 0x0000000000427805 */ /* 0x000fc4000001ff00 */
[----:B------:R-:W-:Y:S02]  /*75b0*/  PRMT R155, R65, 0x5410, R64 ;  /* 0x00005410419b7816 */ /* 0x000fe40000000040 */
[----:B------:R-:W-:Y:S01]  /*75c0*/  CS2R R64, SRZ ;  /* 0x0000000000407805 */ /* 0x000fe2000001ff00 */
[----:B------:R-:W-:Y:S06]  /*75d0*/  @P5 BRA `(.L_x_512) ;  /* 0x0000000000545947 */ /* 0x000fec0003800000 */
[----:B------:R-:W-:Y:S01]  /*75e0*/  IADD3 R15, P0, P6, R98, R106, R14 ;  /* 0x0000006a620f7210 */ /* 0x000fe20007e1e00e */
[----:B------:R-:W-:Y:S01]  /*75f0*/  ULDC.64 UR4, c[0x0][0x3e8] ;  /* 0x0000fa0000047ab9 */ /* 0x000fe20000000a00 */
[----:B------:R-:W-:Y:S02]  /*7600*/  ULDC.64 UR6, c[0x0][0x208] ;  /* 0x0000820000067ab9 */ /* 0x000fe40000000a00 */
[----:B------:R-:W-:Y:S02]  /*7610*/  IADD3.X R11, R5, R105, R11, P0, P6 ;  /* 0x00000069050b7210 */ /* 0x000fe400007ec40b */
        /* <DEDUP_REMOVED lines=9> */
[----:B------:R-:W-:Y:S02]  /*76b0*/  CS2R R64, SRZ ;  /* 0x0000000000407805 */ /* 0x000fe4000001ff00 */
[----:B------:R-:W-:Y:S02]  /*76c0*/  CS2R R74, SRZ ;  /* 0x00000000004a7805 */ /* 0x000fe4000001ff00 */
[----:B------:R-:W-:-:S05]  /*76d0*/  CS2R R72, SRZ ;  /* 0x0000000000487805 */ /* 0x000fca000001ff00 */
[----:B------:R0:W5:Y:S04]  /*76e0*/  @!P0 LDG.E.128 R68, desc[UR6][R14.64] ;  /* 0x000000060e448981 */ /* 0x000168000c1e1d00 */
[----:B------:R0:W5:Y:S01]  /*76f0*/  @!P0 LDG.E.128 R76, desc[UR6][R12.64] ;  /* 0x000000060c4c8981 */ /* 0x000162000c1e1d00 */
[----:B------:R-:W-:-:S13]  /*7700*/  ISETP.GE.AND P0, PT, R214, R110, PT ;  /* 0x0000006ed600720c */ /* 0x000fda0003f06270 */
[----:B------:R0:W5:Y:S04]  /*7710*/  @!P0 LDG.E.128 R64, desc[UR6][R14.64+0x80] ;  /* 0x000080060e408981 */ /* 0x000168000c1e1d00 */
[----:B------:R0:W5:Y:S02]  /*7720*/  @!P0 LDG.E.128 R72, desc[UR6][R12.64+0x80] ;  /* 0x000080060c488981 */ /* 0x000164000c1e1d00 */
.L_x_512:
[----:B------:R-:W-:Y:S05]  /*7730*/  BSYNC B1 ;  /* 0x0000000000017941 */ /* 0x000fea0003800000 */
.L_x_511:
[----:B0----5:R-:W-:Y:S01]  /*7740*/  IMAD.MOV.U32 R12, RZ, RZ, R66 ;  /* 0x000000ffff0c7224 */ /* 0x021fe200078e0042 */
[----:B------:R-:W-:Y:S01]  /*7750*/  ULOP3.LUT UR4, UR60, 0x1, URZ, 0xfc, !UPT ;  /* 0x000000013c047892 */ /* 0x000fe2000f8efc3f */
[----:B------:R-:W-:-:S03]  /*7760*/  IMAD.MOV.U32 R11, RZ, RZ, R67 ;  /* 0x000000ffff0b7224 */ /* 0x000fc600078e0043 */
[----:B------:R-:W-:Y:S02]  /*7770*/  UISETP.NE.AND UP0, UPT, UR4, 0x3, UPT ;  /* 0x000000030400788c */ /* 0x000fe4000bf05270 */
[----:B------:R-:W-:Y:S01]  /*7780*/  PRMT R140, R11, 0x5410, R12 ;  /* 0x000054100b8c7816 */ /* 0x000fe2000000000c */
[----:B------:R-:W-:Y:S01]  /*7790*/  IMAD.MOV.U32 R12, RZ, RZ, R64 ;  /* 0x000000ffff0c7224 */ /* 0x000fe200078e0040 */
[----:B------:R-:W-:Y:S02]  /*77a0*/  MOV R11, R65 ;  /* 0x00000041000b7202 */ /* 0x000fe40000000f00 */
[----:B------:R-:W-:Y:S02]  /*77b0*/  PLOP3.LUT P0, PT, PT, PT, UP0, 0x80, 0x0 ;  /* 0x000000000000781c */ /* 0x000fe40003f0f008 */
        /* <DEDUP_REMOVED lines=24> */
.L_x_513:
[----:B------:R-:W-:Y:S01]  /*7940*/  IMAD R87, R213, 0x8, R23 ;  /* 0x00000008d5577824 */ /* 0x000fe200078e0217 */
[----:B------:R-:W-:Y:S01]  /*7950*/  SHF.L.U32 R88, R225, 0x1f, RZ ;  /* 0x0000001fe1587819 */ /* 0x000fe200000006ff */
[----:B------:R-:W-:Y:S03]  /*7960*/  BSSY B1, `(.L_x_514) ;  /* 0x0000003000017945 */ /* 0x000fe60003800000 */
[----:B------:R-:W0:Y:S02]  /*7970*/  SYNCS.PHASECHK.TRANS64.TRYWAIT P6, [R87+URZ+0x38890], R88 ;  /* 0x03889058570075a7 */ /* 0x000e2400080c017f */
[----:B0-----:R-:W-:Y:S05]  /*7980*/  @!P6 BRA `(.L_x_515) ;  /* 0x000002340018e947 */ /* 0x001fea0003800000 */
.L_x_823:
[----:B------:R-:W-:Y:S05]  /*7990*/  BSYNC B1 ;  /* 0x0000000000017941 */ /* 0x000fea0003800000 */
.L_x_514:
[----:B------:R-:W1:Y:S01]  /*79a0*/  LDC R128, c[0x0][0x2f4] ;  /* 0x0000bd00ff807b82 */ /* 0x000e620000000800 */
[----:B------:R-:W-:Y:S01]  /*79b0*/  UMOV UR4, 0xffffffff ;  /* 0xffffffff00047882 */ /* 0x000fe20000000000 */
[----:B-1----:R-:W-:Y:S02]  /*79c0*/  IMAD.IADD R132, R128, 0x1, -R111 ;  /* 0x0000000180847824 */ /* 0x002fe400078e0a6f */
[----:B------:R-:W-:Y:S05]  /*79d0*/  BRA.DIV UR4, `(.L_x_516) ;  /* 0x0000023604187947 */ /* 0x000fea000b800000 */
[----:B------:R1:W2:Y:S04]  /*79e0*/  SHFL.IDX PT, R119, R116, RZ, 0x181f ;  /* 0x00181fff74777589 */ /* 0x0002a800000e0000 */
[----:B------:R1:W3:Y:S02]  /*79f0*/  SHFL.IDX PT, R11, R117, RZ, 0x181f ;  /* 0x00181fff750b7589 */ /* 0x0002e400000e0000 */
.L_x_827:
[----:B------:R-:W-:Y:S04]  /*7a00*/  BSSY B1, `(.L_x_517) ;  /* 0x000010a000017945 */ /* 0x000fe80003800000 */
[----:B------:R-:W-:Y:S05]  /*7a10*/  @P3 BRA `(.L_x_518) ;  /* 0x0000001000203947 */ /* 0x000fea0003800000 */
[----:B------:R-:W-:Y:S01]  /*7a20*/  ISETP.NE.AND P3, PT, R3, RZ, PT ;  /* 0x000000ff0300720c */ /* 0x000fe20003f65270 */
[----:B------:R-:W-:Y:S01]  /*7a30*/  BSSY B2, `(.L_x_519) ;  /* 0x0000083000027945 */ /* 0x000fe20003800000 */
[----:B---3--:R-:W-:-:S11]  /*7a40*/  IMAD.MOV.U32 R118, RZ, RZ, R11 ;  /* 0x000000ffff767224 */ /* 0x008fd600078e000b */
[----:B------:R-:W-:Y:S05]  /*7a50*/  @!P3 BRA `(.L_x_520) ;  /* 0x000000080000b947 */ /* 0x000fea0003800000 */
[----:B------:R-:W3:Y:S01]  /*7a60*/  LDL R15, [R1+0x5c] ;  /* 0x00005c00010f7983 */ /* 0x000ee20000100800 */
[----:B------:R-:W-:Y:S01]  /*7a70*/  SEL R12, R111, R132, !P2 ;  /* 0x000000846f0c7207 */ /* 0x000fe20005000000 */
[----:B------:R-:W-:Y:S01]  /*7a80*/  IMAD.SHL.U32 R14, R224, 0x40, RZ ;  /* 0x00000040e00e7824 */ /* 0x000fe200078e00ff */
[----:B------:R-:W-:Y:S01]  /*7a90*/  ISETP.GE.AND P3, PT, R16, R110, PT ;  /* 0x0000006e1000720c */ /* 0x000fe20003f66270 */
[----:B------:R-:W-:Y:S01]  /*7aa0*/  IMAD.SHL.U32 R80, R224, 0x40, RZ ;  /* 0x00000040e0507824 */ /* 0x000fe200078e00ff */
[----:B------:R-:W-:Y:S01]  /*7ab0*/  SHF.R.S32.HI R13, RZ, 0x1f, R12 ;  /* 0x0000001fff0d7819 */ /* 0x000fe2000001140c */
[----:B------:R-:W-:Y:S01]  /*7ac0*/  BSSY B3, `(.L_x_521) ;  /* 0x0000072000037945 */ /* 0x000fe20003800000 */
[----:B------:R-:W-:Y:S02]  /*7ad0*/  LOP3.LUT R14, R14, 0x1c0, RZ, 0xc0, !PT ;  /* 0x000001c00e0e7812 */ /* 0x000fe400078ec0ff */
[----:B------:R-:W-:Y:S02]  /*7ae0*/  LEA.HI R13, R13, R12, RZ, 0x4 ;  /* 0x0000000c0d0d7211 */ /* 0x000fe400078f20ff */
[----:B------:R-:W-:-:S02]  /*7af0*/  LOP3.LUT R80, R80, 0x1c0, RZ, 0xc0, !PT ;  /* 0x000001c050507812 */ /* 0x000fc400078ec0ff */
[----:B------:R-:W-:Y:S02]  /*7b00*/  LEA.HI.SX32 R134, R13, R8, 0x1c ;  /* 0x000000080d867211 */ /* 0x000fe400078fe2ff */
[----:B------:R-:W-:Y:S02]  /*7b10*/  SHF.R.U32.HI R14, RZ, 0x3, R14 ;  /* 0x00000003ff0e7819 */ /* 0x000fe4000001160e */
[----:B------:R-:W-:-:S04]  /*7b20*/  SHF.R.S32.HI R13, RZ, 0x1f, R134 ;  /* 0x0000001fff0d7819 */ /* 0x000fc80000011486 */
[----:B------:R-:W-:Y:S01]  /*7b30*/  LEA.HI R13, R13, R134, RZ, 0x3 ;  /* 0x000000860d0d7211 */ /* 0x000fe200078f18ff */
[----:B------:R-:W-:-:S03]  /*7b40*/  IMAD.SHL.U32 R134, R134, 0x8, RZ ;  /* 0x0000000886867824 */ /* 0x000fc600078e00ff */
[----:B------:R-:W-:Y:S02]  /*7b50*/  SHF.R.S32.HI R13, RZ, 0x3, R13 ;  /* 0x00000003ff0d7819 */ /* 0x000fe4000001140d */
[----:B------:R-:W-:-:S04]  /*7b60*/  LOP3.LUT R12, R80, 0x38, R134, 0xf8, !PT ;  /* 0x00000038500c7812 */ /* 0x000fc800078ef886 */
[----:B------:R-:W-:Y:S01]  /*7b70*/  LOP3.LUT R12, R12, R14, RZ, 0x3c, !PT ;  /* 0x0000000e0c0c7212 */ /* 0x000fe200078e3cff */
[----:B---3--:R-:W-:-:S04]  /*7b80*/  IMAD R13, R13, 0x1400, R15 ;  /* 0x000014000d0d7824 */ /* 0x008fc800078e020f */
[----:B------:R-:W-:-:S04]  /*7b90*/  IMAD.IADD R12, R13, 0x1, R12 ;  /* 0x000000010d0c7824 */ /* 0x000fc800078e020c */
[C---:B------:R-:W-:Y:S02]  /*7ba0*/  IMAD R80, R213.reuse, 0x5000, R12 ;  /* 0x00005000d5507824 */ /* 0x040fe400078e020c */
[----:B------:R-:W-:Y:S02]  /*7bb0*/  IMAD R12, R213, 0x5000, R126 ;  /* 0x00005000d50c7824 */ /* 0x000fe400078e027e */
[--C-:B------:R-:W-:Y:S02]  /*7bc0*/  IMAD R80, R80, 0x2, R23.reuse ;  /* 0x0000000250507824 */ /* 0x100fe400078e0217 */
[----:B------:R-:W-:-:S04]  /*7bd0*/  IMAD R12, R12, 0x2, R23 ;  /* 0x000000020c0c7824 */ /* 0x000fc800078e0217 */
[----:B------:R-:W3:Y:S04]  /*7be0*/  LDS.128 R80, [R80+0x24400] ;  /* 0x0244000050507984 */ /* 0x000ee80000000c00 */
[----:B------:R-:W4:Y:S01]  /*7bf0*/  LDS.128 R12, [R12+0x24400] ;  /* 0x024400000c0c7984 */ /* 0x000f220000000c00 */
[----:B------:R-:W-:Y:S05]  /*7c00*/  @P3 BRA `(.L_x_522) ;  /* 0x0000000400743947 */ /* 0x000fea0003800000 */
[--C-:B------:R-:W-:Y:S02]  /*7c10*/  SHF.R.U64 R36, R36, 0x10, R37.reuse ;  /* 0x0000001024247819 */ /* 0x100fe40000001225 */
[----:B------:R-:W-:Y:S02]  /*7c20*/  SHF.R.U32.HI R135, RZ, 0x10, R37 ;  /* 0x00000010ff877819 */ /* 0x000fe40000011625 */
[----:B------:R-:W-:Y:S02]  /*7c30*/  SHF.R.U64 R37, R38, 0x10, R39 ;  /* 0x0000001026257819 */ /* 0x000fe40000001227 */
[--C-:B------:R-:W-:Y:S02]  /*7c40*/  SHF.R.U64 R38, R44, 0x10, R45.reuse ;  /* 0x000000102c267819 */ /* 0x100fe4000000122d */
[----:B------:R-:W-:Y:S02]  /*7c50*/  SHF.R.U32.HI R45, RZ, 0x10, R45 ;  /* 0x00000010ff2d7819 */ /* 0x000fe4000001162d */
[----:B------:R-:W-:-:S02]  /*7c60*/  PRMT R36, R136, 0x5432, R36 ;  /* 0x0000543288247816 */ /* 0x000fc40000000024 */
[----:B------:R-:W-:Y:S02]  /*7c70*/  PRMT R135, R136, 0x5410, R135 ;  /* 0x0000541088877816 */ /* 0x000fe40000000087 */
[----:B------:R-:W-:Y:S02]  /*7c80*/  SHF.R.U32.HI R136, RZ, 0x10, R39 ;  /* 0x00000010ff887819 */ /* 0x000fe40000011627 */
[--C-:B------:R-:W-:Y:S02]  /*7c90*/  SHF.R.U64 R44, R46, 0x10, R47.reuse ;  /* 0x000000102e2c7819 */ /* 0x100fe4000000122f */
[----:B------:R-:W-:Y:S02]  /*7ca0*/  SHF.R.U32.HI R141, RZ, 0x10, R47 ;  /* 0x00000010ff8d7819 */ /* 0x000fe4000001162f */
[----:B------:R-:W-:Y:S02]  /*7cb0*/  PRMT R46, R161, 0x5410, R45 ;  /* 0x00005410a12e7816 */ /* 0x000fe4000000002d */
[----:B------:R-:W-:-:S02]  /*7cc0*/  PRMT R39, R142, 0x5410, R37 ;  /* 0x000054108e277816 */ /* 0x000fc40000000025 */
[----:B------:R-:W-:Y:S01]  /*7cd0*/  PRMT R47, R142, 0x5432, R136 ;  /* 0x000054328e2f7816 */ /* 0x000fe20000000088 */
[----:B----4-:R-:W-:Y:S01]  /*7ce0*/  IMAD.U32 R142, R13, 0x10000, RZ ;  /* 0x000100000d8e7824 */ /* 0x010fe200078e00ff */
[----:B------:R-:W-:Y:S02]  /*7cf0*/  PRMT R37, R161, 0x5432, R38 ;  /* 0x00005432a1257816 */ /* 0x000fe40000000026 */
[----:B------:R-:W-:Y:S01]  /*7d00*/  PRMT R38, R143, 0x5432, R44 ;  /* 0x000054328f267816 */ /* 0x000fe2000000002c */
[----:B---3--:R-:W-:Y:S01]  /*7d10*/  IMAD.U32 R44, R81, 0x10000, RZ ;  /* 0x00010000512c7824 */ /* 0x008fe200078e00ff */
[----:B------:R-:W-:Y:S01]  /*7d20*/  PRMT R136, R143, 0x5410, R141 ;  /* 0x000054108f887816 */ /* 0x000fe2000000008d */
[C---:B------:R-:W-:Y:S01]  /*7d30*/  IMAD.U32 R141, R46.reuse, 0x10000, RZ ;  /* 0x000100002e8d7824 */ /* 0x040fe200078e00ff */
[----:B------:R-:W-:Y:S01]  /*7d40*/  LOP3.LUT R46, R46, 0xffff0000, RZ, 0xc0, !PT ;  /* 0xffff00002e2e7812 */ /* 0x000fe200078ec0ff */
[----:B------:R-:W-:Y:S01]  /*7d50*/  IMAD.U32 R143, R135, 0x10000, RZ ;  /* 0x00010000878f7824 */ /* 0x000fe200078e00ff */
[----:B------:R-:W-:Y:S01]  /*7d60*/  LOP3.LUT R81, R81, 0xffff0000, RZ, 0xc0, !PT ;  /* 0xffff000051517812 */ /* 0x000fe200078ec0ff */
[C---:B------:R-:W-:Y:S01]  /*7d70*/  FMUL.FTZ R45, R44.reuse, R141 ;  /* 0x0000008d2c2d7220 */ /* 0x040fe20000410000 */
[----:B------:R-:W-:Y:S01]  /*7d80*/  LOP3.LUT R135, R135, 0xffff0000, RZ, 0xc0, !PT ;  /* 0xffff000087877812 */ /* 0x000fe200078ec0ff */
[----:B------:R-:W-:-:S02]  /*7d90*/  FMUL.FTZ R44, R44, R143 ;  /* 0x0000008f2c2c7220 */ /* 0x000fc40000410000 */
[C---:B------:R-:W-:Y:S01]  /*7da0*/  FFMA.FTZ R45, R142.reuse, R143, -R45 ;  /* 0x0000008f8e2d7223 */ /* 0x040fe2000001082d */
[----:B------:R-:W-:Y:S02]  /*7db0*/  IMAD.U32 R143, R47, 0x10000, RZ ;  /* 0x000100002f8f7824 */ /* 0x000fe400078e00ff */
[----:B------:R-:W-:Y:S01]  /*7dc0*/  FFMA.FTZ R44, R142, R141, R44 ;  /* 0x0000008d8e2c7223 */ /* 0x000fe2000001002c */
[----:B------:R-:W-:Y:S01]  /*7dd0*/  LOP3.LUT R141, R13, 0xffff0000, RZ, 0xc0, !PT ;  /* 0xffff00000d8d7812 */ /* 0x000fe200078ec0ff */
[C---:B------:R-:W-:Y:S01]  /*7de0*/  FMUL.FTZ R13, R81.reuse, R46 ;  /* 0x0000002e510d7220 */ /* 0x040fe20000410000 */
[-C--:B------:R-:W-:Y:S01]  /*7df0*/  FMUL.FTZ R81, R81, R135.reuse ;  /* 0x0000008751517220 */ /* 0x080fe20000410000 */
[C---:B------:R-:W-:Y:S01]  /*7e00*/  IMAD.U32 R142, R83.reuse, 0x10000, RZ ;  /* 0x00010000538e7824 */ /* 0x040fe200078e00ff */
[----:B------:R-:W-:Y:S01]  /*7e10*/  LOP3.LUT R83, R83, 0xffff0000, RZ, 0xc0, !PT ;  /* 0xffff000053537812 */ /* 0x000fe200078ec0ff */
[----:B------:R-:W-:Y:S01]  /*7e20*/  FFMA.FTZ R13, R141, R135, -R13 ;  /* 0x000000878d0d7223 */ /* 0x000fe2000001080d */
[----:B------:R-:W-:-:S02]  /*7e30*/  IMAD.U32 R135, R136, 0x10000, RZ ;  /* 0x0001000088877824 */ /* 0x000fc400078e00ff */
[----:B------:R-:W-:Y:S01]  /*7e40*/  FFMA.FTZ R46, R141, R46, R81 ;  /* 0x0000002e8d2e7223 */ /* 0x000fe20000010051 */
[----:B------:R-:W-:Y:S01]  /*7e50*/  IMAD.U32 R141, R15, 0x10000, RZ ;  /* 0x000100000f8d7824 */ /* 0x000fe200078e00ff */
[----:B------:R-:W-:Y:S01]  /*7e60*/  LOP3.LUT R136, R136, 0xffff0000, RZ, 0xc0, !PT ;  /* 0xffff000088887812 */ /* 0x000fe200078ec0ff */
[C---:B------:R-:W-:Y:S01]  /*7e70*/  FMUL.FTZ R81, R142.reuse, R135 ;  /* 0x000000878e517220 */ /* 0x040fe20000410000 */
[----:B------:R-:W-:Y:S01]  /*7e80*/  FMUL.FTZ R142, R142, R143 ;  /* 0x0000008f8e8e7220 */ /* 0x000fe20000410000 */
[----:B------:R-:W-:Y:S01]  /*7e90*/  F2FP.BF16.F32.PACK_AB R13, R13, R45 ;  /* 0x0000002d0d0d723e */ /* 0x000fe200000010ff */
[----:B------:R-:W-:Y:S02]  /*7ea0*/  IMAD.U32 R45, R80, 0x10000, RZ ;  /* 0x00010000502d7824 */ /* 0x000fe400078e00ff */
[C---:B------:R-:W-:Y:S01]  /*7eb0*/  FFMA.FTZ R81, R141.reuse, R143, -R81 ;  /* 0x0000008f8d517223 */ /* 0x040fe20000010851 */
[----:B------:R-:W-:Y:S01]  /*7ec0*/  FFMA.FTZ R135, R141, R135, R142 ;  /* 0x000000878d877223 */ /* 0x000fe2000001008e */
[----:B------:R-:W-:-:S02]  /*7ed0*/  LOP3.LUT R141, R47, 0xffff0000, RZ, 0xc0, !PT ;  /* 0xffff00002f8d7812 */ /* 0x000fc400078ec0ff */
[----:B------:R-:W-:Y:S01]  /*7ee0*/  LOP3.LUT R47, R15, 0xffff0000, RZ, 0xc0, !PT ;  /* 0xffff00000f2f7812 */ /* 0x000fe200078ec0ff */
[C---:B------:R-:W-:Y:S01]  /*7ef0*/  FMUL.FTZ R15, R83.reuse, R136 ;  /* 0x00000088530f7220 */ /* 0x040fe20000410000 */
[----:B------:R-:W-:Y:S01]  /*7f00*/  F2FP.BF16.F32.PACK_AB R44, R46, R44 ;  /* 0x0000002c2e2c723e */ /* 0x000fe200000010ff */
[-C--:B------:R-:W-:Y:S01]  /*7f10*/  FMUL.FTZ R83, R83, R141.reuse ;  /* 0x0000008d53537220 */ /* 0x080fe20000410000 */
[----:B------:R-:W-:Y:S02]  /*7f20*/  IMAD.U32 R46, R37, 0x10000, RZ ;  /* 0x00010000252e7824 */ /* 0x000fe400078e00ff */
[----:B------:R-:W-:Y:S01]  /*7f30*/  FFMA.FTZ R15, R47, R141, -R15 ;  /* 0x0000008d2f0f7223 */ /* 0x000fe2000001080f */
[----:B------:R-:W-:Y:S01]  /*7f40*/  LOP3.LUT R37, R37, 0xffff0000, RZ, 0xc0, !PT ;  /* 0xffff000025257812 */ /* 0x000fe200078ec0ff */
[----:B------:R-:W-:Y:S01]  /*7f50*/  FFMA.FTZ R47, R47, R136, R83 ;  /* 0x000000882f2f7223 */ /* 0x000fe20000010053 */
[C---:B------:R-:W-:Y:S01]  /*7f60*/  IMAD.U32 R83, R36.reuse, 0x10000, RZ ;  /* 0x0001000024537824 */ /* 0x040fe200078e00ff */
[----:B------:R-:W-:-:S02]  /*7f70*/  LOP3.LUT R36, R36, 0xffff0000, RZ, 0xc0, !PT ;  /* 0xffff000024247812 */ /* 0x000fc400078ec0ff */
[----:B------:R-:W-:Y:S01]  /*7f80*/  F2FP.BF16.F32.PACK_AB R15, R15, R81 ;  /* 0x000000510f0f723e */ /* 0x000fe200000010ff */
[----:B------:R-:W-:Y:S01]  /*7f90*/  IMAD.U32 R81, R12, 0x10000, RZ ;  /* 0x000100000c517824 */ /* 0x000fe200078e00ff */
[----:B------:R-:W-:Y:S01]  /*7fa0*/  F2FP.BF16.F32.PACK_AB R47, R47, R135 ;  /* 0x000000872f2f723e */ /* 0x000fe200000010ff */
[C---:B------:R-:W-:Y:S01]  /*7fb0*/  FMUL.FTZ R135, R45.reuse, R46 ;  /* 0x0000002e2d877220 */ /* 0x040fe20000410000 */
[----:B------:R-:W-:-:S03]  /*7fc0*/  FMUL.FTZ R45, R45, R83 ;  /* 0x000000532d2d7220 */ /* 0x000fc60000410000 */
[C---:B------:R-:W-:Y:S01]  /*7fd0*/  FFMA.FTZ R135, R81.reuse, R83, -R135 ;  /* 0x0000005351877223 */ /* 0x040fe20000010887 */
[----:B------:R-:W-:Y:S01]  /*7fe0*/  FFMA.FTZ R45, R81, R46, R45 ;  /* 0x0000002e512d7223 */ /* 0x000fe2000001002d */
[----:B------:R-:W-:Y:S01]  /*7ff0*/  LOP3.LUT R46, R80, 0xffff0000, RZ, 0xc0, !PT ;  /* 0xffff0000502e7812 */ /* 0x000fe200078ec0ff */
[----:B------:R-:W-:Y:S01]  /*8000*/  IMAD.U32 R83, R82, 0x10000, RZ ;  /* 0x0001000052537824 */ /* 0x000fe200078e00ff */
[----:B------:R-:W-:-:S03]  /*8010*/  LOP3.LUT R80, R12, 0xffff0000, RZ, 0xc0, !PT ;  /* 0xffff00000c507812 */ /* 0x000fc600078ec0ff */
[C---:B------:R-:W-:Y:S01]  /*8020*/  FMUL.FTZ R12, R46.reuse, R37 ;  /* 0x000000252e0c7220 */ /* 0x040fe20000410000 */
[----:B------:R-:W-:-:S03]  /*8030*/  FMUL.FTZ R46, R46, R36 ;  /* 0x000000242e2e7220 */ /* 0x000fc60000410000 */
[C---:B------:R-:W-:Y:S01]  /*8040*/  FFMA.FTZ R12, R80.reuse, R36, -R12 ;  /* 0x00000024500c7223 */ /* 0x040fe2000001080c */
[----:B------:R-:W-:Y:S01]  /*8050*/  FFMA.FTZ R36, R80, R37, R46 ;  /* 0x0000002550247223 */ /* 0x000fe2000001002e */
[C---:B------:R-:W-:Y:S01]  /*8060*/  IMAD.U32 R46, R38.reuse, 0x10000, RZ ;  /* 0x00010000262e7824 */ /* 0x040fe200078e00ff */
[----:B------:R-:W-:Y:S01]  /*8070*/  LOP3.LUT R38, R38, 0xffff0000, RZ, 0xc0, !PT ;  /* 0xffff000026267812 */ /* 0x000fe200078ec0ff */
[C---:B------:R-:W-:Y:S01]  /*8080*/  IMAD.U32 R80, R39.reuse, 0x10000, RZ ;  /* 0x0001000027507824 */ /* 0x040fe200078e00ff */
[----:B------:R-:W-:Y:S01]  /*8090*/  LOP3.LUT R39, R39, 0xffff0000, RZ, 0xc0, !PT ;  /* 0xffff000027277812 */ /* 0x000fe200078ec0ff */
[C---:B------:R-:W-:Y:S01]  /*80a0*/  FMUL.FTZ R81, R83.reuse, R46 ;  /* 0x0000002e53517220 */ /* 0x040fe20000410000 */
[C---:B------:R-:W-:Y:S02]  /*80b0*/  IMAD.U32 R37, R14.reuse, 0x10000, RZ ;  /* 0x000100000e257824 */ /* 0x040fe400078e00ff */
[-C--:B------:R-:W-:Y:S01]  /*80c0*/  FMUL.FTZ R83, R83, R80.reuse ;  /* 0x0000005053537220 */ /* 0x080fe20000410000 */
[----:B------:R-:W-:Y:S01]  /*80d0*/  LOP3.LUT R14, R14, 0xffff0000, RZ, 0xc0, !PT ;  /* 0xffff00000e0e7812 */ /* 0x000fe200078ec0ff */
[----:B------:R-:W-:-:S02]  /*80e0*/  FFMA.FTZ R81, R37, R80, -R81 ;  /* 0x0000005025517223 */ /* 0x000fc40000010851 */
[----:B------:R-:W-:Y:S01]  /*80f0*/  FFMA.FTZ R83, R37, R46, R83 ;  /* 0x0000002e25537223 */ /* 0x000fe20000010053 */
[----:B------:R-:W-:Y:S02]  /*8100*/  LOP3.LUT R37, R82, 0xffff0000, RZ, 0xc0, !PT ;  /* 0xffff000052257812 */ /* 0x000fe400078ec0ff */
[----:B------:R-:W-:Y:S02]  /*8110*/  F2FP.BF16.F32.PACK_AB R36, R36, R45 ;  /* 0x0000002d2424723e */ /* 0x000fe400000010ff */
[----:B------:R-:W-:Y:S01]  /*8120*/  F2FP.BF16.F32.PACK_AB R12, R12, R135 ;  /* 0x000000870c0c723e */ /* 0x000fe200000010ff */
[CC--:B------:R-:W-:Y:S01]  /*8130*/  FMUL.FTZ R46, R37.reuse, R38.reuse ;  /* 0x00000026252e7220 */ /* 0x0c0fe20000410000 */
[-C--:B------:R-:W-:Y:S01]  /*8140*/  FMUL.FTZ R37, R37, R39.reuse ;  /* 0x0000002725257220 */ /* 0x080fe20000410000 */
[----:B------:R-:W-:Y:S02]  /*8150*/  IMAD.MOV.U32 R80, RZ, RZ, R36 ;  /* 0x000000ffff507224 */ /* 0x000fe400078e0024 */
[C---:B------:R-:W-:Y:S01]  /*8160*/  FFMA.FTZ R46, R14.reuse, R39, -R46 ;  /* 0x000000270e2e7223 */ /* 0x040fe2000001082e */
[----:B------:R-:W-:-:S04]  /*8170*/  FFMA.FTZ R37, R14, R38, R37 ;  /* 0x000000260e257223 */ /* 0x000fc80000010025 */
[----:B------:R-:W-:Y:S01]  /*8180*/  F2FP.BF16.F32.PACK_AB R46, R46, R81 ;  /* 0x000000512e2e723e */ /* 0x000fe200000010ff */
[----:B------:R-:W-:Y:S01]  /*8190*/  IMAD.MOV.U32 R81, RZ, RZ, R44 ;  /* 0x000000ffff517224 */ /* 0x000fe200078e002c */
[----:B------:R-:W-:-:S03]  /*81a0*/  F2FP.BF16.F32.PACK_AB R83, R37, R83 ;  /* 0x000000532553723e */ /* 0x000fc600000010ff */
[----:B------:R-:W-:Y:S02]  /*81b0*/  IMAD.MOV.U32 R14, RZ, RZ, R46 ;  /* 0x000000ffff0e7224 */ /* 0x000fe400078e002e */
[----:B------:R-:W-:Y:S01]  /*81c0*/  IMAD.MOV.U32 R82, RZ, RZ, R83 ;  /* 0x000000ffff527224 */ /* 0x000fe200078e0053 */
[----:B------:R-:W-:-:S07]  /*81d0*/  MOV R83, R47 ;  /* 0x0000002f00537202 */ /* 0x000fce0000000f00 */
.L_x_522:
[----:B------:R-:W-:Y:S05]  /*81e0*/  BSYNC B3 ;  /* 0x0000000000037941 */ /* 0x000fea0003800000 */
.L_x_521:
[----:B------:R-:W-:Y:S01]  /*81f0*/  LEA R36, P3, R9, R11, 0x1 ;  /* 0x0000000b09247211 */ /* 0x000fe200078608ff */
[----:B------:R-:W-:-:S03]  /*8200*/  ULDC.64 UR4, c[0x0][0x208] ;  /* 0x0000820000047ab9 */ /* 0x000fc60000000a00 */
[----:B--2---:R-:W-:Y:S02]  /*8210*/  LEA.HI.X R37, R9, R119, R27, 0x1, P3 ;  /* 0x0000007709257211 */ /* 0x004fe400018f0c1b */
[----:B------:R-:W-:-:S03]  /*8220*/  ISETP.GE.AND P3, PT, R134, R128, PT ;  /* 0x000000808600720c */ /* 0x000fc60003f66270 */
[----:B----4-:R2:W-:Y:S10]  /*8230*/  ST.E.128 desc[UR4][R36.64], R12 ;  /* 0x0000000c24007985 */ /* 0x0105f4000c101d04 */
[----:B--2---:R-:W-:-:S05]  /*8240*/  @!P3 IMAD.WIDE R12, R134, 0x2, R118 ;  /* 0x00000002860cb825 */ /* 0x004fca00078e0276 */
[----:B---3--:R3:W-:Y:S02]  /*8250*/  @!P3 ST.E.128 desc[UR4][R12.64], R80 ;  /* 0x000000500c00b985 */ /* 0x0087e4000c101d04 */
.L_x_520:
[----:B------:R-:W-:Y:S05]  /*8260*/  BSYNC B2 ;  /* 0x0000000000027941 */ /* 0x000fea0003800000 */
.L_x_519:
[----:B------:R-:W-:-:S13]  /*8270*/  ISETP.NE.AND P3, PT, R21, RZ, PT ;  /* 0x000000ff1500720c */ /* 0x000fda0003f65270 */
[----:B------:R-:W-:Y:S05]  /*8280*/  @!P3 BRA `(.L_x_518) ;  /* 0x000000080004b947 */ /* 0x000fea0003800000 */
[----:B------:R-:W4:Y:S01]  /*8290*/  LDL R15, [R1+0x5c] ;  /* 0x00005c00010f7983 */ /* 0x000f220000100800 */
[----:B---3--:R-:W-:Y:S01]  /*82a0*/  SEL R12, R111, R132, !P1 ;  /* 0x000000846f0c7207 */ /* 0x008fe20004800000 */
        /* <DEDUP_REMOVED lines=16> */
[----:B----4-:R-:W-:-:S04]  /*83b0*/  IMAD R13, R13, 0x1400, R15 ;  /* 0x000014000d0d7824 */ /* 0x010fc800078e020f */
        /* <DEDUP_REMOVED lines=8> */
[----:B------:R-:W-:Y:S01]  /*8440*/  SHF.R.U32.HI R46, RZ, 0x10, R41 ;  /* 0x00000010ff2e7819 */ /* 0x000fe20000011629 */
[----:B---3--:R-:W-:Y:S01]  /*8450*/  IMAD.U32 R81, R37, 0x10000, RZ ;  /* 0x0001000025517824 */ /* 0x008fe200078e00ff */
[--C-:B------:R-:W-:Y:S01]  /*8460*/  SHF.R.U64 R32, R32, 0x10, R33.reuse ;  /* 0x0000001020207819 */ /* 0x100fe20000001221 */
[----:B----4-:R-:W-:Y:S01]  /*8470*/  IMAD.U32 R47, R13, 0x10000, RZ ;  /* 0x000100000d2f7824 */ /* 0x010fe200078e00ff */
[----:B------:R-:W-:Y:S02]  /*8480*/  SHF.R.U32.HI R33, RZ, 0x10, R33 ;  /* 0x00000010ff217819 */ /* 0x000fe40000011621 */
[----:B------:R-:W-:Y:S02]  /*8490*/  PRMT R46, R158, 0x5410, R46 ;  /* 0x000054109e2e7816 */ /* 0x000fe4000000002e */
[----:B------:R-:W-:Y:S02]  /*84a0*/  SHF.R.U64 R34, R34, 0x10, R35 ;  /* 0x0000001022227819 */ /* 0x000fe40000001223 */
[----:B------:R-:W-:Y:S01]  /*84b0*/  PRMT R33, R160, 0x5410, R33 ;  /* 0x00005410a0217816 */ /* 0x000fe20000000021 */
[----:B------:R-:W-:Y:S01]  /*84c0*/  IMAD.U32 R80, R46, 0x10000, RZ ;  /* 0x000100002e507824 */ /* 0x000fe200078e00ff */
[----:B------:R-:W-:-:S02]  /*84d0*/  SHF.R.U32.HI R45, RZ, 0x10, R35 ;  /* 0x00000010ff2d7819 */ /* 0x000fc40000011623 */
[----:B------:R-:W-:Y:S02]  /*84e0*/  SHF.R.U64 R35, R40, 0x10, R41 ;  /* 0x0000001028237819 */ /* 0x000fe40000001229 */
[--C-:B------:R-:W-:Y:S02]  /*84f0*/  SHF.R.U64 R40, R42, 0x10, R43.reuse ;  /* 0x000000102a287819 */ /* 0x100fe4000000122b */
[----:B------:R-:W-:Y:S02]  /*8500*/  PRMT R41, R159, 0x5432, R34 ;  /* 0x000054329f297816 */ /* 0x000fe40000000022 */
[----:B------:R-:W-:Y:S01]  /*8510*/  SHF.R.U32.HI R42, RZ, 0x10, R43 ;  /* 0x00000010ff2a7819 */ /* 0x000fe2000001162b */
[----:B------:R-:W-:Y:S01]  /*8520*/  IMAD.U32 R43, R33, 0x10000, RZ ;  /* 0x00010000212b7824 */ /* 0x000fe200078e00ff */
[----:B------:R-:W-:Y:S01]  /*8530*/  PRMT R34, R159, 0x5410, R45 ;  /* 0x000054109f227816 */ /* 0x000fe2000000002d */
[----:B------:R-:W-:Y:S01]  /*8540*/  FMUL.FTZ R45, R81, R80 ;  /* 0x00000050512d7220 */ /* 0x000fe20000410000 */
[----:B------:R-:W-:-:S02]  /*8550*/  LOP3.LUT R46, R46, 0xffff0000, RZ, 0xc0, !PT ;  /* 0xffff00002e2e7812 */ /* 0x000fc400078ec0ff */
[----:B------:R-:W-:Y:S01]  /*8560*/  LOP3.LUT R37, R37, 0xffff0000, RZ, 0xc0, !PT ;  /* 0xffff000025257812 */ /* 0x000fe200078ec0ff */
[-C--:B------:R-:W-:Y:S01]  /*8570*/  FFMA.FTZ R45, R47, R43.reuse, -R45 ;  /* 0x0000002b2f2d7223 */ /* 0x080fe2000001082d */
[----:B------:R-:W-:Y:S01]  /*8580*/  FMUL.FTZ R43, R81, R43 ;  /* 0x0000002b512b7220 */ /* 0x000fe20000410000 */
[----:B------:R-:W-:Y:S01]  /*8590*/  LOP3.LUT R33, R33, 0xffff0000, RZ, 0xc0, !PT ;  /* 0xffff000021217812 */ /* 0x000fe200078ec0ff */
[----:B------:R-:W-:Y:S01]  /*85a0*/  IMAD.U32 R81, R39, 0x10000, RZ ;  /* 0x0001000027517824 */ /* 0x000fe200078e00ff */
[----:B------:R-:W-:Y:S01]  /*85b0*/  PRMT R42, R157, 0x5410, R42 ;  /* 0x000054109d2a7816 */ /* 0x000fe2000000002a */
[----:B------:R-:W-:Y:S01]  /*85c0*/  FFMA.FTZ R43, R47, R80, R43 ;  /* 0x000000502f2b7223 */ /* 0x000fe2000001002b */
[----:B------:R-:W-:Y:S01]  /*85d0*/  LOP3.LUT R47, R13, 0xffff0000, RZ, 0xc0, !PT ;  /* 0xffff00000d2f7812 */ /* 0x000fe200078ec0ff */
[----:B------:R-:W-:Y:S01]  /*85e0*/  FMUL.FTZ R13, R37, R46 ;  /* 0x0000002e250d7220 */ /* 0x000fe20000410000 */
[----:B------:R-:W-:Y:S01]  /*85f0*/  LOP3.LUT R39, R39, 0xffff0000, RZ, 0xc0, !PT ;  /* 0xffff000027277812 */ /* 0x000fe200078ec0ff */
[C---:B------:R-:W-:Y:S01]  /*8600*/  IMAD.U32 R80, R42.reuse, 0x10000, RZ ;  /* 0x000100002a507824 */ /* 0x040fe200078e00ff */
[----:B------:R-:W-:Y:S01]  /*8610*/  LOP3.LUT R42, R42, 0xffff0000, RZ, 0xc0, !PT ;  /* 0xffff00002a2a7812 */ /* 0x000fe200078ec0ff */
[-C--:B------:R-:W-:Y:S01]  /*8620*/  FFMA.FTZ R13, R47, R33.reuse, -R13 ;  /* 0x000000212f0d7223 */ /* 0x080fe2000001080d */
[----:B------:R-:W-:Y:S01]  /*8630*/  FMUL.FTZ R33, R37, R33 ;  /* 0x0000002125217220 */ /* 0x000fe20000410000 */
[----:B------:R-:W-:Y:S01]  /*8640*/  FMUL.FTZ R37, R81, R80 ;  /* 0x0000005051257220 */ /* 0x000fe20000410000 */
[----:B------:R-:W-:-:S02]  /*8650*/  PRMT R35, R158, 0x5432, R35 ;  /* 0x000054329e237816 */ /* 0x000fc40000000023 */
[----:B------:R-:W-:Y:S01]  /*8660*/  FFMA.FTZ R33, R47, R46, R33 ;  /* 0x0000002e2f217223 */ /* 0x000fe20000010021 */
[C---:B------:R-:W-:Y:S01]  /*8670*/  IMAD.U32 R47, R15.reuse, 0x10000, RZ ;  /* 0x000100000f2f7824 */ /* 0x040fe200078e00ff */
[----:B------:R-:W-:Y:S01]  /*8680*/  LOP3.LUT R15, R15, 0xffff0000, RZ, 0xc0, !PT ;  /* 0xffff00000f0f7812 */ /* 0x000fe200078ec0ff */
[C---:B------:R-:W-:Y:S01]  /*8690*/  IMAD.U32 R46, R34.reuse, 0x10000, RZ ;  /* 0x00010000222e7824 */ /* 0x040fe200078e00ff */
[----:B------:R-:W-:Y:S02]  /*86a0*/  LOP3.LUT R34, R34, 0xffff0000, RZ, 0xc0, !PT ;  /* 0xffff000022227812 */ /* 0x000fe400078ec0ff */
[----:B------:R-:W-:Y:S01]  /*86b0*/  PRMT R32, R160, 0x5432, R32 ;  /* 0x00005432a0207816 */ /* 0x000fe20000000020 */
[-C--:B------:R-:W-:Y:S01]  /*86c0*/  FFMA.FTZ R37, R47, R46.reuse, -R37 ;  /* 0x0000002e2f257223 */ /* 0x080fe20000010825 */
[----:B------:R-:W-:Y:S01]  /*86d0*/  FMUL.FTZ R46, R81, R46 ;  /* 0x0000002e512e7220 */ /* 0x000fe20000410000 */
[----:B------:R-:W-:Y:S02]  /*86e0*/  F2FP.BF16.F32.PACK_AB R33, R33, R43 ;  /* 0x0000002b2121723e */ /* 0x000fe400000010ff */
[----:B------:R-:W-:Y:S01]  /*86f0*/  PRMT R40, R157, 0x5432, R40 ;  /* 0x000054329d287816 */ /* 0x000fe20000000028 */
[----:B------:R-:W-:Y:S01]  /*8700*/  FFMA.FTZ R46, R47, R80, R46 ;  /* 0x000000502f2e7223 */ /* 0x000fe2000001002e */
[----:B------:R-:W-:Y:S01]  /*8710*/  FMUL.FTZ R47, R39, R42 ;  /* 0x0000002a272f7220 */ /* 0x000fe20000410000 */
[----:B------:R-:W-:-:S03]  /*8720*/  F2FP.BF16.F32.PACK_AB R13, R13, R45 ;  /* 0x0000002d0d0d723e */ /* 0x000fc600000010ff */
[-C--:B------:R-:W-:Y:S01]  /*8730*/  FFMA.FTZ R47, R15, R34.reuse, -R47 ;  /* 0x000000220f2f7223 */ /* 0x080fe2000001082f */
[----:B------:R-:W-:Y:S01]  /*8740*/  FMUL.FTZ R34, R39, R34 ;  /* 0x0000002227227220 */ /* 0x000fe20000410000 */
[----:B------:R-:W-:-:S03]  /*8750*/  IMAD.U32 R39, R36, 0x10000, RZ ;  /* 0x0001000024277824 */ /* 0x000fc600078e00ff */
[----:B------:R-:W-:Y:S01]  /*8760*/  F2FP.BF16.F32.PACK_AB R47, R47, R37 ;  /* 0x000000252f2f723e */ /* 0x000fe200000010ff */
[----:B------:R-:W-:Y:S01]  /*8770*/  FFMA.FTZ R34, R15, R42, R34 ;  /* 0x0000002a0f227223 */ /* 0x000fe20000010022 */
[C---:B------:R-:W-:Y:S01]  /*8780*/  IMAD.U32 R37, R35.reuse, 0x10000, RZ ;  /* 0x0001000023257824 */ /* 0x040fe200078e00ff */
[----:B------:R-:W-:Y:S01]  /*8790*/  LOP3.LUT R35, R35, 0xffff0000, RZ, 0xc0, !PT ;  /* 0xffff000023237812 */ /* 0x000fe200078ec0ff */
[C---:B------:R-:W-:Y:S01]  /*87a0*/  IMAD.U32 R42, R32.reuse, 0x10000, RZ ;  /* 0x00010000202a7824 */ /* 0x040fe200078e00ff */
[----:B------:R-:W-:Y:S01]  /*87b0*/  LOP3.LUT R32, R32, 0xffff0000, RZ, 0xc0, !PT ;  /* 0xffff000020207812 */ /* 0x000fe200078ec0ff */
[C---:B------:R-:W-:Y:S01]  /*87c0*/  FMUL.FTZ R43, R39.reuse, R37 ;  /* 0x00000025272b7220 */ /* 0x040fe20000410000 */
[----:B------:R-:W-:Y:S02]  /*87d0*/  IMAD.U32 R15, R12, 0x10000, RZ ;  /* 0x000100000c0f7824 */ /* 0x000fe400078e00ff */
[----:B------:R-:W-:Y:S01]  /*87e0*/  FMUL.FTZ R39, R39, R42 ;  /* 0x0000002a27277220 */ /* 0x000fe20000410000 */
[----:B------:R-:W-:Y:S01]  /*87f0*/  F2FP.BF16.F32.PACK_AB R34, R34, R46 ;  /* 0x0000002e2222723e */ /* 0x000fe200000010ff */
[----:B------:R-:W-:-:S02]  /*8800*/  FFMA.FTZ R43, R15, R42, -R43 ;  /* 0x0000002a0f2b7223 */ /* 0x000fc4000001082b */
        /* <DEDUP_REMOVED lines=12> */
[----:B------:R-:W-:Y:S01]  /*88d0*/  FMUL.FTZ R37, R42, R35 ;  /* 0x000000232a257220 */ /* 0x000fe20000410000 */
[----:B------:R-:W-:Y:S02]  /*88e0*/  IMAD.U32 R32, R14, 0x10000, RZ ;  /* 0x000100000e207824 */ /* 0x000fe400078e00ff */
[-C--:B------:R-:W-:Y:S01]  /*88f0*/  FMUL.FTZ R42, R42, R36.reuse ;  /* 0x000000242a2a7220 */ /* 0x080fe20000410000 */
[----:B------:R-:W-:Y:S01]  /*8900*/  LOP3.LUT R14, R14, 0xffff0000, RZ, 0xc0, !PT ;  /* 0xffff00000e0e7812 */ /* 0x000fe200078ec0ff */
[----:B------:R-:W-:-:S02]  /*8910*/  FFMA.FTZ R37, R32, R36, -R37 ;  /* 0x0000002420257223 */ /* 0x000fc40000010825 */
[----:B------:R-:W-:Y:S01]  /*8920*/  FFMA.FTZ R42, R32, R35, R42 ;  /* 0x00000023202a7223 */ /* 0x000fe2000001002a */
[----:B------:R-:W-:Y:S02]  /*8930*/  LOP3.LUT R32, R38, 0xffff0000, RZ, 0xc0, !PT ;  /* 0xffff000026207812 */ /* 0x000fe400078ec0ff */
[----:B------:R-:W-:Y:S01]  /*8940*/  F2FP.BF16.F32.PACK_AB R15, R15, R39 ;  /* 0x000000270f0f723e */ /* 0x000fe200000010ff */
[----:B------:R-:W-:Y:S01]  /*8950*/  IMAD.MOV.U32 R39, RZ, RZ, R34 ;  /* 0x000000ffff277224 */ /* 0x000fe200078e0022 */
[----:B------:R-:W-:Y:S01]  /*8960*/  F2FP.BF16.F32.PACK_AB R12, R12, R43 ;  /* 0x0000002b0c0c723e */ /* 0x000fe200000010ff */
[CC--:B------:R-:W-:Y:S01]  /*8970*/  FMUL.FTZ R35, R32.reuse, R40.reuse ;  /* 0x0000002820237220 */ /* 0x0c0fe20000410000 */
[-C--:B------:R-:W-:Y:S01]  /*8980*/  FMUL.FTZ R32, R32, R41.reuse ;  /* 0x0000002920207220 */ /* 0x080fe20000410000 */
[----:B------:R-:W-:Y:S02]  /*8990*/  IMAD.MOV.U32 R36, RZ, RZ, R15 ;  /* 0x000000ffff247224 */ /* 0x000fe400078e000f */
[C---:B------:R-:W-:Y:S01]  /*89a0*/  FFMA.FTZ R35, R14.reuse, R41, -R35 ;  /* 0x000000290e237223 */ /* 0x040fe20000010823 */
[----:B------:R-:W-:Y:S01]  /*89b0*/  FFMA.FTZ R32, R14, R40, R32 ;  /* 0x000000280e207223 */ /* 0x000fe20000010020 */
[----:B------:R-:W-:-:S03]  /*89c0*/  IMAD.MOV.U32 R15, RZ, RZ, R47 ;  /* 0x000000ffff0f7224 */ /* 0x000fc600078e002f */
[----:B------:R-:W-:Y:S01]  /*89d0*/  F2FP.BF16.F32.PACK_AB R35, R35, R37 ;  /* 0x000000252323723e */ /* 0x000fe200000010ff */
[----:B------:R-:W-:Y:S01]  /*89e0*/  IMAD.MOV.U32 R37, RZ, RZ, R33 ;  /* 0x000000ffff257224 */ /* 0x000fe200078e0021 */
[----:B------:R-:W-:-:S03]  /*89f0*/  F2FP.BF16.F32.PACK_AB R32, R32, R42 ;  /* 0x0000002a2020723e */ /* 0x000fc600000010ff */
[----:B------:R-:W-:Y:S02]  /*8a00*/  IMAD.MOV.U32 R14, RZ, RZ, R35 ;  /* 0x000000ffff0e7224 */ /* 0x000fe400078e0023 */
[----:B------:R-:W-:-:S07]  /*8a10*/  IMAD.MOV.U32 R38, RZ, RZ, R32 ;  /* 0x000000ffff267224 */ /* 0x000fce00078e0020 */
.L_x_524:
[----:B------:R-:W-:Y:S05]  /*8a20*/  BSYNC B2 ;  /* 0x0000000000027941 */ /* 0x000fea0003800000 */
.L_x_523:
[----:B------:R-:W-:Y:S01]  /*8a30*/  LEA R32, P3, R20, R11, 0x1 ;  /* 0x0000000b14207211 */ /* 0x000fe200078608ff */
[----:B------:R-:W-:-:S03]  /*8a40*/  ULDC.64 UR4, c[0x0][0x208] ;  /* 0x0000820000047ab9 */ /* 0x000fc60000000a00 */
[----:B--2---:R-:W-:Y:S02]  /*8a50*/  LEA.HI.X R33, R20, R119, R28, 0x1, P3 ;  /* 0x0000007714217211 */ /* 0x004fe400018f0c1c */
[----:B------:R-:W-:-:S03]  /*8a60*/  ISETP.GE.AND P3, PT, R44, R128, PT ;  /* 0x000000802c00720c */ /* 0x000fc60003f66270 */
[----:B----4-:R4:W-:Y:S10]  /*8a70*/  ST.E.128 desc[UR4][R32.64], R12 ;  /* 0x0000000c20007985 */ /* 0x0109f4000c101d04 */
[----:B------:R-:W-:-:S05]  /*8a80*/  @!P3 IMAD.WIDE R118, R44, 0x2, R118 ;  /* 0x000000022c76b825 */ /* 0x000fca00078e0276 */
[----:B---3--:R4:W-:Y:S02]  /*8a90*/  @!P3 ST.E.128 desc[UR4][R118.64], R36 ;  /* 0x000000247600b985 */ /* 0x0089e4000c101d04 */
.L_x_518:
[----:B------:R-:W-:Y:S05]  /*8aa0*/  BSYNC B1 ;  /* 0x0000000000017941 */ /* 0x000fea0003800000 */
.L_x_517:
[----:B------:R-:W-:-:S03]  /*8ab0*/  UMOV UR4, 0xffffffff ;  /* 0xffffffff00047882 */ /* 0x000fc60000000000 */
[----:B------:R-:W-:Y:S05]  /*8ac0*/  BRA.DIV UR4, `(.L_x_525) ;  /* 0x0000022604287947 */ /* 0x000fea000b800000 */
[----:B----4-:R4:W0:Y:S04]  /*8ad0*/  SHFL.IDX PT, R37, R116, 0x1, 0x181f ;  /* 0x00381f0074257f89 */ /* 0x01082800000e0000 */
[----:B---3--:R4:W3:Y:S02]  /*8ae0*/  SHFL.IDX PT, R11, R117, 0x1, 0x181f ;  /* 0x00381f00750b7f89 */ /* 0x0088e400000e0000 */
.L_x_831:
        /* <DEDUP_REMOVED lines=8> */
[----:B------:R-:W-:Y:S01]  /*8b70*/  VIADD R14, R224, 0x20 ;  /* 0x00000020e00e7836 */ /* 0x000fe20000000000 */
[----:B------:R-:W-:Y:S01]  /*8b80*/  ISETP.GE.AND P3, PT, R16, R110, PT ;  /* 0x0000006e1000720c */ /* 0x000fe20003f66270 */
[----:B------:R-:W-:Y:S01]  /*8b90*/  VIADD R32, R224, 0x20 ;  /* 0x00000020e0207836 */ /* 0x000fe20000000000 */
[----:B------:R-:W-:Y:S01]  /*8ba0*/  SHF.R.S32.HI R13, RZ, 0x1f, R12 ;  /* 0x0000001fff0d7819 */ /* 0x000fe2000001140c */
[----:B------:R-:W-:Y:S01]  /*8bb0*/  IMAD.SHL.U32 R14, R14, 0x40, RZ ;  /* 0x000000400e0e7824 */ /* 0x000fe200078e00ff */
[----:B------:R-:W-:Y:S01]  /*8bc0*/  BSSY B3, `(.L_x_530) ;  /* 0x0000072000037945 */ /* 0x000fe20003800000 */
[----:B------:R-:W-:Y:S01]  /*8bd0*/  IMAD.SHL.U32 R32, R32, 0x40, RZ ;  /* 0x0000004020207824 */ /* 0x000fe200078e00ff */
[----:B------:R-:W-:Y:S02]  /*8be0*/  LEA.HI R13, R13, R12, RZ, 0x4 ;  /* 0x0000000c0d0d7211 */ /* 0x000fe400078f20ff */
[----:B------:R-:W-:-:S02]  /*8bf0*/  LOP3.LUT R14, R14, 0x1c0, RZ, 0xc0, !PT ;  /* 0x000001c00e0e7812 */ /* 0x000fc400078ec0ff */
[----:B------:R-:W-:Y:S02]  /*8c00*/  LEA.HI.SX32 R40, R13, R8, 0x1c ;  /* 0x000000080d287211 */ /* 0x000fe400078fe2ff */
[----:B------:R-:W-:Y:S02]  /*8c10*/  LOP3.LUT R32, R32, 0x1c0, RZ, 0xc0, !PT ;  /* 0x000001c020207812 */ /* 0x000fe400078ec0ff */
[----:B------:R-:W-:Y:S02]  /*8c20*/  SHF.R.S32.HI R13, RZ, 0x1f, R40 ;  /* 0x0000001fff0d7819 */ /* 0x000fe40000011428 */
[----:B------:R-:W-:Y:S02]  /*8c30*/  SHF.R.U32.HI R14, RZ, 0x3, R14 ;  /* 0x00000003ff0e7819 */ /* 0x000fe4000001160e */
        /* <DEDUP_REMOVED lines=12> */
[----:B------:R-:W0:Y:S01]  /*8d00*/  LDS.128 R12, [R12+0x24400] ;  /* 0x024400000c0c7984 */ /* 0x000e220000000c00 */
[----:B------:R-:W-:Y:S05]  /*8d10*/  @P3 BRA `(.L_x_531) ;  /* 0x0000000400703947 */ /* 0x000fea0003800000 */
[--C-:B------:R-:W-:Y:S01]  /*8d20*/  SHF.R.U64 R41, R60, 0x10, R61.reuse ;  /* 0x000000103c297819 */ /* 0x100fe2000000123d */
[----:B---3--:R-:W-:Y:S01]  /*8d30*/  IMAD.U32 R47, R33, 0x10000, RZ ;  /* 0x00010000212f7824 */ /* 0x008fe200078e00ff */
[----:B------:R-:W-:Y:S01]  /*8d40*/  SHF.R.U32.HI R60, RZ, 0x10, R61 ;  /* 0x00000010ff3c7819 */ /* 0x000fe2000001163d */
[----:B0-----:R-:W-:Y:S01]  /*8d50*/  IMAD.U32 R45, R13, 0x10000, RZ ;  /* 0x000100000d2d7824 */ /* 0x001fe200078e00ff */
[--C-:B------:R-:W-:Y:S02]  /*8d60*/  SHF.R.U64 R38, R52, 0x10, R53.reuse ;  /* 0x0000001034267819 */ /* 0x100fe40000001235 */
[----:B------:R-:W-:Y:S02]  /*8d70*/  SHF.R.U32.HI R52, RZ, 0x10, R53 ;  /* 0x00000010ff347819 */ /* 0x000fe40000011635 */
[----:B------:R-:W-:Y:S02]  /*8d80*/  PRMT R60, R155, 0x5432, R60 ;  /* 0x000054329b3c7816 */ /* 0x000fe4000000003c */
[----:B------:R-:W-:-:S02]  /*8d90*/  PRMT R52, R153, 0x5432, R52 ;  /* 0x0000543299347816 */ /* 0x000fc40000000034 */
[----:B------:R-:W-:Y:S01]  /*8da0*/  LOP3.LUT R33, R33, 0xffff0000, RZ, 0xc0, !PT ;  /* 0xffff000021217812 */ /* 0x000fe200078ec0ff */
[C---:B------:R-:W-:Y:S01]  /*8db0*/  IMAD.U32 R46, R60.reuse, 0x10000, RZ ;  /* 0x000100003c2e7824 */ /* 0x040fe200078e00ff */
[----:B------:R-:W-:Y:S01]  /*8dc0*/  LOP3.LUT R60, R60, 0xffff0000, RZ, 0xc0, !PT ;  /* 0xffff00003c3c7812 */ /* 0x000fe200078ec0ff */
[----:B------:R-:W-:Y:S01]  /*8dd0*/  IMAD.U32 R43, R52, 0x10000, RZ ;  /* 0x00010000342b7824 */ /* 0x000fe200078e00ff */
[--C-:B------:R-:W-:Y:S01]  /*8de0*/  SHF.R.U64 R42, R62, 0x10, R63.reuse ;  /* 0x000000103e2a7819 */ /* 0x100fe2000000123f */
[----:B------:R-:W-:Y:S01]  /*8df0*/  FMUL.FTZ R44, R47, R46 ;  /* 0x0000002e2f2c7220 */ /* 0x000fe20000410000 */
[----:B------:R-:W-:Y:S02]  /*8e00*/  SHF.R.U32.HI R62, RZ, 0x10, R63 ;  /* 0x00000010ff3e7819 */ /* 0x000fe4000001163f */
[----:B------:R-:W-:Y:S01]  /*8e10*/  LOP3.LUT R52, R52, 0xffff0000, RZ, 0xc0, !PT ;  /* 0xffff000034347812 */ /* 0x000fe200078ec0ff */
[-C--:B------:R-:W-:Y:S01]  /*8e20*/  FFMA.FTZ R44, R45, R43.reuse, -R44 ;  /* 0x0000002b2d2c7223 */ /* 0x080fe2000001082c */
[----:B------:R-:W-:Y:S01]  /*8e30*/  FMUL.FTZ R43, R47, R43 ;  /* 0x0000002b2f2b7220 */ /* 0x000fe20000410000 */
[----:B------:R-:W-:-:S02]  /*8e40*/  SHF.R.U64 R39, R54, 0x10, R55 ;  /* 0x0000001036277819 */ /* 0x000fc40000001237 */
[----:B------:R-:W-:Y:S01]  /*8e50*/  SHF.R.U32.HI R54, RZ, 0x10, R55 ;  /* 0x00000010ff367819 */ /* 0x000fe20000011637 */
[----:B------:R-:W-:Y:S01]  /*8e60*/  FFMA.FTZ R43, R45, R46, R43 ;  /* 0x0000002e2d2b7223 */ /* 0x000fe2000001002b */
[----:B------:R-:W-:Y:S01]  /*8e70*/  LOP3.LUT R45, R13, 0xffff0000, RZ, 0xc0, !PT ;  /* 0xffff00000d2d7812 */ /* 0x000fe200078ec0ff */
[C---:B------:R-:W-:Y:S01]  /*8e80*/  FMUL.FTZ R13, R33.reuse, R60 ;  /* 0x0000003c210d7220 */ /* 0x040fe20000410000 */
[----:B------:R-:W-:Y:S01]  /*8e90*/  PRMT R62, R154, 0x5432, R62 ;  /* 0x000054329a3e7816 */ /* 0x000fe2000000003e */
[-C--:B------:R-:W-:Y:S01]  /*8ea0*/  FMUL.FTZ R33, R33, R52.reuse ;  /* 0x0000003421217220 */ /* 0x080fe20000410000 */
[----:B------:R-:W-:Y:S01]  /*8eb0*/  PRMT R54, R152, 0x5432, R54 ;  /* 0x0000543298367816 */ /* 0x000fe20000000036 */
[----:B------:R-:W-:Y:S01]  /*8ec0*/  FFMA.FTZ R13, R45, R52, -R13 ;  /* 0x000000342d0d7223 */ /* 0x000fe2000001080d */
[----:B------:R-:W-:Y:S01]  /*8ed0*/  SHF.L.U32 R52, R35, 0x10, RZ ;  /* 0x0000001023347819 */ /* 0x000fe200000006ff */
[C---:B------:R-:W-:Y:S02]  /*8ee0*/  IMAD.U32 R47, R62.reuse, 0x10000, RZ ;  /* 0x000100003e2f7824 */ /* 0x040fe400078e00ff */
[----:B------:R-:W-:Y:S01]  /*8ef0*/  FFMA.FTZ R33, R45, R60, R33 ;  /* 0x0000003c2d217223 */ /* 0x000fe20000010021 */
[----:B------:R-:W-:Y:S01]  /*8f00*/  IMAD.U32 R46, R15, 0x10000, RZ ;  /* 0x000100000f2e7824 */ /* 0x000fe200078e00ff */
[----:B------:R-:W-:Y:S01]  /*8f10*/  LOP3.LUT R62, R62, 0xffff0000, RZ, 0xc0, !PT ;  /* 0xffff00003e3e7812 */ /* 0x000fe200078ec0ff */
[----:B------:R-:W-:-:S02]  /*8f20*/  IMAD.U32 R45, R54, 0x10000, RZ ;  /* 0x00010000362d7824 */ /* 0x000fc400078e00ff */
[----:B------:R-:W-:Y:S01]  /*8f30*/  FMUL.FTZ R53, R52, R47 ;  /* 0x0000002f34357220 */ /* 0x000fe20000410000 */
[----:B------:R-:W-:Y:S02]  /*8f40*/  LOP3.LUT R35, R35, 0xffff0000, RZ, 0xc0, !PT ;  /* 0xffff000023237812 */ /* 0x000fe400078ec0ff */
[----:B------:R-:W-:Y:S01]  /*8f50*/  LOP3.LUT R54, R54, 0xffff0000, RZ, 0xc0, !PT ;  /* 0xffff000036367812 */ /* 0x000fe200078ec0ff */
[-C--:B------:R-:W-:Y:S01]  /*8f60*/  FFMA.FTZ R53, R46, R45.reuse, -R53 ;  /* 0x0000002d2e357223 */ /* 0x080fe20000010835 */
[----:B------:R-:W-:Y:S01]  /*8f70*/  FMUL.FTZ R45, R52, R45 ;  /* 0x0000002d342d7220 */ /* 0x000fe20000410000 */
[----:B------:R-:W-:Y:S02]  /*8f80*/  LOP3.LUT R15, R15, 0xffff0000, RZ, 0xc0, !PT ;  /* 0xffff00000f0f7812 */ /* 0x000fe400078ec0ff */
[----:B------:R-:W-:Y:S01]  /*8f90*/  PRMT R41, R155, 0x5410, R41 ;  /* 0x000054109b297816 */ /* 0x000fe20000000029 */
[----:B------:R-:W-:Y:S01]  /*8fa0*/  FFMA.FTZ R46, R46, R47, R45 ;  /* 0x0000002f2e2e7223 */ /* 0x000fe2000001002d */
[C---:B------:R-:W-:Y:S01]  /*8fb0*/  FMUL.FTZ R45, R35.reuse, R62 ;  /* 0x0000003e232d7220 */ /* 0x040fe20000410000 */
[----:B------:R-:W-:Y:S01]  /*8fc0*/  FMUL.FTZ R35, R35, R54 ;  /* 0x0000003623237220 */ /* 0x000fe20000410000 */
[----:B------:R-:W-:-:S02]  /*8fd0*/  PRMT R38, R153, 0x5410, R38 ;  /* 0x0000541099267816 */ /* 0x000fc40000000026 */
[----:B------:R-:W-:Y:S01]  /*8fe0*/  F2FP.BF16.F32.PACK_AB R13, R13, R44 ;  /* 0x0000002c0d0d723e */ /* 0x000fe200000010ff */
[----:B------:R-:W-:Y:S01]  /*8ff0*/  FFMA.FTZ R35, R15, R62, R35 ;  /* 0x0000003e0f237223 */ /* 0x000fe20000010023 */
[----:B------:R-:W-:Y:S01]  /*9000*/  F2FP.BF16.F32.PACK_AB R33, R33, R43 ;  /* 0x0000002b2121723e */ /* 0x000fe200000010ff */
[----:B------:R-:W-:Y:S02]  /*9010*/  IMAD.U32 R44, R32, 0x10000, RZ ;  /* 0x00010000202c7824 */ /* 0x000fe400078e00ff */
[----:B------:R-:W-:Y:S01]  /*9020*/  FFMA.FTZ R45, R15, R54, -R45 ;  /* 0x000000360f2d7223 */ /* 0x000fe2000001082d */
[----:B------:R-:W-:Y:S01]  /*9030*/  IMAD.U32 R43, R41, 0x10000, RZ ;  /* 0x00010000292b7824 */ /* 0x000fe200078e00ff */
[----:B------:R-:W-:Y:S01]  /*9040*/  F2FP.BF16.F32.PACK_AB R35, R35, R46 ;  /* 0x0000002e2323723e */ /* 0x000fe200000010ff */
[----:B------:R-:W-:Y:S01]  /*9050*/  IMAD.U32 R46, R38, 0x10000, RZ ;  /* 0x00010000262e7824 */ /* 0x000fe200078e00ff */
[----:B------:R-:W-:Y:S01]  /*9060*/  LOP3.LUT R41, R41, 0xffff0000, RZ, 0xc0, !PT ;  /* 0xffff000029297812 */ /* 0x000fe200078ec0ff */
[----:B------:R-:W-:Y:S01]  /*9070*/  FMUL.FTZ R47, R44, R43 ;  /* 0x0000002b2c2f7220 */ /* 0x000fe20000410000 */
[----:B------:R-:W-:-:S02]  /*9080*/  IMAD.U32 R15, R12, 0x10000, RZ ;  /* 0x000100000c0f7824 */ /* 0x000fc400078e00ff */
[-C--:B------:R-:W-:Y:S01]  /*9090*/  FMUL.FTZ R44, R44, R46.reuse ;  /* 0x0000002e2c2c7220 */ /* 0x080fe20000410000 */
[----:B------:R-:W-:Y:S01]  /*90a0*/  LOP3.LUT R38, R38, 0xffff0000, RZ, 0xc0, !PT ;  /* 0xffff000026267812 */ /* 0x000fe200078ec0ff */
[C---:B------:R-:W-:Y:S02]  /*90b0*/  FFMA.FTZ R47, R15.reuse, R46, -R47 ;  /* 0x0000002e0f2f7223 */ /* 0x040fe4000001082f */
[----:B------:R-:W-:Y:S01]  /*90c0*/  FFMA.FTZ R44, R15, R43, R44 ;  /* 0x0000002b0f2c7223 */ /* 0x000fe2000001002c */
[----:B------:R-:W-:Y:S01]  /*90d0*/  LOP3.LUT R15, R32, 0xffff0000, RZ, 0xc0, !PT ;  /* 0xffff0000200f7812 */ /* 0x000fe200078ec0ff */
[----:B------:R-:W-:Y:S01]  /*90e0*/  IMAD.U32 R46, R34, 0x10000, RZ ;  /* 0x00010000222e7824 */ /* 0x000fe200078e00ff */
[----:B------:R-:W-:Y:S02]  /*90f0*/  LOP3.LUT R32, R12, 0xffff0000, RZ, 0xc0, !PT ;  /* 0xffff00000c207812 */ /* 0x000fe400078ec0ff */
[----:B------:R-:W-:Y:S01]  /*9100*/  PRMT R42, R154, 0x5410, R42 ;  /* 0x000054109a2a7816 */ /* 0x000fe2000000002a */
[C---:B------:R-:W-:Y:S01]  /*9110*/  FMUL.FTZ R12, R15.reuse, R41 ;  /* 0x000000290f0c7220 */ /* 0x040fe20000410000 */
[----:B------:R-:W-:Y:S01]  /*9120*/  PRMT R39, R152, 0x5410, R39 ;  /* 0x0000541098277816 */ /* 0x000fe20000000027 */
[-C--:B------:R-:W-:Y:S01]  /*9130*/  FMUL.FTZ R15, R15, R38.reuse ;  /* 0x000000260f0f7220 */ /* 0x080fe20000410000 */
[----:B------:R-:W-:Y:S01]  /*9140*/  F2FP.BF16.F32.PACK_AB R45, R45, R53 ;  /* 0x000000352d2d723e */ /* 0x000fe200000010ff */
[----:B------:R-:W-:Y:S01]  /*9150*/  FFMA.FTZ R12, R32, R38, -R12 ;  /* 0x00000026200c7223 */ /* 0x000fe2000001080c */
[----:B------:R-:W-:-:S02]  /*9160*/  IMAD.U32 R38, R42, 0x10000, RZ ;  /* 0x000100002a267824 */ /* 0x000fc400078e00ff */
[----:B------:R-:W-:Y:S01]  /*9170*/  FFMA.FTZ R15, R32, R41, R15 ;  /* 0x00000029200f7223 */ /* 0x000fe2000001000f */
[C---:B------:R-:W-:Y:S01]  /*9180*/  IMAD.U32 R41, R39.reuse, 0x10000, RZ ;  /* 0x0001000027297824 */ /* 0x040fe200078e00ff */
[----:B------:R-:W-:Y:S01]  /*9190*/  LOP3.LUT R42, R42, 0xffff0000, RZ, 0xc0, !PT ;  /* 0xffff00002a2a7812 */ /* 0x000fe200078ec0ff */
[-C--:B------:R-:W-:Y:S01]  /*91a0*/  FMUL.FTZ R43, R46, R38.reuse ;  /* 0x000000262e2b7220 */ /* 0x080fe20000410000 */
[----:B------:R-:W-:Y:S02]  /*91b0*/  IMAD.U32 R32, R14, 0x10000, RZ ;  /* 0x000100000e207824 */ /* 0x000fe400078e00ff */
[-C--:B------:R-:W-:Y:S01]  /*91c0*/  FMUL.FTZ R46, R46, R41.reuse ;  /* 0x000000292e2e7220 */ /* 0x080fe20000410000 */
[----:B------:R-:W-:Y:S01]  /*91d0*/  LOP3.LUT R39, R39, 0xffff0000, RZ, 0xc0, !PT ;  /* 0xffff000027277812 */ /* 0x000fe200078ec0ff */
[C---:B------:R-:W-:Y:S02]  /*91e0*/  FFMA.FTZ R43, R32.reuse, R41, -R43 ;  /* 0x00000029202b7223 */ /* 0x040fe4000001082b */
[----:B------:R-:W-:Y:S01]  /*91f0*/  FFMA.FTZ R46, R32, R38, R46 ;  /* 0x00000026202e7223 */ /* 0x000fe2000001002e */
[----:B------:R-:W-:-:S02]  /*9200*/  LOP3.LUT R32, R34, 0xffff0000, RZ, 0xc0, !PT ;  /* 0xffff000022207812 */ /* 0x000fc400078ec0ff */
[----:B------:R-:W-:Y:S02]  /*9210*/  LOP3.LUT R14, R14, 0xffff0000, RZ, 0xc0, !PT ;  /* 0xffff00000e0e7812 */ /* 0x000fe400078ec0ff */
[----:B------:R-:W-:Y:S01]  /*9220*/  F2FP.BF16.F32.PACK_AB R15, R15, R44 ;  /* 0x0000002c0f0f723e */ /* 0x000fe200000010ff */
[CC--:B------:R-:W-:Y:S01]  /*9230*/  FMUL.FTZ R34, R32.reuse, R42.reuse ;  /* 0x0000002a20227220 */ /* 0x0c0fe20000410000 */
[----:B------:R-:W-:Y:S01]  /*9240*/  FMUL.FTZ R32, R32, R39 ;  /* 0x0000002720207220 */ /* 0x000fe20000410000 */
[----:B------:R-:W-:Y:S02]  /*9250*/  F2FP.BF16.F32.PACK_AB R12, R12, R47 ;  /* 0x0000002f0c0c723e */ /* 0x000fe400000010ff */
[C---:B------:R-:W-:Y:S01]  /*9260*/  FFMA.FTZ R34, R14.reuse, R39, -R34 ;  /* 0x000000270e227223 */ /* 0x040fe20000010822 */
[----:B------:R-:W-:-:S04]  /*9270*/  FFMA.FTZ R32, R14, R42, R32 ;  /* 0x0000002a0e207223 */ /* 0x000fc80000010020 */
[----:B------:R-:W-:Y:S02]  /*9280*/  F2FP.BF16.F32.PACK_AB R34, R34, R43 ;  /* 0x0000002b2222723e */ /* 0x000fe400000010ff */
[----:B------:R-:W-:Y:S01]  /*9290*/  F2FP.BF16.F32.PACK_AB R46, R32, R46 ;  /* 0x0000002e202e723e */ /* 0x000fe200000010ff */
[----:B------:R-:W-:Y:S02]  /*92a0*/  IMAD.MOV.U32 R32, RZ, RZ, R15 ;  /* 0x000000ffff207224 */ /* 0x000fe400078e000f */
[----:B------:R-:W-:Y:S02]  /*92b0*/  IMAD.MOV.U32 R14, RZ, RZ, R34 ;  /* 0x000000ffff0e7224 */ /* 0x000fe400078e0022 */
[----:B------:R-:W-:Y:S02]  /*92c0*/  IMAD.MOV.U32 R15, RZ, RZ, R45 ;  /* 0x000000ffff0f7224 */ /* 0x000fe400078e002d */
[----:B------:R-:W-:-:S07]  /*92d0*/  IMAD.MOV.U32 R34, RZ, RZ, R46 ;  /* 0x000000ffff227224 */ /* 0x000fce00078e002e */
.L_x_531:
[----:B------:R-:W-:Y:S05]  /*92e0*/  BSYNC B3 ;  /* 0x0000000000037941 */ /* 0x000fea0003800000 */
.L_x_530:
[----:B------:R-:W-:Y:S01]  /*92f0*/  LEA R38, P3, R9, R11, 0x1 ;  /* 0x0000000b09267211 */ /* 0x000fe200078608ff */
[----:B------:R-:W-:-:S03]  /*9300*/  ULDC.64 UR4, c[0x0][0x208] ;  /* 0x0000820000047ab9 */ /* 0x000fc60000000a00 */
[----:B0-----:R-:W-:Y:S02]  /*9310*/  LEA.HI.X R39, R9, R37, R27, 0x1, P3 ;  /* 0x0000002509277211 */ /* 0x001fe400018f0c1b */
[----:B------:R-:W-:-:S03]  /*9320*/  ISETP.GE.AND P3, PT, R40, R128, PT ;  /* 0x000000802800720c */ /* 0x000fc60003f66270 */
[----:B------:R0:W-:Y:S10]  /*9330*/  ST.E.128 desc[UR4][R38.64], R12 ;  /* 0x0000000c26007985 */ /* 0x0001f4000c101d04 */
[----:B0-----:R-:W-:-:S05]  /*9340*/  @!P3 IMAD.WIDE R12, R40, 0x2, R36 ;  /* 0x00000002280cb825 */ /* 0x001fca00078e0224 */
[----:B---3--:R3:W-:Y:S02]  /*9350*/  @!P3 ST.E.128 desc[UR4][R12.64], R32 ;  /* 0x000000200c00b985 */ /* 0x0087e4000c101d04 */
.L_x_529:
[----:B------:R-:W-:Y:S05]  /*9360*/  BSYNC B2 ;  /* 0x0000000000027941 */ /* 0x000fea0003800000 */
.L_x_528:
[----:B------:R-:W-:-:S13]  /*9370*/  ISETP.NE.AND P3, PT, R21, RZ, PT ;  /* 0x000000ff1500720c */ /* 0x000fda0003f65270 */
[----:B------:R-:W-:Y:S05]  /*9380*/  @!P3 BRA `(.L_x_527) ;  /* 0x000000080004b947 */ /* 0x000fea0003800000 */
[----:B------:R-:W5:Y:S01]  /*9390*/  LDL R15, [R1+0x58] ;  /* 0x00005800010f7983 */ /* 0x000f620000100800 */
[----:B---3--:R-:W-:Y:S01]  /*93a0*/  SEL R12, R111, R132, !P1 ;  /* 0x000000846f0c7207 */ /* 0x008fe20004800000 */
        /* <DEDUP_REMOVED lines=18> */
[----:B-----5:R-:W-:-:S04]  /*94d0*/  IMAD R13, R13, 0x1400, R15 ;  /* 0x000014000d0d7824 */ /* 0x020fc800078e020f */
        /* <DEDUP_REMOVED lines=16> */
[--C-:B------:R-:W-:Y:S01]  /*95e0*/  SHF.R.U64 R42, R58, 0x10, R59.reuse ;  /* 0x000000103a2a7819 */ /* 0x100fe2000000123b */
[C---:B------:R-:W-:Y:S01]  /*95f0*/  IMAD.U32 R46, R56.reuse, 0x10000, RZ ;  /* 0x00010000382e7824 */ /* 0x040fe200078e00ff */
[----:B------:R-:W-:Y:S01]  /*9600*/  LOP3.LUT R56, R56, 0xffff0000, RZ, 0xc0, !PT ;  /* 0xffff000038387812 */ /* 0x000fe200078ec0ff */
[----:B------:R-:W-:Y:S01]  /*9610*/  IMAD.U32 R43, R48, 0x10000, RZ ;  /* 0x00010000302b7824 */ /* 0x000fe200078e00ff */
[----:B------:R-:W-:Y:S01]  /*9620*/  LOP3.LUT R33, R33, 0xffff0000, RZ, 0xc0, !PT ;  /* 0xffff000021217812 */ /* 0x000fe200078ec0ff */
[----:B------:R-:W-:Y:S01]  /*9630*/  FMUL.FTZ R44, R47, R46 ;  /* 0x0000002e2f2c7220 */ /* 0x000fe20000410000 */
[----:B------:R-:W-:Y:S02]  /*9640*/  SHF.R.U32.HI R58, RZ, 0x10, R59 ;  /* 0x00000010ff3a7819 */ /* 0x000fe4000001163b */
[----:B------:R-:W-:Y:S01]  /*9650*/  SHF.R.U64 R39, R50, 0x10, R51 ;  /* 0x0000001032277819 */ /* 0x000fe20000001233 */
[-C--:B------:R-:W-:Y:S01]  /*9660*/  FFMA.FTZ R44, R45, R43.reuse, -R44 ;  /* 0x0000002b2d2c7223 */ /* 0x080fe2000001082c */
[----:B------:R-:W-:Y:S01]  /*9670*/  FMUL.FTZ R43, R47, R43 ;  /* 0x0000002b2f2b7220 */ /* 0x000fe20000410000 */
[----:B------:R-:W-:-:S02]  /*9680*/  LOP3.LUT R48, R48, 0xffff0000, RZ, 0xc0, !PT ;  /* 0xffff000030307812 */ /* 0x000fc400078ec0ff */
        /* <DEDUP_REMOVED lines=8> */
[----:B------:R-:W-:Y:S02]  /*9710*/  IMAD.U32 R48, R35, 0x10000, RZ ;  /* 0x0001000023307824 */ /* 0x000fe400078e00ff */
[----:B------:R-:W-:Y:S01]  /*9720*/  FFMA.FTZ R33, R45, R56, R33 ;  /* 0x000000382d217223 */ /* 0x000fe20000010021 */
[C---:B------:R-:W-:Y:S01]  /*9730*/  IMAD.U32 R47, R58.reuse, 0x10000, RZ ;  /* 0x000100003a2f7824 */ /* 0x040fe200078e00ff */
[----:B------:R-:W-:Y:S01]  /*9740*/  LOP3.LUT R58, R58, 0xffff0000, RZ, 0xc0, !PT ;  /* 0xffff00003a3a7812 */ /* 0x000fe200078ec0ff */
        /* <DEDUP_REMOVED lines=8> */
[----:B------:R-:W-:Y:S02]  /*97d0*/  PRMT R41, R151, 0x5410, R41 ;  /* 0x0000541097297816 */ /* 0x000fe40000000029 */
[----:B------:R-:W-:Y:S01]  /*97e0*/  PRMT R38, R148, 0x5432, R38 ;  /* 0x0000543294267816 */ /* 0x000fe20000000026 */
[----:B------:R-:W-:Y:S01]  /*97f0*/  FFMA.FTZ R46, R46, R47, R45 ;  /* 0x0000002f2e2e7223 */ /* 0x000fe2000001002d */
[C---:B------:R-:W-:Y:S01]  /*9800*/  FMUL.FTZ R45, R35.reuse, R58 ;  /* 0x0000003a232d7220 */ /* 0x040fe20000410000 */
[----:B------:R-:W-:Y:S01]  /*9810*/  FMUL.FTZ R35, R35, R50 ;  /* 0x0000003223237220 */ /* 0x000fe20000410000 */
[----:B------:R-:W-:Y:S01]  /*9820*/  F2FP.BF16.F32.PACK_AB R13, R13, R44 ;  /* 0x0000002c0d0d723e */ /* 0x000fe200000010ff */
[----:B------:R-:W-:Y:S01]  /*9830*/  IMAD.U32 R44, R32, 0x10000, RZ ;  /* 0x00010000202c7824 */ /* 0x000fe200078e00ff */
[----:B------:R-:W-:Y:S01]  /*9840*/  F2FP.BF16.F32.PACK_AB R33, R33, R43 ;  /* 0x0000002b2121723e */ /* 0x000fe200000010ff */
[----:B------:R-:W-:Y:S01]  /*9850*/  FFMA.FTZ R35, R15, R58, R35 ;  /* 0x0000003a0f237223 */ /* 0x000fe20000010023 */
[----:B------:R-:W-:-:S02]  /*9860*/  IMAD.U32 R43, R41, 0x10000, RZ ;  /* 0x00010000292b7824 */ /* 0x000fc400078e00ff */
[----:B------:R-:W-:Y:S01]  /*9870*/  FFMA.FTZ R45, R15, R50, -R45 ;  /* 0x000000320f2d7223 */ /* 0x000fe2000001082d */
[----:B------:R-:W-:Y:S01]  /*9880*/  IMAD.U32 R15, R12, 0x10000, RZ ;  /* 0x000100000c0f7824 */ /* 0x000fe200078e00ff */
[----:B------:R-:W-:Y:S01]  /*9890*/  LOP3.LUT R41, R41, 0xffff0000, RZ, 0xc0, !PT ;  /* 0xffff000029297812 */ /* 0x000fe200078ec0ff */
[----:B------:R-:W-:Y:S01]  /*98a0*/  FMUL.FTZ R47, R44, R43 ;  /* 0x0000002b2c2f7220 */ /* 0x000fe20000410000 */
[----:B------:R-:W-:Y:S01]  /*98b0*/  F2FP.BF16.F32.PACK_AB R35, R35, R46 ;  /* 0x0000002e2323723e */ /* 0x000fe200000010ff */
[C---:B------:R-:W-:Y:S01]  /*98c0*/  IMAD.U32 R46, R38.reuse, 0x10000, RZ ;  /* 0x00010000262e7824 */ /* 0x040fe200078e00ff */
[----:B------:R-:W-:Y:S02]  /*98d0*/  LOP3.LUT R38, R38, 0xffff0000, RZ, 0xc0, !PT ;  /* 0xffff000026267812 */ /* 0x000fe400078ec0ff */
[----:B------:R-:W-:Y:S01]  /*98e0*/  PRMT R42, R150, 0x5410, R42 ;  /* 0x00005410962a7816 */ /* 0x000fe2000000002a */
[-C--:B------:R-:W-:Y:S01]  /*98f0*/  FMUL.FTZ R44, R44, R46.reuse ;  /* 0x0000002e2c2c7220 */ /* 0x080fe20000410000 */
[----:B------:R-:W-:Y:S01]  /*9900*/  FFMA.FTZ R47, R15, R46, -R47 ;  /* 0x0000002e0f2f7223 */ /* 0x000fe2000001082f */
[----:B------:R-:W-:Y:S01]  /*9910*/  PRMT R39, R149, 0x5432, R39 ;  /* 0x0000543295277816 */ /* 0x000fe20000000027 */
[----:B------:R-:W-:-:S02]  /*9920*/  IMAD.U32 R46, R34, 0x10000, RZ ;  /* 0x00010000222e7824 */ /* 0x000fc400078e00ff */
[----:B------:R-:W-:Y:S01]  /*9930*/  FFMA.FTZ R44, R15, R43, R44 ;  /* 0x0000002b0f2c7223 */ /* 0x000fe2000001002c */
[----:B------:R-:W-:Y:S02]  /*9940*/  LOP3.LUT R15, R32, 0xffff0000, RZ, 0xc0, !PT ;  /* 0xffff0000200f7812 */ /* 0x000fe400078ec0ff */
[----:B------:R-:W-:Y:S02]  /*9950*/  LOP3.LUT R32, R12, 0xffff0000, RZ, 0xc0, !PT ;  /* 0xffff00000c207812 */ /* 0x000fe400078ec0ff */
[----:B------:R-:W-:Y:S01]  /*9960*/  F2FP.BF16.F32.PACK_AB R45, R45, R49 ;  /* 0x000000312d2d723e */ /* 0x000fe200000010ff */
        /* <DEDUP_REMOVED lines=15> */
[----:B------:R-:W-:Y:S02]  /*9a60*/  F2FP.BF16.F32.PACK_AB R15, R15, R44 ;  /* 0x0000002c0f0f723e */ /* 0x000fe400000010ff */
[----:B------:R-:W-:Y:S01]  /*9a70*/  F2FP.BF16.F32.PACK_AB R12, R12, R47 ;  /* 0x0000002f0c0c723e */ /* 0x000fe200000010ff */
[C---:B------:R-:W-:Y:S01]  /*9a80*/  FMUL.FTZ R34, R32.reuse, R42 ;  /* 0x0000002a20227220 */ /* 0x040fe20000410000 */
[----:B------:R-:W-:-:S03]  /*9a90*/  FMUL.FTZ R32, R32, R39 ;  /* 0x0000002720207220 */ /* 0x000fc60000410000 */
[C---:B------:R-:W-:Y:S01]  /*9aa0*/  FFMA.FTZ R34, R14.reuse, R39, -R34 ;  /* 0x000000270e227223 */ /* 0x040fe20000010822 */
[----:B------:R-:W-:-:S04]  /*9ab0*/  FFMA.FTZ R32, R14, R42, R32 ;  /* 0x0000002a0e207223 */ /* 0x000fc80000010020 */
[----:B------:R-:W-:Y:S02]  /*9ac0*/  F2FP.BF16.F32.PACK_AB R34, R34, R43 ;  /* 0x0000002b2222723e */ /* 0x000fe400000010ff */
[----:B------:R-:W-:Y:S01]  /*9ad0*/  F2FP.BF16.F32.PACK_AB R46, R32, R46 ;  /* 0x0000002e202e723e */ /* 0x000fe200000010ff */
[----:B------:R-:W-:Y:S01]  /*9ae0*/  IMAD.MOV.U32 R32, RZ, RZ, R15 ;  /* 0x000000ffff207224 */ /* 0x000fe200078e000f */
[----:B------:R-:W-:Y:S01]  /*9af0*/  MOV R15, R45 ;  /* 0x0000002d000f7202 */ /* 0x000fe20000000f00 */
[----:B------:R-:W-:Y:S02]  /*9b00*/  IMAD.MOV.U32 R14, RZ, RZ, R34 ;  /* 0x000000ffff0e7224 */ /* 0x000fe400078e0022 */
[----:B------:R-:W-:-:S07]  /*9b10*/  IMAD.MOV.U32 R34, RZ, RZ, R46 ;  /* 0x000000ffff227224 */ /* 0x000fce00078e002e */
.L_x_533:
[----:B------:R-:W-:Y:S05]  /*9b20*/  BSYNC B2 ;  /* 0x0000000000027941 */ /* 0x000fea0003800000 */
.L_x_532:
[----:B------:R-:W-:Y:S01]  /*9b30*/  LEA R38, P3, R20, R11, 0x1 ;  /* 0x0000000b14267211 */ /* 0x000fe200078608ff */
[----:B------:R-:W-:-:S03]  /*9b40*/  ULDC.64 UR4, c[0x0][0x208] ;  /* 0x0000820000047ab9 */ /* 0x000fc60000000a00 */
[----:B0-----:R-:W-:Y:S02]  /*9b50*/  LEA.HI.X R39, R20, R37, R28, 0x1, P3 ;  /* 0x0000002514277211 */ /* 0x001fe400018f0c1c */
[----:B------:R-:W-:-:S03]  /*9b60*/  ISETP.GE.AND P3, PT, R40, R128, PT ;  /* 0x000000802800720c */ /* 0x000fc60003f66270 */
[----:B------:R0:W-:Y:S10]  /*9b70*/  ST.E.128 desc[UR4][R38.64], R12 ;  /* 0x0000000c26007985 */ /* 0x0001f4000c101d04 */
[----:B------:R-:W-:-:S05]  /*9b80*/  @!P3 IMAD.WIDE R36, R40, 0x2, R36 ;  /* 0x000000022824b825 */ /* 0x000fca00078e0224 */
[----:B---3--:R0:W-:Y:S02]  /*9b90*/  @!P3 ST.E.128 desc[UR4][R36.64], R32 ;  /* 0x000000202400b985 */ /* 0x0081e4000c101d04 */
.L_x_527:
[----:B------:R-:W-:Y:S05]  /*9ba0*/  BSYNC B1 ;  /* 0x0000000000017941 */ /* 0x000fea0003800000 */
.L_x_526:
[----:B------:R-:W-:-:S03]  /*9bb0*/  UMOV UR4, 0xffffffff ;  /* 0xffffffff00047882 */ /* 0x000fc60000000000 */
[----:B------:R-:W-:Y:S05]  /*9bc0*/  BRA.DIV UR4, `(.L_x_534) ;  /* 0x0000021604347947 */ /* 0x000fea000b800000 */
[----:B-1--4-:R-:W1:Y:S04]  /*9bd0*/  SHFL.IDX PT, R116, R116, 0x2, 0x181f ;  /* 0x00581f0074747f89 */ /* 0x012e6800000e0000 */
[----:B------:R-:W4:Y:S02]  /*9be0*/  SHFL.IDX PT, R117, R117, 0x2, 0x181f ;  /* 0x00581f0075757f89 */ /* 0x000f2400000e0000 */
.L_x_835:
[----:B------:R-:W-:Y:S05]  /*9bf0*/  @P5 BRA `(.L_x_492) ;  /* 0x0000001800205947 */ /* 0x000fea0003800000 */
[----:B------:R-:W-:Y:S01]  /*9c00*/  ISETP.NE.AND P3, PT, R3, RZ, PT ;  /* 0x000000ff0300720c */ /* 0x000fe20003f65270 */
[----:B------:R-:W-:Y:S01]  /*9c10*/  BSSY B1, `(.L_x_535) ;  /* 0x0000086000017945 */ /* 0x000fe20003800000 */
[----:B0---4-:R-:W-:Y:S02]  /*9c20*/  IMAD.MOV.U32 R36, RZ, RZ, R117 ;  /* 0x000000ffff247224 */ /* 0x011fe400078e0075 */
[----:B-1----:R-:W-:-:S09]  /*9c30*/  IMAD.MOV.U32 R37, RZ, RZ, R116 ;  /* 0x000000ffff257224 */ /* 0x002fd200078e0074 */
[----:B------:R-:W-:Y:S05]  /*9c40*/  @!P3 BRA `(.L_x_536) ;  /* 0x000000080008b947 */ /* 0x000fea0003800000 */
[----:B------:R-:W4:Y:S01]  /*9c50*/  LDL R14, [R1+0x54] ;  /* 0x00005400010e7983 */ /* 0x000f220000100800 */
        /* <DEDUP_REMOVED lines=17> */
[----:B------:R-:W-:Y:S02]  /*9d70*/  LOP3.LUT R11, R15, 0x38, R40, 0xf8, !PT ;  /* 0x000000380f0b7812 */ /* 0x000fe400078ef828 */
[----:B------:R-:W-:Y:S02]  /*9d80*/  ISETP.GE.AND P3, PT, R40, R128, PT ;  /* 0x000000802800720c */ /* 0x000fe40003f66270 */
[----:B------:R-:W-:Y:S01]  /*9d90*/  LOP3.LUT R11, R11, R13, RZ, 0x3c, !PT ;  /* 0x0000000d0b0b7212 */ /* 0x000fe200078e3cff */
[----:B----4-:R-:W-:-:S04]  /*9da0*/  IMAD R12, R12, 0x1400, R14 ;  /* 0x000014000c0c7824 */ /* 0x010fc800078e020e */
[----:B------:R-:W-:Y:S02]  /*9db0*/  IMAD.IADD R11, R12, 0x1, R11 ;  /* 0x000000010c0b7824 */ /* 0x000fe400078e020b */
[C---:B------:R-:W-:Y:S02]  /*9dc0*/  IMAD R12, R213.reuse, 0x5000, R122 ;  /* 0x00005000d50c7824 */ /* 0x040fe400078e027a */
[----:B------:R-:W-:Y:S02]  /*9dd0*/  IMAD R32, R213, 0x5000, R11 ;  /* 0x00005000d5207824 */ /* 0x000fe400078e020b */
[--C-:B------:R-:W-:Y:S02]  /*9de0*/  IMAD R12, R12, 0x2, R23.reuse ;  /* 0x000000020c0c7824 */ /* 0x100fe400078e0217 */
[----:B------:R-:W-:-:S04]  /*9df0*/  IMAD R32, R32, 0x2, R23 ;  /* 0x0000000220207824 */ /* 0x000fc800078e0217 */
[----:B------:R-:W0:Y:S04]  /*9e00*/  LDS.128 R12, [R12+0x24400] ;  /* 0x024400000c0c7984 */ /* 0x000e280000000c00 */
[----:B------:R-:W1:Y:S01]  /*9e10*/  LDS.128 R32, [R32+0x24400] ;  /* 0x0244000020207984 */ /* 0x000e620000000c00 */
[----:B------:R-:W-:Y:S05]  /*9e20*/  @P4 BRA `(.L_x_538) ;  /* 0x0000000400744947 */ /* 0x000fea0003800000 */
[----:B------:R-:W-:Y:S01]  /*9e30*/  SHF.R.U32.HI R41, RZ, 0x10, R77 ;  /* 0x00000010ff297819 */ /* 0x000fe2000001164d */
[----:B-1----:R-:W-:Y:S01]  /*9e40*/  IMAD.U32 R43, R33, 0x10000, RZ ;  /* 0x00010000212b7824 */ /* 0x002fe200078e00ff */
[----:B------:R-:W-:Y:S01]  /*9e50*/  SHF.R.U32.HI R42, RZ, 0x10, R69 ;  /* 0x00000010ff2a7819 */ /* 0x000fe20000011645 */
[----:B0-----:R-:W-:Y:S01]  /*9e60*/  IMAD.U32 R38, R13, 0x10000, RZ ;  /* 0x000100000d267824 */ /* 0x001fe200078e00ff */
[----:B------:R-:W-:Y:S01]  /*9e70*/  PRMT R41, R147, 0x5432, R41 ;  /* 0x0000543293297816 */ /* 0x000fe20000000029 */
[----:B------:R-:W-:Y:S01]  /*9e80*/  IMAD.U32 R46, R35, 0x10000, RZ ;  /* 0x00010000232e7824 */ /* 0x000fe200078e00ff */
[----:B------:R-:W-:Y:S01]  /*9e90*/  PRMT R42, R145, 0x5432, R42 ;  /* 0x00005432912a7816 */ /* 0x000fe2000000002a */
[----:B------:R-:W-:Y:S01]  /*9ea0*/  IMAD.U32 R48, R34, 0x10000, RZ ;  /* 0x0001000022307824 */ /* 0x000fe200078e00ff */
[----:B------:R-:W-:Y:S01]  /*9eb0*/  LOP3.LUT R33, R33, 0xffff0000, RZ, 0xc0, !PT ;  /* 0xffff000021217812 */ /* 0x000fe200078ec0ff */
[C---:B------:R-:W-:Y:S01]  /*9ec0*/  IMAD.U32 R11, R41.reuse, 0x10000, RZ ;  /* 0x00010000290b7824 */ /* 0x040fe200078e00ff */
[----:B------:R-:W-:Y:S01]  /*9ed0*/  LOP3.LUT R41, R41, 0xffff0000, RZ, 0xc0, !PT ;  /* 0xffff000029297812 */ /* 0x000fe200078ec0ff */
[C---:B------:R-:W-:Y:S01]  /*9ee0*/  IMAD.U32 R39, R42.reuse, 0x10000, RZ ;  /* 0x000100002a277824 */ /* 0x040fe200078e00ff */
[----:B------:R-:W-:Y:S01]  /*9ef0*/  LOP3.LUT R42, R42, 0xffff0000, RZ, 0xc0, !PT ;  /* 0xffff00002a2a7812 */ /* 0x000fe200078ec0ff */
[C---:B------:R-:W-:Y:S01]  /*9f00*/  FMUL.FTZ R44, R43.reuse, R11 ;  /* 0x0000000b2b2c7220 */ /* 0x040fe20000410000 */
[----:B------:R-:W-:Y:S01]  /*9f10*/  SHF.R.U64 R76, R76, 0x10, R77 ;  /* 0x000000104c4c7819 */ /* 0x000fe2000000124d */
[-C--:B------:R-:W-:Y:S01]  /*9f20*/  FMUL.FTZ R43, R43, R39.reuse ;  /* 0x000000272b2b7220 */ /* 0x080fe20000410000 */
[----:B------:R-:W-:Y:S01]  /*9f30*/  SHF.R.U64 R68, R68, 0x10, R69 ;  /* 0x0000001044447819 */ /* 0x000fe20000001245 */
[C---:B------:R-:W-:Y:S01]  /*9f40*/  FFMA.FTZ R39, R38.reuse, R39, -R44 ;  /* 0x0000002726277223 */ /* 0x040fe2000001082c */
[----:B------:R-:W-:Y:S01]  /*9f50*/  PRMT R76, R147, 0x5410, R76 ;  /* 0x00005410934c7816 */ /* 0x000fe2000000004c */
[----:B------:R-:W-:Y:S01]  /*9f60*/  FFMA.FTZ R38, R38, R11, R43 ;  /* 0x0000000b26267223 */ /* 0x000fe2000001002b */
[----:B------:R-:W-:Y:S01]  /*9f70*/  LOP3.LUT R11, R13, 0xffff0000, RZ, 0xc0, !PT ;  /* 0xffff00000d0b7812 */ /* 0x000fe200078ec0ff */
[C---:B------:R-:W-:Y:S01]  /*9f80*/  FMUL.FTZ R13, R33.reuse, R41 ;  /* 0x00000029210d7220 */ /* 0x040fe20000410000 */
[----:B------:R-:W-:Y:S01]  /*9f90*/  FMUL.FTZ R33, R33, R42 ;  /* 0x0000002a21217220 */ /* 0x000fe20000410000 */
[----:B------:R-:W-:-:S02]  /*9fa0*/  PRMT R68, R145, 0x5410, R68 ;  /* 0x0000541091447816 */ /* 0x000fc40000000044 */
[C---:B------:R-:W-:Y:S01]  /*9fb0*/  FFMA.FTZ R13, R11.reuse, R42, -R13 ;  /* 0x0000002a0b0d7223 */ /* 0x040fe2000001080d */
[----:B------:R-:W-:Y:S01]  /*9fc0*/  FFMA.FTZ R11, R11, R41, R33 ;  /* 0x000000290b0b7223 */ /* 0x000fe20000010021 */
[----:B------:R-:W-:Y:S01]  /*9fd0*/  SHF.R.U32.HI R41, RZ, 0x10, R79 ;  /* 0x00000010ff297819 */ /* 0x000fe2000001164f */
[C---:B------:R-:W-:Y:S01]  /*9fe0*/  IMAD.U32 R42, R15.reuse, 0x10000, RZ ;  /* 0x000100000f2a7824 */ /* 0x040fe200078e00ff */
[----:B------:R-:W-:Y:S02]  /*9ff0*/  SHF.R.U32.HI R33, RZ, 0x10, R71 ;  /* 0x00000010ff217819 */ /* 0x000fe40000011647 */
[----:B------:R-:W-:Y:S02]  /*a000*/  PRMT R41, R146, 0x5432, R41 ;  /* 0x0000543292297816 */ /* 0x000fe40000000029 */
[----:B------:R-:W-:Y:S02]  /*a010*/  PRMT R33, R144, 0x5432, R33 ;  /* 0x0000543290217816 */ /* 0x000fe40000000021 */
[----:B------:R-:W-:Y:S01]  /*a020*/  LOP3.LUT R15, R15, 0xffff0000, RZ, 0xc0, !PT ;  /* 0xffff00000f0f7812 */ /* 0x000fe200078ec0ff */
[C---:B------:R-:W-:Y:S01]  /*a030*/  IMAD.U32 R43, R41.reuse, 0x10000, RZ ;  /* 0x00010000292b7824 */ /* 0x040fe200078e00ff */
[----:B------:R-:W-:Y:S01]  /*a040*/  LOP3.LUT R41, R41, 0xffff0000, RZ, 0xc0, !PT ;  /* 0xffff000029297812 */ /* 0x000fe200078ec0ff */
[C---:B------:R-:W-:Y:S01]  /*a050*/  IMAD.U32 R44, R33.reuse, 0x10000, RZ ;  /* 0x00010000212c7824 */ /* 0x040fe200078e00ff */
[----:B------:R-:W-:Y:S01]  /*a060*/  LOP3.LUT R33, R33, 0xffff0000, RZ, 0xc0, !PT ;  /* 0xffff000021217812 */ /* 0x000fe200078ec0ff */
[----:B------:R-:W-:Y:S01]  /*a070*/  FMUL.FTZ R45, R46, R43 ;  /* 0x0000002b2e2d7220 */ /* 0x000fe20000410000 */
[----:B------:R-:W-:Y:S01]  /*a080*/  SHF.R.U64 R78, R78, 0x10, R79 ;  /* 0x000000104e4e7819 */ /* 0x000fe2000000124f */
[-C--:B------:R-:W-:Y:S01]  /*a090*/  FMUL.FTZ R46, R46, R44.reuse ;  /* 0x0000002c2e2e7220 */ /* 0x080fe20000410000 */
[----:B------:R-:W-:Y:S01]  /*a0a0*/  SHF.R.U64 R70, R70, 0x10, R71 ;  /* 0x0000001046467819 */ /* 0x000fe20000001247 */
[----:B------:R-:W-:Y:S01]  /*a0b0*/  FFMA.FTZ R45, R42, R44, -R45 ;  /* 0x0000002c2a2d7223 */ /* 0x000fe2000001082d */
[----:B------:R-:W-:-:S02]  /*a0c0*/  IMAD.U32 R44, R32, 0x10000, RZ ;  /* 0x00010000202c7824 */ /* 0x000fc400078e00ff */
[----:B------:R-:W-:Y:S01]  /*a0d0*/  FFMA.FTZ R46, R42, R43, R46 ;  /* 0x0000002b2a2e7223 */ /* 0x000fe2000001002e */
[----:B------:R-:W-:Y:S02]  /*a0e0*/  LOP3.LUT R42, R35, 0xffff0000, RZ, 0xc0, !PT ;  /* 0xffff0000232a7812 */ /* 0x000fe400078ec0ff */
[----:B------:R-:W-:Y:S02]  /*a0f0*/  LOP3.LUT R32, R32, 0xffff0000, RZ, 0xc0, !PT ;  /* 0xffff000020207812 */ /* 0x000fe400078ec0ff */
[----:B------:R-:W-:Y:S01]  /*a100*/  PRMT R78, R146, 0x5410, R78 ;  /* 0x00005410924e7816 */ /* 0x000fe2000000004e */
[C---:B------:R-:W-:Y:S01]  /*a110*/  FMUL.FTZ R35, R42.reuse, R41 ;  /* 0x000000292a237220 */ /* 0x040fe20000410000 */
[-C--:B------:R-:W-:Y:S01]  /*a120*/  FMUL.FTZ R42, R42, R33.reuse ;  /* 0x000000212a2a7220 */ /* 0x080fe20000410000 */
[----:B------:R-:W-:Y:S02]  /*a130*/  PRMT R70, R144, 0x5410, R70 ;  /* 0x0000541090467816 */ /* 0x000fe40000000046 */
[C---:B------:R-:W-:Y:S01]  /*a140*/  FFMA.FTZ R35, R15.reuse, R33, -R35 ;  /* 0x000000210f237223 */ /* 0x040fe20000010823 */
[----:B------:R-:W-:Y:S01]  /*a150*/  FFMA.FTZ R42, R15, R41, R42 ;  /* 0x000000290f2a7223 */ /* 0x000fe2000001002a */
[C---:B------:R-:W-:Y:S01]  /*a160*/  IMAD.U32 R33, R76.reuse, 0x10000, RZ ;  /* 0x000100004c217824 */ /* 0x040fe200078e00ff */
[----:B------:R-:W-:Y:S01]  /*a170*/  LOP3.LUT R76, R76, 0xffff0000, RZ, 0xc0, !PT ;  /* 0xffff00004c4c7812 */ /* 0x000fe200078ec0ff */
[C---:B------:R-:W-:Y:S01]  /*a180*/  IMAD.U32 R41, R68.reuse, 0x10000, RZ ;  /* 0x0001000044297824 */ /* 0x040fe200078e00ff */
[----:B------:R-:W-:Y:S01]  /*a190*/  LOP3.LUT R68, R68, 0xffff0000, RZ, 0xc0, !PT ;  /* 0xffff000044447812 */ /* 0x000fe200078ec0ff */
[----:B------:R-:W-:Y:S01]  /*a1a0*/  FMUL.FTZ R43, R44, R33 ;  /* 0x000000212c2b7220 */ /* 0x000fe20000410000 */
[----:B------:R-:W-:-:S02]  /*a1b0*/  IMAD.U32 R15, R12, 0x10000, RZ ;  /* 0x000100000c0f7824 */ /* 0x000fc400078e00ff */
[-C--:B------:R-:W-:Y:S01]  /*a1c0*/  FMUL.FTZ R44, R44, R41.reuse ;  /* 0x000000292c2c7220 */ /* 0x080fe20000410000 */
[----:B------:R-:W-:Y:S01]  /*a1d0*/  LOP3.LUT R12, R12, 0xffff0000, RZ, 0xc0, !PT ;  /* 0xffff00000c0c7812 */ /* 0x000fe200078ec0ff */
[C---:B------:R-:W-:Y:S02]  /*a1e0*/  FFMA.FTZ R43, R15.reuse, R41, -R43 ;  /* 0x000000290f2b7223 */ /* 0x040fe4000001082b */
[----:B------:R-:W-:Y:S01]  /*a1f0*/  FFMA.FTZ R44, R15, R33, R44 ;  /* 0x000000210f2c7223 */ /* 0x000fe2000001002c */
[C---:B------:R-:W-:Y:S01]  /*a200*/  FMUL.FTZ R15, R32.reuse, R76 ;  /* 0x0000004c200f7220 */ /* 0x040fe20000410000 */
[-C--:B------:R-:W-:Y:S01]  /*a210*/  FMUL.FTZ R32, R32, R68.reuse ;  /* 0x0000004420207220 */ /* 0x080fe20000410000 */
[----:B------:R-:W-:Y:S01]  /*a220*/  IMAD.U32 R33, R78, 0x10000, RZ ;  /* 0x000100004e217824 */ /* 0x000fe200078e00ff */
[----:B------:R-:W-:Y:S01]  /*a230*/  LOP3.LUT R34, R34, 0xffff0000, RZ, 0xc0, !PT ;  /* 0xffff000022227812 */ /* 0x000fe200078ec0ff */
[----:B------:R-:W-:Y:S02]  /*a240*/  IMAD.U32 R41, R70, 0x10000, RZ ;  /* 0x0001000046297824 */ /* 0x000fe400078e00ff */
[C---:B------:R-:W-:Y:S01]  /*a250*/  FFMA.FTZ R15, R12.reuse, R68, -R15 ;  /* 0x000000440c0f7223 */ /* 0x040fe2000001080f */
[----:B------:R-:W-:Y:S01]  /*a260*/  FFMA.FTZ R32, R12, R76, R32 ;  /* 0x0000004c0c207223 */ /* 0x000fe20000010020 */
[----:B------:R-:W-:Y:S01]  /*a270*/  FMUL.FTZ R47, R48, R33 ;  /* 0x00000021302f7220 */ /* 0x000fe20000410000 */
[----:B------:R-:W-:-:S02]  /*a280*/  IMAD.U32 R12, R14, 0x10000, RZ ;  /* 0x000100000e0c7824 */ /* 0x000fc400078e00ff */
[-C--:B------:R-:W-:Y:S01]  /*a290*/  FMUL.FTZ R48, R48, R41.reuse ;  /* 0x0000002930307220 */ /* 0x080fe20000410000 */
[----:B------:R-:W-:Y:S01]  /*a2a0*/  LOP3.LUT R78, R78, 0xffff0000, RZ, 0xc0, !PT ;  /* 0xffff00004e4e7812 */ /* 0x000fe200078ec0ff */
[C---:B------:R-:W-:Y:S02]  /*a2b0*/  FFMA.FTZ R47, R12.reuse, R41, -R47 ;  /* 0x000000290c2f7223 */ /* 0x040fe4000001082f */
[----:B------:R-:W-:Y:S01]  /*a2c0*/  FFMA.FTZ R48, R12, R33, R48 ;  /* 0x000000210c307223 */ /* 0x000fe20000010030 */
[----:B------:R-:W-:Y:S01]  /*a2d0*/  LOP3.LUT R70, R70, 0xffff0000, RZ, 0xc0, !PT ;  /* 0xffff000046467812 */ /* 0x000fe200078ec0ff */
[----:B------:R-:W-:Y:S01]  /*a2e0*/  FMUL.FTZ R12, R34, R78 ;  /* 0x0000004e220c7220 */ /* 0x000fe20000410000 */
[----:B------:R-:W-:Y:S02]  /*a2f0*/  LOP3.LUT R14, R14, 0xffff0000, RZ, 0xc0, !PT ;  /* 0xffff00000e0e7812 */ /* 0x000fe400078ec0ff */
[----:B------:R-:W-:Y:S01]  /*a300*/  F2FP.BF16.F32.PACK_AB R15, R15, R43 ;  /* 0x0000002b0f0f723e */ /* 0x000fe200000010ff */
[-C--:B------:R-:W-:Y:S01]  /*a310*/  FMUL.FTZ R34, R34, R70.reuse ;  /* 0x0000004622227220 */ /* 0x080fe20000410000 */
[----:B------:R-:W-:Y:S01]  /*a320*/  F2FP.BF16.F32.PACK_AB R35, R35, R45 ;  /* 0x0000002d2323723e */ /* 0x000fe200000010ff */
[C---:B------:R-:W-:Y:S01]  /*a330*/  FFMA.FTZ R12, R14.reuse, R70, -R12 ;  /* 0x000000460e0c7223 */ /* 0x040fe2000001080c */
[----:B------:R-:W-:Y:S01]  /*a340*/  F2FP.BF16.F32.PACK_AB R11, R11, R38 ;  /* 0x000000260b0b723e */ /* 0x000fe200000010ff */
[----:B------:R-:W-:Y:S01]  /*a350*/  FFMA.FTZ R34, R14, R78, R34 ;  /* 0x0000004e0e227223 */ /* 0x000fe20000010022 */
[----:B------:R-:W-:-:S02]  /*a360*/  F2FP.BF16.F32.PACK_AB R42, R42, R46 ;  /* 0x0000002e2a2a723e */ /* 0x000fc400000010ff */
[----:B------:R-:W-:Y:S01]  /*a370*/  F2FP.BF16.F32.PACK_AB R47, R12, R47 ;  /* 0x0000002f0c2f723e */ /* 0x000fe200000010ff */
[----:B------:R-:W-:Y:S01]  /*a380*/  IMAD.MOV.U32 R12, RZ, RZ, R15 ;  /* 0x000000ffff0c7224 */ /* 0x000fe200078e000f */
[----:B------:R-:W-:Y:S01]  /*a390*/  F2FP.BF16.F32.PACK_AB R13, R13, R39 ;  /* 0x000000270d0d723e */ /* 0x000fe200000010ff */
[----:B------:R-:W-:Y:S01]  /*a3a0*/  IMAD.MOV.U32 R15, RZ, RZ, R35 ;  /* 0x000000ffff0f7224 */ /* 0x000fe200078e0023 */
[----:B------:R-:W-:Y:S01]  /*a3b0*/  F2FP.BF16.F32.PACK_AB R32, R32, R44 ;  /* 0x0000002c2020723e */ /* 0x000fe200000010ff */
[----:B------:R-:W-:Y:S01]  /*a3c0*/  IMAD.MOV.U32 R33, RZ, RZ, R11 ;  /* 0x000000ffff217224 */ /* 0x000fe200078e000b */
[----:B------:R-:W-:Y:S01]  /*a3d0*/  F2FP.BF16.F32.PACK_AB R34, R34, R48 ;  /* 0x000000302222723e */ /* 0x000fe200000010ff */
[----:B------:R-:W-:Y:S02]  /*a3e0*/  IMAD.MOV.U32 R14, RZ, RZ, R47 ;  /* 0x000000ffff0e7224 */ /* 0x000fe400078e002f */
[----:B------:R-:W-:-:S07]  /*a3f0*/  IMAD.MOV.U32 R35, RZ, RZ, R42 ;  /* 0x000000ffff237224 */ /* 0x000fce00078e002a */
.L_x_538:
[----:B------:R-:W-:Y:S05]  /*a400*/  BSYNC B2 ;  /* 0x0000000000027941 */ /* 0x000fea0003800000 */
.L_x_537:
[C---:B------:R-:W-:Y:S01]  /*a410*/  LEA R38, P4, R9.reuse, R117, 0x1 ;  /* 0x0000007509267211 */ /* 0x040fe200078808ff */
[----:B------:R-:W-:Y:S01]  /*a420*/  @!P3 IMAD.WIDE R40, R40, 0x2, R36 ;  /* 0x000000022828b825 */ /* 0x000fe200078e0224 */
[----:B------:R-:W-:Y:S02]  /*a430*/  ULDC.64 UR4, c[0x0][0x208] ;  /* 0x0000820000047ab9 */ /* 0x000fe40000000a00 */
[----:B------:R-:W-:-:S05]  /*a440*/  LEA.HI.X R39, R9, R116, R27, 0x1, P4 ;  /* 0x0000007409277211 */ /* 0x000fca00020f0c1b */
[----:B0-----:R0:W-:Y:S04]  /*a450*/  ST.E.128 desc[UR4][R38.64], R12 ;  /* 0x0000000c26007985 */ /* 0x0011e8000c101d04 */
[----:B-1----:R0:W-:Y:S02]  /*a460*/  @!P3 ST.E.128 desc[UR4][R40.64], R32 ;  /* 0x000000202800b985 */ /* 0x0021e4000c101d04 */
.L_x_536:
[----:B------:R-:W-:Y:S05]  /*a470*/  BSYNC B1 ;  /* 0x0000000000017941 */ /* 0x000fea0003800000 */
.L_x_535:
[----:B------:R-:W-:-:S13]  /*a480*/  ISETP.NE.AND P3, PT, R21, RZ, PT ;  /* 0x000000ff1500720c */ /* 0x000fda0003f65270 */
[----:B------:R-:W-:Y:S05]  /*a490*/  @!P3 BRA `(.L_x_492) ;  /* 0x0000000c00f8b947 */ /* 0x000fea0003800000 */
[----:B0-----:R-:W4:Y:S01]  /*a4a0*/  LDL R15, [R1+0x54] ;  /* 0x00005400010f7983 */ /* 0x001f220000100800 */
[----:B------:R-:W-:Y:S01]  /*a4b0*/  SEL R132, R111, R132, !P1 ;  /* 0x000000846f847207 */ /* 0x000fe20004800000 */
[----:B------:R-:W-:Y:S01]  /*a4c0*/  VIADD R14, R224, 0x40 ;  /* 0x00000040e00e7836 */ /* 0x000fe20000000000 */
[----:B------:R-:W-:Y:S01]  /*a4d0*/  ISETP.GE.AND P4, PT, R214, R110, PT ;  /* 0x0000006ed600720c */ /* 0x000fe20003f86270 */
[----:B---3--:R-:W-:Y:S01]  /*a4e0*/  VIADD R32, R224, 0x40 ;  /* 0x00000040e0207836 */ /* 0x008fe20000000000 */
[----:B------:R-:W-:Y:S01]  /*a4f0*/  SHF.R.S32.HI R11, RZ, 0x1f, R132 ;  /* 0x0000001fff0b7819 */ /* 0x000fe20000011484 */
[----:B------:R-:W-:Y:S01]  /*a500*/  IMAD.SHL.U32 R14, R14, 0x40, RZ ;  /* 0x000000400e0e7824 */ /* 0x000fe200078e00ff */
[----:B------:R-:W-:Y:S01]  /*a510*/  LEA R38, P3, R20, R117, 0x1 ;  /* 0x0000007514267211 */ /* 0x000fe200078608ff */
[----:B------:R-:W-:Y:S01]  /*a520*/  IMAD.SHL.U32 R32, R32, 0x40, RZ ;  /* 0x0000004020207824 */ /* 0x000fe200078e00ff */
[----:B------:R-:W-:Y:S01]  /*a530*/  LEA.HI R11, R11, R132, RZ, 0x4 ;  /* 0x000000840b0b7211 */ /* 0x000fe200078f20ff */
[----:B------:R-:W-:Y:S01]  /*a540*/  BSSY B1, `(.L_x_539) ;  /* 0x0000073000017945 */ /* 0x000fe20003800000 */
[----:B------:R-:W-:-:S02]  /*a550*/  LOP3.LUT R14, R14, 0x1c0, RZ, 0xc0, !PT ;  /* 0x000001c00e0e7812 */ /* 0x000fc400078ec0ff */
[----:B------:R-:W-:Y:S02]  /*a560*/  LEA.HI.SX32 R11, R11, R10, 0x1c ;  /* 0x0000000a0b0b7211 */ /* 0x000fe400078fe2ff */
[----:B------:R-:W-:Y:S02]  /*a570*/  LOP3.LUT R32, R32, 0x1c0, RZ, 0xc0, !PT ;  /* 0x000001c020207812 */ /* 0x000fe400078ec0ff */
[----:B------:R-:W-:Y:S02]  /*a580*/  SHF.R.S32.HI R12, RZ, 0x1f, R11 ;  /* 0x0000001fff0c7819 */ /* 0x000fe4000001140b */
[----:B------:R-:W-:Y:S02]  /*a590*/  SHF.R.U32.HI R14, RZ, 0x3, R14 ;  /* 0x00000003ff0e7819 */ /* 0x000fe4000001160e */
[----:B------:R-:W-:Y:S01]  /*a5a0*/  LEA.HI R12, R12, R11, RZ, 0x3 ;  /* 0x0000000b0c0c7211 */ /* 0x000fe200078f18ff */
[----:B------:R-:W-:Y:S01]  /*a5b0*/  IMAD.SHL.U32 R11, R11, 0x8, RZ ;  /* 0x000000080b0b7824 */ /* 0x000fe200078e00ff */
[----:B------:R-:W-:-:S02]  /*a5c0*/  LEA.HI.X R39, R20, R116, R28, 0x1, P3 ;  /* 0x0000007414277211 */ /* 0x000fc400018f0c1c */
[----:B------:R-:W-:Y:S02]  /*a5d0*/  SHF.R.S32.HI R13, RZ, 0x3, R12 ;  /* 0x00000003ff0d7819 */ /* 0x000fe4000001140c */
[----:B------:R-:W-:-:S04]  /*a5e0*/  LOP3.LUT R12, R32, 0x38, R11, 0xf8, !PT ;  /* 0x00000038200c7812 */ /* 0x000fc800078ef80b */
        /* <DEDUP_REMOVED lines=10> */
[--C-:B------:R-:W-:Y:S01]  /*a690*/  SHF.R.U64 R42, R72, 0x10, R73.reuse ;  /* 0x00000010482a7819 */ /* 0x100fe20000001249 */
[----:B-1----:R-:W-:Y:S01]  /*a6a0*/  IMAD.U32 R46, R33, 0x10000, RZ ;  /* 0x00010000212e7824 */ /* 0x002fe200078e00ff */
[----:B------:R-:W-:Y:S01]  /*a6b0*/  SHF.R.U32.HI R72, RZ, 0x10, R73 ;  /* 0x00000010ff487819 */ /* 0x000fe20000011649 */
[----:B0-----:R-:W-:Y:S01]  /*a6c0*/  IMAD.U32 R44, R13, 0x10000, RZ ;  /* 0x000100000d2c7824 */ /* 0x001fe200078e00ff */
[--C-:B------:R-:W-:Y:S01]  /*a6d0*/  SHF.R.U64 R40, R64, 0x10, R65.reuse ;  /* 0x0000001040287819 */ /* 0x100fe20000001241 */
[----:B------:R-:W-:Y:S01]  /*a6e0*/  IMAD.U32 R50, R35, 0x10000, RZ ;  /* 0x0001000023327824 */ /* 0x000fe200078e00ff */
[----:B------:R-:W-:Y:S01]  /*a6f0*/  SHF.R.U32.HI R64, RZ, 0x10, R65 ;  /* 0x00000010ff407819 */ /* 0x000fe20000011641 */
[----:B------:R-:W-:Y:S01]  /*a700*/  IMAD.U32 R49, R15, 0x10000, RZ ;  /* 0x000100000f317824 */ /* 0x000fe200078e00ff */
[----:B------:R-:W-:Y:S01]  /*a710*/  PRMT R72, R137, 0x5410, R72 ;  /* 0x0000541089487816 */ /* 0x000fe20000000048 */
[----:B------:R-:W-:Y:S01]  /*a720*/  IMAD.U32 R51, R34, 0x10000, RZ ;  /* 0x0001000022337824 */ /* 0x000fe200078e00ff */
[----:B------:R-:W-:Y:S01]  /*a730*/  PRMT R64, R139, 0x5410, R64 ;  /* 0x000054108b407816 */ /* 0x000fe20000000040 */
[----:B------:R-:W-:Y:S01]  /*a740*/  IMAD.U32 R48, R14, 0x10000, RZ ;  /* 0x000100000e307824 */ /* 0x000fe200078e00ff */
[--C-:B------:R-:W-:Y:S01]  /*a750*/  SHF.R.U64 R43, R74, 0x10, R75.reuse ;  /* 0x000000104a2b7819 */ /* 0x100fe2000000124b */
[----:B------:R-:W-:Y:S01]  /*a760*/  IMAD.U32 R52, R72, 0x10000, RZ ;  /* 0x0001000048347824 */ /* 0x000fe200078e00ff */
[----:B------:R-:W-:Y:S01]  /*a770*/  SHF.R.U32.HI R74, RZ, 0x10, R75 ;  /* 0x00000010ff4a7819 */ /* 0x000fe2000001164b */
[----:B------:R-:W-:Y:S01]  /*a780*/  IMAD.U32 R53, R64, 0x10000, RZ ;  /* 0x0001000040357824 */ /* 0x000fe200078e00ff */
[----:B------:R-:W-:-:S02]  /*a790*/  SHF.R.U64 R41, R66, 0x10, R67 ;  /* 0x0000001042297819 */ /* 0x000fc40000001243 */
[----:B------:R-:W-:Y:S02]  /*a7a0*/  SHF.R.U32.HI R66, RZ, 0x10, R67 ;  /* 0x00000010ff427819 */ /* 0x000fe40000011643 */
[----:B------:R-:W-:Y:S01]  /*a7b0*/  PRMT R54, R138, 0x5432, R43 ;  /* 0x000054328a367816 */ /* 0x000fe2000000002b */
[-C--:B------:R-:W-:Y:S01]  /*a7c0*/  FMUL.FTZ R43, R46, R52.reuse ;  /* 0x000000342e2b7220 */ /* 0x080fe20000410000 */
[----:B------:R-:W-:Y:S01]  /*a7d0*/  PRMT R74, R138, 0x5410, R74 ;  /* 0x000054108a4a7816 */ /* 0x000fe2000000004a */
[-C--:B------:R-:W-:Y:S01]  /*a7e0*/  FMUL.FTZ R46, R46, R53.reuse ;  /* 0x000000352e2e7220 */ /* 0x080fe20000410000 */
[----:B------:R-:W-:Y:S01]  /*a7f0*/  PRMT R66, R140, 0x5410, R66 ;  /* 0x000054108c427816 */ /* 0x000fe20000000042 */
[----:B------:R-:W-:Y:S01]  /*a800*/  FFMA.FTZ R43, R44, R53, -R43 ;  /* 0x000000352c2b7223 */ /* 0x000fe2000001082b */
[----:B------:R-:W-:Y:S01]  /*a810*/  LOP3.LUT R47, R33, 0xffff0000, RZ, 0xc0, !PT ;  /* 0xffff0000212f7812 */ /* 0x000fe200078ec0ff */
[----:B------:R-:W-:Y:S01]  /*a820*/  IMAD.U32 R53, R74, 0x10000, RZ ;  /* 0x000100004a357824 */ /* 0x000fe200078e00ff */
[----:B------:R-:W-:Y:S01]  /*a830*/  LOP3.LUT R72, R72, 0xffff0000, RZ, 0xc0, !PT ;  /* 0xffff000048487812 */ /* 0x000fe200078ec0ff */
[----:B------:R-:W-:Y:S01]  /*a840*/  FFMA.FTZ R46, R44, R52, R46 ;  /* 0x000000342c2e7223 */ /* 0x000fe2000001002e */
[----:B------:R-:W-:Y:S01]  /*a850*/  LOP3.LUT R64, R64, 0xffff0000, RZ, 0xc0, !PT ;  /* 0xffff000040407812 */ /* 0x000fe200078ec0ff */
[----:B------:R-:W-:Y:S01]  /*a860*/  IMAD.U32 R44, R66, 0x10000, RZ ;  /* 0x00010000422c7824 */ /* 0x000fe200078e00ff */
[----:B------:R-:W-:Y:S01]  /*a870*/  PRMT R42, R137, 0x5432, R42 ;  /* 0x00005432892a7816 */ /* 0x000fe2000000002a */
[C---:B------:R-:W-:Y:S01]  /*a880*/  FMUL.FTZ R52, R50.reuse, R53 ;  /* 0x0000003532347220 */ /* 0x040fe20000410000 */
[----:B------:R-:W-:Y:S01]  /*a890*/  PRMT R40, R139, 0x5432, R40 ;  /* 0x000054328b287816 */ /* 0x000fe20000000028 */
[----:B------:R-:W-:Y:S01]  /*a8a0*/  FMUL.FTZ R55, R47, R72 ;  /* 0x000000482f377220 */ /* 0x000fe20000410000 */
[----:B------:R-:W-:Y:S01]  /*a8b0*/  LOP3.LUT R45, R13, 0xffff0000, RZ, 0xc0, !PT ;  /* 0xffff00000d2d7812 */ /* 0x000fe200078ec0ff */
[----:B------:R-:W-:Y:S01]  /*a8c0*/  FMUL.FTZ R50, R50, R44 ;  /* 0x0000002c32327220 */ /* 0x000fe20000410000 */
[----:B------:R-:W-:Y:S01]  /*a8d0*/  FMUL.FTZ R47, R47, R64 ;  /* 0x000000402f2f7220 */ /* 0x000fe20000410000 */
[----:B------:R-:W-:-:S02]  /*a8e0*/  IMAD.U32 R33, R32, 0x10000, RZ ;  /* 0x0001000020217824 */ /* 0x000fc400078e00ff */
[C---:B------:R-:W-:Y:S01]  /*a8f0*/  FFMA.FTZ R52, R49.reuse, R44, -R52 ;  /* 0x0000002c31347223 */ /* 0x040fe20000010834 */
[----:B------:R-:W-:Y:S02]  /*a900*/  IMAD.U32 R56, R42, 0x10000, RZ ;  /* 0x000100002a387824 */ /* 0x000fe400078e00ff */
[----:B------:R-:W-:Y:S01]  /*a910*/  FFMA.FTZ R50, R49, R53, R50 ;  /* 0x0000003531327223 */ /* 0x000fe20000010032 */
[C---:B------:R-:W-:Y:S02]  /*a920*/  IMAD.U32 R44, R40.reuse, 0x10000, RZ ;  /* 0x00010000282c7824 */ /* 0x040fe400078e00ff */
[C---:B------:R-:W-:Y:S01]  /*a930*/  FFMA.FTZ R55, R45.reuse, R64, -R55 ;  /* 0x000000402d377223 */ /* 0x040fe20000010837 */
[----:B------:R-:W-:Y:S01]  /*a940*/  FFMA.FTZ R47, R45, R72, R47 ;  /* 0x000000482d2f7223 */ /* 0x000fe2000001002f */
[----:B------:R-:W-:Y:S01]  /*a950*/  LOP3.LUT R49, R40, 0xffff0000, RZ, 0xc0, !PT ;  /* 0xffff000028317812 */ /* 0x000fe200078ec0ff */
[C---:B------:R-:W-:Y:S01]  /*a960*/  FMUL.FTZ R40, R33.reuse, R56 ;  /* 0x0000003821287220 */ /* 0x040fe20000410000 */
[----:B------:R-:W-:Y:S01]  /*a970*/  SHF.L.U32 R13, R12, 0x10, RZ ;  /* 0x000000100c0d7819 */ /* 0x000fe200000006ff */
[----:B------:R-:W-:Y:S01]  /*a980*/  FMUL.FTZ R33, R33, R44 ;  /* 0x0000002c21217220 */ /* 0x000fe20000410000 */
[----:B------:R-:W-:-:S02]  /*a990*/  LOP3.LUT R32, R32, 0xffff0000, RZ, 0xc0, !PT ;  /* 0xffff000020207812 */ /* 0x000fc400078ec0ff */
[----:B------:R-:W-:Y:S01]  /*a9a0*/  LOP3.LUT R45, R42, 0xffff0000, RZ, 0xc0, !PT ;  /* 0xffff00002a2d7812 */ /* 0x000fe200078ec0ff */
[----:B------:R-:W-:Y:S01]  /*a9b0*/  FFMA.FTZ R40, R13, R44, -R40 ;  /* 0x0000002c0d287223 */ /* 0x000fe20000010828 */
[----:B------:R-:W-:Y:S01]  /*a9c0*/  LOP3.LUT R35, R35, 0xffff0000, RZ, 0xc0, !PT ;  /* 0xffff000023237812 */ /* 0x000fe200078ec0ff */
[----:B------:R-:W-:Y:S01]  /*a9d0*/  FFMA.FTZ R33, R13, R56, R33 ;  /* 0x000000380d217223 */ /* 0x000fe20000010021 */
[----:B------:R-:W-:Y:S01]  /*a9e0*/  PRMT R41, R140, 0x5432, R41 ;  /* 0x000054328c297816 */ /* 0x000fe20000000029 */
[----:B------:R-:W-:Y:S01]  /*a9f0*/  FMUL.FTZ R53, R32, R45 ;  /* 0x0000002d20357220 */ /* 0x000fe20000410000 */
[----:B------:R-:W-:Y:S01]  /*aa00*/  LOP3.LUT R74, R74, 0xffff0000, RZ, 0xc0, !PT ;  /* 0xffff00004a4a7812 */ /* 0x000fe200078ec0ff */
[-C--:B------:R-:W-:Y:S01]  /*aa10*/  FMUL.FTZ R57, R32, R49.reuse ;  /* 0x0000003120397220 */ /* 0x080fe20000410000 */
[----:B------:R-:W-:Y:S01]  /*aa20*/  LOP3.LUT R66, R66, 0xffff0000, RZ, 0xc0, !PT ;  /* 0xffff000042427812 */ /* 0x000fe200078ec0ff */
[----:B------:R-:W-:Y:S01]  /*aa30*/  IMAD.U32 R42, R41, 0x10000, RZ ;  /* 0x00010000292a7824 */ /* 0x000fe200078e00ff */
[----:B------:R-:W-:Y:S01]  /*aa40*/  LOP3.LUT R12, R12, 0xffff0000, RZ, 0xc0, !PT ;  /* 0xffff00000c0c7812 */ /* 0x000fe200078ec0ff */
[----:B------:R-:W-:Y:S01]  /*aa50*/  FMUL.FTZ R60, R35, R74 ;  /* 0x0000004a233c7220 */ /* 0x000fe20000410000 */
[----:B------:R-:W-:Y:S01]  /*aa60*/  LOP3.LUT R15, R15, 0xffff0000, RZ, 0xc0, !PT ;  /* 0xffff00000f0f7812 */ /* 0x000fe200078ec0ff */
[-C--:B------:R-:W-:Y:S01]  /*aa70*/  FMUL.FTZ R58, R35, R66.reuse ;  /* 0x00000042233a7220 */ /* 0x080fe20000410000 */
[----:B------:R-:W-:Y:S01]  /*aa80*/  LOP3.LUT R34, R34, 0xffff0000, RZ, 0xc0, !PT ;  /* 0xffff000022227812 */ /* 0x000fe200078ec0ff */
[C---:B------:R-:W-:Y:S01]  /*aa90*/  IMAD.U32 R32, R54.reuse, 0x10000, RZ ;  /* 0x0001000036207824 */ /* 0x040fe200078e00ff */
[----:B------:R-:W-:Y:S01]  /*aaa0*/  LOP3.LUT R13, R54, 0xffff0000, RZ, 0xc0, !PT ;  /* 0xffff0000360d7812 */ /* 0x000fe200078ec0ff */
[C---:B------:R-:W-:Y:S01]  /*aab0*/  FFMA.FTZ R53, R12.reuse, R49, -R53 ;  /* 0x000000310c357223 */ /* 0x040fe20000010835 */
[----:B------:R-:W-:Y:S01]  /*aac0*/  LOP3.LUT R41, R41, 0xffff0000, RZ, 0xc0, !PT ;  /* 0xffff000029297812 */ /* 0x000fe200078ec0ff */
[C---:B------:R-:W-:Y:S01]  /*aad0*/  FFMA.FTZ R35, R15.reuse, R66, -R60 ;  /* 0x000000420f237223 */ /* 0x040fe2000001083c */
[----:B------:R-:W-:Y:S01]  /*aae0*/  FFMA.FTZ R12, R12, R45, R57 ;  /* 0x0000002d0c0c7223 */ /* 0x000fe20000010039 */
[----:B------:R-:W-:Y:S01]  /*aaf0*/  LOP3.LUT R14, R14, 0xffff0000, RZ, 0xc0, !PT ;  /* 0xffff00000e0e7812 */ /* 0x000fe200078ec0ff */
[----:B------:R-:W-:Y:S01]  /*ab00*/  FFMA.FTZ R15, R15, R74, R58 ;  /* 0x0000004a0f0f7223 */ /* 0x000fe2000001003a */
[C---:B------:R-:W-:Y:S01]  /*ab10*/  FMUL.FTZ R45, R51.reuse, R32 ;  /* 0x00000020332d7220 */ /* 0x040fe20000410000 */
[C---:B------:R-:W-:Y:S01]  /*ab20*/  FMUL.FTZ R49, R34.reuse, R13 ;  /* 0x0000000d22317220 */ /* 0x040fe20000410000 */
[----:B------:R-:W-:Y:S01]  /*ab30*/  FMUL.FTZ R51, R51, R42 ;  /* 0x0000002a33337220 */ /* 0x000fe20000410000 */
[----:B------:R-:W-:Y:S01]  /*ab40*/  FMUL.FTZ R34, R34, R41 ;  /* 0x0000002922227220 */ /* 0x000fe20000410000 */
[----:B------:R-:W-:Y:S01]  /*ab50*/  F2FP.BF16.F32.PACK_AB R50, R15, R50 ;  /* 0x000000320f32723e */ /* 0x000fe200000010ff */
[C---:B------:R-:W-:Y:S01]  /*ab60*/  FFMA.FTZ R42, R48.reuse, R42, -R45 ;  /* 0x0000002a302a7223 */ /* 0x040fe2000001082d */
[----:B------:R-:W-:Y:S01]  /*ab70*/  FFMA.FTZ R32, R48, R32, R51 ;  /* 0x0000002030207223 */ /* 0x000fe20000010033 */
[----:B------:R-:W-:Y:S01]  /*ab80*/  FFMA.FTZ R13, R14, R13, R34 ;  /* 0x0000000d0e0d7223 */ /* 0x000fe20000010022 */
[----:B------:R-:W-:Y:S01]  /*ab90*/  F2FP.BF16.F32.PACK_AB R15, R12, R33 ;  /* 0x000000210c0f723e */ /* 0x000fe200000010ff */
[----:B------:R-:W-:Y:S01]  /*aba0*/  FFMA.FTZ R49, R14, R41, -R49 ;  /* 0x000000290e317223 */ /* 0x000fe20000010831 */
[----:B------:R-:W-:-:S02]  /*abb0*/  F2FP.BF16.F32.PACK_AB R35, R35, R52 ;  /* 0x000000342323723e */ /* 0x000fc400000010ff */
[----:B------:R-:W-:Y:S02]  /*abc0*/  F2FP.BF16.F32.PACK_AB R43, R55, R43 ;  /* 0x0000002b372b723e */ /* 0x000fe400000010ff */
[----:B------:R-:W-:Y:S02]  /*abd0*/  F2FP.BF16.F32.PACK_AB R46, R47, R46 ;  /* 0x0000002e2f2e723e */ /* 0x000fe400000010ff */
[----:B------:R-:W-:Y:S02]  /*abe0*/  F2FP.BF16.F32.PACK_AB R40, R53, R40 ;  /* 0x000000283528723e */ /* 0x000fe400000010ff */
[----:B------:R-:W-:Y:S01]  /*abf0*/  F2FP.BF16.F32.PACK_AB R34, R13, R32 ;  /* 0x000000200d22723e */ /* 0x000fe200000010ff */
[----:B------:R-:W-:Y:S01]  /*ac00*/  IMAD.MOV.U32 R32, RZ, RZ, R15 ;  /* 0x000000ffff207224 */ /* 0x000fe200078e000f */
[----:B------:R-:W-:Y:S01]  /*ac10*/  F2FP.BF16.F32.PACK_AB R14, R49, R42 ;  /* 0x0000002a310e723e */ /* 0x000fe200000010ff */
[----:B------:R-:W-:Y:S02]  /*ac20*/  IMAD.MOV.U32 R15, RZ, RZ, R35 ;  /* 0x000000ffff0f7224 */ /* 0x000fe400078e0023 */
[----:B------:R-:W-:-:S02]  /*ac30*/  IMAD.MOV.U32 R12, RZ, RZ, R40 ;  /* 0x000000ffff0c7224 */ /* 0x000fc400078e0028 */
[----:B------:R-:W-:Y:S02]  /*ac40*/  IMAD.MOV.U32 R13, RZ, RZ, R43 ;  /* 0x000000ffff0d7224 */ /* 0x000fe400078e002b */
[----:B------:R-:W-:Y:S02]  /*ac50*/  IMAD.MOV.U32 R33, RZ, RZ, R46 ;  /* 0x000000ffff217224 */ /* 0x000fe400078e002e */
[----:B------:R-:W-:-:S07]  /*ac60*/  IMAD.MOV.U32 R35, RZ, RZ, R50 ;  /* 0x000000ffff237224 */ /* 0x000fce00078e0032 */
.L_x_540:
[----:B------:R-:W-:Y:S05]  /*ac70*/  BSYNC B1 ;  /* 0x0000000000017941 */ /* 0x000fea0003800000 */
.L_x_539:
[----:B------:R-:W-:Y:S01]  /*ac80*/  ISETP.GE.AND P3, PT, R11, R128, PT ;  /* 0x000000800b00720c */ /* 0x000fe20003f66270 */
[----:B------:R-:W-:Y:S02]  /*ac90*/  ULDC.64 UR4, c[0x0][0x208] ;  /* 0x0000820000047ab9 */ /* 0x000fe40000000a00 */
[----:B0-----:R0:W-:Y:S10]  /*aca0*/  ST.E.128 desc[UR4][R38.64], R12 ;  /* 0x0000000c26007985 */ /* 0x0011f4000c101d04 */
[----:B------:R-:W-:Y:S05]  /*acb0*/  @P3 BRA `(.L_x_492) ;  /* 0x0000000400f03947 */ /* 0x000fea0003800000 */
[----:B------:R-:W-:Y:S01]  /*acc0*/  IMAD.WIDE R36, R11, 0x2, R36 ;  /* 0x000000020b247825 */ /* 0x000fe200078e0224 */
[----:B------:R-:W-:-:S04]  /*acd0*/  ULDC.64 UR4, c[0x0][0x208] ;  /* 0x0000820000047ab9 */ /* 0x000fc80000000a00 */
[----:B-1----:R1:W-:Y:S01]  /*ace0*/  ST.E.128 desc[UR4][R36.64], R32 ;  /* 0x0000002024007985 */ /* 0x0023e2000c101d04 */
[----:B------:R-:W-:Y:S05]  /*acf0*/  BRA `(.L_x_492) ;  /* 0x0000000400e07947 */ /* 0x000fea0003800000 */
.L_x_446:
[----:B------:R-:W-:-:S04]  /*ad00*/  ULOP3.LUT UR4, UR60, 0x1, URZ, 0xfc, !UPT ;  /* 0x000000013c047892 */ /* 0x000fc8000f8efc3f */
[----:B------:R-:W-:-:S06]  /*ad10*/  UISETP.NE.AND UP0, UPT, UR4, 0x3, UPT ;  /* 0x000000030400788c */ /* 0x000fcc000bf05270 */
[----:B------:R-:W-:-:S13]  /*ad20*/  PLOP3.LUT P0, PT, PT, PT, UP0, 0x80, 0x0 ;  /* 0x000000000000781c */ /* 0x000fda0003f0f008 */
[----:B------:R-:W-:Y:S05]  /*ad30*/  @!P0 BRA `(.L_x_541) ;  /* 0x0000000000048947 */ /* 0x000fea0003800000 */
[----:B------:R-:W-:Y:S01]  /*ad40*/  BPT.TRAP 0x1 ;  /* 0x000000040000795c */ /* 0x000fe20000300000 */
.L_x_541:
[----:B------:R-:W-:Y:S01]  /*ad50*/  IMAD R87, R213, 0x8, R23 ;  /* 0x00000008d5577824 */ /* 0x000fe200078e0217 */
[----:B------:R-:W-:Y:S01]  /*ad60*/  SHF.L.U32 R88, R225, 0x1f, RZ ;  /* 0x0000001fe1587819 */ /* 0x000fe200000006ff */
[----:B------:R-:W-:Y:S01]  /*ad70*/  BSSY B1, `(.L_x_542) ;  /* 0x0000004000017945 */ /* 0x000fe20003800000 */
[----:B------:R-:W-:Y:S02]  /*ad80*/  SHF.R.S32.HI R84, RZ, 0x1f, R30 ;  /* 0x0000001fff547819 */ /* 0x000fe4000001141e */
[----:B------:R-:W0:Y:S02]  /*ad90*/  SYNCS.PHASECHK.TRANS64.TRYWAIT P3, [R87+URZ+0x38890], R88 ;  /* 0x03889058570075a7 */ /* 0x000e24000806017f */
[----:B0-----:R-:W-:Y:S05]  /*ada0*/  @!P3 BRA `(.L_x_543) ;  /* 0x000002040008b947 */ /* 0x001fea0003800000 */
.L_x_836:
[----:B------:R-:W-:Y:S05]  /*adb0*/  BSYNC B1 ;  /* 0x0000000000017941 */ /* 0x000fea0003800000 */
.L_x_542:
[----:B------:R-:W-:Y:S01]  /*adc0*/  ULDC.64 UR4, c[0x0][0x300] ;  /* 0x0000c00000047ab9 */ /* 0x000fe20000000a00 */
[----:B-----5:R-:W-:Y:S01]  /*add0*/  SHF.R.S32.HI R85, RZ, 0x1f, R29 ;  /* 0x0000001fff557819 */ /* 0x020fe2000001141d */
[----:B------:R-:W-:Y:S01]  /*ade0*/  IMAD R11, R84, UR4, RZ ;  /* 0x00000004540b7c24 */ /* 0x000fe2000f8e02ff */
[----:B------:R-:W-:Y:S01]  /*adf0*/  ULDC.64 UR6, c[0x0][0x2e8] ;  /* 0x0000ba0000067ab9 */ /* 0x000fe20000000a00 */
[----:B------:R-:W-:-:S04]  /*ae00*/  IMAD.WIDE.U32 R12, R30, UR4, RZ ;  /* 0x000000041e0c7c25 */ /* 0x000fc8000f8e00ff */
[----:B------:R-:W-:Y:S01]  /*ae10*/  IMAD R11, R30, UR5, R11 ;  /* 0x000000051e0b7c24 */ /* 0x000fe2000f8e020b */
[----:B------:R-:W-:Y:S01]  /*ae20*/  ULDC.64 UR4, c[0x0][0x310] ;  /* 0x0000c40000047ab9 */ /* 0x000fe20000000a00 */
[----:B------:R-:W-:Y:S02]  /*ae30*/  IMAD R86, R2, -0x50, R24 ;  /* 0xffffffb002567824 */ /* 0x000fe400078e0218 */
[----:B------:R-:W-:Y:S02]  /*ae40*/  IMAD R14, R85, UR4, RZ ;  /* 0x00000004550e7c24 */ /* 0x000fe4000f8e02ff */
[----:B------:R-:W-:Y:S01]  /*ae50*/  IMAD.IADD R13, R13, 0x1, R11 ;  /* 0x000000010d0d7824 */ /* 0x000fe200078e020b */
[----:B------:R-:W-:Y:S01]  /*ae60*/  VIMNMX R86, R86, 0x50, PT ;  /* 0x0000005056567848 */ /* 0x000fe20003fe0100 */
[C---:B------:R-:W-:Y:S02]  /*ae70*/  IMAD R11, R29.reuse, UR5, R14 ;  /* 0x000000051d0b7c24 */ /* 0x040fe4000f8e020e */
[----:B------:R-:W-:Y:S01]  /*ae80*/  IMAD.WIDE.U32 R12, R29, UR4, R12 ;  /* 0x000000041d0c7c25 */ /* 0x000fe2000f8e000c */
[----:B------:R-:W-:-:S03]  /*ae90*/  ULDC.64 UR4, c[0x0][0x308] ;  /* 0x0000c20000047ab9 */ /* 0x000fc60000000a00 */
[----:B------:R-:W-:Y:S02]  /*aea0*/  IMAD.IADD R13, R13, 0x1, R11 ;  /* 0x000000010d0d7824 */ /* 0x000fe400078e020b */
[----:B------:R-:W-:Y:S02]  /*aeb0*/  IMAD.IADD R36, R86, 0x1, -R224 ;  /* 0x0000000156247824 */ /* 0x000fe400078e0ae0 */
[----:B------:R-:W-:Y:S01]  /*aec0*/  IMAD.WIDE.U32 R12, R223, UR4, R12 ;  /* 0x00000004df0c7c25 */ /* 0x000fe2000f8e000c */
[----:B------:R-:W-:-:S03]  /*aed0*/  UMOV UR4, 0xffffffff ;  /* 0xffffffff00047882 */ /* 0x000fc60000000000 */
[----:B------:R-:W-:Y:S01]  /*aee0*/  IMAD R35, R223, UR5, R13 ;  /* 0x00000005df237c24 */ /* 0x000fe2000f8e020d */
[----:B------:R-:W-:-:S04]  /*aef0*/  LEA R34, P3, R12, UR6, 0x1 ;  /* 0x000000060c227c11 */ /* 0x000fc8000f8608ff */
[----:B------:R-:W-:Y:S02]  /*af00*/  LEA.HI.X R35, R12, UR7, R35, 0x1, P3 ;  /* 0x000000070c237c11 */ /* 0x000fe400098f0c23 */
[----:B------:R-:W-:Y:S01]  /*af10*/  ISETP.GE.AND P3, PT, R36, 0x1, PT ;  /* 0x000000012400780c */ /* 0x000fe20003f66270 */
[----:B------:R-:W-:-:S12]  /*af20*/  BRA.DIV UR4, `(.L_x_544) ;  /* 0x0000020204bc7947 */ /* 0x000fd8000b800000 */
[----:B------:R1:W2:Y:S04]  /*af30*/  SHFL.IDX PT, R37, R35, RZ, 0x181f ;  /* 0x00181fff23257589 */ /* 0x0002a800000e0000 */
[----:B------:R1:W3:Y:S02]  /*af40*/  SHFL.IDX PT, R39, R34, RZ, 0x181f ;  /* 0x00181fff22277589 */ /* 0x0002e400000e0000 */
.L_x_840:
[----:B------:R-:W-:Y:S04]  /*af50*/  BSSY B1, `(.L_x_545) ;  /* 0x0000018000017945 */ /* 0x000fe80003800000 */
[----:B------:R-:W-:Y:S05]  /*af60*/  @!P3 BRA `(.L_x_546) ;  /* 0x000000000058b947 */ /* 0x000fea0003800000 */
[----:B------:R-:W-:Y:S01]  /*af70*/  ULDC UR4, c[0x0][0x2f4] ;  /* 0x0000bd0000047ab9 */ /* 0x000fe20000000800 */
[----:B------:R-:W-:Y:S01]  /*af80*/  ULDC.64 UR6, c[0x0][0x208] ;  /* 0x0000820000067ab9 */ /* 0x000fe20000000a00 */
[----:B------:R-:W-:-:S13]  /*af90*/  ISETP.GE.AND P4, PT, R16, UR4, PT ;  /* 0x0000000410007c0c */ /* 0x000fda000bf86270 */
[----:B------:R-:W4:Y:S01]  /*afa0*/  @!P4 LDS.128 R12, [R31+0x24400] ;  /* 0x024400001f0cc984 */ /* 0x000f220000000c00 */
[----:B---3--:R-:W-:-:S04]  /*afb0*/  @!P4 LEA R32, P3, R16, R39, 0x1 ;  /* 0x000000271020c211 */ /* 0x008fc800078608ff */
[----:B--2---:R-:W-:Y:S02]  /*afc0*/  @!P4 LEA.HI.X R33, R16, R37, R17, 0x1, P3 ;  /* 0x000000251021c211 */ /* 0x004fe400018f0c11 */
[----:B------:R-:W-:-:S03]  /*afd0*/  ISETP.GE.AND P3, PT, R214, UR4, PT ;  /* 0x00000004d6007c0c */ /* 0x000fc6000bf66270 */
[----:B----4-:R2:W-:Y:S10]  /*afe0*/  @!P4 ST.E.128 desc[UR6][R32.64], R12 ;  /* 0x0000000c2000c985 */ /* 0x0105f4000c101d06 */
[----:B------:R-:W3:Y:S01]  /*aff0*/  @!P3 LDS.128 R12, [R31+0x26c00] ;  /* 0x026c00001f0cb984 */ /* 0x000ee20000000c00 */
[----:B--2---:R-:W-:-:S04]  /*b000*/  @!P3 LEA R32, P4, R212, R39, 0x1 ;  /* 0x00000027d420b211 */ /* 0x004fc800078808ff */
[----:B------:R-:W-:Y:S02]  /*b010*/  @!P3 LEA.HI.X R33, R212, R37, R215, 0x1, P4 ;  /* 0x00000025d421b211 */ /* 0x000fe400020f0cd7 */
[----:B------:R-:W-:-:S03]  /*b020*/  ISETP.GE.AND P4, PT, R19, UR4, PT ;  /* 0x0000000413007c0c */ /* 0x000fc6000bf86270 */
[----:B---3--:R2:W-:Y:S10]  /*b030*/  @!P3 ST.E.128 desc[UR6][R32.64], R12 ;  /* 0x0000000c2000b985 */ /* 0x0085f4000c101d06 */
[----:B------:R-:W3:Y:S01]  /*b040*/  @!P4 LDS.128 R12, [R31+0x29400] ;  /* 0x029400001f0cc984 */ /* 0x000ee20000000c00 */
[----:B--2---:R-:W-:-:S04]  /*b050*/  @!P4 LEA R32, P3, R19, R39, 0x1 ;  /* 0x000000271320c211 */ /* 0x004fc800078608ff */
[----:B------:R-:W-:Y:S02]  /*b060*/  @!P4 LEA.HI.X R33, R19, R37, R219, 0x1, P3 ;  /* 0x000000251321c211 */ /* 0x000fe400018f0cdb */
[----:B------:R-:W-:-:S03]  /*b070*/  ISETP.GE.AND P3, PT, R22, UR4, PT ;  /* 0x0000000416007c0c */ /* 0x000fc6000bf66270 */
[----:B---3--:R2:W-:Y:S10]  /*b080*/  @!P4 ST.E.128 desc[UR6][R32.64], R12 ;  /* 0x0000000c2000c985 */ /* 0x0085f4000c101d06 */
[----:B------:R-:W3:Y:S01]  /*b090*/  @!P3 LDS.128 R12, [R31+0x2bc00] ;  /* 0x02bc00001f0cb984 */ /* 0x000ee20000000c00 */
[----:B--2---:R-:W-:-:S04]  /*b0a0*/  @!P3 LEA R32, P4, R22, R39, 0x1 ;  /* 0x000000271620b211 */ /* 0x004fc800078808ff */
[----:B------:R-:W-:-:S05]  /*b0b0*/  @!P3 LEA.HI.X R33, R22, R37, R218, 0x1, P4 ;  /* 0x000000251621b211 */ /* 0x000fca00020f0cda */
[----:B---3--:R4:W-:Y:S04]  /*b0c0*/  @!P3 ST.E.128 desc[UR6][R32.64], R12 ;  /* 0x0000000c2000b985 */ /* 0x0089e8000c101d06 */
.L_x_546:
[----:B------:R-:W-:Y:S05]  /*b0d0*/  BSYNC B1 ;  /* 0x0000000000017941 */ /* 0x000fea0003800000 */
.L_x_545:
[----:B------:R-:W-:-:S03]  /*b0e0*/  UMOV UR4, 0xffffffff ;  /* 0xffffffff00047882 */ /* 0x000fc60000000000 */
[----:B------:R-:W-:Y:S05]  /*b0f0*/  BRA.DIV UR4, `(.L_x_547) ;  /* 0x0000020204947947 */ /* 0x000fea000b800000 */
[----:B--2---:R2:W0:Y:S04]  /*b100*/  SHFL.IDX PT, R37, R35, 0x1, 0x181f ;  /* 0x00381f0023257f89 */ /* 0x00442800000e0000 */
[----:B---3--:R2:W3:Y:S02]  /*b110*/  SHFL.IDX PT, R39, R34, 0x1, 0x181f ;  /* 0x00381f0022277f89 */ /* 0x0084e400000e0000 */
.L_x_844:
[----:B------:R-:W-:Y:S01]  /*b120*/  ISETP.GE.AND P3, PT, R36, 0x21, PT ;  /* 0x000000212400780c */ /* 0x000fe20003f66270 */
[----:B------:R-:W-:-:S12]  /*b130*/  BSSY B1, `(.L_x_548) ;  /* 0x0000018000017945 */ /* 0x000fd80003800000 */
[----:B------:R-:W-:Y:S05]  /*b140*/  @!P3 BRA `(.L_x_549) ;  /* 0x000000000058b947 */ /* 0x000fea0003800000 */
[----:B------:R-:W-:Y:S01]  /*b150*/  ULDC UR4, c[0x0][0x2f4] ;  /* 0x0000bd0000047ab9 */ /* 0x000fe20000000800 */
[----:B------:R-:W-:Y:S01]  /*b160*/  ULDC.64 UR6, c[0x0][0x208] ;  /* 0x0000820000067ab9 */ /* 0x000fe20000000a00 */
[----:B------:R-:W-:-:S13]  /*b170*/  ISETP.GE.AND P4, PT, R16, UR4, PT ;  /* 0x0000000410007c0c */ /* 0x000fda000bf86270 */
[----:B----4-:R-:W4:Y:S01]  /*b180*/  @!P4 LDS.128 R12, [R31+0x25400] ;  /* 0x025400001f0cc984 */ /* 0x010f220000000c00 */
[----:B---3--:R-:W-:-:S04]  /*b190*/  @!P4 LEA R32, P3, R16, R39, 0x1 ;  /* 0x000000271020c211 */ /* 0x008fc800078608ff */
[----:B0-----:R-:W-:Y:S02]  /*b1a0*/  @!P4 LEA.HI.X R33, R16, R37, R17, 0x1, P3 ;  /* 0x000000251021c211 */ /* 0x001fe400018f0c11 */
[----:B------:R-:W-:-:S03]  /*b1b0*/  ISETP.GE.AND P3, PT, R214, UR4, PT ;  /* 0x00000004d6007c0c */ /* 0x000fc6000bf66270 */
[----:B----4-:R0:W-:Y:S10]  /*b1c0*/  @!P4 ST.E.128 desc[UR6][R32.64], R12 ;  /* 0x0000000c2000c985 */ /* 0x0101f4000c101d06 */
[----:B------:R-:W3:Y:S01]  /*b1d0*/  @!P3 LDS.128 R12, [R31+0x27c00] ;  /* 0x027c00001f0cb984 */ /* 0x000ee20000000c00 */
[----:B0-----:R-:W-:-:S04]  /*b1e0*/  @!P3 LEA R32, P4, R212, R39, 0x1 ;  /* 0x00000027d420b211 */ /* 0x001fc800078808ff */
[----:B------:R-:W-:Y:S02]  /*b1f0*/  @!P3 LEA.HI.X R33, R212, R37, R215, 0x1, P4 ;  /* 0x00000025d421b211 */ /* 0x000fe400020f0cd7 */
[----:B------:R-:W-:-:S03]  /*b200*/  ISETP.GE.AND P4, PT, R19, UR4, PT ;  /* 0x0000000413007c0c */ /* 0x000fc6000bf86270 */
[----:B---3--:R0:W-:Y:S10]  /*b210*/  @!P3 ST.E.128 desc[UR6][R32.64], R12 ;  /* 0x0000000c2000b985 */ /* 0x0081f4000c101d06 */
[----:B------:R-:W3:Y:S01]  /*b220*/  @!P4 LDS.128 R12, [R31+0x2a400] ;  /* 0x02a400001f0cc984 */ /* 0x000ee20000000c00 */
[----:B0-----:R-:W-:-:S04]  /*b230*/  @!P4 LEA R32, P3, R19, R39, 0x1 ;  /* 0x000000271320c211 */ /* 0x001fc800078608ff */
[----:B------:R-:W-:Y:S02]  /*b240*/  @!P4 LEA.HI.X R33, R19, R37, R219, 0x1, P3 ;  /* 0x000000251321c211 */ /* 0x000fe400018f0cdb */
[----:B------:R-:W-:-:S03]  /*b250*/  ISETP.GE.AND P3, PT, R22, UR4, PT ;  /* 0x0000000416007c0c */ /* 0x000fc6000bf66270 */
[----:B---3--:R0:W-:Y:S10]  /*b260*/  @!P4 ST.E.128 desc[UR6][R32.64], R12 ;  /* 0x0000000c2000c985 */ /* 0x0081f4000c101d06 */
[----:B------:R-:W3:Y:S01]  /*b270*/  @!P3 LDS.128 R12, [R31+0x2cc00] ;  /* 0x02cc00001f0cb984 */ /* 0x000ee20000000c00 */
[----:B0-----:R-:W-:-:S04]  /*b280*/  @!P3 LEA R32, P4, R22, R39, 0x1 ;  /* 0x000000271620b211 */ /* 0x001fc800078808ff */
[----:B------:R-:W-:-:S05]  /*b290*/  @!P3 LEA.HI.X R33, R22, R37, R218, 0x1, P4 ;  /* 0x000000251621b211 */ /* 0x000fca00020f0cda */
[----:B---3--:R0:W-:Y:S04]  /*b2a0*/  @!P3 ST.E.128 desc[UR6][R32.64], R12 ;  /* 0x0000000c2000b985 */ /* 0x0081e8000c101d06 */
.L_x_549:
[----:B------:R-:W-:Y:S05]  /*b2b0*/  BSYNC B1 ;  /* 0x0000000000017941 */ /* 0x000fea0003800000 */
.L_x_548:
[----:B------:R-:W-:-:S03]  /*b2c0*/  UMOV UR4, 0xffffffff ;  /* 0xffffffff00047882 */ /* 0x000fc60000000000 */
[----:B------:R-:W-:Y:S05]  /*b2d0*/  BRA.DIV UR4, `(.L_x_550) ;  /* 0x0000020204687947 */ /* 0x000fea000b800000 */
[----:B-12---:R-:W1:Y:S04]  /*b2e0*/  SHFL.IDX PT, R35, R35, 0x2, 0x181f ;  /* 0x00581f0023237f89 */ /* 0x006e6800000e0000 */
[----:B0-----:R0:W2:Y:S02]  /*b2f0*/  SHFL.IDX PT, R37, R34, 0x2, 0x181f ;  /* 0x00581f0022257f89 */ /* 0x0010a400000e0000 */
.L_x_848:
[----:B------:R-:W-:-:S13]  /*b300*/  ISETP.GE.AND P3, PT, R36, 0x41, PT ;  /* 0x000000412400780c */ /* 0x000fda0003f66270 */
[----:B------:R-:W-:Y:S05]  /*b310*/  @!P3 BRA `(.L_x_492) ;  /* 0x000000000058b947 */ /* 0x000fea0003800000 */
[----:B------:R-:W-:Y:S01]  /*b320*/  ULDC UR4, c[0x0][0x2f4] ;  /* 0x0000bd0000047ab9 */ /* 0x000fe20000000800 */
[----:B------:R-:W-:Y:S01]  /*b330*/  ULDC.64 UR6, c[0x0][0x208] ;  /* 0x0000820000067ab9 */ /* 0x000fe20000000a00 */
[----:B------:R-:W-:-:S13]  /*b340*/  ISETP.GE.AND P4, PT, R16, UR4, PT ;  /* 0x0000000410007c0c */ /* 0x000fda000bf86270 */
[----:B----4-:R-:W4:Y:S01]  /*b350*/  @!P4 LDS.128 R12, [R31+0x26400] ;  /* 0x026400001f0cc984 */ /* 0x010f220000000c00 */
[----:B--2---:R-:W-:-:S04]  /*b360*/  @!P4 LEA R32, P3, R16, R37, 0x1 ;  /* 0x000000251020c211 */ /* 0x004fc800078608ff */
[----:B-1----:R-:W-:Y:S02]  /*b370*/  @!P4 LEA.HI.X R33, R16, R35, R17, 0x1, P3 ;  /* 0x000000231021c211 */ /* 0x002fe400018f0c11 */
[----:B------:R-:W-:-:S03]  /*b380*/  ISETP.GE.AND P3, PT, R214, UR4, PT ;  /* 0x00000004d6007c0c */ /* 0x000fc6000bf66270 */
[----:B----4-:R1:W-:Y:S10]  /*b390*/  @!P4 ST.E.128 desc[UR6][R32.64], R12 ;  /* 0x0000000c2000c985 */ /* 0x0103f4000c101d06 */
[----:B------:R-:W2:Y:S01]  /*b3a0*/  @!P3 LDS.128 R12, [R31+0x28c00] ;  /* 0x028c00001f0cb984 */ /* 0x000ea20000000c00 */
[----:B-1----:R-:W-:-:S04]  /*b3b0*/  @!P3 LEA R32, P4, R212, R37, 0x1 ;  /* 0x00000025d420b211 */ /* 0x002fc800078808ff */
[----:B------:R-:W-:Y:S02]  /*b3c0*/  @!P3 LEA.HI.X R33, R212, R35, R215, 0x1, P4 ;  /* 0x00000023d421b211 */ /* 0x000fe400020f0cd7 */
[----:B------:R-:W-:-:S03]  /*b3d0*/  ISETP.GE.AND P4, PT, R19, UR4, PT ;  /* 0x0000000413007c0c */ /* 0x000fc6000bf86270 */
[----:B--2---:R1:W-:Y:S10]  /*b3e0*/  @!P3 ST.E.128 desc[UR6][R32.64], R12 ;  /* 0x0000000c2000b985 */ /* 0x0043f4000c101d06 */
[----:B------:R-:W2:Y:S01]  /*b3f0*/  @!P4 LDS.128 R12, [R31+0x2b400] ;  /* 0x02b400001f0cc984 */ /* 0x000ea20000000c00 */
[----:B-1----:R-:W-:-:S04]  /*b400*/  @!P4 LEA R32, P3, R19, R37, 0x1 ;  /* 0x000000251320c211 */ /* 0x002fc800078608ff */
[----:B------:R-:W-:Y:S02]  /*b410*/  @!P4 LEA.HI.X R33, R19, R35, R219, 0x1, P3 ;  /* 0x000000231321c211 */ /* 0x000fe400018f0cdb */
[----:B------:R-:W-:-:S03]  /*b420*/  ISETP.GE.AND P3, PT, R22, UR4, PT ;  /* 0x0000000416007c0c */ /* 0x000fc6000bf66270 */
[----:B--2---:R1:W-:Y:S10]  /*b430*/  @!P4 ST.E.128 desc[UR6][R32.64], R12 ;  /* 0x0000000c2000c985 */ /* 0x0043f4000c101d06 */
[----:B------:R-:W2:Y:S01]  /*b440*/  @!P3 LDS.128 R12, [R31+0x2dc00] ;  /* 0x02dc00001f0cb984 */ /* 0x000ea20000000c00 */
[----:B-1----:R-:W-:-:S04]  /*b450*/  @!P3 LEA R32, P4, R22, R37, 0x1 ;  /* 0x000000251620b211 */ /* 0x002fc800078808ff */
[----:B------:R-:W-:-:S05]  /*b460*/  @!P3 LEA.HI.X R33, R22, R35, R218, 0x1, P4 ;  /* 0x000000231621b211 */ /* 0x000fca00020f0cda */
[----:B--2---:R1:W-:Y:S04]  /*b470*/  @!P3 ST.E.128 desc[UR6][R32.64], R12 ;  /* 0x0000000c2000b985 */ /* 0x0043e8000c101d06 */
.L_x_492:
[----:B------:R-:W-:Y:S05]  /*b480*/  BSYNC B0 ;  /* 0x0000000000007941 */ /* 0x000fea0003800000 */
.L_x_445:
[----:B---3--:R-:W3:Y:S01]  /*b490*/  S2R R11, SR_TID.X ;  /* 0x00000000000b7919 */ /* 0x008ee20000002100 */
[----:B------:R-:W-:Y:S01]  /*b4a0*/  @!PT LDS RZ, [RZ] ;  /* 0x00000000fffff984 */ /* 0x000fe20000000800 */
[----:B------:R-:W-:Y:S01]  /*b4b0*/  @!PT LDS RZ, [RZ] ;  /* 0x00000000fffff984 */ /* 0x000fe20000000800 */
[----:B------:R-:W-:Y:S01]  /*b4c0*/  @!PT LDS RZ, [RZ] ;  /* 0x00000000fffff984 */ /* 0x000fe20000000800 */
[----:B------:R-:W-:Y:S01]  /*b4d0*/  @!PT LDS RZ, [RZ] ;  /* 0x00000000fffff984 */ /* 0x000fe20000000800 */
[----:B------:R5:W-:Y:S06]  /*b4e0*/  MEMBAR.ALL.CTA ;  /* 0x0000000000007992 */ /* 0x000bec0000008000 */
[----:B-----5:R-:W5:Y:S01]  /*b4f0*/  FENCE.VIEW.ASYNC.S ;  /* 0x00000000000073c6 */ /* 0x020f620000000000 */
[----:B------:R-:W-:Y:S05]  /*b500*/  WARPSYNC.ALL ;  /* 0x0000000000007948 */ /* 0x000fea0003800000 */
[----:B------:R-:W-:Y:S01]  /*b510*/  BSSY B0, `(.L_x_551) ;  /* 0x0000009000007945 */ /* 0x000fe20003800000 */
[----:B---3--:R-:W-:Y:S01]  /*b520*/  LOP3.LUT R11, R11, 0x7f, RZ, 0xc0, !PT ;  /* 0x0000007f0b0b7812 */ /* 0x008fe200078ec0ff */
[----:B-----5:R3:W-:Y:S03]  /*b530*/  BAR.SYNC.DEFER_BLOCKING R156, 0x80 ;  /* 0x0002009c0000751d */ /* 0x0207e60000010000 */
[----:B------:R-:W-:-:S13]  /*b540*/  ISETP.NE.AND P3, PT, R11, RZ, PT ;  /* 0x000000ff0b00720c */ /* 0x000fda0003f65270 */
[----:B------:R-:W-:-:S05]  /*b550*/  @!P3 VIADD R11, R87, 0x388a0 ;  /* 0x000388a0570bb836 */ /* 0x000fca0000000000 */
[----:B------:R-:W-:-:S04]  /*b560*/  @!P3 PRMT R11, RZ, 0x654, R11 ;  /* 0x00000654ff0bb816 */ /* 0x000fc8000000000b */
[----:B------:R3:W-:Y:S01]  /*b570*/  @!P3 SYNCS.ARRIVE.TRANS64.RED.A1T0 RZ, [R11+URZ], RZ ;  /* 0x000000ff0bffb9a7 */ /* 0x0007e2000810043f */
[----:B------:R-:W-:Y:S05]  /*b580*/  @!P0 BRA `(.L_x_552) ;  /* 0x0000000000048947 */ /* 0x000fea0003800000 */
[----:B------:R-:W-:Y:S01]  /*b590*/  BPT.TRAP 0x1 ;  /* 0x000000040000795c */ /* 0x000fe20000300000 */
.L_x_552:
[----:B------:R-:W-:Y:S05]  /*b5a0*/  BSYNC B0 ;  /* 0x0000000000007941 */ /* 0x000fea0003800000 */
.L_x_551:
[----:B------:R-:W5:Y:S01]  /*b5b0*/  SYNCS.PHASECHK.TRANS64.TRYWAIT P0, [R87+URZ+0x388b0], R88 ;  /* 0x0388b058570075a7 */ /* 0x000f62000800017f */
[----:B------:R-:W-:Y:S01]  /*b5c0*/  ULDC UR61, c[0x0][0x2f4] ;  /* 0x0000bd00003d7ab9 */ /* 0x000fe20000000800 */
[----:B------:R-:W-:Y:S04]  /*b5d0*/  BSSY B0, `(.L_x_553) ;  /* 0x0000002000007945 */ /* 0x000fe80003800000 */
[----:B-----5:R-:W-:Y:S05]  /*b5e0*/  @!P0 BRA `(.L_x_554) ;  /* 0x000001fc00f08947 */ /* 0x020fea0003800000 */
.L_x_849:
[----:B------:R-:W-:Y:S05]  /*b5f0*/  BSYNC B0 ;  /* 0x0000000000007941 */ /* 0x000fea0003800000 */
.L_x_553:
[----:B------:R-:W-:Y:S01]  /*b600*/  ULDC.64 UR4, c[0x0][0x328] ;  /* 0x0000ca0000047ab9 */ /* 0x000fe20000000a00 */
[----:B------:R-:W-:Y:S01]  /*b610*/  IMAD.IADD R86, R86, 0x1, -R224 ;  /* 0x0000000156567824 */ /* 0x000fe200078e0ae0 */
[----:B------:R-:W-:Y:S01]  /*b620*/  ULDC.64 UR6, c[0x0][0x318] ;  /* 0x0000c60000067ab9 */ /* 0x000fe20000000a00 */
[----:B---3--:R-:W-:Y:S01]  /*b630*/  IMAD R11, R84, UR4, RZ ;  /* 0x00000004540b7c24 */ /* 0x008fe2000f8e02ff */
[----:B------:R-:W-:Y:S01]  /*b640*/  BSSY B0, `(.L_x_555) ;  /* 0x0000027000007945 */ /* 0x000fe20003800000 */
[----:B01--4-:R-:W-:Y:S01]  /*b650*/  IMAD.WIDE.U32 R12, R30, UR4, RZ ;  /* 0x000000041e0c7c25 */ /* 0x013fe2000f8e00ff */
[----:B------:R-:W-:-:S03]  /*b660*/  ISETP.GE.AND P0, PT, R86, 0x1, PT ;  /* 0x000000015600780c */ /* 0x000fc60003f06270 */
        /* <DEDUP_REMOVED lines=8> */
[----:B------:R-:W-:-:S04]  /*b6f0*/  IMAD.WIDE.U32 R12, R223, UR4, R12 ;  /* 0x00000004df0c7c25 */ /* 0x000fc8000f8e000c */
[----:B------:R-:W-:Y:S01]  /*b700*/  IMAD R29, R223, UR5, R13 ;  /* 0x00000005df1d7c24 */ /* 0x000fe2000f8e020d */
[----:B------:R-:W-:-:S04]  /*b710*/  LEA R11, P4, R12, UR6, 0x1 ;  /* 0x000000060c0b7c11 */ /* 0x000fc8000f8808ff */
[----:B------:R-:W-:Y:S01]  /*b720*/  LEA.HI.X R29, R12, UR7, R29, 0x1, P4 ;  /* 0x000000070c1d7c11 */ /* 0x000fe2000a0f0c1d */
[----:B--2---:R0:W1:Y:S04]  /*b730*/  SHFL.IDX PT, R37, R11, RZ, 0x181f ;  /* 0x00181fff0b257589 */ /* 0x00406800000e0000 */
[----:B------:R0:W2:Y:S01]  /*b740*/  SHFL.IDX PT, R35, R29, RZ, 0x181f ;  /* 0x00181fff1d237589 */ /* 0x0000a200000e0000 */
[----:B------:R-:W-:Y:S05]  /*b750*/  @!P0 BRA `(.L_x_556) ;  /* 0x0000000000548947 */ /* 0x000fea0003800000 */
[----:B------:R-:W-:Y:S01]  /*b760*/  ISETP.GE.AND P4, PT, R16, UR61, PT ;  /* 0x0000003d10007c0c */ /* 0x000fe2000bf86270 */
[----:B------:R-:W-:-:S12]  /*b770*/  ULDC.64 UR4, c[0x0][0x208] ;  /* 0x0000820000047ab9 */ /* 0x000fd80000000a00 */
[----:B------:R-:W3:Y:S01]  /*b780*/  @!P4 LDS.128 R12, [R31+0x400] ;  /* 0x000400001f0cc984 */ /* 0x000ee20000000c00 */
[----:B-1----:R-:W-:-:S04]  /*b790*/  @!P4 LEA R32, P0, R16, R37, 0x1 ;  /* 0x000000251020c211 */ /* 0x002fc800078008ff */
[----:B--2---:R-:W-:Y:S02]  /*b7a0*/  @!P4 LEA.HI.X R33, R16, R35, R17, 0x1, P0 ;  /* 0x000000231021c211 */ /* 0x004fe400000f0c11 */
[----:B------:R-:W-:-:S03]  /*b7b0*/  ISETP.GE.AND P0, PT, R214, UR61, PT ;  /* 0x0000003dd6007c0c */ /* 0x000fc6000bf06270 */
[----:B---3--:R1:W-:Y:S10]  /*b7c0*/  @!P4 ST.E.128 desc[UR4][R32.64], R12 ;  /* 0x0000000c2000c985 */ /* 0x0083f4000c101d04 */
        /* <DEDUP_REMOVED lines=14> */
.L_x_556:
[----:B------:R-:W-:Y:S05]  /*b8b0*/  BSYNC B0 ;  /* 0x0000000000007941 */ /* 0x000fea0003800000 */
.L_x_555:
[----:B------:R-:W-:Y:S01]  /*b8c0*/  ISETP.GE.AND P0, PT, R86, 0x21, PT ;  /* 0x000000215600780c */ /* 0x000fe20003f06270 */
[----:B--2---:R2:W4:Y:S01]  /*b8d0*/  SHFL.IDX PT, R35, R29, 0x1, 0x181f ;  /* 0x00381f001d237f89 */ /* 0x00452200000e0000 */
[----:B------:R-:W-:Y:S03]  /*b8e0*/  BSSY B0, `(.L_x_557) ;  /* 0x0000018000007945 */ /* 0x000fe60003800000 */
[----:B-1----:R2:W1:Y:S08]  /*b8f0*/  SHFL.IDX PT, R37, R11, 0x1, 0x181f ;  /* 0x00381f000b257f89 */ /* 0x00247000000e0000 */
[----:B--2---:R-:W-:Y:S05]  /*b900*/  @!P0 BRA `(.L_x_558) ;  /* 0x0000000000548947 */ /* 0x004fea0003800000 */
[----:B------:R-:W-:Y:S01]  /*b910*/  ISETP.GE.AND P4, PT, R16, UR61, PT ;  /* 0x0000003d10007c0c */ /* 0x000fe2000bf86270 */
[----:B------:R-:W-:-:S12]  /*b920*/  ULDC.64 UR4, c[0x0][0x208] ;  /* 0x0000820000047ab9 */ /* 0x000fd80000000a00 */
[----:B---3--:R-:W2:Y:S01]  /*b930*/  @!P4 LDS.128 R12, [R31+0x1400] ;  /* 0x001400001f0cc984 */ /* 0x008ea20000000c00 */
[----:B-1----:R-:W-:-:S04]  /*b940*/  @!P4 LEA R32, P0, R16, R37, 0x1 ;  /* 0x000000251020c211 */ /* 0x002fc800078008ff */
[----:B----4-:R-:W-:Y:S02]  /*b950*/  @!P4 LEA.HI.X R33, R16, R35, R17, 0x1, P0 ;  /* 0x000000231021c211 */ /* 0x010fe400000f0c11 */
        /* <DEDUP_REMOVED lines=16> */
.L_x_558:
[----:B------:R-:W-:Y:S05]  /*ba60*/  BSYNC B0 ;  /* 0x0000000000007941 */ /* 0x000fea0003800000 */
.L_x_557:
[----:B------:R-:W-:Y:S01]  /*ba70*/  ISETP.GE.AND P0, PT, R86, 0x41, PT ;  /* 0x000000415600780c */ /* 0x000fe20003f06270 */
[----:B0-----:R-:W0:Y:S01]  /*ba80*/  SHFL.IDX PT, R29, R29, 0x2, 0x181f ;  /* 0x00581f001d1d7f89 */ /* 0x001e2200000e0000 */
[----:B------:R-:W-:Y:S03]  /*ba90*/  BSSY B0, `(.L_x_559) ;  /* 0x0000018000007945 */ /* 0x000fe60003800000 */
[----:B------:R-:W0:Y:S08]  /*baa0*/  SHFL.IDX PT, R11, R11, 0x2, 0x181f ;  /* 0x00581f000b0b7f89 */ /* 0x000e3000000e0000 */
[----:B------:R-:W-:Y:S05]  /*bab0*/  @!P0 BRA `(.L_x_560) ;  /* 0x0000000000548947 */ /* 0x000fea0003800000 */
[----:B------:R-:W-:Y:S01]  /*bac0*/  ISETP.GE.AND P4, PT, R16, UR61, PT ;  /* 0x0000003d10007c0c */ /* 0x000fe2000bf86270 */
[----:B------:R-:W-:-:S12]  /*bad0*/  ULDC.64 UR4, c[0x0][0x208] ;  /* 0x0000820000047ab9 */ /* 0x000fd80000000a00 */
[----:B--23--:R-:W2:Y:S01]  /*bae0*/  @!P4 LDS.128 R12, [R31+0x2400] ;  /* 0x002400001f0cc984 */ /* 0x00cea20000000c00 */
[----:B0-----:R-:W-:-:S04]  /*baf0*/  @!P4 LEA R32, P0, R16, R11, 0x1 ;  /* 0x0000000b1020c211 */ /* 0x001fc800078008ff */
[----:B------:R-:W-:Y:S02]  /*bb00*/  @!P4 LEA.HI.X R33, R16, R29, R17, 0x1, P0 ;  /* 0x0000001d1021c211 */ /* 0x000fe400000f0c11 */
[----:B------:R-:W-:-:S03]  /*bb10*/  ISETP.GE.AND P0, PT, R214, UR61, PT ;  /* 0x0000003dd6007c0c */ /* 0x000fc6000bf06270 */
[----:B--2---:R0:W-:Y:S10]  /*bb20*/  @!P4 ST.E.128 desc[UR4][R32.64], R12 ;  /* 0x0000000c2000c985 */ /* 0x0041f4000c101d04 */
[----:B------:R-:W2:Y:S01]  /*bb30*/  @!P0 LDS.128 R12, [R31+0x4c00] ;  /* 0x004c00001f0c8984 */ /* 0x000ea20000000c00 */
        /* <DEDUP_REMOVED lines=8> */
[----:B--2---:R-:W-:Y:S10]  /*bbc0*/  @!P4 ST.E.128 desc[UR4][R32.64], R12 ;  /* 0x0000000c2000c985 */ /* 0x004ff4000c101d04 */
[C---:B------:R-:W-:Y:S01]  /*bbd0*/  @!P0 LEA R30, P4, R22.reuse, R11, 0x1 ;  /* 0x0000000b161e8211 */ /* 0x040fe200078808ff */
[----:B------:R0:W2:Y:S03]  /*bbe0*/  @!P0 LDS.128 R12, [R31+0x9c00] ;  /* 0x009c00001f0c8984 */ /* 0x0000a60000000c00 */
[----:B0-----:R-:W-:-:S05]  /*bbf0*/  @!P0 LEA.HI.X R31, R22, R29, R218, 0x1, P4 ;  /* 0x0000001d161f8211 */ /* 0x001fca00020f0cda */
[----:B--2---:R0:W-:Y:S04]  /*bc00*/  @!P0 ST.E.128 desc[UR4][R30.64], R12 ;  /* 0x0000000c1e008985 */ /* 0x0041e8000c101d04 */
.L_x_560:
[----:B------:R-:W-:Y:S05]  /*bc10*/  BSYNC B0 ;  /* 0x0000000000007941 */ /* 0x000fea0003800000 */
.L_x_559:
[----:B------:R-:W-:Y:S01]  /*bc20*/  @!PT LDS RZ, [RZ] ;  /* 0x00000000fffff984 */ /* 0x000fe20000000800 */
[----:B------:R-:W-:Y:S01]  /*bc30*/  @!PT LDS RZ, [RZ] ;  /* 0x00000000fffff984 */ /* 0x000fe20000000800 */
[----:B------:R-:W-:Y:S01]  /*bc40*/  @!PT LDS RZ, [RZ] ;  /* 0x00000000fffff984 */ /* 0x000fe20000000800 */
[----:B------:R-:W-:Y:S01]  /*bc50*/  @!PT LDS RZ, [RZ] ;  /* 0x00000000fffff984 */ /* 0x000fe20000000800 */
[----:B------:R5:W-:Y:S06]  /*bc60*/  MEMBAR.ALL.CTA ;  /* 0x0000000000007992 */ /* 0x000bec0000008000 */
[----:B-----5:R-:W5:Y:S01]  /*bc70*/  FENCE.VIEW.ASYNC.S ;  /* 0x00000000000073c6 */ /* 0x020f620000000000 */
[----:B------:R-:W-:Y:S01]  /*bc80*/  @!P3 VIADD R87, R87, 0x388c0 ;  /* 0x000388c05757b836 */ /* 0x000fe20000000000 */
[----:B-----5:R0:W-:Y:S01]  /*bc90*/  BAR.SYNC.DEFER_BLOCKING R156, 0x80 ;  /* 0x0002009c0000751d */ /* 0x0201e20000010000 */
[----:B------:R-:W-:Y:S01]  /*bca0*/  LOP3.LUT P4, RZ, R18, 0x1, RZ, 0xc0, !PT ;  /* 0x0000000112ff7812 */ /* 0x000fe2000788c0ff */
[----:B------:R-:W-:-:S02]  /*bcb0*/  VIADD R213, R213, 0x1 ;  /* 0x00000001d5d57836 */ /* 0x000fc40000000000 */
[----:B------:R-:W-:Y:S02]  /*bcc0*/  @!P3 PRMT R87, RZ, 0x654, R87 ;  /* 0x00000654ff57b816 */ /* 0x000fe40000000057 */
[----:B------:R-:W-:Y:S02]  /*bcd0*/  PLOP3.LUT P0, PT, PT, PT, PT, 0x8, 0x0 ;  /* 0x000000000000781c */ /* 0x000fe40003f0e170 */
[----:B------:R1:W-:Y:S01]  /*bce0*/  @!P3 SYNCS.ARRIVE.TRANS64.RED.A1T0 RZ, [R87+URZ], RZ ;  /* 0x000000ff57ffb9a7 */ /* 0x0003e2000810043f */
[----:B------:R-:W-:-:S04]  /*bcf0*/  ISETP.NE.AND P3, PT, R213, 0x2, PT ;  /* 0x00000002d500780c */ /* 0x000fc80003f65270 */
[----:B0-23--:R-:W-:Y:S02]  /*bd00*/  SEL R12, RZ, 0x1, P3 ;  /* 0x00000001ff0c7807 */ /* 0x00dfe40001800000 */
[----:B------:R-:W-:Y:S02]  /*bd10*/  SEL R213, R213, RZ, P3 ;  /* 0x000000ffd5d57207 */ /* 0x000fe40001800000 */
[----:B------:R-:W-:Y:S01]  /*bd20*/  LOP3.LUT R225, R225, R12, RZ, 0x3c, !PT ;  /* 0x0000000ce1e17212 */ /* 0x000fe200078e3cff */
[----:B-1----:R-:W-:Y:S06]  /*bd30*/  @P4 BRA `(.L_x_561) ;  /* 0xffffff7000384947 */ /* 0x002fec000383ffff */
.L_x_440:
[----:B------:R-:W-:Y:S01]  /*bd40*/  BSSY B0, `(.L_x_562) ;  /* 0x0000005000007945 */ /* 0x000fe20003800000 */
[----:B------:R-:W-:-:S03]  /*bd50*/  IMAD.MOV.U32 R3, RZ, RZ, RZ ;  /* 0x000000ffff037224 */ /* 0x000fc600078e00ff */
[----:B------:R-:W-:Y:S05]  /*bd60*/  @P0 BRA `(.L_x_563) ;  /* 0x0000000000080947 */ /* 0x000fea0003800000 */
[----:B------:R-:W0:Y:S02]  /*bd70*/  FENCE.VIEW.ASYNC.G ;  /* 0x00000000000073c6 */ /* 0x000e240000000100 */
[----:B0-----:R-:W-:Y:S06]  /*bd80*/  BAR.ARV 0xc, 0x180 ;  /* 0x0306000000007b1d */ /* 0x001fec0000002000 */
.L_x_563:
[----:B------:R-:W-:Y:S05]  /*bd90*/  BSYNC B0 ;  /* 0x0000000000007941 */ /* 0x000fea0003800000 */
.L_x_562:
[----:B------:R-:W-:Y:S01]  /*bda0*/  LOP3.LUT P0, RZ, R18, 0x2, RZ, 0xc0, !PT ;  /* 0x0000000212ff7812 */ /* 0x000fe2000780c0ff */
[----:B------:R-:W-:-:S12]  /*bdb0*/  BSSY B0, `(.L_x_564) ;  /* 0x0000020000007945 */ /* 0x000fd80003800000 */
[----:B------:R-:W-:Y:S05]  /*bdc0*/  @!P0 BRA `(.L_x_565) ;  /* 0x0000000000788947 */ /* 0x000fea0003800000 */
[----:B------:R-:W2:Y:S01]  /*bdd0*/  LDL R0, [R1+0x70] ;  /* 0x0000700001007983 */ /* 0x000ea20000100800 */
[----:B------:R-:W-:Y:S01]  /*bde0*/  ULDC UR4, c[0x0][0x9f0] ;  /* 0x00027c0000047ab9 */ /* 0x000fe20000000800 */
[----:B--2---:R-:W-:-:S04]  /*bdf0*/  ISETP.NE.AND P0, PT, R0, RZ, PT ;  /* 0x000000ff0000720c */ /* 0x004fc80003f05270 */
        /* <DEDUP_REMOVED lines=27> */
.L_x_565:
[----:B------:R-:W-:Y:S05]  /*bfb0*/  BSYNC B0 ;  /* 0x0000000000007941 */ /* 0x000fea0003800000 */
.L_x_564:
[----:B------:R-:W2:Y:S01]  /*bfc0*/  LDL R0, [R1+0x88] ;  /* 0x0000880001007983 */ /* 0x000ea20000100800 */
[----:B------:R-:W-:Y:S02]  /*bfd0*/  PLOP3.LUT P0, PT, PT, PT, PT, 0x80, 0x0 ;  /* 0x000000000000781c */ /* 0x000fe40003f0f070 */
        /* <DEDUP_REMOVED lines=58> */
[----:B----4-:R-:W-:-:S02]  /*c380*/  CS2R R34, SRZ ;  /* 0x0000000000227805 */ /* 0x010fc4000001ff00 */
[----:B------:R-:W-:Y:S02]  /*c390*/  CS2R R178, SRZ ;  /* 0x0000000000b27805 */ /* 0x000fe4000001ff00 */
[----:B------:R-:W-:Y:S02]  /*c3a0*/  CS2R R30, SRZ ;  /* 0x00000000001e7805 */ /* 0x000fe4000001ff00 */
[----:B------:R-:W-:Y:S02]  /*c3b0*/  CS2R R180, SRZ ;  /* 0x0000000000b47805 */ /* 0x000fe4000001ff00 */
[----:B------:R-:W-:Y:S02]  /*c3c0*/  CS2R R26, SRZ ;  /* 0x00000000001a7805 */ /* 0x000fe4000001ff00 */
[----:B------:R-:W-:Y:S01]  /*c3d0*/  CS2R R182, SRZ ;  /* 0x0000000000b67805 */ /* 0x000fe2000001ff00 */
[----:B--2---:R-:W-:-:S05]  /*c3e0*/  IMAD R0, R0, R3, RZ ;  /* 0x0000000300007224 */ /* 0x004fca00078e02ff */
[----:B------:R0:W-:Y:S01]  /*c3f0*/  STL [R1+0x60], R0 ;  /* 0x0000600001007387 */ /* 0x0001e20000100800 */
[----:B------:R-:W-:Y:S02]  /*c400*/  VIADDMNMX R112, R0, R3, R130, PT ;  /* 0x0000000300707246 */ /* 0x000fe40003800182 */
[----:B------:R-:W-:Y:S02]  /*c410*/  CS2R R2, SRZ ;  /* 0x0000000000027805 */ /* 0x000fe4000001ff00 */
[----:B------:R-:W-:-:S13]  /*c420*/  ISETP.GT.AND P1, PT, R112, R0, PT ;  /* 0x000000007000720c */ /* 0x000fda0003f24270 */
[----:B0-----:R-:W-:Y:S05]  /*c430*/  @!P1 BRA `(.L_x_566) ;  /* 0x0000012000c89947 */ /* 0x001fea0003800000 */
[----:B------:R-:W2:Y:S01]  /*c440*/  LDL R0, [R1+0x6c] ;  /* 0x00006c0001007983 */ /* 0x000ea20000100800 */
[----:B------:R-:W0:Y:S02]  /*c450*/  S2R R28, SR_TID.X ;  /* 0x00000000001c7919 */ /* 0x000e240000002100 */
[----:B0-----:R-:W-:-:S05]  /*c460*/  VIADD R28, R28, 0xffffff80 ;  /* 0xffffff801c1c7836 */ /* 0x001fca0000000000 */
[----:B------:R-:W-:Y:S02]  /*c470*/  SHF.R.S32.HI R29, RZ, 0x1f, R28 ;  /* 0x0000001fff1d7819 */ /* 0x000fe4000001141c */
[----:B--2---:R-:W-:Y:S02]  /*c480*/  R2UR UR4, R0 ;  /* 0x00000000000472ca */ /* 0x004fe400000e0000 */
[----:B------:R-:W-:-:S04]  /*c490*/  LEA.HI R0, R29, R28, RZ, 0x7 ;  /* 0x0000001c1d007211 */ /* 0x000fc800078f38ff */
[----:B------:R-:W-:-:S06]  /*c4a0*/  SHF.R.S32.HI R0, RZ, 0x7, R0 ;  /* 0x00000007ff007819 */ /* 0x000fcc0000011400 */
[----:B------:R-:W0:Y:S01]  /*c4b0*/  SHFL.IDX PT, R0, R0, RZ, 0x1f ;  /* 0x00001fff00007589 */ /* 0x000e2200000e0000 */
[----:B------:R-:W-:-:S06]  /*c4c0*/  ULOP3.LUT UP0, URZ, UR4, 0x9f, URZ, 0xc0, !UPT ;  /* 0x0000009f043f7892 */ /* 0x000fcc000f80c03f */
[----:B------:R-:W-:Y:S02]  /*c4d0*/  PLOP3.LUT P0, PT, PT, PT, UP0, 0x80, 0x0 ;  /* 0x000000000000781c */ /* 0x000fe40003f0f008 */
[----:B0-----:R-:W-:-:S04]  /*c4e0*/  LEA.HI R2, R0, R0, RZ, 0x1 ;  /* 0x0000000000027211 */ /* 0x001fc800078f08ff */
[----:B------:R-:W-:-:S04]  /*c4f0*/  LOP3.LUT R3, R2, 0x1e, RZ, 0xc0, !PT ;  /* 0x0000001e02037812 */ /* 0x000fc800078ec0ff */
[----:B------:R-:W-:-:S04]  /*c500*/  IADD3 R3, R0, -R3, RZ ;  /* 0x8000000300037210 */ /* 0x000fc80007ffe0ff */
[----:B------:R-:W-:-:S04]  /*c510*/  LEA R3, R3, UR4, 0xd ;  /* 0x0000000403037c11 */ /* 0x000fc8000f8e68ff */
[----:B------:R-:W-:-:S04]  /*c520*/  SHF.R.U32.HI R2, RZ, 0x4, R3 ;  /* 0x00000004ff027819 */ /* 0x000fc80000011603 */
[----:B------:R-:W-:Y:S01]  /*c530*/  LOP3.LUT R2, R2, 0x3fff, RZ, 0xc0, !PT ;  /* 0x00003fff02027812 */ /* 0x000fe200078ec0ff */
[----:B------:R-:W-:Y:S06]  /*c540*/  @!P0 BRA `(.L_x_567) ;  /* 0x0000000000408947 */ /* 0x000fec0003800000 */
        /* <DEDUP_REMOVED lines=16> */
.L_x_567:
[----:B------:R-:W-:Y:S02]  /*c650*/  ULDC UR4, c[0x0][0x3f4] ;  /* 0x0000fd0000047ab9 */ /* 0x000fe40000000800 */
[----:B------:R-:W-:-:S13]  /*c660*/  ISETP.LT.AND P0, PT, RZ, UR4, PT ;  /* 0x00000004ff007c0c */ /* 0x000fda000bf01270 */
[----:B------:R-:W-:Y:S05]  /*c670*/  @P0 BRA `(.L_x_568) ;  /* 0x0000000000400947 */ /* 0x000fea0003800000 */
[----:B------:R-:W2:Y:S02]  /*c680*/  LDL R20, [R1+0x80] ;  /* 0x0000800001147983 */ /* 0x000ea40000100800 */
[----:B--2---:R-:W-:-:S04]  /*c690*/  LEA.HI R0, R20, R20, RZ, 0x1 ;  /* 0x0000001414007211 */ /* 0x004fc800078f08ff */
[----:B------:R-:W-:-:S05]  /*c6a0*/  LOP3.LUT R0, R0, 0xfffffffe, RZ, 0xc0, !PT ;  /* 0xfffffffe00007812 */ /* 0x000fca00078ec0ff */
[----:B------:R-:W-:-:S05]  /*c6b0*/  IMAD.IADD R0, R20, 0x1, -R0 ;  /* 0x0000000114007824 */ /* 0x000fca00078e0a00 */
[----:B------:R-:W-:-:S04]  /*c6c0*/  SHF.L.U32 R0, R0, 0x1f, RZ ;  /* 0x0000001f00007819 */ /* 0x000fc800000006ff */
[----:B------:R0:W1:Y:S03]  /*c6d0*/  SYNCS.PHASECHK.TRANS64.TRYWAIT P0, [R23+URZ+0x38800], R0 ;  /* 0x03880000170075a7 */ /* 0x000066000800017f */
[----:B-1----:R-:W-:Y:S05]  /*c6e0*/  @!P0 NANOSLEEP.SYNCS 0x989680 ;  /* 0x009896800000895d */ /* 0x002fea0003900000 */
[----:B------:R-:W1:Y:S01]  /*c6f0*/  @!P0 SYNCS.PHASECHK.TRANS64 P0, [R23+URZ+0x38800], R0 ;  /* 0x03880000170085a7 */ /* 0x000e62000800007f */
[----:B------:R-:W-:Y:S04]  /*c700*/  BSSY B0, `(.L_x_569) ;  /* 0x0000006000007945 */ /* 0x000fe80003800000 */
[----:B-1----:R-:W-:Y:S05]  /*c710*/  @P0 BRA `(.L_x_570) ;  /* 0x0000000000100947 */ /* 0x002fea0003800000 */
.L_x_571:
[----:B-1----:R1:W2:Y:S02]  /*c720*/  SYNCS.PHASECHK.TRANS64.TRYWAIT P0, [R23+URZ+0x38800], R0 ;  /* 0x03880000170075a7 */ /* 0x0022a4000800017f */
[----:B--2---:R-:W-:Y:S05]  /*c730*/  @!P0 NANOSLEEP.SYNCS 0x989680 ;  /* 0x009896800000895d */ /* 0x004fea0003900000 */
[----:B------:R-:W2:Y:S02]  /*c740*/  @!P0 SYNCS.PHASECHK.TRANS64 P0, [R23+URZ+0x38800], R0 ;  /* 0x03880000170085a7 */ /* 0x000ea4000800007f */
[----:B--2---:R-:W-:Y:S05]  /*c750*/  @!P0 BRA `(.L_x_571) ;  /* 0xfffffffc00f08947 */ /* 0x004fea000383ffff */
.L_x_570:
[----:B------:R-:W-:Y:S05]  /*c760*/  BSYNC B0 ;  /* 0x0000000000007941 */ /* 0x000fea0003800000 */
.L_x_569:
[----:B------:R-:W-:Y:S05]  /*c770*/  BRA `(.L_x_572) ;  /* 0x0000007000d07947 */ /* 0x000fea0003800000 */
.L_x_568:
[----:B------:R-:W2:Y:S01]  /*c780*/  LDL R0, [R1+0x6c] ;  /* 0x00006c0001007983 */ /* 0x000ea20000100800 */
[----:B------:R-:W-:Y:S01]  /*c790*/  ULDC.64 UR4, c[0x0][0x3f8] ;  /* 0x0000fe0000047ab9 */ /* 0x000fe20000000a00 */
[----:B------:R-:W-:Y:S01]  /*c7a0*/  ULDC.64 UR6, c[0x0][0x408] ;  /* 0x0001020000067ab9 */ /* 0x000fe20000000a00 */
[----:B-----5:R-:W-:Y:S01]  /*c7b0*/  IMAD.WIDE.U32 R4, R127, UR4, RZ ;  /* 0x000000047f047c25 */ /* 0x020fe2000f8e00ff */
[----:B--2---:R-:W-:Y:S02]  /*c7c0*/  R2UR UR8, R0 ;  /* 0x00000000000872ca */ /* 0x004fe400000e0000 */
[----:B------:R-:W-:-:S05]  /*c7d0*/  SHF.R.S32.HI R0, RZ, 0x1f, R127 ;  /* 0x0000001fff007819 */ /* 0x000fca000001147f */
[C---:B------:R-:W-:Y:S02]  /*c7e0*/  IMAD R6, R0.reuse, UR4, RZ ;  /* 0x0000000400067c24 */ /* 0x040fe4000f8e02ff */
[----:B------:R-:W-:Y:S02]  /*c7f0*/  IMAD R0, R0, UR6, RZ ;  /* 0x0000000600007c24 */ /* 0x000fe4000f8e02ff */
[C---:B------:R-:W-:Y:S01]  /*c800*/  IMAD R3, R127.reuse, UR5, R6 ;  /* 0x000000057f037c24 */ /* 0x040fe2000f8e0206 */
[----:B------:R-:W-:Y:S01]  /*c810*/  ULDC.64 UR4, c[0x0][0x3e8] ;  /* 0x0000fa0000047ab9 */ /* 0x000fe20000000a00 */
[----:B------:R-:W-:Y:S01]  /*c820*/  ULOP3.LUT UP0, URZ, UR8, 0x3ff, URZ, 0xc0, !UPT ;  /* 0x000003ff083f7892 */ /* 0x000fe2000f80c03f */
[C---:B------:R-:W-:Y:S01]  /*c830*/  IMAD R27, R127.reuse, UR7, R0 ;  /* 0x000000077f1b7c24 */ /* 0x040fe2000f8e0200 */
[----:B------:R-:W-:Y:S01]  /*c840*/  LEA R30, P0, R4, UR4, 0x1 ;  /* 0x00000004041e7c11 */ /* 0x000fe2000f8008ff */
[----:B------:R-:W-:Y:S01]  /*c850*/  IMAD.WIDE.U32 R6, R127, UR6, RZ ;  /* 0x000000067f067c25 */ /* 0x000fe2000f8e00ff */
[----:B------:R-:W-:-:S02]  /*c860*/  ULDC.64 UR6, c[0x0][0x400] ;  /* 0x0001000000067ab9 */ /* 0x000fc40000000a00 */
[----:B------:R-:W-:Y:S01]  /*c870*/  PLOP3.LUT P2, PT, PT, PT, UP0, 0x80, 0x0 ;  /* 0x000000000000781c */ /* 0x000fe20003f4f008 */
[----:B------:R-:W-:Y:S01]  /*c880*/  IMAD.IADD R3, R3, 0x1, R5 ;  /* 0x0000000103037824 */ /* 0x000fe200078e0205 */
[----:B------:R-:W-:Y:S01]  /*c890*/  LEA R32, P1, R6, UR6, 0x1 ;  /* 0x0000000606207c11 */ /* 0x000fe2000f8208ff */
[----:B------:R-:W-:-:S03]  /*c8a0*/  IMAD.IADD R27, R27, 0x1, R7 ;  /* 0x000000011b1b7824 */ /* 0x000fc600078e0207 */
[----:B------:R-:W-:Y:S02]  /*c8b0*/  LEA.HI.X R24, R4, UR5, R3, 0x1, P0 ;  /* 0x0000000504187c11 */ /* 0x000fe400080f0c03 */
[----:B------:R-:W-:-:S05]  /*c8c0*/  LEA.HI.X R27, R6, UR7, R27, 0x1, P1 ;  /* 0x00000007061b7c11 */ /* 0x000fca00088f0c1b */
        /* <DEDUP_REMOVED lines=17> */
.L_x_573:
[----:B------:R-:W-:Y:S01]  /*c9e0*/  ULDC.U8 UR4, c[0x0][0x410] ;  /* 0x0001040000047ab9 */ /* 0x000fe20000000000 */
[----:B------:R-:W-:Y:S01]  /*c9f0*/  BSSY B0, `(.L_x_574) ;  /* 0x0000704000007945 */ /* 0x000fe20003800000 */
[----:B------:R-:W-:Y:S01]  /*ca00*/  ISETP.NE.AND P0, PT, RZ, UR4, PT ;  /* 0x00000004ff007c0c */ /* 0x000fe2000bf05270 */
[----:B------:R-:W-:-:S12]  /*ca10*/  IMAD R4, R129, 0x80, R224 ;  /* 0x0000008081047824 */ /* 0x000fd800078e02e0 */
[----:B------:R-:W-:Y:S05]  /*ca20*/  @!P0 BRA `(.L_x_575) ;  /* 0x0000003400408947 */ /* 0x000fea0003800000 */
[----:B------:R-:W-:-:S03]  /*ca30*/  UMOV UR4, 0xffffffff ;  /* 0xffffffff00047882 */ /* 0x000fc60000000000 */
[----:B------:R-:W-:Y:S05]  /*ca40*/  BRA.DIV UR4, `(.L_x_576) ;  /* 0x000001ea04ec7947 */ /* 0x000fea000b800000 */
[----:B------:R0:W1:Y:S04]  /*ca50*/  SHFL.IDX PT, R0, R24, RZ, 0x181f ;  /* 0x00181fff18007589 */ /* 0x00006800000e0000 */
[----:B------:R0:W2:Y:S04]  /*ca60*/  SHFL.IDX PT, R3, R30, RZ, 0x181f ;  /* 0x00181fff1e037589 */ /* 0x0000a800000e0000 */
[----:B------:R-:W3:Y:S04]  /*ca70*/  SHFL.IDX PT, R27, R27, RZ, 0x181f ;  /* 0x00181fff1b1b7589 */ /* 0x000ee800000e0000 */
[----:B0-----:R-:W4:Y:S02]  /*ca80*/  SHFL.IDX PT, R32, R32, RZ, 0x181f ;  /* 0x00181fff20207589 */ /* 0x001f2400000e0000 */
.L_x_855:
[----:B------:R-:W5:Y:S01]  /*ca90*/  LDL R13, [R1+0x80] ;  /* 0x00008000010d7983 */ /* 0x000f620000100800 */
[----:B------:R-:W-:Y:S01]  /*caa0*/  ULDC UR4, c[0x0][0x448] ;  /* 0x0001120000047ab9 */ /* 0x000fe20000000800 */
[----:B------:R-:W-:Y:S01]  /*cab0*/  BSSY B1, `(.L_x_577) ;  /* 0x0000041000017945 */ /* 0x000fe20003800000 */
[----:B------:R-:W-:Y:S01]  /*cac0*/  IMAD R33, R131, UR4, RZ ;  /* 0x0000000483217c24 */ /* 0x000fe2000f8e02ff */
[----:B------:R-:W-:Y:S02]  /*cad0*/  CS2R R28, SRZ ;  /* 0x00000000001c7805 */ /* 0x000fe4000001ff00 */
[----:B------:R-:W-:Y:S02]  /*cae0*/  CS2R R8, SRZ ;  /* 0x0000000000087805 */ /* 0x000fe4000001ff00 */
[----:B------:R-:W-:Y:S02]  /*caf0*/  CS2R R10, SRZ ;  /* 0x00000000000a7805 */ /* 0x000fe4000001ff00 */
[----:B------:R-:W-:-:S02]  /*cb00*/  CS2R R14, SRZ ;  /* 0x00000000000e7805 */ /* 0x000fc4000001ff00 */
[----:B------:R-:W-:Y:S01]  /*cb10*/  ISETP.GE.AND P0, PT, R4, R33, PT ;  /* 0x000000210400720c */ /* 0x000fe20003f06270 */
[----:B------:R-:W-:Y:S01]  /*cb20*/  IMAD R33, R129, -0x80, R33 ;  /* 0xffffff8081217824 */ /* 0x000fe200078e0221 */
[----:B------:R-:W-:Y:S02]  /*cb30*/  CS2R R30, SRZ ;  /* 0x00000000001e7805 */ /* 0x000fe4000001ff00 */
[----:B------:R-:W-:Y:S02]  /*cb40*/  CS2R R6, SRZ ;  /* 0x0000000000067805 */ /* 0x000fe4000001ff00 */
[----:B-----5:R-:W-:-:S04]  /*cb50*/  LEA.HI R5, R13, R13, RZ, 0x1 ;  /* 0x0000000d0d057211 */ /* 0x020fc800078f08ff */
[----:B------:R-:W-:Y:S02]  /*cb60*/  LOP3.LUT R12, R5, 0xfffffffe, RZ, 0xc0, !PT ;  /* 0xfffffffe050c7812 */ /* 0x000fe400078ec0ff */
[----:B------:R-:W-:-:S03]  /*cb70*/  CS2R R4, SRZ ;  /* 0x0000000000047805 */ /* 0x000fc6000001ff00 */
[----:B------:R-:W-:Y:S01]  /*cb80*/  IMAD.IADD R34, R13, 0x1, -R12 ;  /* 0x000000010d227824 */ /* 0x000fe200078e0a0c */
[----:B------:R-:W-:Y:S01]  /*cb90*/  CS2R R12, SRZ ;  /* 0x00000000000c7805 */ /* 0x000fe2000001ff00 */
[----:B------:R-:W-:Y:S06]  /*cba0*/  @P0 BRA `(.L_x_578) ;  /* 0x0000000000c40947 */ /* 0x000fec0003800000 */
[----:B------:R-:W-:Y:S01]  /*cbb0*/  ULDC UR4, c[0x0][0x3f4] ;  /* 0x0000fd0000047ab9 */ /* 0x000fe20000000800 */
[----:B------:R-:W-:Y:S01]  /*cbc0*/  SHF.R.S32.HI R4, RZ, 0x1f, R221 ;  /* 0x0000001fff047819 */ /* 0x000fe200000114dd */
[C---:B------:R-:W-:Y:S01]  /*cbd0*/  IMAD.SHL.U32 R6, R221.reuse, 0x2, RZ ;  /* 0x00000002dd067824 */ /* 0x040fe200078e00ff */
[----:B------:R-:W-:Y:S01]  /*cbe0*/  ISETP.GE.AND P3, PT, R216, UR4, PT ;  /* 0x00000004d8007c0c */ /* 0x000fe2000bf66270 */
[C---:B------:R-:W-:Y:S01]  /*cbf0*/  IMAD.SHL.U32 R20, R220.reuse, 0x2, RZ ;  /* 0x00000002dc147824 */ /* 0x040fe200078e00ff */
[C---:B------:R-:W-:Y:S02]  /*cc00*/  ISETP.GE.AND P2, PT, R221.reuse, UR4, PT ;  /* 0x00000004dd007c0c */ /* 0x040fe4000bf46270 */
[----:B------:R-:W-:Y:S02]  /*cc10*/  CS2R R14, SRZ ;  /* 0x00000000000e7805 */ /* 0x000fe4000001ff00 */
[----:B------:R-:W-:Y:S01]  /*cc20*/  ISETP.GE.AND P1, PT, R220, UR4, PT ;  /* 0x00000004dc007c0c */ /* 0x000fe2000bf26270 */
[----:B------:R-:W-:Y:S01]  /*cc30*/  IMAD.SHL.U32 R26, R222, 0x2, RZ ;  /* 0x00000002de1a7824 */ /* 0x000fe200078e00ff */
[----:B------:R-:W-:Y:S01]  /*cc40*/  SHF.R.S32.HI R7, RZ, 0x1f, R220 ;  /* 0x0000001fff077819 */ /* 0x000fe200000114dc */
[----:B------:R-:W-:Y:S01]  /*cc50*/  ULDC.64 UR6, c[0x0][0x208] ;  /* 0x0000820000067ab9 */ /* 0x000fe20000000a00 */
[----:B------:R-:W-:-:S02]  /*cc60*/  SHF.L.U64.HI R5, R221, 0x1, R4 ;  /* 0x00000001dd057819 */ /* 0x000fc40000010204 */
[----:B------:R-:W-:Y:S02]  /*cc70*/  CS2R R12, SRZ ;  /* 0x00000000000c7805 */ /* 0x000fe4000001ff00 */
[----:B------:R-:W-:Y:S02]  /*cc80*/  SHF.R.S32.HI R9, RZ, 0x1f, R222 ;  /* 0x0000001fff097819 */ /* 0x000fe400000114de */
[----:B------:R-:W-:Y:S01]  /*cc90*/  ISETP.GE.AND P0, PT, R222, UR4, PT ;  /* 0x00000004de007c0c */ /* 0x000fe2000bf06270 */
[----:B----4-:R-:W-:Y:S01]  /*cca0*/  @!P3 IMAD.MOV.U32 R10, RZ, RZ, R32 ;  /* 0x000000ffff0ab224 */ /* 0x010fe200078e0020 */
[----:B------:R-:W-:Y:S01]  /*ccb0*/  SHF.L.U64.HI R21, R220, 0x1, R7 ;  /* 0x00000001dc157819 */ /* 0x000fe20000010207 */
[----:B---3--:R-:W-:Y:S01]  /*ccc0*/  @!P3 IMAD.MOV.U32 R11, RZ, RZ, R27 ;  /* 0x000000ffff0bb224 */ /* 0x008fe200078e001b */
[-C--:B--2---:R-:W-:Y:S01]  /*ccd0*/  @!P2 IADD3 R8, P4, R3, R6.reuse, RZ ;  /* 0x000000060308a210 */ /* 0x084fe20007f9e0ff */
[----:B-1----:R-:W-:Y:S01]  /*cce0*/  @!P3 IMAD.MOV.U32 R7, RZ, RZ, R0 ;  /* 0x000000ffff07b224 */ /* 0x002fe200078e0000 */
[----:B------:R-:W-:Y:S01]  /*ccf0*/  @!P2 IADD3 R4, P6, R32, R6, RZ ;  /* 0x000000062004a210 */ /* 0x000fe20007fde0ff */
[----:B------:R-:W-:Y:S01]  /*cd00*/  @!P3 IMAD.MOV.U32 R6, RZ, RZ, R3 ;  /* 0x000000ffff06b224 */ /* 0x000fe200078e0003 */
[----:B------:R-:W-:Y:S01]  /*cd10*/  SHF.L.U64.HI R35, R222, 0x1, R9 ;  /* 0x00000001de237819 */ /* 0x000fe20000010209 */
[----:B------:R-:W-:Y:S01]  /*cd20*/  @!P3 IMAD.WIDE R30, R216, 0x2, R10 ;  /* 0x00000002d81eb825 */ /* 0x000fe200078e020a */
[----:B------:R-:W-:-:S02]  /*cd30*/  CS2R R10, SRZ ;  /* 0x00000000000a7805 */ /* 0x000fc4000001ff00 */
[-C--:B------:R-:W-:Y:S01]  /*cd40*/  @!P1 IADD3 R28, P5, R3, R20.reuse, RZ ;  /* 0x00000014031c9210 */ /* 0x080fe20007fbe0ff */
[----:B------:R-:W-:Y:S01]  /*cd50*/  @!P2 IMAD.X R9, R0, 0x1, R5, P4 ;  /* 0x000000010009a824 */ /* 0x000fe200020e0605 */
[----:B------:R-:W-:Y:S01]  /*cd60*/  @!P1 IADD3 R20, P4, R32, R20, RZ ;  /* 0x0000001420149210 */ /* 0x000fe20007f9e0ff */
[----:B------:R-:W-:Y:S01]  /*cd70*/  @!P3 IMAD.WIDE R6, R216, 0x2, R6 ;  /* 0x00000002d806b825 */ /* 0x000fe200078e0206 */
[----:B------:R0:W5:Y:S03]  /*cd80*/  @!P3 LD.E.64 R12, desc[UR6][R30.64] ;  /* 0x000000061e0cb980 */ /* 0x000166000c101b00 */
[----:B------:R-:W-:Y:S01]  /*cd90*/  @!P2 IMAD.X R5, R27, 0x1, R5, P6 ;  /* 0x000000011b05a824 */ /* 0x000fe200030e0605 */
[----:B------:R1:W5:Y:S01]  /*cda0*/  @!P3 LD.E.64 R14, desc[UR6][R6.64] ;  /* 0x00000006060eb980 */ /* 0x000362000c101b00 */
[--C-:B------:R-:W-:Y:S01]  /*cdb0*/  @!P1 IMAD.X R29, R0, 0x1, R21.reuse, P5 ;  /* 0x00000001001d9824 */ /* 0x100fe200028e0615 */
[-C--:B------:R-:W-:Y:S01]  /*cdc0*/  @!P0 IADD3 R24, P6, R3, R26.reuse, RZ ;  /* 0x0000001a03188210 */ /* 0x080fe20007fde0ff */
[----:B------:R-:W-:Y:S01]  /*cdd0*/  @!P1 IMAD.X R21, R27, 0x1, R21, P4 ;  /* 0x000000011b159824 */ /* 0x000fe200020e0615 */
[----:B------:R2:W5:Y:S01]  /*cde0*/  @!P2 LD.E.64 R10, desc[UR6][R8.64] ;  /* 0x00000006080aa980 */ /* 0x000562000c101b00 */
[----:B------:R-:W-:-:S02]  /*cdf0*/  @!P0 IADD3 R26, P5, R32, R26, RZ ;  /* 0x0000001a201a8210 */ /* 0x000fc40007fbe0ff */
[----:B0-----:R-:W-:Y:S01]  /*ce00*/  CS2R R30, SRZ ;  /* 0x00000000001e7805 */ /* 0x001fe2000001ff00 */
[--C-:B------:R-:W-:Y:S01]  /*ce10*/  @!P0 IMAD.X R25, R0, 0x1, R35.reuse, P6 ;  /* 0x0000000100198824 */ /* 0x100fe200030e0623 */
[----:B-1----:R-:W-:Y:S01]  /*ce20*/  CS2R R6, SRZ ;  /* 0x0000000000067805 */ /* 0x002fe2000001ff00 */
[----:B------:R-:W-:Y:S01]  /*ce30*/  @!P0 IMAD.X R27, R27, 0x1, R35, P5 ;  /* 0x000000011b1b8824 */ /* 0x000fe200028e0623 */
[----:B--2---:R-:W-:-:S04]  /*ce40*/  CS2R R8, SRZ ;  /* 0x0000000000087805 */ /* 0x004fc8000001ff00 */
[----:B------:R0:W5:Y:S04]  /*ce50*/  @!P2 LD.E.64 R6, desc[UR6][R4.64] ;  /* 0x000000060406a980 */ /* 0x000168000c101b00 */
[----:B------:R1:W5:Y:S04]  /*ce60*/  @!P1 LD.E.64 R8, desc[UR6][R28.64] ;  /* 0x000000061c089980 */ /* 0x000368000c101b00 */
[----:B------:R2:W5:Y:S01]  /*ce70*/  @!P0 LD.E.64 R30, desc[UR6][R26.64] ;  /* 0x000000061a1e8980 */ /* 0x000562000c101b00 */
[----:B0-----:R-:W-:Y:S02]  /*ce80*/  CS2R R4, SRZ ;  /* 0x0000000000047805 */ /* 0x001fe4000001ff00 */
[----:B-1----:R-:W-:-:S04]  /*ce90*/  CS2R R28, SRZ ;  /* 0x00000000001c7805 */ /* 0x002fc8000001ff00 */
[----:B------:R2:W5:Y:S04]  /*cea0*/  @!P1 LD.E.64 R4, desc[UR6][R20.64] ;  /* 0x0000000614049980 */ /* 0x000568000c101b00 */
[----:B------:R2:W5:Y:S02]  /*ceb0*/  @!P0 LD.E.64 R28, desc[UR6][R24.64] ;  /* 0x00000006181c8980 */ /* 0x000564000c101b00 */
.L_x_578:
[----:B------:R-:W-:Y:S05]  /*cec0*/  BSYNC B1 ;  /* 0x0000000000017941 */ /* 0x000fea0003800000 */
.L_x_577:
[----:B----4-:R-:W-:Y:S01]  /*ced0*/  SHF.L.U32 R32, R34, 0x1f, RZ ;  /* 0x0000001f22207819 */ /* 0x010fe200000006ff */
[----:B--2--5:R-:W-:Y:S01]  /*cee0*/  IMAD.MOV.U32 R24, RZ, RZ, R14 ;  /* 0x000000ffff187224 */ /* 0x024fe200078e000e */
[--C-:B------:R-:W-:Y:S01]  /*cef0*/  SHF.R.U64 R43, R14, 0x10, R15.reuse ;  /* 0x000000100e2b7819 */ /* 0x100fe2000000120f */
[--C-:B------:R-:W-:Y:S01]  /*cf00*/  IMAD.MOV.U32 R25, RZ, RZ, R15.reuse ;  /* 0x000000ffff197224 */ /* 0x100fe200078e000f */
[----:B------:R-:W0:Y:S01]  /*cf10*/  SYNCS.PHASECHK.TRANS64.TRYWAIT P0, [R23+URZ+0x38800], R32 ;  /* 0x03880020170075a7 */ /* 0x000e22000800017f */
[----:B------:R-:W-:Y:S01]  /*cf20*/  SHF.R.U32.HI R44, RZ, 0x10, R15 ;  /* 0x00000010ff2c7819 */ /* 0x000fe2000001160f */
[----:B------:R-:W-:Y:S01]  /*cf30*/  IMAD.MOV.U32 R14, RZ, RZ, R10 ;  /* 0x000000ffff0e7224 */ /* 0x000fe200078e000a */
[--C-:B------:R-:W-:Y:S01]  /*cf40*/  SHF.R.U64 R41, R10, 0x10, R11.reuse ;  /* 0x000000100a297819 */ /* 0x100fe2000000120b */
[--C-:B------:R-:W-:Y:S01]  /*cf50*/  IMAD.MOV.U32 R15, RZ, RZ, R11.reuse ;  /* 0x000000ffff0f7224 */ /* 0x100fe200078e000b */
[----:B------:R-:W-:Y:S01]  /*cf60*/  SHF.R.U32.HI R42, RZ, 0x10, R11 ;  /* 0x00000010ff2a7819 */ /* 0x000fe2000001160b */
[----:B------:R-:W-:Y:S01]  /*cf70*/  IMAD.MOV.U32 R10, RZ, RZ, R8 ;  /* 0x000000ffff0a7224 */ /* 0x000fe200078e0008 */
[--C-:B------:R-:W-:Y:S01]  /*cf80*/  SHF.R.U64 R37, R28, 0x10, R29.reuse ;  /* 0x000000101c257819 */ /* 0x100fe2000000121d */
[----:B-1----:R-:W-:Y:S01]  /*cf90*/  IMAD.MOV.U32 R0, RZ, RZ, R28 ;  /* 0x000000ffff007224 */ /* 0x002fe200078e001c */
[--C-:B------:R-:W-:Y:S01]  /*cfa0*/  SHF.R.U32.HI R38, RZ, 0x10, R29.reuse ;  /* 0x00000010ff267819 */ /* 0x100fe2000001161d */
[----:B------:R-:W-:Y:S01]  /*cfb0*/  IMAD.MOV.U32 R3, RZ, RZ, R29 ;  /* 0x000000ffff037224 */ /* 0x000fe200078e001d */
[----:B------:R-:W-:Y:S01]  /*cfc0*/  SHF.R.U64 R39, R8, 0x10, R9 ;  /* 0x0000001008277819 */ /* 0x000fe20000001209 */
[----:B------:R-:W-:Y:S01]  /*cfd0*/  IMAD.MOV.U32 R26, RZ, RZ, R12 ;  /* 0x000000ffff1a7224 */ /* 0x000fe200078e000c */
[----:B------:R-:W-:Y:S01]  /*cfe0*/  MOV R11, R9 ;  /* 0x00000009000b7202 */ /* 0x000fe20000000f00 */
[----:B---3--:R-:W-:Y:S01]  /*cff0*/  IMAD.MOV.U32 R27, RZ, RZ, R13 ;  /* 0x000000ffff1b7224 */ /* 0x008fe200078e000d */
[----:B------:R-:W-:Y:S01]  /*d000*/  SHF.R.U32.HI R40, RZ, 0x10, R9 ;  /* 0x00000010ff287819 */ /* 0x000fe20000011609 */
[----:B------:R-:W-:Y:S01]  /*d010*/  IMAD.MOV.U32 R20, RZ, RZ, R6 ;  /* 0x000000ffff147224 */ /* 0x000fe200078e0006 */
[----:B------:R-:W-:Y:S01]  /*d020*/  SHF.R.U64 R35, R12, 0x10, R13 ;  /* 0x000000100c237819 */ /* 0x000fe2000000120d */
[----:B------:R-:W-:Y:S01]  /*d030*/  IMAD.MOV.U32 R21, RZ, RZ, R7 ;  /* 0x000000ffff157224 */ /* 0x000fe200078e0007 */
[----:B------:R-:W-:Y:S01]  /*d040*/  SHF.R.U32.HI R36, RZ, 0x10, R13 ;  /* 0x00000010ff247819 */ /* 0x000fe2000001160d */
[----:B------:R-:W-:Y:S01]  /*d050*/  BSSY B1, `(.L_x_579) ;  /* 0x000001a000017945 */ /* 0x000fe20003800000 */
[--C-:B------:R-:W-:Y:S01]  /*d060*/  SHF.R.U64 R29, R6, 0x10, R7.reuse ;  /* 0x00000010061d7819 */ /* 0x100fe20000001207 */
[----:B------:R-:W-:Y:S01]  /*d070*/  IMAD.MOV.U32 R12, RZ, RZ, R4 ;  /* 0x000000ffff0c7224 */ /* 0x000fe200078e0004 */
[----:B------:R-:W-:Y:S01]  /*d080*/  SHF.R.U32.HI R34, RZ, 0x10, R7 ;  /* 0x00000010ff227819 */ /* 0x000fe20000011607 */
[--C-:B------:R-:W-:Y:S01]  /*d090*/  IMAD.MOV.U32 R13, RZ, RZ, R5.reuse ;  /* 0x000000ffff0d7224 */ /* 0x100fe200078e0005 */
[----:B------:R-:W-:Y:S01]  /*d0a0*/  VIMNMX R28, R33, 0x80, PT ;  /* 0x00000080211c7848 */ /* 0x000fe20003fe0100 */
[----:B------:R-:W-:Y:S01]  /*d0b0*/  IMAD.MOV.U32 R8, RZ, RZ, R30 ;  /* 0x000000ffff087224 */ /* 0x000fe200078e001e */
[----:B------:R-:W-:Y:S01]  /*d0c0*/  SHF.R.U64 R7, R4, 0x10, R5 ;  /* 0x0000001004077819 */ /* 0x000fe20000001205 */
[----:B------:R-:W-:Y:S01]  /*d0d0*/  IMAD.MOV.U32 R9, RZ, RZ, R31 ;  /* 0x000000ffff097224 */ /* 0x000fe200078e001f */
[----:B------:R-:W-:-:S02]  /*d0e0*/  SHF.R.U32.HI R6, RZ, 0x10, R5 ;  /* 0x00000010ff067819 */ /* 0x000fc40000011605 */
[--C-:B------:R-:W-:Y:S02]  /*d0f0*/  SHF.R.U64 R5, R30, 0x10, R31.reuse ;  /* 0x000000101e057819 */ /* 0x100fe4000000121f */
[----:B------:R-:W-:Y:S02]  /*d100*/  SHF.R.U32.HI R4, RZ, 0x10, R31 ;  /* 0x00000010ff047819 */ /* 0x000fe4000001161f */
[----:B------:R-:W-:Y:S02]  /*d110*/  PRMT R24, R24, 0x5410, R43 ;  /* 0x0000541018187816 */ /* 0x000fe4000000002b */
[----:B------:R-:W-:Y:S02]  /*d120*/  PRMT R25, R25, 0x5410, R44 ;  /* 0x0000541019197816 */ /* 0x000fe4000000002c */
[----:B------:R-:W-:Y:S02]  /*d130*/  PRMT R14, R14, 0x5410, R41 ;  /* 0x000054100e0e7816 */ /* 0x000fe40000000029 */
[----:B------:R-:W-:-:S02]  /*d140*/  PRMT R15, R15, 0x5410, R42 ;  /* 0x000054100f0f7816 */ /* 0x000fc4000000002a */
[----:B------:R-:W-:Y:S02]  /*d150*/  PRMT R10, R10, 0x5410, R39 ;  /* 0x000054100a0a7816 */ /* 0x000fe40000000027 */
[----:B------:R-:W-:Y:S02]  /*d160*/  ISETP.GE.AND P1, PT, R224, R28, PT ;  /* 0x0000001ce000720c */ /* 0x000fe40003f26270 */
[----:B------:R-:W-:Y:S02]  /*d170*/  PRMT R11, R11, 0x5410, R40 ;  /* 0x000054100b0b7816 */ /* 0x000fe40000000028 */
[----:B------:R-:W-:Y:S02]  /*d180*/  PRMT R0, R0, 0x5410, R37 ;  /* 0x0000541000007816 */ /* 0x000fe40000000025 */
[----:B------:R-:W-:Y:S02]  /*d190*/  PRMT R3, R3, 0x5410, R38 ;  /* 0x0000541003037816 */ /* 0x000fe40000000026 */
[----:B------:R-:W-:-:S02]  /*d1a0*/  PRMT R26, R26, 0x5410, R35 ;  /* 0x000054101a1a7816 */ /* 0x000fc40000000023 */
[----:B------:R-:W-:Y:S02]  /*d1b0*/  PRMT R27, R27, 0x5410, R36 ;  /* 0x000054101b1b7816 */ /* 0x000fe40000000024 */
[----:B------:R-:W-:Y:S02]  /*d1c0*/  PRMT R20, R20, 0x5410, R29 ;  /* 0x0000541014147816 */ /* 0x000fe4000000001d */
[----:B------:R-:W-:Y:S01]  /*d1d0*/  PRMT R21, R21, 0x5410, R34 ;  /* 0x0000541015157816 */ /* 0x000fe20000000022 */
[----:B0-----:R-:W-:Y:S06]  /*d1e0*/  @!P0 BRA `(.L_x_580) ;  /* 0x000001e400788947 */ /* 0x001fec0003800000 */
.L_x_856:
[----:B------:R-:W-:Y:S05]  /*d1f0*/  BSYNC B1 ;  /* 0x0000000000017941 */ /* 0x000fea0003800000 */
.L_x_579:
[----:B------:R-:W-:Y:S01]  /*d200*/  BSSY B1, `(.L_x_581) ;  /* 0x00000b7000017945 */ /* 0x000fe20003800000 */
[----:B------:R-:W-:Y:S02]  /*d210*/  PRMT R12, R12, 0x5410, R7 ;  /* 0x000054100c0c7816 */ /* 0x000fe40000000007 */
[----:B------:R-:W-:Y:S02]  /*d220*/  PRMT R13, R13, 0x5410, R6 ;  /* 0x000054100d0d7816 */ /* 0x000fe40000000006 */
[----:B------:R-:W-:Y:S02]  /*d230*/  PRMT R8, R8, 0x5410, R5 ;  /* 0x0000541008087816 */ /* 0x000fe40000000005 */
[----:B------:R-:W-:Y:S01]  /*d240*/  PRMT R9, R9, 0x5410, R4 ;  /* 0x0000541009097816 */ /* 0x000fe20000000004 */
[----:B------:R-:W-:Y:S06]  /*d250*/  @P1 BRA `(.L_x_582) ;  /* 0x0000000800c41947 */ /* 0x000fec0003800000 */
[----:B------:R1:W5:Y:S01]  /*d260*/  LDL R43, [R1+0x6c] ;  /* 0x00006c00012b7983 */ /* 0x0003620000100800 */
[----:B------:R-:W2:Y:S03]  /*d270*/  LDC R5, c[0x0][0x3f4] ;  /* 0x0000fd00ff057b82 */ /* 0x000ea60000000800 */
[----:B------:R1:W5:Y:S01]  /*d280*/  LDL R42, [R1+0x68] ;  /* 0x00006800012a7983 */ /* 0x0003620000100800 */
[----:B------:R-:W-:Y:S01]  /*d290*/  BSSY B2, `(.L_x_583) ;  /* 0x000002e000027945 */ /* 0x000fe20003800000 */
[-C--:B--2---:R-:W-:Y:S02]  /*d2a0*/  ISETP.GE.AND P0, PT, R216, R5.reuse, PT ;  /* 0x00000005d800720c */ /* 0x084fe40003f06270 */
[-C--:B------:R-:W-:Y:S02]  /*d2b0*/  ISETP.GE.AND P1, PT, R221, R5.reuse, PT ;  /* 0x00000005dd00720c */ /* 0x080fe40003f26270 */
[----:B------:R-:W-:-:S02]  /*d2c0*/  ISETP.GE.AND P2, PT, R220, R5, PT ;  /* 0x00000005dc00720c */ /* 0x000fc40003f46270 */
[----:B------:R-:W-:-:S07]  /*d2d0*/  ISETP.GE.AND P3, PT, R222, R5, PT ;  /* 0x00000005de00720c */ /* 0x000fce0003f66270 */
[----:B-1----:R-:W-:Y:S06]  /*d2e0*/  @P0 BRA `(.L_x_584) ;  /* 0x0000000000a00947 */ /* 0x002fec0003800000 */
[----:B-----5:R-:W-:Y:S01]  /*d2f0*/  R2UR UR4, R43 ;  /* 0x000000002b0472ca */ /* 0x020fe200000e0000 */
[----:B------:R-:W-:Y:S01]  /*d300*/  IMAD.U32 R35, R26, 0x10000, RZ ;  /* 0x000100001a237824 */ /* 0x000fe200078e00ff */
[C---:B------:R-:W-:Y:S01]  /*d310*/  LOP3.LUT R34, R24.reuse, 0xffff0000, RZ, 0xc0, !PT ;  /* 0xffff000018227812 */ /* 0x040fe200078ec0ff */
[----:B------:R-:W-:Y:S01]  /*d320*/  IMAD.U32 R33, R24, 0x10000, RZ ;  /* 0x0001000018217824 */ /* 0x000fe200078e00ff */
[----:B------:R-:W-:-:S09]  /*d330*/  LOP3.LUT R36, R26, 0xffff0000, RZ, 0xc0, !PT ;  /* 0xffff00001a247812 */ /* 0x000fd200078ec0ff */
[----:B------:R-:W-:-:S05]  /*d340*/  LEA R41, R42, UR4, 0x1 ;  /* 0x000000042a297c11 */ /* 0x000fca000f8e08ff */
[----:B------:R-:W1:Y:S02]  /*d350*/  LDS.128 R4, [R41] ;  /* 0x0000000029047984 */ /* 0x000e640000000c00 */
[C---:B-1----:R-:W-:Y:S01]  /*d360*/  IMAD.U32 R29, R4.reuse, 0x10000, RZ ;  /* 0x00010000041d7824 */ /* 0x042fe200078e00ff */
[----:B------:R-:W-:Y:S01]  /*d370*/  LOP3.LUT R4, R4, 0xffff0000, RZ, 0xc0, !PT ;  /* 0xffff000004047812 */ /* 0x000fe200078ec0ff */
[C---:B------:R-:W-:Y:S01]  /*d380*/  IMAD.U32 R30, R5.reuse, 0x10000, RZ ;  /* 0x00010000051e7824 */ /* 0x040fe200078e00ff */
[----:B------:R-:W-:Y:S01]  /*d390*/  LOP3.LUT R5, R5, 0xffff0000, RZ, 0xc0, !PT ;  /* 0xffff000005057812 */ /* 0x000fe200078ec0ff */
[C---:B------:R-:W-:Y:S01]  /*d3a0*/  IMAD.U32 R31, R6.reuse, 0x10000, RZ ;  /* 0x00010000061f7824 */ /* 0x040fe200078e00ff */
[----:B------:R-:W-:Y:S01]  /*d3b0*/  LOP3.LUT R6, R6, 0xffff0000, RZ, 0xc0, !PT ;  /* 0xffff000006067812 */ /* 0x000fe200078ec0ff */
[C---:B------:R-:W-:Y:S01]  /*d3c0*/  FMUL.FTZ R38, R4.reuse, R35 ;  /* 0x0000002304267220 */ /* 0x040fe20000410000 */
[----:B------:R-:W-:Y:S01]  /*d3d0*/  FMUL.FTZ R4, R4, R33 ;  /* 0x0000002104047220 */ /* 0x000fe20000410000 */
[----:B0-----:R-:W-:-:S02]  /*d3e0*/  IMAD.U32 R32, R7, 0x10000, RZ ;  /* 0x0001000007207824 */ /* 0x001fc400078e00ff */
[----:B------:R-:W-:Y:S01]  /*d3f0*/  FMUL.FTZ R37, R5, R36 ;  /* 0x0000002405257220 */ /* 0x000fe20000410000 */
[----:B------:R-:W-:Y:S01]  /*d400*/  FFMA.FTZ R38, R29, R33, -R38 ;  /* 0x000000211d267223 */ /* 0x000fe20000010826 */
[-C--:B------:R-:W-:Y:S01]  /*d410*/  FMUL.FTZ R39, R5, R34.reuse ;  /* 0x0000002205277220 */ /* 0x080fe20000410000 */
[----:B------:R-:W-:Y:S01]  /*d420*/  LOP3.LUT R7, R7, 0xffff0000, RZ, 0xc0, !PT ;  /* 0xffff000007077812 */ /* 0x000fe200078ec0ff */
[----:B------:R-:W-:Y:S01]  /*d430*/  FFMA.FTZ R35, R29, R35, R4 ;  /* 0x000000231d237223 */ /* 0x000fe20000010004 */
[C---:B------:R-:W-:Y:S01]  /*d440*/  LOP3.LUT R33, R27.reuse, 0xffff0000, RZ, 0xc0, !PT ;  /* 0xffff00001b217812 */ /* 0x040fe200078ec0ff */
[----:B------:R-:W-:Y:S01]  /*d450*/  IMAD.U32 R29, R27, 0x10000, RZ ;  /* 0x000100001b1d7824 */ /* 0x000fe200078e00ff */
[C---:B------:R-:W-:Y:S01]  /*d460*/  LOP3.LUT R5, R25.reuse, 0xffff0000, RZ, 0xc0, !PT ;  /* 0xffff000019057812 */ /* 0x040fe200078ec0ff */
[----:B------:R-:W-:Y:S02]  /*d470*/  IMAD.U32 R4, R25, 0x10000, RZ ;  /* 0x0001000019047824 */ /* 0x000fe400078e00ff */
[C---:B------:R-:W-:Y:S01]  /*d480*/  FFMA.FTZ R37, R30.reuse, R34, -R37 ;  /* 0x000000221e257223 */ /* 0x040fe20000010825 */
        /* <DEDUP_REMOVED lines=9> */
[----:B------:R-:W-:-:S02]  /*d520*/  F2FP.BF16.F32.PACK_AB R4, R35, R38 ;  /* 0x000000262304723e */ /* 0x000fc400000010ff */
[----:B------:R-:W-:Y:S02]  /*d530*/  F2FP.BF16.F32.PACK_AB R5, R30, R37 ;  /* 0x000000251e05723e */ /* 0x000fe400000010ff */
[----:B------:R-:W-:Y:S02]  /*d540*/  F2FP.BF16.F32.PACK_AB R6, R29, R6 ;  /* 0x000000061d06723e */ /* 0x000fe400000010ff */
[----:B------:R-:W-:-:S05]  /*d550*/  F2FP.BF16.F32.PACK_AB R7, R40, R7 ;  /* 0x000000072807723e */ /* 0x000fca00000010ff */
[----:B------:R1:W-:Y:S02]  /*d560*/  STS.128 [R41], R4 ;  /* 0x0000000429007388 */ /* 0x0003e40000000c00 */
.L_x_584:
[----:B------:R-:W-:Y:S05]  /*d570*/  BSYNC B2 ;  /* 0x0000000000027941 */ /* 0x000fea0003800000 */
.L_x_583:
[----:B------:R-:W-:Y:S04]  /*d580*/  BSSY B2, `(.L_x_585) ;  /* 0x000002a000027945 */ /* 0x000fe80003800000 */
[----:B------:R-:W-:Y:S05]  /*d590*/  @P1 BRA `(.L_x_586) ;  /* 0x0000000000a01947 */ /* 0x000fea0003800000 */
[----:B-----5:R-:W-:Y:S01]  /*d5a0*/  R2UR UR4, R43 ;  /* 0x000000002b0472ca */ /* 0x020fe200000e0000 */
[----:B------:R-:W-:Y:S01]  /*d5b0*/  IMAD.U32 R35, R20, 0x10000, RZ ;  /* 0x0001000014237824 */ /* 0x000fe200078e00ff */
[C---:B------:R-:W-:Y:S01]  /*d5c0*/  LOP3.LUT R34, R14.reuse, 0xffff0000, RZ, 0xc0, !PT ;  /* 0xffff00000e227812 */ /* 0x040fe200078ec0ff */
[----:B------:R-:W-:Y:S01]  /*d5d0*/  IMAD.U32 R33, R14, 0x10000, RZ ;  /* 0x000100000e217824 */ /* 0x000fe200078e00ff */
[----:B------:R-:W-:-:S09]  /*d5e0*/  LOP3.LUT R36, R20, 0xffff0000, RZ, 0xc0, !PT ;  /* 0xffff000014247812 */ /* 0x000fd200078ec0ff */
[----:B-1----:R-:W-:-:S05]  /*d5f0*/  LEA R41, R42, UR4, 0x1 ;  /* 0x000000042a297c11 */ /* 0x002fca000f8e08ff */
[----:B------:R-:W1:Y:S02]  /*d600*/  LDS.128 R4, [R41+0x4000] ;  /* 0x0040000029047984 */ /* 0x000e640000000c00 */
        /* <DEDUP_REMOVED lines=32> */
[----:B------:R2:W-:Y:S02]  /*d810*/  STS.128 [R41+0x4000], R4 ;  /* 0x0040000429007388 */ /* 0x0005e40000000c00 */
.L_x_586:
[----:B------:R-:W-:Y:S05]  /*d820*/  BSYNC B2 ;  /* 0x0000000000027941 */ /* 0x000fea0003800000 */
.L_x_585:
[----:B------:R-:W-:Y:S04]  /*d830*/  BSSY B2, `(.L_x_587) ;  /* 0x000002a000027945 */ /* 0x000fe80003800000 */
[----:B------:R-:W-:Y:S05]  /*d840*/  @P2 BRA `(.L_x_588) ;  /* 0x0000000000a02947 */ /* 0x000fea0003800000 */
[----:B-----5:R-:W-:Y:S01]  /*d850*/  R2UR UR4, R43 ;  /* 0x000000002b0472ca */ /* 0x020fe200000e0000 */
[----:B------:R-:W-:Y:S01]  /*d860*/  IMAD.U32 R35, R12, 0x10000, RZ ;  /* 0x000100000c237824 */ /* 0x000fe200078e00ff */
[C---:B------:R-:W-:Y:S01]  /*d870*/  LOP3.LUT R34, R10.reuse, 0xffff0000, RZ, 0xc0, !PT ;  /* 0xffff00000a227812 */ /* 0x040fe200078ec0ff */
[----:B------:R-:W-:Y:S01]  /*d880*/  IMAD.U32 R33, R10, 0x10000, RZ ;  /* 0x000100000a217824 */ /* 0x000fe200078e00ff */
[----:B------:R-:W-:-:S09]  /*d890*/  LOP3.LUT R36, R12, 0xffff0000, RZ, 0xc0, !PT ;  /* 0xffff00000c247812 */ /* 0x000fd200078ec0ff */
[----:B-12---:R-:W-:-:S05]  /*d8a0*/  LEA R41, R42, UR4, 0x1 ;  /* 0x000000042a297c11 */ /* 0x006fca000f8e08ff */
        /* <DEDUP_REMOVED lines=34> */
.L_x_588:
[----:B------:R-:W-:Y:S05]  /*dad0*/  BSYNC B2 ;  /* 0x0000000000027941 */ /* 0x000fea0003800000 */
.L_x_587:
[----:B------:R-:W-:Y:S05]  /*dae0*/  @P3 BRA `(.L_x_582) ;  /* 0x0000000000a03947 */ /* 0x000fea0003800000 */
[----:B-----5:R-:W-:Y:S01]  /*daf0*/  R2UR UR4, R43 ;  /* 0x000000002b0472ca */ /* 0x020fe200000e0000 */
[----:B------:R-:W-:Y:S01]  /*db00*/  IMAD.U32 R35, R8, 0x10000, RZ ;  /* 0x0001000008237824 */ /* 0x000fe200078e00ff */
[C---:B------:R-:W-:Y:S01]  /*db10*/  LOP3.LUT R34, R0.reuse, 0xffff0000, RZ, 0xc0, !PT ;  /* 0xffff000000227812 */ /* 0x040fe200078ec0ff */
[----:B------:R-:W-:Y:S01]  /*db20*/  IMAD.U32 R33, R0, 0x10000, RZ ;  /* 0x0001000000217824 */ /* 0x000fe200078e00ff */
[----:B------:R-:W-:-:S09]  /*db30*/  LOP3.LUT R36, R8, 0xffff0000, RZ, 0xc0, !PT ;  /* 0xffff000008247812 */ /* 0x000fd200078ec0ff */
[----:B-123--:R-:W-:-:S05]  /*db40*/  LEA R41, R42, UR4, 0x1 ;  /* 0x000000042a297c11 */ /* 0x00efca000f8e08ff */
        /* <DEDUP_REMOVED lines=11> */
[C---:B------:R-:W-:Y:S01]  /*dc00*/  FFMA.FTZ R38, R29.reuse, R33, -R38 ;  /* 0x000000211d267223 */ /* 0x040fe20000010826 */
[----:B------:R-:W-:Y:S01]  /*dc10*/  FFMA.FTZ R35, R29, R35, R4 ;  /* 0x000000231d237223 */ /* 0x000fe20000010004 */
[-C--:B------:R-:W-:Y:S01]  /*dc20*/  FMUL.FTZ R39, R5, R34.reuse ;  /* 0x0000002205277220 */ /* 0x080fe20000410000 */
[----:B------:R-:W-:Y:S01]  /*dc30*/  LOP3.LUT R7, R7, 0xffff0000, RZ, 0xc0, !PT ;  /* 0xffff000007077812 */ /* 0x000fe200078ec0ff */
[----:B------:R-:W-:Y:S01]  /*dc40*/  IMAD.U32 R29, R9, 0x10000, RZ ;  /* 0x00010000091d7824 */ /* 0x000fe200078e00ff */
[----:B------:R-:W-:Y:S01]  /*dc50*/  SHF.L.U32 R4, R3, 0x10, RZ ;  /* 0x0000001003047819 */ /* 0x000fe200000006ff */
[C---:B------:R-:W-:Y:S01]  /*dc60*/  FFMA.FTZ R37, R30.reuse, R34, -R37 ;  /* 0x000000221e257223 */ /* 0x040fe20000010825 */
[----:B------:R-:W-:Y:S01]  /*dc70*/  LOP3.LUT R33, R9, 0xffff0000, RZ, 0xc0, !PT ;  /* 0xffff000009217812 */ /* 0x000fe200078ec0ff */
[----:B------:R-:W-:Y:S01]  /*dc80*/  FFMA.FTZ R30, R30, R36, R39 ;  /* 0x000000241e1e7223 */ /* 0x000fe20000010027 */
[----:B------:R-:W-:Y:S01]  /*dc90*/  LOP3.LUT R5, R3, 0xffff0000, RZ, 0xc0, !PT ;  /* 0xffff000003057812 */ /* 0x000fe200078ec0ff */
[C---:B------:R-:W-:Y:S01]  /*dca0*/  FMUL.FTZ R34, R6.reuse, R29 ;  /* 0x0000001d06227220 */ /* 0x040fe20000410000 */
[----:B------:R-:W-:Y:S01]  /*dcb0*/  FMUL.FTZ R36, R6, R4 ;  /* 0x0000000406247220 */ /* 0x000fe20000410000 */
[----:B------:R-:W-:-:S02]  /*dcc0*/  FMUL.FTZ R39, R7, R33 ;  /* 0x0000002107277220 */ /* 0x000fc40000410000 */
[----:B------:R-:W-:Y:S01]  /*dcd0*/  FMUL.FTZ R40, R7, R5 ;  /* 0x0000000507287220 */ /* 0x000fe20000410000 */
[C---:B------:R-:W-:Y:S01]  /*dce0*/  FFMA.FTZ R6, R31.reuse, R4, -R34 ;  /* 0x000000041f067223 */ /* 0x040fe20000010822 */
[----:B------:R-:W-:Y:S01]  /*dcf0*/  FFMA.FTZ R29, R31, R29, R36 ;  /* 0x0000001d1f1d7223 */ /* 0x000fe20000010024 */
[C---:B------:R-:W-:Y:S01]  /*dd00*/  FFMA.FTZ R7, R32.reuse, R5, -R39 ;  /* 0x0000000520077223 */ /* 0x040fe20000010827 */
[----:B------:R-:W-:Y:S01]  /*dd10*/  FFMA.FTZ R40, R32, R33, R40 ;  /* 0x0000002120287223 */ /* 0x000fe20000010028 */
[----:B------:R-:W-:Y:S02]  /*dd20*/  F2FP.BF16.F32.PACK_AB R4, R35, R38 ;  /* 0x000000262304723e */ /* 0x000fe400000010ff */
[----:B------:R-:W-:Y:S02]  /*dd30*/  F2FP.BF16.F32.PACK_AB R5, R30, R37 ;  /* 0x000000251e05723e */ /* 0x000fe400000010ff */
[----:B------:R-:W-:Y:S02]  /*dd40*/  F2FP.BF16.F32.PACK_AB R6, R29, R6 ;  /* 0x000000061d06723e */ /* 0x000fe400000010ff */
[----:B------:R-:W-:-:S05]  /*dd50*/  F2FP.BF16.F32.PACK_AB R7, R40, R7 ;  /* 0x000000072807723e */ /* 0x000fca00000010ff */
[----:B------:R4:W-:Y:S02]  /*dd60*/  STS.128 [R41+0xc000], R4 ;  /* 0x00c0000429007388 */ /* 0x0009e40000000c00 */
.L_x_582:
[----:B------:R-:W-:Y:S05]  /*dd70*/  BSYNC B1 ;  /* 0x0000000000017941 */ /* 0x000fea0003800000 */
.L_x_581:
[----:B-1234-:R-:W-:Y:S01]  /*dd80*/  VIADD R4, R224, 0x20 ;  /* 0x00000020e0047836 */ /* 0x01efe20000000000 */
[----:B------:R-:W-:Y:S04]  /*dd90*/  BSSY B1, `(.L_x_589) ;  /* 0x00000b4000017945 */ /* 0x000fe80003800000 */
[----:B------:R-:W-:-:S13]  /*dda0*/  ISETP.GE.AND P0, PT, R4, R28, PT ;  /* 0x0000001c0400720c */ /* 0x000fda0003f06270 */
[----:B------:R-:W-:Y:S05]  /*ddb0*/  @P0 BRA `(.L_x_590) ;  /* 0x0000000800c40947 */ /* 0x000fea0003800000 */
[----:B------:R1:W5:Y:S01]  /*ddc0*/  LDL R44, [R1+0x6c] ;  /* 0x00006c00012c7983 */ /* 0x0003620000100800 */
[----:B------:R-:W2:Y:S03]  /*ddd0*/  LDC R5, c[0x0][0x3f4] ;  /* 0x0000fd00ff057b82 */ /* 0x000ea60000000800 */
[----:B-----5:R1:W5:Y:S01]  /*dde0*/  LDL R43, [R1+0x68] ;  /* 0x00006800012b7983 */ /* 0x0203620000100800 */
[----:B------:R-:W-:Y:S01]  /*ddf0*/  BSSY B2, `(.L_x_591) ;  /* 0x000002e000027945 */ /* 0x000fe20003800000 */
[-C--:B--2---:R-:W-:Y:S02]  /*de00*/  ISETP.GE.AND P0, PT, R216, R5.reuse, PT ;  /* 0x00000005d800720c */ /* 0x084fe40003f06270 */
[-C--:B------:R-:W-:Y:S02]  /*de10*/  ISETP.GE.AND P1, PT, R221, R5.reuse, PT ;  /* 0x00000005dd00720c */ /* 0x080fe40003f26270 */
[----:B------:R-:W-:-:S02]  /*de20*/  ISETP.GE.AND P2, PT, R220, R5, PT ;  /* 0x00000005dc00720c */ /* 0x000fc40003f46270 */
[----:B------:R-:W-:-:S07]  /*de30*/  ISETP.GE.AND P3, PT, R222, R5, PT ;  /* 0x00000005de00720c */ /* 0x000fce0003f66270 */
[----:B-1----:R-:W-:Y:S06]  /*de40*/  @P0 BRA `(.L_x_592) ;  /* 0x0000000000a00947 */ /* 0x002fec0003800000 */
[----:B------:R-:W-:Y:S01]  /*de50*/  R2UR UR4, R44 ;  /* 0x000000002c0472ca */ /* 0x000fe200000e0000 */
[C---:B------:R-:W-:Y:S01]  /*de60*/  IMAD.U32 R37, R26.reuse, 0x10000, RZ ;  /* 0x000100001a257824 */ /* 0x040fe200078e00ff */
[----:B------:R-:W-:Y:S01]  /*de70*/  LOP3.LUT R40, R26, 0xffff0000, RZ, 0xc0, !PT ;  /* 0xffff00001a287812 */ /* 0x000fe200078ec0ff */
[C---:B------:R-:W-:Y:S01]  /*de80*/  IMAD.U32 R35, R24.reuse, 0x10000, RZ ;  /* 0x0001000018237824 */ /* 0x040fe200078e00ff */
[----:B------:R-:W-:Y:S01]  /*de90*/  LOP3.LUT R38, R24, 0xffff0000, RZ, 0xc0, !PT ;  /* 0xffff000018267812 */ /* 0x000fe200078ec0ff */
[C---:B------:R-:W-:Y:S01]  /*dea0*/  IMAD.U32 R39, R27.reuse, 0x10000, RZ ;  /* 0x000100001b277824 */ /* 0x040fe200078e00ff */
[----:B------:R-:W-:-:S07]  /*deb0*/  LOP3.LUT R42, R27, 0xffff0000, RZ, 0xc0, !PT ;  /* 0xffff00001b2a7812 */ /* 0x000fce00078ec0ff */
[----:B-----5:R-:W-:-:S05]  /*dec0*/  LEA R41, R43, UR4, 0x1 ;  /* 0x000000042b297c11 */ /* 0x020fca000f8e08ff */
[----:B------:R-:W1:Y:S02]  /*ded0*/  LDS.128 R4, [R41+0x1000] ;  /* 0x0010000029047984 */ /* 0x000e640000000c00 */
[C---:B-1----:R-:W-:Y:S01]  /*dee0*/  IMAD.U32 R29, R4.reuse, 0x10000, RZ ;  /* 0x00010000041d7824 */ /* 0x042fe200078e00ff */
[----:B------:R-:W-:Y:S01]  /*def0*/  LOP3.LUT R4, R4, 0xffff0000, RZ, 0xc0, !PT ;  /* 0xffff000004047812 */ /* 0x000fe200078ec0ff */
[C---:B------:R-:W-:Y:S01]  /*df00*/  IMAD.U32 R30, R5.reuse, 0x10000, RZ ;  /* 0x00010000051e7824 */ /* 0x040fe200078e00ff */
[----:B------:R-:W-:Y:S01]  /*df10*/  LOP3.LUT R5, R5, 0xffff0000, RZ, 0xc0, !PT ;  /* 0xffff000005057812 */ /* 0x000fe200078ec0ff */
[C---:B------:R-:W-:Y:S01]  /*df20*/  IMAD.U32 R31, R6.reuse, 0x10000, RZ ;  /* 0x00010000061f7824 */ /* 0x040fe200078e00ff */
[----:B------:R-:W-:Y:S01]  /*df30*/  LOP3.LUT R6, R6, 0xffff0000, RZ, 0xc0, !PT ;  /* 0xffff000006067812 */ /* 0x000fe200078ec0ff */
[-C--:B------:R-:W-:Y:S01]  /*df40*/  FMUL.FTZ R34, R37, R4.reuse ;  /* 0x0000000425227220 */ /* 0x080fe20000410000 */
[----:B------:R-:W-:Y:S01]  /*df50*/  FMUL.FTZ R36, R35, R4 ;  /* 0x0000000423247220 */ /* 0x000fe20000410000 */
[----:B------:R-:W-:Y:S01]  /*df60*/  FMUL.FTZ R33, R40, R5 ;  /* 0x0000000528217220 */ /* 0x000fe20000410000 */
[----:B0-----:R-:W-:-:S02]  /*df70*/  IMAD.U32 R32, R7, 0x10000, RZ ;  /* 0x0001000007207824 */ /* 0x001fc400078e00ff */
[----:B------:R-:W-:Y:S01]  /*df80*/  FFMA.FTZ R4, R35, R29, -R34 ;  /* 0x0000001d23047223 */ /* 0x000fe20000010822 */
[C---:B------:R-:W-:Y:S01]  /*df90*/  FMUL.FTZ R35, R38.reuse, R5 ;  /* 0x0000000526237220 */ /* 0x040fe20000410000 */
[----:B------:R-:W-:Y:S01]  /*dfa0*/  LOP3.LUT R7, R7, 0xffff0000, RZ, 0xc0, !PT ;  /* 0xffff000007077812 */ /* 0x000fe200078ec0ff */
[-C--:B------:R-:W-:Y:S01]  /*dfb0*/  FFMA.FTZ R5, R38, R30.reuse, -R33 ;  /* 0x0000001e26057223 */ /* 0x080fe20000010821 */
[----:B------:R-:W-:Y:S01]  /*dfc0*/  FFMA.FTZ R29, R37, R29, R36 ;  /* 0x0000001d251d7223 */ /* 0x000fe20000010024 */
[C---:B------:R-:W-:Y:S01]  /*dfd0*/  LOP3.LUT R38, R25.reuse, 0xffff0000, RZ, 0xc0, !PT ;  /* 0xffff000019267812 */ /* 0x040fe200078ec0ff */
[----:B------:R-:W-:Y:S02]  /*dfe0*/  IMAD.U32 R37, R25, 0x10000, RZ ;  /* 0x0001000019257824 */ /* 0x000fe400078e00ff */
[----:B------:R-:W-:Y:S01]  /*dff0*/  FFMA.FTZ R30, R40, R30, R35 ;  /* 0x0000001e281e7223 */ /* 0x000fe20000010023 */
[-C--:B------:R-:W-:Y:S01]  /*e000*/  FMUL.FTZ R34, R39, R6.reuse ;  /* 0x0000000627227220 */ /* 0x080fe20000410000 */
[-C--:B------:R-:W-:Y:S01]  /*e010*/  FMUL.FTZ R33, R42, R7.reuse ;  /* 0x000000072a217220 */ /* 0x080fe20000410000 */
[C---:B------:R-:W-:Y:S01]  /*e020*/  FMUL.FTZ R36, R37.reuse, R6 ;  /* 0x0000000625247220 */ /* 0x040fe20000410000 */
[C---:B------:R-:W-:Y:S01]  /*e030*/  FMUL.FTZ R35, R38.reuse, R7 ;  /* 0x0000000726237220 */ /* 0x040fe20000410000 */
[-C--:B------:R-:W-:Y:S01]  /*e040*/  FFMA.FTZ R6, R37, R31.reuse, -R34 ;  /* 0x0000001f25067223 */ /* 0x080fe20000010822 */
[-C--:B------:R-:W-:Y:S01]  /*e050*/  FFMA.FTZ R7, R38, R32.reuse, -R33 ;  /* 0x0000002026077223 */ /* 0x080fe20000010821 */
[----:B------:R-:W-:Y:S01]  /*e060*/  FFMA.FTZ R31, R39, R31, R36 ;  /* 0x0000001f271f7223 */ /* 0x000fe20000010024 */
[----:B------:R-:W-:Y:S01]  /*e070*/  FFMA.FTZ R32, R42, R32, R35 ;  /* 0x000000202a207223 */ /* 0x000fe20000010023 */
[----:B------:R-:W-:-:S02]  /*e080*/  F2FP.BF16.F32.PACK_AB R4, R29, R4 ;  /* 0x000000041d04723e */ /* 0x000fc400000010ff */
[----:B------:R-:W-:Y:S02]  /*e090*/  F2FP.BF16.F32.PACK_AB R5, R30, R5 ;  /* 0x000000051e05723e */ /* 0x000fe400000010ff */
[----:B------:R-:W-:Y:S02]  /*e0a0*/  F2FP.BF16.F32.PACK_AB R6, R31, R6 ;  /* 0x000000061f06723e */ /* 0x000fe400000010ff */
[----:B------:R-:W-:-:S05]  /*e0b0*/  F2FP.BF16.F32.PACK_AB R7, R32, R7 ;  /* 0x000000072007723e */ /* 0x000fca00000010ff */
[----:B------:R1:W-:Y:S02]  /*e0c0*/  STS.128 [R41+0x1000], R4 ;  /* 0x0010000429007388 */ /* 0x0003e40000000c00 */
.L_x_592:
[----:B------:R-:W-:Y:S05]  /*e0d0*/  BSYNC B2 ;  /* 0x0000000000027941 */ /* 0x000fea0003800000 */
.L_x_591:
[----:B------:R-:W-:Y:S04]  /*e0e0*/  BSSY B2, `(.L_x_593) ;  /* 0x000002a000027945 */ /* 0x000fe80003800000 */
[----:B------:R-:W-:Y:S05]  /*e0f0*/  @P1 BRA `(.L_x_594) ;  /* 0x0000000000a01947 */ /* 0x000fea0003800000 */
[----:B------:R-:W-:Y:S01]  /*e100*/  R2UR UR4, R44 ;  /* 0x000000002c0472ca */ /* 0x000fe200000e0000 */
[C---:B------:R-:W-:Y:S01]  /*e110*/  IMAD.U32 R37, R20.reuse, 0x10000, RZ ;  /* 0x0001000014257824 */ /* 0x040fe200078e00ff */
[----:B------:R-:W-:Y:S01]  /*e120*/  LOP3.LUT R40, R20, 0xffff0000, RZ, 0xc0, !PT ;  /* 0xffff000014287812 */ /* 0x000fe200078ec0ff */
[C---:B------:R-:W-:Y:S01]  /*e130*/  IMAD.U32 R35, R14.reuse, 0x10000, RZ ;  /* 0x000100000e237824 */ /* 0x040fe200078e00ff */
[----:B------:R-:W-:Y:S01]  /*e140*/  LOP3.LUT R38, R14, 0xffff0000, RZ, 0xc0, !PT ;  /* 0xffff00000e267812 */ /* 0x000fe200078ec0ff */
[C---:B------:R-:W-:Y:S01]  /*e150*/  IMAD.U32 R39, R21.reuse, 0x10000, RZ ;  /* 0x0001000015277824 */ /* 0x040fe200078e00ff */
[----:B------:R-:W-:-:S07]  /*e160*/  LOP3.LUT R42, R21, 0xffff0000, RZ, 0xc0, !PT ;  /* 0xffff0000152a7812 */ /* 0x000fce00078ec0ff */
[----:B-1---5:R-:W-:-:S05]  /*e170*/  LEA R41, R43, UR4, 0x1 ;  /* 0x000000042b297c11 */ /* 0x022fca000f8e08ff */
        /* <DEDUP_REMOVED lines=32> */
.L_x_594:
[----:B------:R-:W-:Y:S05]  /*e380*/  BSYNC B2 ;  /* 0x0000000000027941 */ /* 0x000fea0003800000 */
.L_x_593:
        /* <DEDUP_REMOVED lines=9> */
[----:B-12--5:R-:W-:-:S05]  /*e420*/  LEA R41, R43, UR4, 0x1 ;  /* 0x000000042b297c11 */ /* 0x026fca000f8e08ff */
        /* <DEDUP_REMOVED lines=32> */
.L_x_596:
[----:B------:R-:W-:Y:S05]  /*e630*/  BSYNC B2 ;  /* 0x0000000000027941 */ /* 0x000fea0003800000 */
.L_x_595:
        /* <DEDUP_REMOVED lines=8> */
[----:B-123-5:R-:W-:-:S05]  /*e6c0*/  LEA R41, R43, UR4, 0x1 ;  /* 0x000000042b297c11 */ /* 0x02efca000f8e08ff */
        /* <DEDUP_REMOVED lines=32> */
.L_x_590:
[----:B------:R-:W-:Y:S05]  /*e8d0*/  BSYNC B1 ;  /* 0x0000000000017941 */ /* 0x000fea0003800000 */
.L_x_589:
        /* <DEDUP_REMOVED lines=35> */
[----:B------:R-:W-:Y:S01]  /*eb10*/  FFMA.FTZ R29, R37, R29, R36 ;  /* 0x0000001d251d7223 */ /* 0x000fe20000010024 */
[-C--:B------:R-:W-:Y:S01]  /*eb20*/  FFMA.FTZ R5, R38, R30.reuse, -R33 ;  /* 0x0000001e26057223 */ /* 0x080fe20000010821 */
[C---:B------:R-:W-:Y:S01]  /*eb30*/  SHF.L.U32 R37, R25.reuse, 0x10, RZ ;  /* 0x0000001019257819 */ /* 0x040fe200000006ff */
[----:B------:R-:W-:Y:S01]  /*eb40*/  FFMA.FTZ R30, R40, R30, R35 ;  /* 0x0000001e281e7223 */ /* 0x000fe20000010023 */
[----:B------:R-:W-:Y:S01]  /*eb50*/  LOP3.LUT R38, R25, 0xffff0000, RZ, 0xc0, !PT ;  /* 0xffff000019267812 */ /* 0x000fe200078ec0ff */
[-C--:B------:R-:W-:Y:S01]  /*eb60*/  FMUL.FTZ R34, R39, R6.reuse ;  /* 0x0000000627227220 */ /* 0x080fe20000410000 */
[-C--:B------:R-:W-:Y:S01]  /*eb70*/  FMUL.FTZ R33, R42, R7.reuse ;  /* 0x000000072a217220 */ /* 0x080fe20000410000 */
[----:B------:R-:W-:Y:S01]  /*eb80*/  FMUL.FTZ R36, R37, R6 ;  /* 0x0000000625247220 */ /* 0x000fe20000410000 */
[----:B------:R-:W-:Y:S01]  /*eb90*/  F2FP.BF16.F32.PACK_AB R4, R29, R4 ;  /* 0x000000041d04723e */ /* 0x000fe200000010ff */
[C---:B------:R-:W-:Y:S01]  /*eba0*/  FMUL.FTZ R35, R38.reuse, R7 ;  /* 0x0000000726237220 */ /* 0x040fe20000410000 */
[-C--:B------:R-:W-:Y:S01]  /*ebb0*/  FFMA.FTZ R6, R37, R31.reuse, -R34 ;  /* 0x0000001f25067223 */ /* 0x080fe20000010822 */
[-C--:B------:R-:W-:Y:S01]  /*ebc0*/  FFMA.FTZ R7, R38, R32.reuse, -R33 ;  /* 0x0000002026077223 */ /* 0x080fe20000010821 */
[----:B------:R-:W-:Y:S01]  /*ebd0*/  FFMA.FTZ R31, R39, R31, R36 ;  /* 0x0000001f271f7223 */ /* 0x000fe20000010024 */
[----:B------:R-:W-:Y:S01]  /*ebe0*/  FFMA.FTZ R32, R42, R32, R35 ;  /* 0x000000202a207223 */ /* 0x000fe20000010023 */
[----:B------:R-:W-:-:S03]  /*ebf0*/  F2FP.BF16.F32.PACK_AB R5, R30, R5 ;  /* 0x000000051e05723e */ /* 0x000fc600000010ff */
[----:B------:R-:W-:Y:S02]  /*ec00*/  F2FP.BF16.F32.PACK_AB R6, R31, R6 ;  /* 0x000000061f06723e */ /* 0x000fe400000010ff */
[----:B------:R-:W-:-:S05]  /*ec10*/  F2FP.BF16.F32.PACK_AB R7, R32, R7 ;  /* 0x000000072007723e */ /* 0x000fca00000010ff */
[----:B------:R1:W-:Y:S02]  /*ec20*/  STS.128 [R41+0x2000], R4 ;  /* 0x0020000429007388 */ /* 0x0003e40000000c00 */
.L_x_600:
[----:B------:R-:W-:Y:S05]  /*ec30*/  BSYNC B2 ;  /* 0x0000000000027941 */ /* 0x000fea0003800000 */
.L_x_599:
        /* <DEDUP_REMOVED lines=42> */
.L_x_602:
[----:B------:R-:W-:Y:S05]  /*eee0*/  BSYNC B2 ;  /* 0x0000000000027941 */ /* 0x000fea0003800000 */
.L_x_601:
        /* <DEDUP_REMOVED lines=42> */
.L_x_604:
[----:B------:R-:W-:Y:S05]  /*f190*/  BSYNC B2 ;  /* 0x0000000000027941 */ /* 0x000fea0003800000 */
.L_x_603:
        /* <DEDUP_REMOVED lines=41> */
.L_x_598:
[----:B------:R-:W-:Y:S05]  /*f430*/  BSYNC B1 ;  /* 0x0000000000017941 */ /* 0x000fea0003800000 */
.L_x_597:
[----:B-1234-:R-:W-:-:S05]  /*f440*/  VIADD R5, R224, 0x60 ;  /* 0x00000060e0057836 */ /* 0x01efca0000000000 */
[----:B------:R-:W-:-:S13]  /*f450*/  ISETP.GE.AND P0, PT, R5, R28, PT ;  /* 0x0000001c0500720c */ /* 0x000fda0003f06270 */
[----:B------:R-:W-:Y:S05]  /*f460*/  @P0 BRA `(.L_x_605) ;  /* 0x0000004400700947 */ /* 0x000fea0003800000 */
[----:B------:R-:W2:Y:S01]  /*f470*/  LDL R6, [R1+0x6c] ;  /* 0x00006c0001067983 */ /* 0x000ea20000100800 */
[----:B------:R-:W1:Y:S03]  /*f480*/  LDC R5, c[0x0][0x3f4] ;  /* 0x0000fd00ff057b82 */ /* 0x000e660000000800 */
[----:B------:R-:W3:Y:S01]  /*f490*/  LDL R4, [R1+0x68] ;  /* 0x0000680001047983 */ /* 0x000ee20000100800 */
[----:B------:R-:W-:Y:S01]  /*f4a0*/  BSSY B1, `(.L_x_606) ;  /* 0x000002e000017945 */ /* 0x000fe20003800000 */
[-C--:B-1----:R-:W-:Y:S02]  /*f4b0*/  ISETP.GE.AND P0, PT, R216, R5.reuse, PT ;  /* 0x00000005d800720c */ /* 0x082fe40003f06270 */
[-C--:B------:R-:W-:Y:S02]  /*f4c0*/  ISETP.GE.AND P1, PT, R221, R5.reuse, PT ;  /* 0x00000005dd00720c */ /* 0x080fe40003f26270 */
[----:B------:R-:W-:-:S02]  /*f4d0*/  ISETP.GE.AND P2, PT, R220, R5, PT ;  /* 0x00000005dc00720c */ /* 0x000fc40003f46270 */
[----:B------:R-:W-:Y:S02]  /*f4e0*/  ISETP.GE.AND P3, PT, R222, R5, PT ;  /* 0x00000005de00720c */ /* 0x000fe40003f66270 */
[----:B--2---:R-:W-:-:S13]  /*f4f0*/  R2UR UR4, R6 ;  /* 0x00000000060472ca */ /* 0x004fda00000e0000 */
[----:B---3--:R-:W-:Y:S01]  /*f500*/  LEA R28, R4, UR4, 0x1 ;  /* 0x00000004041c7c11 */ /* 0x008fe2000f8e08ff */
[----:B------:R-:W-:Y:S06]  /*f510*/  @P0 BRA `(.L_x_607) ;  /* 0x0000000000980947 */ /* 0x000fec0003800000 */
[----:B------:R-:W1:Y:S01]  /*f520*/  LDS.128 R4, [R28+0x3000] ;  /* 0x003000001c047984 */ /* 0x000e620000000c00 */
[C---:B------:R-:W-:Y:S01]  /*f530*/  IMAD.U32 R35, R26.reuse, 0x10000, RZ ;  /* 0x000100001a237824 */ /* 0x040fe200078e00ff */
[----:B------:R-:W-:Y:S01]  /*f540*/  LOP3.LUT R38, R26, 0xffff0000, RZ, 0xc0, !PT ;  /* 0xffff00001a267812 */ /* 0x000fe200078ec0ff */
[C---:B------:R-:W-:Y:S01]  /*f550*/  IMAD.U32 R33, R24.reuse, 0x10000, RZ ;  /* 0x0001000018217824 */ /* 0x040fe200078e00ff */
[----:B------:R-:W-:Y:S02]  /*f560*/  LOP3.LUT R36, R24, 0xffff0000, RZ, 0xc0, !PT ;  /* 0xffff000018247812 */ /* 0x000fe400078ec0ff */
[----:B------:R-:W-:Y:S01]  /*f570*/  LOP3.LUT R40, R27, 0xffff0000, RZ, 0xc0, !PT ;  /* 0xffff00001b287812 */ /* 0x000fe200078ec0ff */
[C---:B-1----:R-:W-:Y:S01]  /*f580*/  IMAD.U32 R29, R4.reuse, 0x10000, RZ ;  /* 0x00010000041d7824 */ /* 0x042fe200078e00ff */
[----:B------:R-:W-:Y:S01]  /*f590*/  LOP3.LUT R4, R4, 0xffff0000, RZ, 0xc0, !PT ;  /* 0xffff000004047812 */ /* 0x000fe200078ec0ff */
[C---:B------:R-:W-:Y:S01]  /*f5a0*/  IMAD.U32 R30, R5.reuse, 0x10000, RZ ;  /* 0x00010000051e7824 */ /* 0x040fe200078e00ff */
[----:B------:R-:W-:Y:S01]  /*f5b0*/  LOP3.LUT R5, R5, 0xffff0000, RZ, 0xc0, !PT ;  /* 0xffff000005057812 */ /* 0x000fe200078ec0ff */
[C---:B------:R-:W-:Y:S01]  /*f5c0*/  IMAD.U32 R26, R7.reuse, 0x10000, RZ ;  /* 0x00010000071a7824 */ /* 0x040fe200078e00ff */
[----:B------:R-:W-:Y:S01]  /*f5d0*/  LOP3.LUT R7, R7, 0xffff0000, RZ, 0xc0, !PT ;  /* 0xffff000007077812 */ /* 0x000fe200078ec0ff */
[-C--:B0-----:R-:W-:Y:S01]  /*f5e0*/  FMUL.FTZ R32, R35, R4.reuse ;  /* 0x0000000423207220 */ /* 0x081fe20000410000 */
[----:B------:R-:W-:Y:S01]  /*f5f0*/  FMUL.FTZ R34, R33, R4 ;  /* 0x0000000421227220 */ /* 0x000fe20000410000 */
[----:B------:R-:W-:Y:S01]  /*f600*/  FMUL.FTZ R31, R38, R5 ;  /* 0x00000005261f7220 */ /* 0x000fe20000410000 */
[----:B------:R-:W-:-:S02]  /*f610*/  IMAD.U32 R24, R6, 0x10000, RZ ;  /* 0x0001000006187824 */ /* 0x000fc400078e00ff */
[-C--:B------:R-:W-:Y:S01]  /*f620*/  FFMA.FTZ R4, R33, R29.reuse, -R32 ;  /* 0x0000001d21047223 */ /* 0x080fe20000010820 */
[----:B------:R-:W-:Y:S01]  /*f630*/  FFMA.FTZ R29, R35, R29, R34 ;  /* 0x0000001d231d7223 */ /* 0x000fe20000010022 */
[----:B------:R-:W-:Y:S01]  /*f640*/  FMUL.FTZ R33, R36, R5 ;  /* 0x0000000524217220 */ /* 0x000fe20000410000 */
[----:B------:R-:W-:Y:S01]  /*f650*/  LOP3.LUT R6, R6, 0xffff0000, RZ, 0xc0, !PT ;  /* 0xffff000006067812 */ /* 0x000fe200078ec0ff */
[-C--:B------:R-:W-:Y:S01]  /*f660*/  FFMA.FTZ R5, R36, R30.reuse, -R31 ;  /* 0x0000001e24057223 */ /* 0x080fe2000001081f */
[----:B------:R-:W-:Y:S01]  /*f670*/  LOP3.LUT R34, R25, 0xffff0000, RZ, 0xc0, !PT ;  /* 0xffff000019227812 */ /* 0x000fe200078ec0ff */
[----:B------:R-:W-:Y:S02]  /*f680*/  IMAD.U32 R36, R27, 0x10000, RZ ;  /* 0x000100001b247824 */ /* 0x000fe400078e00ff */
[----:B------:R-:W-:Y:S01]  /*f690*/  FFMA.FTZ R30, R38, R30, R33 ;  /* 0x0000001e261e7223 */ /* 0x000fe20000010021 */
[----:B------:R-:W-:Y:S02]  /*f6a0*/  IMAD.U32 R32, R25, 0x10000, RZ ;  /* 0x0001000019207824 */ /* 0x000fe400078e00ff */
[-C--:B------:R-:W-:Y:S01]  /*f6b0*/  FMUL.FTZ R31, R40, R7.reuse ;  /* 0x00000007281f7220 */ /* 0x080fe20000410000 */
[-C--:B------:R-:W-:Y:S01]  /*f6c0*/  FMUL.FTZ R25, R36, R6.reuse ;  /* 0x0000000624197220 */ /* 0x080fe20000410000 */
[----:B------:R-:W-:Y:S01]  /*f6d0*/  FMUL.FTZ R33, R34, R7 ;  /* 0x0000000722217220 */ /* 0x000fe20000410000 */
[----:B------:R-:W-:Y:S01]  /*f6e0*/  FMUL.FTZ R27, R32, R6 ;  /* 0x00000006201b7220 */ /* 0x000fe20000410000 */
[----:B------:R-:W-:Y:S01]  /*f6f0*/  FFMA.FTZ R7, R34, R26, -R31 ;  /* 0x0000001a22077223 */ /* 0x000fe2000001081f */
[----:B------:R-:W-:Y:S01]  /*f700*/  FFMA.FTZ R6, R32, R24, -R25 ;  /* 0x0000001820067223 */ /* 0x000fe20000010819 */
[----:B------:R-:W-:Y:S01]  /*f710*/  FFMA.FTZ R26, R40, R26, R33 ;  /* 0x0000001a281a7223 */ /* 0x000fe20000010021 */
[----:B------:R-:W-:Y:S01]  /*f720*/  FFMA.FTZ R27, R36, R24, R27 ;  /* 0x00000018241b7223 */ /* 0x000fe2000001001b */
[----:B------:R-:W-:-:S02]  /*f730*/  F2FP.BF16.F32.PACK_AB R4, R29, R4 ;  /* 0x000000041d04723e */ /* 0x000fc400000010ff */
[----:B------:R-:W-:Y:S02]  /*f740*/  F2FP.BF16.F32.PACK_AB R5, R30, R5 ;  /* 0x000000051e05723e */ /* 0x000fe400000010ff */
[----:B------:R-:W-:Y:S02]  /*f750*/  F2FP.BF16.F32.PACK_AB R6, R27, R6 ;  /* 0x000000061b06723e */ /* 0x000fe400000010ff */
[----:B------:R-:W-:-:S05]  /*f760*/  F2FP.BF16.F32.PACK_AB R7, R26, R7 ;  /* 0x000000071a07723e */ /* 0x000fca00000010ff */
[----:B------:R1:W-:Y:S02]  /*f770*/  STS.128 [R28+0x3000], R4 ;  /* 0x003000041c007388 */ /* 0x0003e40000000c00 */
.L_x_607:
[----:B------:R-:W-:Y:S05]  /*f780*/  BSYNC B1 ;  /* 0x0000000000017941 */ /* 0x000fea0003800000 */
.L_x_606:
[----:B------:R-:W-:Y:S04]  /*f790*/  BSSY B1, `(.L_x_608) ;  /* 0x0000028000017945 */ /* 0x000fe80003800000 */
[----:B------:R-:W-:Y:S05]  /*f7a0*/  @P1 BRA `(.L_x_609) ;  /* 0x0000000000981947 */ /* 0x000fea0003800000 */
[----:B-1----:R-:W1:Y:S01]  /*f7b0*/  LDS.128 R4, [R28+0x7000] ;  /* 0x007000001c047984 */ /* 0x002e620000000c00 */
[----:B------:R-:W-:Y:S01]  /*f7c0*/  IMAD.U32 R30, R14, 0x10000, RZ ;  /* 0x000100000e1e7824 */ /* 0x000fe200078e00ff */
[C---:B------:R-:W-:Y:S01]  /*f7d0*/  LOP3.LUT R33, R20.reuse, 0xffff0000, RZ, 0xc0, !PT ;  /* 0xffff000014217812 */ /* 0x040fe200078ec0ff */
[----:B0-----:R-:W-:Y:S01]  /*f7e0*/  IMAD.U32 R32, R20, 0x10000, RZ ;  /* 0x0001000014207824 */ /* 0x001fe200078e00ff */
        /* <DEDUP_REMOVED lines=11> */
[----:B------:R-:W-:-:S02]  /*f8a0*/  IMAD.U32 R14, R6, 0x10000, RZ ;  /* 0x00010000060e7824 */ /* 0x000fc400078e00ff */
[-C--:B------:R-:W-:Y:S01]  /*f8b0*/  FFMA.FTZ R4, R30, R24.reuse, -R27 ;  /* 0x000000181e047223 */ /* 0x080fe2000001081b */
[----:B------:R-:W-:Y:S01]  /*f8c0*/  FFMA.FTZ R29, R32, R24, R29 ;  /* 0x00000018201d7223 */ /* 0x000fe2000001001d */
[C---:B------:R-:W-:Y:S01]  /*f8d0*/  FMUL.FTZ R24, R31.reuse, R5 ;  /* 0x000000051f187220 */ /* 0x040fe20000410000 */
        /* <DEDUP_REMOVED lines=19> */
.L_x_609:
[----:B------:R-:W-:Y:S05]  /*fa10*/  BSYNC B1 ;  /* 0x0000000000017941 */ /* 0x000fea0003800000 */
.L_x_608:
[----:B------:R-:W-:Y:S04]  /*fa20*/  BSSY B1, `(.L_x_610) ;  /* 0x0000028000017945 */ /* 0x000fe80003800000 */
[----:B------:R-:W-:Y:S05]  /*fa30*/  @P2 BRA `(.L_x_611) ;  /* 0x0000000000982947 */ /* 0x000fea0003800000 */
[----:B-12---:R-:W1:Y:S01]  /*fa40*/  LDS.128 R4, [R28+0xb000] ;  /* 0x00b000001c047984 */ /* 0x006e620000000c00 */
[----:B------:R-:W-:Y:S01]  /*fa50*/  IMAD.U32 R24, R10, 0x10000, RZ ;  /* 0x000100000a187824 */ /* 0x000fe200078e00ff */
[C---:B------:R-:W-:Y:S01]  /*fa60*/  LOP3.LUT R29, R12.reuse, 0xffff0000, RZ, 0xc0, !PT ;  /* 0xffff00000c1d7812 */ /* 0x040fe200078ec0ff */
[----:B------:R-:W-:Y:S01]  /*fa70*/  IMAD.U32 R26, R12, 0x10000, RZ ;  /* 0x000100000c1a7824 */ /* 0x000fe200078e00ff */
[----:B------:R-:W-:Y:S02]  /*fa80*/  LOP3.LUT R27, R10, 0xffff0000, RZ, 0xc0, !PT ;  /* 0xffff00000a1b7812 */ /* 0x000fe400078ec0ff */
[----:B------:R-:W-:Y:S02]  /*fa90*/  LOP3.LUT R30, R13, 0xffff0000, RZ, 0xc0, !PT ;  /* 0xffff00000d1e7812 */ /* 0x000fe400078ec0ff */
[C---:B-1----:R-:W-:Y:S01]  /*faa0*/  SHF.L.U32 R14, R4.reuse, 0x10, RZ ;  /* 0x00000010040e7819 */ /* 0x042fe200000006ff */
[----:B------:R-:W-:Y:S01]  /*fab0*/  IMAD.U32 R15, R5, 0x10000, RZ ;  /* 0x00010000050f7824 */ /* 0x000fe200078e00ff */
[----:B------:R-:W-:Y:S01]  /*fac0*/  LOP3.LUT R4, R4, 0xffff0000, RZ, 0xc0, !PT ;  /* 0xffff000004047812 */ /* 0x000fe200078ec0ff */
[----:B------:R-:W-:Y:S01]  /*fad0*/  IMAD.U32 R12, R7, 0x10000, RZ ;  /* 0x00010000070c7824 */ /* 0x000fe200078e00ff */
[----:B------:R-:W-:Y:S01]  /*fae0*/  LOP3.LUT R5, R5, 0xffff0000, RZ, 0xc0, !PT ;  /* 0xffff000005057812 */ /* 0x000fe200078ec0ff */
[----:B------:R-:W-:Y:S01]  /*faf0*/  IMAD.U32 R10, R6, 0x10000, RZ ;  /* 0x00010000060a7824 */ /* 0x000fe200078e00ff */
[----:B------:R-:W-:Y:S01]  /*fb00*/  LOP3.LUT R7, R7, 0xffff0000, RZ, 0xc0, !PT ;  /* 0xffff000007077812 */ /* 0x000fe200078ec0ff */
[-C--:B------:R-:W-:Y:S01]  /*fb10*/  FMUL.FTZ R21, R26, R4.reuse ;  /* 0x000000041a157220 */ /* 0x080fe20000410000 */
[----:B------:R-:W-:Y:S01]  /*fb20*/  FMUL.FTZ R25, R24, R4 ;  /* 0x0000000418197220 */ /* 0x000fe20000410000 */
[-C--:B------:R-:W-:Y:S01]  /*fb30*/  FMUL.FTZ R20, R29, R5.reuse ;  /* 0x000000051d147220 */ /* 0x080fe20000410000 */
[----:B------:R-:W-:Y:S01]  /*fb40*/  LOP3.LUT R6, R6, 0xffff0000, RZ, 0xc0, !PT ;  /* 0xffff000006067812 */ /* 0x000fe200078ec0ff */
[-C--:B------:R-:W-:Y:S01]  /*fb50*/  FFMA.FTZ R4, R24, R14.reuse, -R21 ;  /* 0x0000000e18047223 */ /* 0x080fe20000010815 */
[----:B------:R-:W-:Y:S01]  /*fb60*/  FFMA.FTZ R25, R26, R14, R25 ;  /* 0x0000000e1a197223 */ /* 0x000fe20000010019 */
[C---:B------:R-:W-:Y:S01]  /*fb70*/  FMUL.FTZ R14, R27.reuse, R5 ;  /* 0x000000051b0e7220 */ /* 0x040fe20000410000 */
[----:B------:R-:W-:Y:S01]  /*fb80*/  FFMA.FTZ R5, R27, R15, -R20 ;  /* 0x0000000f1b057223 */ /* 0x000fe20000010814 */
[----:B------:R-:W-:Y:S01]  /*fb90*/  LOP3.LUT R24, R11, 0xffff0000, RZ, 0xc0, !PT ;  /* 0xffff00000b187812 */ /* 0x000fe200078ec0ff */
[----:B------:R-:W-:-:S02]  /*fba0*/  IMAD.U32 R26, R13, 0x10000, RZ ;  /* 0x000100000d1a7824 */ /* 0x000fc400078e00ff */
        /* <DEDUP_REMOVED lines=15> */
.L_x_611:
[----:B------:R-:W-:Y:S05]  /*fca0*/  BSYNC B1 ;  /* 0x0000000000017941 */ /* 0x000fea0003800000 */
.L_x_610:
[----:B------:R-:W-:Y:S05]  /*fcb0*/  @P3 BRA `(.L_x_605) ;  /* 0x0000003c005c3947 */ /* 0x000fea0003800000 */
[----:B-123--:R-:W1:Y:S01]  /*fcc0*/  LDS.128 R4, [R28+0xf000] ;  /* 0x00f000001c047984 */ /* 0x00ee620000000c00 */
[----:B------:R-:W-:Y:S01]  /*fcd0*/  IMAD.U32 R14, R0, 0x10000, RZ ;  /* 0x00010000000e7824 */ /* 0x000fe200078e00ff */
[C---:B------:R-:W-:Y:S01]  /*fce0*/  LOP3.LUT R25, R8.reuse, 0xffff0000, RZ, 0xc0, !PT ;  /* 0xffff000008197812 */ /* 0x040fe200078ec0ff */
[----:B------:R-:W-:Y:S01]  /*fcf0*/  IMAD.U32 R20, R8, 0x10000, RZ ;  /* 0x0001000008147824 */ /* 0x000fe200078e00ff */
        /* <DEDUP_REMOVED lines=33> */
[----:B------:R4:W-:Y:S01]  /*ff10*/  STS.128 [R28+0xf000], R4 ;  /* 0x00f000041c007388 */ /* 0x0009e20000000c00 */
[----:B------:R-:W-:Y:S05]  /*ff20*/  BRA `(.L_x_605) ;  /* 0x0000003800c07947 */ /* 0x000fea0003800000 */
.L_x_575:
[----:B------:R-:W-:-:S03]  /*ff30*/  UMOV UR4, 0xffffffff ;  /* 0xffffffff00047882 */ /* 0x000fc60000000000 */
[----:B------:R-:W-:Y:S05]  /*ff40*/  BRA.DIV UR4, `(.L_x_612) ;  /* 0x000001ba04347947 */ /* 0x000fea000b800000 */
[----:B------:R0:W1:Y:S04]  /*ff50*/  SHFL.IDX PT, R0, R24, RZ, 0x181f ;  /* 0x00181fff18007589 */ /* 0x00006800000e0000 */
[----:B------:R-:W2:Y:S04]  /*ff60*/  SHFL.IDX PT, R30, R30, RZ, 0x181f ;  /* 0x00181fff1e1e7589 */ /* 0x000ea800000e0000 */
[----:B------:R0:W3:Y:S04]  /*ff70*/  SHFL.IDX PT, R3, R27, RZ, 0x181f ;  /* 0x00181fff1b037589 */ /* 0x0000e800000e0000 */
[----:B------:R-:W4:Y:S02]  /*ff80*/  SHFL.IDX PT, R32, R32, RZ, 0x181f ;  /* 0x00181fff20207589 */ /* 0x000f2400000e0000 */
.L_x_862:
        /* <DEDUP_REMOVED lines=11> */
[----:B0-----:R-:W-:Y:S02]  /*10040*/  CS2R R24, SRZ ;  /* 0x0000000000187805 */ /* 0x001fe4000001ff00 */
[----:B------:R-:W-:Y:S02]  /*10050*/  CS2R R26, SRZ ;  /* 0x00000000001a7805 */ /* 0x000fe4000001ff00 */
[----:B-----5:R-:W-:-:S04]  /*10060*/  LEA.HI R12, R21, R21, RZ, 0x1 ;  /* 0x00000015150c7211 */ /* 0x020fc800078f08ff */
[----:B------:R-:W-:Y:S02]  /*10070*/  LOP3.LUT R20, R12, 0xfffffffe, RZ, 0xc0, !PT ;  /* 0xfffffffe0c147812 */ /* 0x000fe400078ec0ff */
[----:B------:R-:W-:-:S03]  /*10080*/  CS2R R12, SRZ ;  /* 0x00000000000c7805 */ /* 0x000fc6000001ff00 */
[----:B------:R-:W-:Y:S01]  /*10090*/  IMAD.IADD R35, R21, 0x1, -R20 ;  /* 0x0000000115237824 */ /* 0x000fe200078e0a14 */
[----:B------:R-:W-:Y:S06]  /*100a0*/  @P0 BRA `(.L_x_614) ;  /* 0x0000000000700947 */ /* 0x000fec0003800000 */
[----:B------:R-:W-:Y:S01]  /*100b0*/  ULDC UR4, c[0x0][0x3f4] ;  /* 0x0000fd0000047ab9 */ /* 0x000fe20000000800 */
[----:B------:R-:W-:Y:S02]  /*100c0*/  CS2R R12, SRZ ;  /* 0x00000000000c7805 */ /* 0x000fe4000001ff00 */
[----:B------:R-:W-:Y:S02]  /*100d0*/  ISETP.GE.AND P4, PT, R16, UR4, PT ;  /* 0x0000000410007c0c */ /* 0x000fe4000bf86270 */
[----:B------:R-:W-:Y:S02]  /*100e0*/  CS2R R14, SRZ ;  /* 0x00000000000e7805 */ /* 0x000fe4000001ff00 */
[----:B------:R-:W-:Y:S01]  /*100f0*/  ISETP.GE.AND P5, PT, R214, UR4, PT ;  /* 0x00000004d6007c0c */ /* 0x000fe2000bfa6270 */
[----:B------:R-:W-:-:S08]  /*10100*/  ULDC.64 UR6, c[0x0][0x208] ;  /* 0x0000820000067ab9 */ /* 0x000fd00000000a00 */
[C---:B------:R-:W-:Y:S01]  /*10110*/  @!P4 IMAD.SHL.U32 R21, R16.reuse, 0x2, RZ ;  /* 0x000000021015c824 */ /* 0x040fe200078e00ff */
[----:B------:R-:W-:-:S03]  /*10120*/  @!P4 SHF.L.U64.HI R7, R16, 0x1, R17 ;  /* 0x000000011007c819 */ /* 0x000fc60000010211 */
[C---:B------:R-:W-:Y:S01]  /*10130*/  @!P5 IMAD.SHL.U32 R33, R212.reuse, 0x2, RZ ;  /* 0x00000002d421d824 */ /* 0x040fe200078e00ff */
[----:B------:R-:W-:Y:S02]  /*10140*/  @!P5 SHF.L.U64.HI R6, R212, 0x1, R215 ;  /* 0x00000001d406d819 */ /* 0x000fe400000102d7 */
[-C--:B--2---:R-:W-:Y:S02]  /*10150*/  @!P4 IADD3 R4, P0, R30, R21.reuse, RZ ;  /* 0x000000151e04c210 */ /* 0x084fe40007f1e0ff */
[----:B----4-:R-:W-:Y:S02]  /*10160*/  @!P4 IADD3 R20, P1, R32, R21, RZ ;  /* 0x000000152014c210 */ /* 0x010fe40007f3e0ff */
[-C--:B------:R-:W-:Y:S01]  /*10170*/  @!P5 IADD3 R30, P2, R30, R33.reuse, RZ ;  /* 0x000000211e1ed210 */ /* 0x080fe20007f5e0ff */
[--C-:B-1----:R-:W-:Y:S01]  /*10180*/  @!P4 IMAD.X R5, R0, 0x1, R7.reuse, P0 ;  /* 0x000000010005c824 */ /* 0x102fe200000e0607 */
[----:B------:R-:W-:Y:S01]  /*10190*/  @!P5 IADD3 R32, P3, R32, R33, RZ ;  /* 0x000000212020d210 */ /* 0x000fe20007f7e0ff */
[C---:B---3--:R-:W-:Y:S01]  /*101a0*/  @!P4 IMAD.X R21, R3.reuse, 0x1, R7, P1 ;  /* 0x000000010315c824 */ /* 0x048fe200008e0607 */
[----:B------:R-:W-:Y:S01]  /*101b0*/  CS2R R24, SRZ ;  /* 0x0000000000187805 */ /* 0x000fe2000001ff00 */
[--C-:B------:R-:W-:Y:S01]  /*101c0*/  @!P5 IMAD.X R31, R0, 0x1, R6.reuse, P2 ;  /* 0x00000001001fd824 */ /* 0x100fe200010e0606 */
[----:B------:R0:W5:Y:S01]  /*101d0*/  @!P4 LD.E.128 R12, desc[UR6][R4.64] ;  /* 0x00000006040cc980 */ /* 0x000162000c101d00 */
[----:B------:R-:W-:Y:S01]  /*101e0*/  @!P5 IMAD.X R33, R3, 0x1, R6, P3 ;  /* 0x000000010321d824 */ /* 0x000fe200018e0606 */
[----:B------:R-:W-:-:S02]  /*101f0*/  CS2R R6, SRZ ;  /* 0x0000000000067805 */ /* 0x000fc4000001ff00 */
[----:B------:R-:W-:Y:S02]  /*10200*/  CS2R R26, SRZ ;  /* 0x00000000001a7805 */ /* 0x000fe4000001ff00 */
[----:B------:R-:W-:Y:S02]  /*10210*/  CS2R R8, SRZ ;  /* 0x0000000000087805 */ /* 0x000fe4000001ff00 */
[----:B------:R-:W-:Y:S02]  /*10220*/  CS2R R10, SRZ ;  /* 0x00000000000a7805 */ /* 0x000fe4000001ff00 */
[----:B------:R1:W5:Y:S01]  /*10230*/  @!P5 LD.E.128 R24, desc[UR6][R30.64] ;  /* 0x000000061e18d980 */ /* 0x000362000c101d00 */
[----:B0-----:R-:W-:-:S03]  /*10240*/  CS2R R4, SRZ ;  /* 0x0000000000047805 */ /* 0x001fc6000001ff00 */
[----:B------:R1:W5:Y:S04]  /*10250*/  @!P5 LD.E.128 R8, desc[UR6][R32.64] ;  /* 0x000000062008d980 */ /* 0x000368000c101d00 */
[----:B------:R1:W5:Y:S02]  /*10260*/  @!P4 LD.E.128 R4, desc[UR6][R20.64] ;  /* 0x000000061404c980 */ /* 0x000364000c101d00 */
.L_x_614:
[----:B------:R-:W-:Y:S05]  /*10270*/  BSYNC B1 ;  /* 0x0000000000017941 */ /* 0x000fea0003800000 */
.L_x_613:
[----:B-1----:R-:W-:Y:S01]  /*10280*/  SHF.L.U32 R20, R35, 0x1f, RZ ;  /* 0x0000001f23147819 */ /* 0x002fe200000006ff */
[----:B-----5:R-:W-:Y:S01]  /*10290*/  IMAD.MOV.U32 R0, RZ, RZ, R12 ;  /* 0x000000ffff007224 */ /* 0x020fe200078e000c */
[--C-:B------:R-:W-:Y:S01]  /*102a0*/  SHF.R.U64 R49, R12, 0x10, R13.reuse ;  /* 0x000000100c317819 */ /* 0x100fe2000000120d */
[--C-:B---3--:R-:W-:Y:S01]  /*102b0*/  IMAD.MOV.U32 R3, RZ, RZ, R13.reuse ;  /* 0x000000ffff037224 */ /* 0x108fe200078e000d */
        /* <DEDUP_REMOVED lines=14> */
[----:B--2---:R-:W-:Y:S01]  /*103a0*/  IMAD.MOV.U32 R30, RZ, RZ, R4 ;  /* 0x000000ffff1e7224 */ /* 0x004fe200078e0004 */
[--C-:B------:R-:W-:Y:S01]  /*103b0*/  SHF.R.U64 R41, R4, 0x10, R5.reuse ;  /* 0x0000001004297819 */ /* 0x100fe20000001205 */
[--C-:B------:R-:W-:Y:S01]  /*103c0*/  IMAD.MOV.U32 R31, RZ, RZ, R5.reuse ;  /* 0x000000ffff1f7224 */ /* 0x100fe200078e0005 */
[----:B------:R-:W-:Y:S01]  /*103d0*/  SHF.R.U32.HI R42, RZ, 0x10, R5 ;  /* 0x00000010ff2a7819 */ /* 0x000fe20000011605 */
[----:B----4-:R-:W-:Y:S01]  /*103e0*/  IMAD.MOV.U32 R32, RZ, RZ, R6 ;  /* 0x000000ffff207224 */ /* 0x010fe200078e0006 */
[--C-:B------:R-:W-:Y:S01]  /*103f0*/  SHF.R.U64 R39, R6, 0x10, R7.reuse ;  /* 0x0000001006277819 */ /* 0x100fe20000001207 */
[--C-:B------:R-:W-:Y:S01]  /*10400*/  IMAD.MOV.U32 R33, RZ, RZ, R7.reuse ;  /* 0x000000ffff217224 */ /* 0x100fe200078e0007 */
[----:B------:R-:W-:Y:S01]  /*10410*/  SHF.R.U32.HI R40, RZ, 0x10, R7 ;  /* 0x00000010ff287819 */ /* 0x000fe20000011607 */
[----:B------:R-:W-:Y:S01]  /*10420*/  BSSY B1, `(.L_x_615) ;  /* 0x0000018000017945 */ /* 0x000fe20003800000 */
[----:B------:R-:W-:Y:S01]  /*10430*/  VIMNMX R34, R34, 0x80, PT ;  /* 0x0000008022227848 */ /* 0x000fe20003fe0100 */
[----:B------:R-:W-:Y:S01]  /*10440*/  IMAD.MOV.U32 R14, RZ, RZ, R8 ;  /* 0x000000ffff0e7224 */ /* 0x000fe200078e0008 */
[--C-:B------:R-:W-:Y:S01]  /*10450*/  SHF.R.U64 R7, R8, 0x10, R9.reuse ;  /* 0x0000001008077819 */ /* 0x100fe20000001209 */
[----:B------:R-:W-:Y:S01]  /*10460*/  IMAD.MOV.U32 R15, RZ, RZ, R9 ;  /* 0x000000ffff0f7224 */ /* 0x000fe200078e0009 */
[----:B------:R-:W-:Y:S01]  /*10470*/  PRMT R24, R0, 0x5410, R49 ;  /* 0x0000541000187816 */ /* 0x000fe20000000031 */
[----:B------:R-:W-:Y:S01]  /*10480*/  IMAD.MOV.U32 R4, RZ, RZ, R10 ;  /* 0x000000ffff047224 */ /* 0x000fe200078e000a */
[----:B------:R-:W-:Y:S01]  /*10490*/  PRMT R25, R3, 0x5410, R50 ;  /* 0x0000541003197816 */ /* 0x000fe20000000032 */
[----:B------:R-:W-:Y:S01]  /*104a0*/  IMAD.MOV.U32 R21, RZ, RZ, R11 ;  /* 0x000000ffff157224 */ /* 0x000fe200078e000b */
[----:B------:R-:W-:-:S02]  /*104b0*/  PRMT R26, R12, 0x5410, R47 ;  /* 0x000054100c1a7816 */ /* 0x000fc4000000002f */
[----:B------:R-:W-:Y:S02]  /*104c0*/  PRMT R27, R13, 0x5410, R48 ;  /* 0x000054100d1b7816 */ /* 0x000fe40000000030 */
[----:B------:R-:W-:Y:S02]  /*104d0*/  SHF.R.U32.HI R8, RZ, 0x10, R9 ;  /* 0x00000010ff087819 */ /* 0x000fe40000011609 */
[--C-:B------:R-:W-:Y:S02]  /*104e0*/  SHF.R.U64 R5, R10, 0x10, R11.reuse ;  /* 0x000000100a057819 */ /* 0x100fe4000000120b */
[----:B------:R-:W-:Y:S02]  /*104f0*/  SHF.R.U32.HI R6, RZ, 0x10, R11 ;  /* 0x00000010ff067819 */ /* 0x000fe4000001160b */
[----:B------:R-:W-:Y:S02]  /*10500*/  PRMT R0, R35, 0x5410, R46 ;  /* 0x0000541023007816 */ /* 0x000fe4000000002e */
[----:B------:R-:W-:-:S02]  /*10510*/  ISETP.GE.AND P1, PT, R224, R34, PT ;  /* 0x00000022e000720c */ /* 0x000fc40003f26270 */
[----:B------:R-:W-:Y:S02]  /*10520*/  PRMT R3, R36, 0x5410, R45 ;  /* 0x0000541024037816 */ /* 0x000fe4000000002d */
[----:B------:R-:W-:Y:S02]  /*10530*/  PRMT R12, R37, 0x5410, R44 ;  /* 0x00005410250c7816 */ /* 0x000fe4000000002c */
[----:B------:R-:W-:Y:S02]  /*10540*/  PRMT R13, R38, 0x5410, R43 ;  /* 0x00005410260d7816 */ /* 0x000fe4000000002b */
[----:B------:R-:W-:Y:S02]  /*10550*/  PRMT R30, R30, 0x5410, R41 ;  /* 0x000054101e1e7816 */ /* 0x000fe40000000029 */
[----:B------:R-:W-:Y:S02]  /*10560*/  PRMT R31, R31, 0x5410, R42 ;  /* 0x000054101f1f7816 */ /* 0x000fe4000000002a */
[----:B------:R-:W-:-:S02]  /*10570*/  PRMT R32, R32, 0x5410, R39 ;  /* 0x0000541020207816 */ /* 0x000fc40000000027 */
[----:B------:R-:W-:Y:S01]  /*10580*/  PRMT R33, R33, 0x5410, R40 ;  /* 0x0000541021217816 */ /* 0x000fe20000000028 */
[----:B0-----:R-:W-:Y:S06]  /*10590*/  @!P0 BRA `(.L_x_616) ;  /* 0x000001b400148947 */ /* 0x001fec0003800000 */
.L_x_863:
[----:B------:R-:W-:Y:S05]  /*105a0*/  BSYNC B1 ;  /* 0x0000000000017941 */ /* 0x000fea0003800000 */
.L_x_615:
[----:B------:R-:W-:Y:S01]  /*105b0*/  BSSY B1, `(.L_x_617) ;  /* 0x00000d1000017945 */ /* 0x000fe20003800000 */
[----:B------:R-:W-:Y:S02]  /*105c0*/  PRMT R14, R14, 0x5410, R7 ;  /* 0x000054100e0e7816 */ /* 0x000fe40000000007 */
[----:B------:R-:W-:Y:S02]  /*105d0*/  PRMT R15, R15, 0x5410, R8 ;  /* 0x000054100f0f7816 */ /* 0x000fe40000000008 */
[----:B0-----:R-:W-:Y:S02]  /*105e0*/  PRMT R20, R4, 0x5410, R5 ;  /* 0x0000541004147816 */ /* 0x001fe40000000005 */
[----:B------:R-:W-:Y:S01]  /*105f0*/  PRMT R21, R21, 0x5410, R6 ;  /* 0x0000541015157816 */ /* 0x000fe20000000006 */
[----:B------:R-:W-:Y:S06]  /*10600*/  @P1 BRA `(.L_x_618) ;  /* 0x0000000c002c1947 */ /* 0x000fec0003800000 */
[----:B------:R0:W5:Y:S01]  /*10610*/  LDL R60, [R1+0x6c] ;  /* 0x00006c00013c7983 */ /* 0x0001620000100800 */
[----:B------:R-:W1:Y:S03]  /*10620*/  LDC R35, c[0x0][0x3f4] ;  /* 0x0000fd00ff237b82 */ /* 0x000e660000000800 */
[----:B------:R0:W5:Y:S01]  /*10630*/  LDL R54, [R1+0x5c] ;  /* 0x00005c0001367983 */ /* 0x0001620000100800 */
[C---:B------:R-:W-:Y:S01]  /*10640*/  IMAD.SHL.U32 R56, R224.reuse, 0x40, RZ ;  /* 0x00000040e0387824 */ /* 0x040fe200078e00ff */
[----:B------:R-:W-:Y:S01]  /*10650*/  BSSY B2, `(.L_x_619) ;  /* 0x0000064000027945 */ /* 0x000fe20003800000 */
[----:B------:R-:W-:-:S03]  /*10660*/  IMAD.SHL.U32 R58, R224, 0x40, RZ ;  /* 0x00000040e03a7824 */ /* 0x000fc600078e00ff */
[----:B------:R-:W-:Y:S02]  /*10670*/  LOP3.LUT R56, R56, 0x1c0, RZ, 0xc0, !PT ;  /* 0x000001c038387812 */ /* 0x000fe400078ec0ff */
[----:B------:R-:W-:Y:S02]  /*10680*/  LOP3.LUT R58, R58, 0x1c0, RZ, 0xc0, !PT ;  /* 0x000001c03a3a7812 */ /* 0x000fe400078ec0ff */
[----:B------:R-:W-:Y:S02]  /*10690*/  SHF.R.U32.HI R56, RZ, 0x3, R56 ;  /* 0x00000003ff387819 */ /* 0x000fe40000011638 */
[-C--:B-1----:R-:W-:Y:S02]  /*106a0*/  ISETP.GE.AND P0, PT, R16, R35.reuse, PT ;  /* 0x000000231000720c */ /* 0x082fe40003f06270 */
[----:B------:R-:W-:-:S11]  /*106b0*/  ISETP.GE.AND P1, PT, R214, R35, PT ;  /* 0x00000023d600720c */ /* 0x000fd60003f26270 */
[----:B0-----:R-:W-:Y:S05]  /*106c0*/  @P0 BRA `(.L_x_620) ;  /* 0x0000000400700947 */ /* 0x001fea0003800000 */
[----:B------:R-:W2:Y:S01]  /*106d0*/  LDL R9, [R1+0x68] ;  /* 0x0000680001097983 */ /* 0x000ea20000100800 */
[----:B------:R-:W-:Y:S01]  /*106e0*/  LEA.HI R4, R29, R28, RZ, 0x3 ;  /* 0x0000001c1d047211 */ /* 0x000fe200078f18ff */
[----:B------:R-:W-:Y:S01]  /*106f0*/  IMAD.U32 R49, R30, 0x10000, RZ ;  /* 0x000100001e317824 */ /* 0x000fe200078e00ff */
[----:B-----5:R-:W-:Y:S01]  /*10700*/  R2UR UR4, R60 ;  /* 0x000000003c0472ca */ /* 0x020fe200000e0000 */
[----:B------:R-:W-:Y:S01]  /*10710*/  IMAD.U32 R47, R24, 0x10000, RZ ;  /* 0x00010000182f7824 */ /* 0x000fe200078e00ff */
[----:B------:R-:W-:Y:S02]  /*10720*/  LOP3.LUT R5, R4, 0xfffffff8, RZ, 0xc0, !PT ;  /* 0xfffffff804057812 */ /* 0x000fe400078ec0ff */
[----:B------:R-:W-:-:S03]  /*10730*/  LOP3.LUT R51, R30, 0xffff0000, RZ, 0xc0, !PT ;  /* 0xffff00001e337812 */ /* 0x000fc600078ec0ff */
[----:B------:R-:W-:-:S05]  /*10740*/  IMAD.IADD R4, R28, 0x1, -R5 ;  /* 0x000000011c047824 */ /* 0x000fca00078e0a05 */
[----:B------:R-:W-:-:S04]  /*10750*/  LEA.HI R4, R35, R4, RZ, 0x1d ;  /* 0x0000000423047211 */ /* 0x000fc800078fe8ff */
[----:B------:R-:W-:Y:S02]  /*10760*/  SHF.R.S32.HI R7, RZ, 0x1f, R4 ;  /* 0x0000001fff077819 */ /* 0x000fe40000011404 */
[----:B------:R-:W-:Y:S02]  /*10770*/  SHF.L.U32 R5, R4, 0x3, RZ ;  /* 0x0000000304057819 */ /* 0x000fe400000006ff */
[----:B------:R-:W-:Y:S02]  /*10780*/  LEA.HI R7, R7, R4, RZ, 0x3 ;  /* 0x0000000407077211 */ /* 0x000fe400078f18ff */
[----:B------:R-:W-:-:S03]  /*10790*/  LOP3.LUT R5, R58, 0x38, R5, 0xf8, !PT ;  /* 0x000000383a057812 */ /* 0x000fc600078ef805 */
[----:B------:R-:W-:Y:S01]  /*107a0*/  IMAD.SHL.U32 R7, R7, 0x400, RZ ;  /* 0x0000040007077824 */ /* 0x000fe200078e00ff */
[----:B------:R-:W-:-:S04]  /*107b0*/  LOP3.LUT R4, R5, R56, RZ, 0x3c, !PT ;  /* 0x0000003805047212 */ /* 0x000fc800078e3cff */
[----:B------:R-:W-:-:S04]  /*107c0*/  LOP3.LUT R7, R7, 0x7fffe000, RZ, 0xc0, !PT ;  /* 0x7fffe00007077812 */ /* 0x000fc800078ec0ff */
[----:B------:R-:W-:-:S05]  /*107d0*/  IADD3 R8, R4, R7, R54 ;  /* 0x0000000704087210 */ /* 0x000fca0007ffe036 */
[----:B------:R-:W-:Y:S01]  /*107e0*/  IMAD R37, R8, 0x2, R23 ;  /* 0x0000000208257824 */ /* 0x000fe200078e0217 */
[----:B--2---:R-:W-:-:S04]  /*107f0*/  LEA R36, R9, UR4, 0x1 ;  /* 0x0000000409247c11 */ /* 0x004fc8000f8e08ff */
[----:B------:R-:W0:Y:S04]  /*10800*/  LDS.128 R8, [R37+0x14400] ;  /* 0x0144000025087984 */ /* 0x000e280000000c00 */
[----:B------:R-:W1:Y:S01]  /*10810*/  LDS.128 R4, [R36] ;  /* 0x0000000024047984 */ /* 0x000e620000000c00 */
[C---:B0-----:R-:W-:Y:S01]  /*10820*/  IMAD.U32 R42, R8.reuse, 0x10000, RZ ;  /* 0x00010000082a7824 */ /* 0x041fe200078e00ff */
[----:B------:R-:W-:Y:S01]  /*10830*/  LOP3.LUT R8, R8, 0xffff0000, RZ, 0xc0, !PT ;  /* 0xffff000008087812 */ /* 0x000fe200078ec0ff */
[C---:B------:R-:W-:Y:S01]  /*10840*/  IMAD.U32 R43, R9.reuse, 0x10000, RZ ;  /* 0x00010000092b7824 */ /* 0x040fe200078e00ff */
[----:B------:R-:W-:Y:S01]  /*10850*/  LOP3.LUT R9, R9, 0xffff0000, RZ, 0xc0, !PT ;  /* 0xffff000009097812 */ /* 0x000fe200078ec0ff */
[----:B-1----:R-:W-:Y:S02]  /*10860*/  IMAD.U32 R38, R4, 0x10000, RZ ;  /* 0x0001000004267824 */ /* 0x002fe400078e00ff */
[C---:B------:R-:W-:Y:S01]  /*10870*/  FMUL.FTZ R53, R42.reuse, R49 ;  /* 0x000000312a357220 */ /* 0x040fe20000410000 */
[----:B------:R-:W-:Y:S01]  /*10880*/  FMUL.FTZ R55, R42, R47 ;  /* 0x0000002f2a377220 */ /* 0x000fe20000410000 */
[----:B------:R-:W-:Y:S01]  /*10890*/  LOP3.LUT R4, R4, 0xffff0000, RZ, 0xc0, !PT ;  /* 0xffff000004047812 */ /* 0x000fe200078ec0ff */
[----:B------:R-:W-:Y:S01]  /*108a0*/  FMUL.FTZ R57, R8, R51 ;  /* 0x0000003308397220 */ /* 0x000fe20000410000 */
[----:B------:R-:W-:Y:S01]  /*108b0*/  FFMA.FTZ R53, R38, R47, -R53 ;  /* 0x0000002f26357223 */ /* 0x000fe20000010835 */
[----:B------:R-:W-:Y:S01]  /*108c0*/  LOP3.LUT R47, R24, 0xffff0000, RZ, 0xc0, !PT ;  /* 0xffff0000182f7812 */ /* 0x000fe200078ec0ff */
[----:B------:R-:W-:Y:S01]  /*108d0*/  FFMA.FTZ R55, R38, R49, R55 ;  /* 0x0000003126377223 */ /* 0x000fe20000010037 */
[----:B------:R-:W-:-:S02]  /*108e0*/  IMAD.U32 R42, R31, 0x10000, RZ ;  /* 0x000100001f2a7824 */ /* 0x000fc400078e00ff */
[----:B------:R-:W-:Y:S02]  /*108f0*/  IMAD.U32 R38, R25, 0x10000, RZ ;  /* 0x0001000019267824 */ /* 0x000fe400078e00ff */
[-C--:B------:R-:W-:Y:S01]  /*10900*/  FMUL.FTZ R49, R8, R47.reuse ;  /* 0x0000002f08317220 */ /* 0x080fe20000410000 */
[----:B------:R-:W-:Y:S01]  /*10910*/  FFMA.FTZ R46, R4, R47, -R57 ;  /* 0x0000002f042e7223 */ /* 0x000fe20000010839 */
[----:B------:R-:W-:Y:S02]  /*10920*/  IMAD.U32 R39, R5, 0x10000, RZ ;  /* 0x0001000005277824 */ /* 0x000fe400078e00ff */
[C---:B------:R-:W-:Y:S01]  /*10930*/  FMUL.FTZ R8, R43.reuse, R42 ;  /* 0x0000002a2b087220 */ /* 0x040fe20000410000 */
[----:B------:R-:W-:Y:S02]  /*10940*/  IMAD.U32 R44, R10, 0x10000, RZ ;  /* 0x000100000a2c7824 */ /* 0x000fe400078e00ff */
[----:B------:R-:W-:Y:S01]  /*10950*/  FMUL.FTZ R57, R43, R38 ;  /* 0x000000262b397220 */ /* 0x000fe20000410000 */
[----:B------:R-:W-:-:S02]  /*10960*/  IMAD.U32 R47, R32, 0x10000, RZ ;  /* 0x00010000202f7824 */ /* 0x000fc400078e00ff */
[----:B------:R-:W-:Y:S01]  /*10970*/  FFMA.FTZ R48, R4, R51, R49 ;  /* 0x0000003304307223 */ /* 0x000fe20000010031 */
[----:B------:R-:W-:Y:S01]  /*10980*/  IMAD.U32 R40, R6, 0x10000, RZ ;  /* 0x0001000006287824 */ /* 0x000fe200078e00ff */
[----:B------:R-:W-:Y:S01]  /*10990*/  LOP3.LUT R10, R10, 0xffff0000, RZ, 0xc0, !PT ;  /* 0xffff00000a0a7812 */ /* 0x000fe200078ec0ff */
[C---:B------:R-:W-:Y:S01]  /*109a0*/  FFMA.FTZ R50, R39.reuse, R38, -R8 ;  /* 0x0000002627327223 */ /* 0x040fe20000010808 */
[----:B------:R-:W-:Y:S02]  /*109b0*/  IMAD.U32 R43, R26, 0x10000, RZ ;  /* 0x000100001a2b7824 */ /* 0x000fe400078e00ff */
[----:B------:R-:W-:Y:S01]  /*109c0*/  FFMA.FTZ R57, R39, R42, R57 ;  /* 0x0000002a27397223 */ /* 0x000fe20000010039 */
[----:B------:R-:W-:Y:S01]  /*109d0*/  FMUL.FTZ R51, R44, R47 ;  /* 0x0000002f2c337220 */ /* 0x000fe20000410000 */
[----:B------:R-:W-:Y:S01]  /*109e0*/  LOP3.LUT R49, R32, 0xffff0000, RZ, 0xc0, !PT ;  /* 0xffff000020317812 */ /* 0x000fe200078ec0ff */
[----:B------:R-:W-:Y:S01]  /*109f0*/  IMAD.U32 R45, R11, 0x10000, RZ ;  /* 0x000100000b2d7824 */ /* 0x000fe200078e00ff */
[----:B------:R-:W-:Y:S01]  /*10a00*/  LOP3.LUT R39, R26, 0xffff0000, RZ, 0xc0, !PT ;  /* 0xffff00001a277812 */ /* 0x000fe200078ec0ff */
[----:B------:R-:W-:Y:S01]  /*10a10*/  IMAD.U32 R38, R33, 0x10000, RZ ;  /* 0x0001000021267824 */ /* 0x000fe200078e00ff */
[----:B------:R-:W-:Y:S01]  /*10a20*/  LOP3.LUT R6, R6, 0xffff0000, RZ, 0xc0, !PT ;  /* 0xffff000006067812 */ /* 0x000fe200078ec0ff */
[-C--:B------:R-:W-:Y:S01]  /*10a30*/  FMUL.FTZ R59, R44, R43.reuse ;  /* 0x0000002b2c3b7220 */ /* 0x080fe20000410000 */
[----:B------:R-:W-:Y:S01]  /*10a40*/  FFMA.FTZ R51, R40, R43, -R51 ;  /* 0x0000002b28337223 */ /* 0x000fe20000010833 */
[----:B------:R-:W-:Y:S01]  /*10a50*/  FMUL.FTZ R43, R10, R49 ;  /* 0x000000310a2b7220 */ /* 0x000fe20000410000 */
[----:B------:R-:W-:-:S02]  /*10a60*/  IMAD.U32 R41, R7, 0x10000, RZ ;  /* 0x0001000007297824 */ /* 0x000fc400078e00ff */
[----:B------:R-:W-:Y:S01]  /*10a70*/  FMUL.FTZ R10, R10, R39 ;  /* 0x000000270a0a7220 */ /* 0x000fe20000410000 */
[----:B------:R-:W-:Y:S02]  /*10a80*/  IMAD.U32 R4, R27, 0x10000, RZ ;  /* 0x000100001b047824 */ /* 0x000fe400078e00ff */
[----:B------:R-:W-:Y:S01]  /*10a90*/  FMUL.FTZ R8, R45, R38 ;  /* 0x000000262d087220 */ /* 0x000fe20000410000 */
[----:B------:R-:W-:Y:S01]  /*10aa0*/  FFMA.FTZ R59, R40, R47, R59 ;  /* 0x0000002f283b7223 */ /* 0x000fe2000001003b */
[C---:B------:R-:W-:Y:S01]  /*10ab0*/  FFMA.FTZ R40, R6.reuse, R39, -R43 ;  /* 0x0000002706287223 */ /* 0x040fe2000001082b */
[----:B------:R-:W-:Y:S01]  /*10ac0*/  FFMA.FTZ R42, R6, R49, R10 ;  /* 0x00000031062a7223 */ /* 0x000fe2000001000a */
[-C--:B------:R-:W-:Y:S01]  /*10ad0*/  FFMA.FTZ R43, R41, R4.reuse, -R8 ;  /* 0x00000004292b7223 */ /* 0x080fe20000010808 */
[----:B------:R-:W-:Y:S01]  /*10ae0*/  LOP3.LUT R11, R11, 0xffff0000, RZ, 0xc0, !PT ;  /* 0xffff00000b0b7812 */ /* 0x000fe200078ec0ff */
[----:B------:R-:W-:Y:S01]  /*10af0*/  FMUL.FTZ R44, R45, R4 ;  /* 0x000000042d2c7220 */ /* 0x000fe20000410000 */
[----:B------:R-:W-:-:S02]  /*10b00*/  LOP3.LUT R8, R31, 0xffff0000, RZ, 0xc0, !PT ;  /* 0xffff00001f087812 */ /* 0x000fc400078ec0ff */
[----:B------:R-:W-:Y:S01]  /*10b10*/  LOP3.LUT R10, R33, 0xffff0000, RZ, 0xc0, !PT ;  /* 0xffff0000210a7812 */ /* 0x000fe200078ec0ff */
[----:B------:R-:W-:Y:S01]  /*10b20*/  FFMA.FTZ R44, R41, R38, R44 ;  /* 0x00000026292c7223 */ /* 0x000fe2000001002c */
[----:B------:R-:W-:Y:S01]  /*10b30*/  LOP3.LUT R4, R25, 0xffff0000, RZ, 0xc0, !PT ;  /* 0xffff000019047812 */ /* 0x000fe200078ec0ff */
[----:B------:R-:W-:Y:S01]  /*10b40*/  FMUL.FTZ R38, R9, R8 ;  /* 0x0000000809267220 */ /* 0x000fe20000410000 */
[----:B------:R-:W-:Y:S01]  /*10b50*/  LOP3.LUT R6, R27, 0xffff0000, RZ, 0xc0, !PT ;  /* 0xffff00001b067812 */ /* 0x000fe200078ec0ff */
[----:B------:R-:W-:Y:S01]  /*10b60*/  FMUL.FTZ R52, R11, R10 ;  /* 0x0000000a0b347220 */ /* 0x000fe20000410000 */
[----:B------:R-:W-:Y:S01]  /*10b70*/  LOP3.LUT R5, R5, 0xffff0000, RZ, 0xc0, !PT ;  /* 0xffff000005057812 */ /* 0x000fe200078ec0ff */
[----:B------:R-:W-:Y:S01]  /*10b80*/  FMUL.FTZ R39, R9, R4 ;  /* 0x0000000409277220 */ /* 0x000fe20000410000 */
[----:B------:R-:W-:Y:S01]  /*10b90*/  LOP3.LUT R7, R7, 0xffff0000, RZ, 0xc0, !PT ;  /* 0xffff000007077812 */ /* 0x000fe200078ec0ff */
[----:B------:R-:W-:Y:S02]  /*10ba0*/  FMUL.FTZ R11, R11, R6 ;  /* 0x000000060b0b7220 */ /* 0x000fe40000410000 */
[C---:B------:R-:W-:Y:S01]  /*10bb0*/  FFMA.FTZ R9, R5.reuse, R4, -R38 ;  /* 0x0000000405097223 */ /* 0x040fe20000010826 */
[----:B------:R-:W-:Y:S01]  /*10bc0*/  FFMA.FTZ R38, R5, R8, R39 ;  /* 0x0000000805267223 */ /* 0x000fe20000010027 */
[C---:B------:R-:W-:Y:S01]  /*10bd0*/  FFMA.FTZ R52, R7.reuse, R6, -R52 ;  /* 0x0000000607347223 */ /* 0x040fe20000010834 */
[----:B------:R-:W-:Y:S01]  /*10be0*/  FFMA.FTZ R11, R7, R10, R11 ;  /* 0x0000000a070b7223 */ /* 0x000fe2000001000b */
[----:B------:R-:W-:-:S02]  /*10bf0*/  F2FP.BF16.F32.PACK_AB R6, R40, R51 ;  /* 0x000000332806723e */ /* 0x000fc400000010ff */
[----:B------:R-:W-:Y:S02]  /*10c00*/  F2FP.BF16.F32.PACK_AB R4, R46, R53 ;  /* 0x000000352e04723e */ /* 0x000fe400000010ff */
[----:B------:R-:W-:Y:S02]  /*10c10*/  F2FP.BF16.F32.PACK_AB R5, R9, R50 ;  /* 0x000000320905723e */ /* 0x000fe400000010ff */
[----:B------:R-:W-:Y:S02]  /*10c20*/  F2FP.BF16.F32.PACK_AB R7, R52, R43 ;  /* 0x0000002b3407723e */ /* 0x000fe400000010ff */
[----:B------:R-:W-:Y:S02]  /*10c30*/  F2FP.BF16.F32.PACK_AB R10, R42, R59 ;  /* 0x0000003b2a0a723e */ /* 0x000fe400000010ff */
[----:B------:R-:W-:Y:S01]  /*10c40*/  F2FP.BF16.F32.PACK_AB R8, R48, R55 ;  /* 0x000000373008723e */ /* 0x000fe200000010ff */
[----:B------:R0:W-:Y:S01]  /*10c50*/  STS.128 [R36], R4 ;  /* 0x0000000424007388 */ /* 0x0001e20000000c00 */
[----:B------:R-:W-:-:S02]  /*10c60*/  F2FP.BF16.F32.PACK_AB R9, R38, R57 ;  /* 0x000000392609723e */ /* 0x000fc400000010ff */
[----:B------:R-:W-:-:S05]  /*10c70*/  F2FP.BF16.F32.PACK_AB R11, R11, R44 ;  /* 0x0000002c0b0b723e */ /* 0x000fca00000010ff */
[----:B------:R0:W-:Y:S02]  /*10c80*/  STS.128 [R37+0x14400], R8 ;  /* 0x0144000825007388 */ /* 0x0001e40000000c00 */
.L_x_620:
[----:B------:R-:W-:Y:S05]  /*10c90*/  BSYNC B2 ;  /* 0x0000000000027941 */ /* 0x000fea0003800000 */
.L_x_619:
[----:B------:R-:W-:Y:S05]  /*10ca0*/  @P1 BRA `(.L_x_618) ;  /* 0x0000000400841947 */ /* 0x000fea0003800000 */
[----:B0-----:R-:W-:Y:S01]  /*10cb0*/  SHF.R.S32.HI R5, RZ, 0x1f, R214 ;  /* 0x0000001fff057819 */ /* 0x001fe200000114d6 */
[----:B------:R-:W-:Y:S01]  /*10cc0*/  IMAD.U32 R48, R14, 0x10000, RZ ;  /* 0x000100000e307824 */ /* 0x000fe200078e00ff */
[----:B-----5:R-:W-:Y:S01]  /*10cd0*/  R2UR UR4, R60 ;  /* 0x000000003c0472ca */ /* 0x020fe200000e0000 */
[----:B------:R-:W-:Y:S01]  /*10ce0*/  IMAD.U32 R46, R0, 0x10000, RZ ;  /* 0x00010000002e7824 */ /* 0x000fe200078e00ff */
[CC--:B------:R-:W-:Y:S02]  /*10cf0*/  LEA.HI R4, R5.reuse, R214.reuse, RZ, 0x3 ;  /* 0x000000d605047211 */ /* 0x0c0fe400078f18ff */
[----:B------:R-:W-:Y:S02]  /*10d00*/  LEA.HI R5, R5, R214, RZ, 0x6 ;  /* 0x000000d605057211 */ /* 0x000fe400078f30ff */
[--C-:B------:R-:W-:Y:S02]  /*10d10*/  SHF.R.S32.HI R6, RZ, 0x3, R4.reuse ;  /* 0x00000003ff067819 */ /* 0x100fe40000011404 */
[----:B------:R-:W-:Y:S01]  /*10d20*/  LOP3.LUT R4, R58, 0x38, R4, 0xf8, !PT ;  /* 0x000000383a047812 */ /* 0x000fe200078ef804 */
[----:B------:R-:W-:Y:S01]  /*10d30*/  IMAD.SHL.U32 R5, R5, 0x80, RZ ;  /* 0x0000008005057824 */ /* 0x000fe200078e00ff */
[----:B------:R-:W-:-:S02]  /*10d40*/  LEA.HI R35, R35, R6, RZ, 0x1d ;  /* 0x0000000623237211 */ /* 0x000fc400078fe8ff */
[----:B------:R-:W-:Y:S02]  /*10d50*/  LOP3.LUT R8, R4, R56, RZ, 0x3c, !PT ;  /* 0x0000003804087212 */ /* 0x000fe400078e3cff */
[----:B------:R-:W-:Y:S01]  /*10d60*/  SHF.R.S32.HI R6, RZ, 0x1f, R35 ;  /* 0x0000001fff067819 */ /* 0x000fe20000011423 */
[----:B------:R-:W-:Y:S01]  /*10d70*/  IMAD.SHL.U32 R4, R35, 0x8, RZ ;  /* 0x0000000823047824 */ /* 0x000fe200078e00ff */
[----:B------:R-:W-:Y:S02]  /*10d80*/  LOP3.LUT R5, R5, 0xffffe000, RZ, 0xc0, !PT ;  /* 0xffffe00005057812 */ /* 0x000fe400078ec0ff */
[----:B------:R-:W-:Y:S02]  /*10d90*/  LEA.HI R6, R6, R35, RZ, 0x3 ;  /* 0x0000002306067211 */ /* 0x000fe400078f18ff */
[----:B------:R-:W-:Y:S02]  /*10da0*/  IADD3 R5, R8, R5, R54 ;  /* 0x0000000508057210 */ /* 0x000fe40007ffe036 */
[----:B------:R-:W-:Y:S01]  /*10db0*/  LOP3.LUT R4, R58, 0x38, R4, 0xf8, !PT ;  /* 0x000000383a047812 */ /* 0x000fe200078ef804 */
[----:B------:R-:W-:Y:S01]  /*10dc0*/  IMAD.SHL.U32 R6, R6, 0x400, RZ ;  /* 0x0000040006067824 */ /* 0x000fe200078e00ff */
[----:B------:R-:W-:-:S02]  /*10dd0*/  LEA R35, R5, UR4, 0x1 ;  /* 0x0000000405237c11 */ /* 0x000fc4000f8e08ff */
[----:B------:R-:W-:Y:S02]  /*10de0*/  LOP3.LUT R5, R4, R56, RZ, 0x3c, !PT ;  /* 0x0000003804057212 */ /* 0x000fe400078e3cff */
[----:B------:R-:W-:Y:S02]  /*10df0*/  LOP3.LUT R6, R6, 0x7fffe000, RZ, 0xc0, !PT ;  /* 0x7fffe00006067812 */ /* 0x000fe400078ec0ff */
[----:B------:R-:W-:Y:S02]  /*10e00*/  LOP3.LUT R45, R14, 0xffff0000, RZ, 0xc0, !PT ;  /* 0xffff00000e2d7812 */ /* 0x000fe400078ec0ff */
[----:B------:R-:W-:Y:S02]  /*10e10*/  IADD3 R36, R5, R6, R54 ;  /* 0x0000000605247210 */ /* 0x000fe40007ffe036 */
[----:B------:R-:W0:Y:S03]  /*10e20*/  LDS.128 R4, [R35] ;  /* 0x0000000023047984 */ /* 0x000e260000000c00 */
[----:B------:R-:W-:-:S05]  /*10e30*/  IMAD R36, R36, 0x2, R23 ;  /* 0x0000000224247824 */ /* 0x000fca00078e0217 */
[----:B------:R-:W1:Y:S01]  /*10e40*/  LDS.128 R8, [R36+0x14400] ;  /* 0x0144000024087984 */ /* 0x000e620000000c00 */
[C---:B0-----:R-:W-:Y:S01]  /*10e50*/  IMAD.U32 R37, R4.reuse, 0x10000, RZ ;  /* 0x0001000004257824 */ /* 0x041fe200078e00ff */
[----:B------:R-:W-:Y:S01]  /*10e60*/  LOP3.LUT R4, R4, 0xffff0000, RZ, 0xc0, !PT ;  /* 0xffff000004047812 */ /* 0x000fe200078ec0ff */
[C---:B------:R-:W-:Y:S01]  /*10e70*/  IMAD.U32 R39, R6.reuse, 0x10000, RZ ;  /* 0x0001000006277824 */ /* 0x040fe200078e00ff */
[----:B------:R-:W-:Y:S01]  /*10e80*/  LOP3.LUT R6, R6, 0xffff0000, RZ, 0xc0, !PT ;  /* 0xffff000006067812 */ /* 0x000fe200078ec0ff */
[C---:B------:R-:W-:Y:S01]  /*10e90*/  IMAD.U32 R38, R5.reuse, 0x10000, RZ ;  /* 0x0001000005267824 */ /* 0x040fe200078e00ff */
[----:B------:R-:W-:Y:S01]  /*10ea0*/  LOP3.LUT R5, R5, 0xffff0000, RZ, 0xc0, !PT ;  /* 0xffff000005057812 */ /* 0x000fe200078ec0ff */
[C---:B------:R-:W-:Y:S01]  /*10eb0*/  IMAD.U32 R40, R7.reuse, 0x10000, RZ ;  /* 0x0001000007287824 */ /* 0x040fe200078e00ff */
[----:B------:R-:W-:Y:S01]  /*10ec0*/  LOP3.LUT R7, R7, 0xffff0000, RZ, 0xc0, !PT ;  /* 0xffff000007077812 */ /* 0x000fe200078ec0ff */
[C---:B-1----:R-:W-:Y:S01]  /*10ed0*/  IMAD.U32 R41, R8.reuse, 0x10000, RZ ;  /* 0x0001000008297824 */ /* 0x042fe200078e00ff */
[----:B------:R-:W-:Y:S01]  /*10ee0*/  LOP3.LUT R8, R8, 0xffff0000, RZ, 0xc0, !PT ;  /* 0xffff000008087812 */ /* 0x000fe200078ec0ff */
[C---:B------:R-:W-:Y:S01]  /*10ef0*/  IMAD.U32 R43, R10.reuse, 0x10000, RZ ;  /* 0x000100000a2b7824 */ /* 0x040fe200078e00ff */
[----:B------:R-:W-:Y:S01]  /*10f00*/  LOP3.LUT R10, R10, 0xffff0000, RZ, 0xc0, !PT ;  /* 0xffff00000a0a7812 */ /* 0x000fe200078ec0ff */
[C---:B------:R-:W-:Y:S01]  /*10f10*/  FMUL.FTZ R50, R41.reuse, R48 ;  /* 0x0000003029327220 */ /* 0x040fe20000410000 */
[-C--:B------:R-:W-:Y:S01]  /*10f20*/  FMUL.FTZ R52, R41, R46.reuse ;  /* 0x0000002e29347220 */ /* 0x080fe20000410000 */
[----:B------:R-:W-:Y:S01]  /*10f30*/  LOP3.LUT R41, R0, 0xffff0000, RZ, 0xc0, !PT ;  /* 0xffff000000297812 */ /* 0x000fe200078ec0ff */
[----:B------:R-:W-:Y:S01]  /*10f40*/  FMUL.FTZ R47, R8, R45 ;  /* 0x0000002d082f7220 */ /* 0x000fe20000410000 */
[----:B------:R-:W-:Y:S01]  /*10f50*/  FFMA.FTZ R49, R37, R46, -R50 ;  /* 0x0000002e25317223 */ /* 0x000fe20000010832 */
[----:B------:R-:W-:-:S02]  /*10f60*/  IMAD.U32 R50, R20, 0x10000, RZ ;  /* 0x0001000014327824 */ /* 0x000fc400078e00ff */
[----:B------:R-:W-:Y:S01]  /*10f70*/  FFMA.FTZ R52, R37, R48, R52 ;  /* 0x0000003025347223 */ /* 0x000fe20000010034 */
[----:B------:R-:W-:Y:S02]  /*10f80*/  IMAD.U32 R46, R12, 0x10000, RZ ;  /* 0x000100000c2e7824 */ /* 0x000fe400078e00ff */
[-C--:B------:R-:W-:Y:S01]  /*10f90*/  FMUL.FTZ R37, R8, R41.reuse ;  /* 0x0000002908257220 */ /* 0x080fe20000410000 */
[----:B------:R-:W-:Y:S01]  /*10fa0*/  FFMA.FTZ R48, R4, R41, -R47 ;  /* 0x0000002904307223 */ /* 0x000fe2000001082f */
[C---:B------:R-:W-:Y:S01]  /*10fb0*/  FMUL.FTZ R8, R43.reuse, R50 ;  /* 0x000000322b087220 */ /* 0x040fe20000410000 */
[----:B------:R-:W-:Y:S01]  /*10fc0*/  LOP3.LUT R47, R20, 0xffff0000, RZ, 0xc0, !PT ;  /* 0xffff0000142f7812 */ /* 0x000fe200078ec0ff */
[-C--:B------:R-:W-:Y:S01]  /*10fd0*/  FMUL.FTZ R43, R43, R46.reuse ;  /* 0x0000002e2b2b7220 */ /* 0x080fe20000410000 */
[----:B------:R-:W-:Y:S01]  /*10fe0*/  LOP3.LUT R41, R12, 0xffff0000, RZ, 0xc0, !PT ;  /* 0xffff00000c297812 */ /* 0x000fe200078ec0ff */
[----:B------:R-:W-:Y:S01]  /*10ff0*/  FFMA.FTZ R46, R39, R46, -R8 ;  /* 0x0000002e272e7223 */ /* 0x000fe20000010808 */
[----:B------:R-:W-:-:S02]  /*11000*/  IMAD.U32 R42, R9, 0x10000, RZ ;  /* 0x00010000092a7824 */ /* 0x000fc400078e00ff */
[----:B------:R-:W-:Y:S01]  /*11010*/  FFMA.FTZ R50, R39, R50, R43 ;  /* 0x0000003227327223 */ /* 0x000fe2000001002b */
[----:B------:R-:W-:Y:S01]  /*11020*/  FMUL.FTZ R39, R10, R47 ;  /* 0x0000002f0a277220 */ /* 0x000fe20000410000 */
[----:B------:R-:W-:Y:S02]  /*11030*/  IMAD.U32 R43, R15, 0x10000, RZ ;  /* 0x000100000f2b7824 */ /* 0x000fe400078e00ff */
[----:B------:R-:W-:Y:S01]  /*11040*/  FFMA.FTZ R45, R4, R45, R37 ;  /* 0x0000002d042d7223 */ /* 0x000fe20000010025 */
[----:B------:R-:W-:Y:S02]  /*11050*/  IMAD.U32 R37, R3, 0x10000, RZ ;  /* 0x0001000003257824 */ /* 0x000fe400078e00ff */
[-C--:B------:R-:W-:Y:S01]  /*11060*/  FMUL.FTZ R55, R10, R41.reuse ;  /* 0x000000290a377220 */ /* 0x080fe20000410000 */
[----:B------:R-:W-:Y:S01]  /*11070*/  FFMA.FTZ R53, R6, R41, -R39 ;  /* 0x0000002906357223 */ /* 0x000fe20000010827 */
[----:B------:R-:W-:Y:S01]  /*11080*/  FMUL.FTZ R51, R42, R43 ;  /* 0x0000002b2a337220 */ /* 0x000fe20000410000 */
[----:B------:R-:W-:-:S02]  /*11090*/  IMAD.U32 R44, R11, 0x10000, RZ ;  /* 0x000100000b2c7824 */ /* 0x000fc400078e00ff */
[----:B------:R-:W-:Y:S01]  /*110a0*/  FMUL.FTZ R42, R42, R37 ;  /* 0x000000252a2a7220 */ /* 0x000fe20000410000 */
[----:B------:R-:W-:Y:S02]  /*110b0*/  IMAD.U32 R41, R21, 0x10000, RZ ;  /* 0x0001000015297824 */ /* 0x000fe400078e00ff */
[----:B------:R-:W-:Y:S01]  /*110c0*/  FFMA.FTZ R55, R6, R47, R55 ;  /* 0x0000002f06377223 */ /* 0x000fe20000010037 */
[----:B------:R-:W-:Y:S02]  /*110d0*/  IMAD.U32 R39, R13, 0x10000, RZ ;  /* 0x000100000d277824 */ /* 0x000fe400078e00ff */
[----:B------:R-:W-:Y:S01]  /*110e0*/  FFMA.FTZ R51, R38, R37, -R51 ;  /* 0x0000002526337223 */ /* 0x000fe20000010833 */
[----:B------:R-:W-:Y:S01]  /*110f0*/  LOP3.LUT R9, R9, 0xffff0000, RZ, 0xc0, !PT ;  /* 0xffff000009097812 */ /* 0x000fe200078ec0ff */
[C---:B------:R-:W-:Y:S01]  /*11100*/  FMUL.FTZ R47, R44.reuse, R41 ;  /* 0x000000292c2f7220 */ /* 0x040fe20000410000 */
[----:B------:R-:W-:Y:S01]  /*11110*/  LOP3.LUT R11, R11, 0xffff0000, RZ, 0xc0, !PT ;  /* 0xffff00000b0b7812 */ /* 0x000fe200078ec0ff */
[----:B------:R-:W-:Y:S01]  /*11120*/  FMUL.FTZ R37, R44, R39 ;  /* 0x000000272c257220 */ /* 0x000fe20000410000 */
[----:B------:R-:W-:Y:S01]  /*11130*/  LOP3.LUT R8, R15, 0xffff0000, RZ, 0xc0, !PT ;  /* 0xffff00000f087812 */ /* 0x000fe200078ec0ff */
[----:B------:R-:W-:Y:S01]  /*11140*/  FFMA.FTZ R42, R38, R43, R42 ;  /* 0x0000002b262a7223 */ /* 0x000fe2000001002a */
[----:B------:R-:W-:Y:S01]  /*11150*/  LOP3.LUT R10, R21, 0xffff0000, RZ, 0xc0, !PT ;  /* 0xffff0000150a7812 */ /* 0x000fe200078ec0ff */
[C---:B------:R-:W-:Y:S01]  /*11160*/  FFMA.FTZ R47, R40.reuse, R39, -R47 ;  /* 0x00000027282f7223 */ /* 0x040fe2000001082f */
[----:B------:R-:W-:Y:S01]  /*11170*/  LOP3.LUT R4, R3, 0xffff0000, RZ, 0xc0, !PT ;  /* 0xffff000003047812 */ /* 0x000fe200078ec0ff */
[----:B------:R-:W-:Y:S01]  /*11180*/  FFMA.FTZ R37, R40, R41, R37 ;  /* 0x0000002928257223 */ /* 0x000fe20000010025 */
[----:B------:R-:W-:Y:S01]  /*11190*/  LOP3.LUT R6, R13, 0xffff0000, RZ, 0xc0, !PT ;  /* 0xffff00000d067812 */ /* 0x000fe200078ec0ff */
[----:B------:R-:W-:Y:S01]  /*111a0*/  FMUL.FTZ R38, R9, R8 ;  /* 0x0000000809267220 */ /* 0x000fe20000410000 */
[----:B------:R-:W-:Y:S01]  /*111b0*/  FMUL.FTZ R40, R11, R10 ;  /* 0x0000000a0b287220 */ /* 0x000fe20000410000 */
[----:B------:R-:W-:-:S02]  /*111c0*/  FMUL.FTZ R9, R9, R4 ;  /* 0x0000000409097220 */ /* 0x000fc40000410000 */
[----:B------:R-:W-:Y:S01]  /*111d0*/  FMUL.FTZ R11, R11, R6 ;  /* 0x000000060b0b7220 */ /* 0x000fe20000410000 */
[----:B------:R-:W-:Y:S01]  /*111e0*/  FFMA.FTZ R38, R5, R4, -R38 ;  /* 0x0000000405267223 */ /* 0x000fe20000010826 */
[----:B------:R-:W-:Y:S01]  /*111f0*/  FFMA.FTZ R40, R7, R6, -R40 ;  /* 0x0000000607287223 */ /* 0x000fe20000010828 */
[----:B------:R-:W-:Y:S01]  /*11200*/  FFMA.FTZ R9, R5, R8, R9 ;  /* 0x0000000805097223 */ /* 0x000fe20000010009 */
[----:B------:R-:W-:Y:S01]  /*11210*/  FFMA.FTZ R44, R7, R10, R11 ;  /* 0x0000000a072c7223 */ /* 0x000fe2000001000b */
[----:B------:R-:W-:Y:S02]  /*11220*/  F2FP.BF16.F32.PACK_AB R4, R48, R49 ;  /* 0x000000313004723e */ /* 0x000fe400000010ff */
[----:B------:R-:W-:Y:S02]  /*11230*/  F2FP.BF16.F32.PACK_AB R6, R53, R46 ;  /* 0x0000002e3506723e */ /* 0x000fe400000010ff */
[----:B------:R-:W-:Y:S02]  /*11240*/  F2FP.BF16.F32.PACK_AB R5, R38, R51 ;  /* 0x000000332605723e */ /* 0x000fe400000010ff */
[----:B------:R-:W-:-:S02]  /*11250*/  F2FP.BF16.F32.PACK_AB R7, R40, R47 ;  /* 0x0000002f2807723e */ /* 0x000fc400000010ff */
[----:B------:R-:W-:Y:S02]  /*11260*/  F2FP.BF16.F32.PACK_AB R8, R45, R52 ;  /* 0x000000342d08723e */ /* 0x000fe400000010ff */
[----:B------:R-:W-:Y:S01]  /*11270*/  F2FP.BF16.F32.PACK_AB R10, R55, R50 ;  /* 0x00000032370a723e */ /* 0x000fe200000010ff */
[----:B------:R1:W-:Y:S01]  /*11280*/  STS.128 [R35], R4 ;  /* 0x0000000423007388 */ /* 0x0003e20000000c00 */
[----:B------:R-:W-:Y:S02]  /*11290*/  F2FP.BF16.F32.PACK_AB R9, R9, R42 ;  /* 0x0000002a0909723e */ /* 0x000fe400000010ff */
[----:B------:R-:W-:-:S05]  /*112a0*/  F2FP.BF16.F32.PACK_AB R11, R44, R37 ;  /* 0x000000252c0b723e */ /* 0x000fca00000010ff */
[----:B------:R1:W-:Y:S02]  /*112b0*/  STS.128 [R36+0x14400], R8 ;  /* 0x0144000824007388 */ /* 0x0003e40000000c00 */
.L_x_618:
[----:B------:R-:W-:Y:S05]  /*112c0*/  BSYNC B1 ;  /* 0x0000000000017941 */ /* 0x000fea0003800000 */
.L_x_617:
[----:B01----:R-:W-:Y:S01]  /*112d0*/  VIADD R4, R224, 0x20 ;  /* 0x00000020e0047836 */ /* 0x003fe20000000000 */
[----:B------:R-:W-:Y:S04]  /*112e0*/  BSSY B1, `(.L_x_621) ;  /* 0x00000d1000017945 */ /* 0x000fe80003800000 */
[----:B------:R-:W-:-:S13]  /*112f0*/  ISETP.GE.AND P0, PT, R4, R34, PT ;  /* 0x000000220400720c */ /* 0x000fda0003f06270 */
[----:B------:R-:W-:Y:S05]  /*11300*/  @P0 BRA `(.L_x_622) ;  /* 0x0000000c00380947 */ /* 0x000fea0003800000 */
[----:B-----5:R0:W5:Y:S01]  /*11310*/  LDL R60, [R1+0x6c] ;  /* 0x00006c00013c7983 */ /* 0x0201620000100800 */
[----:B------:R-:W1:Y:S03]  /*11320*/  LDC R35, c[0x0][0x3f4] ;  /* 0x0000fd00ff237b82 */ /* 0x000e660000000800 */
[----:B------:R0:W5:Y:S01]  /*11330*/  LDL R54, [R1+0x58] ;  /* 0x0000580001367983 */ /* 0x0001620000100800 */
[C---:B------:R-:W-:Y:S01]  /*11340*/  VIADD R56, R224.reuse, 0x20 ;  /* 0x00000020e0387836 */ /* 0x040fe20000000000 */
[----:B------:R-:W-:Y:S01]  /*11350*/  IADD3 R58, R224, 0x20, RZ ;  /* 0x00000020e03a7810 */ /* 0x000fe20007ffe0ff */
[----:B------:R-:W-:Y:S02]  /*11360*/  BSSY B2, `(.L_x_623) ;  /* 0x0000066000027945 */ /* 0x000fe40003800000 */
[----:B------:R-:W-:Y:S02]  /*11370*/  IMAD.SHL.U32 R56, R56, 0x40, RZ ;  /* 0x0000004038387824 */ /* 0x000fe400078e00ff */
[----:B------:R-:W-:-:S03]  /*11380*/  IMAD.SHL.U32 R58, R58, 0x40, RZ ;  /* 0x000000403a3a7824 */ /* 0x000fc600078e00ff */
[----:B------:R-:W-:Y:S02]  /*11390*/  LOP3.LUT R56, R56, 0x1c0, RZ, 0xc0, !PT ;  /* 0x000001c038387812 */ /* 0x000fe400078ec0ff */
[----:B------:R-:W-:Y:S02]  /*113a0*/  LOP3.LUT R58, R58, 0x1c0, RZ, 0xc0, !PT ;  /* 0x000001c03a3a7812 */ /* 0x000fe400078ec0ff */
[----:B------:R-:W-:Y:S02]  /*113b0*/  SHF.R.U32.HI R56, RZ, 0x3, R56 ;  /* 0x00000003ff387819 */ /* 0x000fe40000011638 */
[-C--:B-1----:R-:W-:Y:S02]  /*113c0*/  ISETP.GE.AND P0, PT, R16, R35.reuse, PT ;  /* 0x000000231000720c */ /* 0x082fe40003f06270 */
[----:B------:R-:W-:-:S11]  /*113d0*/  ISETP.GE.AND P1, PT, R214, R35, PT ;  /* 0x00000023d600720c */ /* 0x000fd60003f26270 */
[----:B0-----:R-:W-:Y:S05]  /*113e0*/  @P0 BRA `(.L_x_624) ;  /* 0x0000000400740947 */ /* 0x001fea0003800000 */
[----:B------:R-:W-:Y:S01]  /*113f0*/  LEA.HI R4, R29, R28, RZ, 0x3 ;  /* 0x0000001c1d047211 */ /* 0x000fe200078f18ff */
[----:B------:R-:W-:Y:S01]  /*11400*/  IMAD.U32 R48, R30, 0x10000, RZ ;  /* 0x000100001e307824 */ /* 0x000fe200078e00ff */
[----:B-----5:R-:W-:Y:S01]  /*11410*/  R2UR UR4, R60 ;  /* 0x000000003c0472ca */ /* 0x020fe200000e0000 */
[----:B------:R-:W-:Y:S01]  /*11420*/  IMAD.U32 R46, R24, 0x10000, RZ ;  /* 0x00010000182e7824 */ /* 0x000fe200078e00ff */
[----:B------:R-:W-:Y:S01]  /*11430*/  LOP3.LUT R5, R4, 0xfffffff8, RZ, 0xc0, !PT ;  /* 0xfffffff804057812 */ /* 0x000fe200078ec0ff */
[----:B------:R-:W-:Y:S01]  /*11440*/  IMAD.U32 R57, R31, 0x10000, RZ ;  /* 0x000100001f397824 */ /* 0x000fe200078e00ff */
[----:B------:R-:W-:Y:S01]  /*11450*/  LOP3.LUT R6, R58, 0x38, R16, 0xf8, !PT ;  /* 0x000000383a067812 */ /* 0x000fe200078ef810 */
[----:B------:R-:W-:Y:S01]  /*11460*/  IMAD.U32 R55, R25, 0x10000, RZ ;  /* 0x0001000019377824 */ /* 0x000fe200078e00ff */
[----:B------:R-:W-:Y:S01]  /*11470*/  LOP3.LUT R50, R30, 0xffff0000, RZ, 0xc0, !PT ;  /* 0xffff00001e327812 */ /* 0x000fe200078ec0ff */
[----:B------:R-:W-:Y:S01]  /*11480*/  IMAD.IADD R4, R28, 0x1, -R5 ;  /* 0x000000011c047824 */ /* 0x000fe200078e0a05 */
[----:B------:R-:W-:Y:S01]  /*11490*/  LOP3.LUT R6, R54, R6, R56, 0xf6, !PT ;  /* 0x0000000636067212 */ /* 0x000fe200078ef638 */
[----:B------:R-:W-:Y:S01]  /*114a0*/  IMAD.U32 R52, R32, 0x10000, RZ ;  /* 0x0001000020347824 */ /* 0x000fe200078e00ff */
[----:B------:R-:W-:-:S02]  /*114b0*/  LOP3.LUT R59, R33, 0xffff0000, RZ, 0xc0, !PT ;  /* 0xffff0000213b7812 */ /* 0x000fc400078ec0ff */
[----:B------:R-:W-:Y:S02]  /*114c0*/  LEA.HI R4, R35, R4, RZ, 0x1d ;  /* 0x0000000423047211 */ /* 0x000fe400078fe8ff */
[----:B------:R-:W-:Y:S02]  /*114d0*/  LEA R36, R6, UR4, 0x1 ;  /* 0x0000000406247c11 */ /* 0x000fe4000f8e08ff */
[----:B------:R-:W-:Y:S01]  /*114e0*/  SHF.R.S32.HI R7, RZ, 0x1f, R4 ;  /* 0x0000001fff077819 */ /* 0x000fe20000011404 */
[----:B------:R-:W-:-:S03]  /*114f0*/  IMAD.SHL.U32 R5, R4, 0x8, RZ ;  /* 0x0000000804057824 */ /* 0x000fc600078e00ff */
[----:B------:R-:W-:Y:S02]  /*11500*/  LEA.HI R7, R7, R4, RZ, 0x3 ;  /* 0x0000000407077211 */ /* 0x000fe400078f18ff */
[----:B------:R-:W-:-:S03]  /*11510*/  LOP3.LUT R4, R58, 0x38, R5, 0xf8, !PT ;  /* 0x000000383a047812 */ /* 0x000fc600078ef805 */
[----:B------:R-:W-:Y:S01]  /*11520*/  IMAD.SHL.U32 R7, R7, 0x400, RZ ;  /* 0x0000040007077824 */ /* 0x000fe200078e00ff */
[----:B------:R-:W-:-:S04]  /*11530*/  LOP3.LUT R4, R4, R56, RZ, 0x3c, !PT ;  /* 0x0000003804047212 */ /* 0x000fc800078e3cff */
[----:B------:R-:W-:-:S04]  /*11540*/  LOP3.LUT R7, R7, 0x7fffe000, RZ, 0xc0, !PT ;  /* 0x7fffe00007077812 */ /* 0x000fc800078ec0ff */
        /* <DEDUP_REMOVED lines=16> */
[-C--:B------:R-:W-:Y:S01]  /*11650*/  FMUL.FTZ R47, R48, R42.reuse ;  /* 0x0000002a302f7220 */ /* 0x080fe20000410000 */
[----:B------:R-:W-:Y:S01]  /*11660*/  FMUL.FTZ R49, R46, R42 ;  /* 0x0000002a2e317220 */ /* 0x000fe20000410000 */
[----:B------:R-:W-:Y:S01]  /*11670*/  LOP3.LUT R42, R24, 0xffff0000, RZ, 0xc0, !PT ;  /* 0xffff0000182a7812 */ /* 0x000fe200078ec0ff */
[----:B------:R-:W-:Y:S01]  /*11680*/  FMUL.FTZ R51, R50, R8 ;  /* 0x0000000832337220 */ /* 0x000fe20000410000 */
[----:B------:R-:W-:Y:S01]  /*11690*/  FFMA.FTZ R47, R46, R38, -R47 ;  /* 0x000000262e2f7223 */ /* 0x000fe2000001082f */
[----:B------:R-:W-:Y:S01]  /*116a0*/  FMUL.FTZ R46, R55, R43 ;  /* 0x0000002b372e7220 */ /* 0x000fe20000410000 */
[----:B------:R-:W-:-:S02]  /*116b0*/  IMAD.U32 R44, R10, 0x10000, RZ ;  /* 0x000100000a2c7824 */ /* 0x000fc400078e00ff */
[C---:B------:R-:W-:Y:S01]  /*116c0*/  FMUL.FTZ R53, R42.reuse, R8 ;  /* 0x000000082a357220 */ /* 0x040fe20000410000 */
[----:B------:R-:W-:Y:S01]  /*116d0*/  FFMA.FTZ R8, R42, R4, -R51 ;  /* 0x000000042a087223 */ /* 0x000fe20000010833 */
[----:B------:R-:W-:Y:S01]  /*116e0*/  FMUL.FTZ R42, R57, R43 ;  /* 0x0000002b392a7220 */ /* 0x000fe20000410000 */
[----:B------:R-:W-:Y:S01]  /*116f0*/  FFMA.FTZ R49, R48, R38, R49 ;  /* 0x0000002630317223 */ /* 0x000fe20000010031 */
[----:B------:R-:W-:Y:S01]  /*11700*/  FFMA.FTZ R38, R50, R4, R53 ;  /* 0x0000000432267223 */ /* 0x000fe20000010035 */
[----:B------:R-:W-:Y:S01]  /*11710*/  LOP3.LUT R10, R10, 0xffff0000, RZ, 0xc0, !PT ;  /* 0xffff00000a0a7812 */ /* 0x000fe200078ec0ff */
[-C--:B------:R-:W-:Y:S01]  /*11720*/  FFMA.FTZ R42, R55, R39.reuse, -R42 ;  /* 0x00000027372a7223 */ /* 0x080fe2000001082a */
[C---:B------:R-:W-:Y:S02]  /*11730*/  IMAD.U32 R4, R26.reuse, 0x10000, RZ ;  /* 0x000100001a047824 */ /* 0x040fe400078e00ff */
[----:B------:R-:W-:Y:S01]  /*11740*/  FFMA.FTZ R46, R57, R39, R46 ;  /* 0x00000027392e7223 */ /* 0x000fe2000001002e */
[----:B------:R-:W-:Y:S01]  /*11750*/  LOP3.LUT R48, R26, 0xffff0000, RZ, 0xc0, !PT ;  /* 0xffff00001a307812 */ /* 0x000fe200078ec0ff */
[----:B------:R-:W-:Y:S01]  /*11760*/  FMUL.FTZ R39, R52, R44 ;  /* 0x0000002c34277220 */ /* 0x000fe20000410000 */
[----:B------:R-:W-:Y:S01]  /*11770*/  LOP3.LUT R50, R32, 0xffff0000, RZ, 0xc0, !PT ;  /* 0xffff000020327812 */ /* 0x000fe200078ec0ff */
[----:B------:R-:W-:-:S02]  /*11780*/  IMAD.U32 R45, R11, 0x10000, RZ ;  /* 0x000100000b2d7824 */ /* 0x000fc400078e00ff */
[C---:B------:R-:W-:Y:S01]  /*11790*/  FMUL.FTZ R43, R4.reuse, R44 ;  /* 0x0000002c042b7220 */ /* 0x040fe20000410000 */
[----:B------:R-:W-:Y:S02]  /*117a0*/  IMAD.U32 R57, R33, 0x10000, RZ ;  /* 0x0001000021397824 */ /* 0x000fe400078e00ff */
[----:B------:R-:W-:Y:S01]  /*117b0*/  FFMA.FTZ R39, R4, R40, -R39 ;  /* 0x0000002804277223 */ /* 0x000fe20000010827 */
[-C--:B------:R-:W-:Y:S01]  /*117c0*/  FMUL.FTZ R51, R50, R10.reuse ;  /* 0x0000000a32337220 */ /* 0x080fe20000410000 */
[----:B------:R-:W-:Y:S01]  /*117d0*/  FMUL.FTZ R53, R48, R10 ;  /* 0x0000000a30357220 */ /* 0x000fe20000410000 */
[----:B------:R-:W-:Y:S02]  /*117e0*/  IMAD.U32 R55, R27, 0x10000, RZ ;  /* 0x000100001b377824 */ /* 0x000fe400078e00ff */
[-C--:B------:R-:W-:Y:S01]  /*117f0*/  FMUL.FTZ R4, R57, R45.reuse ;  /* 0x0000002d39047220 */ /* 0x080fe20000410000 */
[----:B------:R-:W-:Y:S01]  /*11800*/  FFMA.FTZ R10, R52, R40, R43 ;  /* 0x00000028340a7223 */ /* 0x000fe2000001002b */
[-C--:B------:R-:W-:Y:S01]  /*11810*/  FFMA.FTZ R40, R48, R6.reuse, -R51 ;  /* 0x0000000630287223 */ /* 0x080fe20000010833 */
[----:B------:R-:W-:Y:S01]  /*11820*/  FFMA.FTZ R53, R50, R6, R53 ;  /* 0x0000000632357223 */ /* 0x000fe20000010035 */
[C---:B------:R-:W-:Y:S01]  /*11830*/  FMUL.FTZ R6, R55.reuse, R45 ;  /* 0x0000002d37067220 */ /* 0x040fe20000410000 */
[----:B------:R-:W-:Y:S01]  /*11840*/  FFMA.FTZ R43, R55, R41, -R4 ;  /* 0x00000029372b7223 */ /* 0x000fe20000010804 */
[----:B------:R-:W-:-:S02]  /*11850*/  LOP3.LUT R55, R31, 0xffff0000, RZ, 0xc0, !PT ;  /* 0xffff00001f377812 */ /* 0x000fc400078ec0ff */
[----:B------:R-:W-:Y:S01]  /*11860*/  LOP3.LUT R11, R11, 0xffff0000, RZ, 0xc0, !PT ;  /* 0xffff00000b0b7812 */ /* 0x000fe200078ec0ff */
[----:B------:R-:W-:Y:S01]  /*11870*/  FFMA.FTZ R41, R57, R41, R6 ;  /* 0x0000002939297223 */ /* 0x000fe20000010006 */
[----:B------:R-:W-:Y:S01]  /*11880*/  LOP3.LUT R45, R25, 0xffff0000, RZ, 0xc0, !PT ;  /* 0xffff0000192d7812 */ /* 0x000fe200078ec0ff */
[----:B------:R-:W-:Y:S01]  /*11890*/  FMUL.FTZ R4, R55, R9 ;  /* 0x0000000937047220 */ /* 0x000fe20000410000 */
[----:B------:R-:W-:Y:S01]  /*118a0*/  LOP3.LUT R51, R27, 0xffff0000, RZ, 0xc0, !PT ;  /* 0xffff00001b337812 */ /* 0x000fe200078ec0ff */
[----:B------:R-:W-:Y:S01]  /*118b0*/  FMUL.FTZ R44, R59, R11 ;  /* 0x0000000b3b2c7220 */ /* 0x000fe20000410000 */
[----:B------:R-:W-:Y:S01]  /*118c0*/  F2FP.BF16.F32.PACK_AB R10, R53, R10 ;  /* 0x0000000a350a723e */ /* 0x000fe200000010ff */
[C---:B------:R-:W-:Y:S01]  /*118d0*/  FMUL.FTZ R6, R45.reuse, R9 ;  /* 0x000000092d067220 */ /* 0x040fe20000410000 */
[----:B------:R-:W-:Y:S01]  /*118e0*/  FFMA.FTZ R9, R45, R5, -R4 ;  /* 0x000000052d097223 */ /* 0x000fe20000010804 */
[C---:B------:R-:W-:Y:S01]  /*118f0*/  FMUL.FTZ R48, R51.reuse, R11 ;  /* 0x0000000b33307220 */ /* 0x040fe20000410000 */
[----:B------:R-:W-:Y:S01]  /*11900*/  FFMA.FTZ R44, R51, R7, -R44 ;  /* 0x00000007332c7223 */ /* 0x000fe2000001082c */
[----:B------:R-:W-:Y:S01]  /*11910*/  FFMA.FTZ R11, R55, R5, R6 ;  /* 0x00000005370b7223 */ /* 0x000fe20000010006 */
[----:B------:R-:W-:Y:S01]  /*11920*/  F2FP.BF16.F32.PACK_AB R6, R40, R39 ;  /* 0x000000272806723e */ /* 0x000fe200000010ff */
[----:B------:R-:W-:Y:S01]  /*11930*/  FFMA.FTZ R48, R59, R7, R48 ;  /* 0x000000073b307223 */ /* 0x000fe20000010030 */
[----:B------:R-:W-:-:S02]  /*11940*/  F2FP.BF16.F32.PACK_AB R5, R9, R42 ;  /* 0x0000002a0905723e */ /* 0x000fc400000010ff */
[----:B------:R-:W-:Y:S02]  /*11950*/  F2FP.BF16.F32.PACK_AB R4, R8, R47 ;  /* 0x0000002f0804723e */ /* 0x000fe400000010ff */
[----:B------:R-:W-:Y:S02]  /*11960*/  F2FP.BF16.F32.PACK_AB R9, R11, R46 ;  /* 0x0000002e0b09723e */ /* 0x000fe400000010ff */
[----:B------:R-:W-:Y:S02]  /*11970*/  F2FP.BF16.F32.PACK_AB R7, R44, R43 ;  /* 0x0000002b2c07723e */ /* 0x000fe400000010ff */
[----:B------:R-:W-:Y:S02]  /*11980*/  F2FP.BF16.F32.PACK_AB R8, R38, R49 ;  /* 0x000000312608723e */ /* 0x000fe400000010ff */
[----:B------:R-:W-:Y:S01]  /*11990*/  F2FP.BF16.F32.PACK_AB R11, R48, R41 ;  /* 0x00000029300b723e */ /* 0x000fe200000010ff */
[----:B------:R0:W-:Y:S04]  /*119a0*/  STS.128 [R36], R4 ;  /* 0x0000000424007388 */ /* 0x0001e80000000c00 */
[----:B------:R0:W-:Y:S02]  /*119b0*/  STS.128 [R37+0x14400], R8 ;  /* 0x0144000825007388 */ /* 0x0001e40000000c00 */
.L_x_624:
[----:B------:R-:W-:Y:S05]  /*119c0*/  BSYNC B2 ;  /* 0x0000000000027941 */ /* 0x000fea0003800000 */
.L_x_623:
[----:B------:R-:W-:Y:S05]  /*119d0*/  @P1 BRA `(.L_x_622) ;  /* 0x0000000400841947 */ /* 0x000fea0003800000 */
[----:B0-----:R-:W-:Y:S01]  /*119e0*/  SHF.R.S32.HI R5, RZ, 0x1f, R214 ;  /* 0x0000001fff057819 */ /* 0x001fe200000114d6 */
[----:B------:R-:W-:Y:S01]  /*119f0*/  IMAD.U32 R47, R14, 0x10000, RZ ;  /* 0x000100000e2f7824 */ /* 0x000fe200078e00ff */
[----:B-----5:R-:W-:Y:S01]  /*11a00*/  R2UR UR4, R60 ;  /* 0x000000003c0472ca */ /* 0x020fe200000e0000 */
[----:B------:R-:W-:Y:S01]  /*11a10*/  IMAD.U32 R45, R0, 0x10000, RZ ;  /* 0x00010000002d7824 */ /* 0x000fe200078e00ff */
[CC--:B------:R-:W-:Y:S01]  /*11a20*/  LEA.HI R4, R5.reuse, R214.reuse, RZ, 0x3 ;  /* 0x000000d605047211 */ /* 0x0c0fe200078f18ff */
[----:B------:R-:W-:Y:S01]  /*11a30*/  IMAD.U32 R49, R20, 0x10000, RZ ;  /* 0x0001000014317824 */ /* 0x000fe200078e00ff */
        /* <DEDUP_REMOVED lines=14> */
[----:B------:R-:W-:Y:S01]  /*11b20*/  LOP3.LUT R4, R4, R56, RZ, 0x3c, !PT ;  /* 0x0000003804047212 */ /* 0x000fe200078e3cff */
[----:B------:R-:W-:Y:S01]  /*11b30*/  IMAD.U32 R56, R21, 0x10000, RZ ;  /* 0x0001000015387824 */ /* 0x000fe200078e00ff */
[----:B------:R-:W-:Y:S02]  /*11b40*/  LOP3.LUT R5, R6, 0x7fffe000, RZ, 0xc0, !PT ;  /* 0x7fffe00006057812 */ /* 0x000fe400078ec0ff */
[----:B------:R-:W-:Y:S02]  /*11b50*/  LOP3.LUT R52, R14, 0xffff0000, RZ, 0xc0, !PT ;  /* 0xffff00000e347812 */ /* 0x000fe400078ec0ff */
[----:B------:R-:W-:Y:S02]  /*11b60*/  IADD3 R36, R4, R5, R54 ;  /* 0x0000000504247210 */ /* 0x000fe40007ffe036 */
[----:B------:R-:W0:Y:S01]  /*11b70*/  LDS.128 R4, [R35] ;  /* 0x0000000023047984 */ /* 0x000e220000000c00 */
[----:B------:R-:W-:Y:S02]  /*11b80*/  LOP3.LUT R50, R0, 0xffff0000, RZ, 0xc0, !PT ;  /* 0xffff000000327812 */ /* 0x000fe400078ec0ff */
[----:B------:R-:W-:Y:S01]  /*11b90*/  IMAD R36, R36, 0x2, R23 ;  /* 0x0000000224247824 */ /* 0x000fe200078e0217 */
[----:B------:R-:W-:-:S02]  /*11ba0*/  LOP3.LUT R54, R20, 0xffff0000, RZ, 0xc0, !PT ;  /* 0xffff000014367812 */ /* 0x000fc400078ec0ff */
[----:B------:R-:W-:Y:S02]  /*11bb0*/  LOP3.LUT R57, R15, 0xffff0000, RZ, 0xc0, !PT ;  /* 0xffff00000f397812 */ /* 0x000fe400078ec0ff */
[----:B------:R-:W1:Y:S01]  /*11bc0*/  LDS.128 R8, [R36+0x14400] ;  /* 0x0144000024087984 */ /* 0x000e620000000c00 */
[----:B------:R-:W-:Y:S02]  /*11bd0*/  LOP3.LUT R59, R21, 0xffff0000, RZ, 0xc0, !PT ;  /* 0xffff0000153b7812 */ /* 0x000fe400078ec0ff */
[----:B------:R-:W-:Y:S02]  /*11be0*/  LOP3.LUT R53, R3, 0xffff0000, RZ, 0xc0, !PT ;  /* 0xffff000003357812 */ /* 0x000fe400078ec0ff */
[----:B------:R-:W-:Y:S01]  /*11bf0*/  LOP3.LUT R55, R13, 0xffff0000, RZ, 0xc0, !PT ;  /* 0xffff00000d377812 */ /* 0x000fe200078ec0ff */
        /* <DEDUP_REMOVED lines=18> */
[----:B------:R-:W-:Y:S02]  /*11d20*/  IMAD.U32 R45, R12, 0x10000, RZ ;  /* 0x000100000c2d7824 */ /* 0x000fe400078e00ff */
[C---:B------:R-:W-:Y:S01]  /*11d30*/  FMUL.FTZ R37, R50.reuse, R8 ;  /* 0x0000000832257220 */ /* 0x040fe20000410000 */
[-C--:B------:R-:W-:Y:S01]  /*11d40*/  FMUL.FTZ R8, R49, R43.reuse ;  /* 0x0000002b31087220 */ /* 0x080fe20000410000 */
[-C--:B------:R-:W-:Y:S01]  /*11d50*/  FFMA.FTZ R41, R50, R4.reuse, -R41 ;  /* 0x0000000432297223 */ /* 0x080fe20000010829 */
[C---:B------:R-:W-:Y:S01]  /*11d60*/  FMUL.FTZ R50, R45.reuse, R43 ;  /* 0x0000002b2d327220 */ /* 0x040fe20000410000 */
[----:B------:R-:W-:Y:S01]  /*11d70*/  FFMA.FTZ R37, R52, R4, R37 ;  /* 0x0000000434257223 */ /* 0x000fe20000010025 */
[-C--:B------:R-:W-:Y:S01]  /*11d80*/  FFMA.FTZ R45, R45, R39.reuse, -R8 ;  /* 0x000000272d2d7223 */ /* 0x080fe20000010808 */
[----:B------:R-:W-:Y:S01]  /*11d90*/  LOP3.LUT R8, R12, 0xffff0000, RZ, 0xc0, !PT ;  /* 0xffff00000c087812 */ /* 0x000fe200078ec0ff */
[----:B------:R-:W-:Y:S01]  /*11da0*/  FFMA.FTZ R50, R49, R39, R50 ;  /* 0x0000002731327223 */ /* 0x000fe20000010032 */
[----:B------:R-:W-:Y:S01]  /*11db0*/  FMUL.FTZ R39, R54, R10 ;  /* 0x0000000a36277220 */ /* 0x000fe20000410000 */
[----:B------:R-:W-:Y:S01]  /*11dc0*/  IMAD.U32 R44, R11, 0x10000, RZ ;  /* 0x000100000b2c7824 */ /* 0x000fe200078e00ff */
[----:B------:R-:W-:Y:S01]  /*11dd0*/  LOP3.LUT R9, R9, 0xffff0000, RZ, 0xc0, !PT ;  /* 0xffff000009097812 */ /* 0x000fe200078ec0ff */
[----:B------:R-:W-:-:S02]  /*11de0*/  IMAD.U32 R52, R15, 0x10000, RZ ;  /* 0x000100000f347824 */ /* 0x000fc400078e00ff */
[C---:B------:R-:W-:Y:S01]  /*11df0*/  FMUL.FTZ R47, R8.reuse, R10 ;  /* 0x0000000a082f7220 */ /* 0x040fe20000410000 */
[----:B------:R-:W-:Y:S01]  /*11e00*/  FFMA.FTZ R10, R8, R6, -R39 ;  /* 0x00000006080a7223 */ /* 0x000fe20000010827 */
[----:B------:R-:W-:Y:S01]  /*11e10*/  LOP3.LUT R11, R11, 0xffff0000, RZ, 0xc0, !PT ;  /* 0xffff00000b0b7812 */ /* 0x000fe200078ec0ff */
[----:B------:R-:W-:Y:S02]  /*11e20*/  IMAD.U32 R4, R3, 0x10000, RZ ;  /* 0x0001000003047824 */ /* 0x000fe400078e00ff */
[----:B------:R-:W-:Y:S01]  /*11e30*/  FMUL.FTZ R39, R52, R42 ;  /* 0x0000002a34277220 */ /* 0x000fe20000410000 */
[----:B------:R-:W-:Y:S02]  /*11e40*/  IMAD.U32 R8, R13, 0x10000, RZ ;  /* 0x000100000d087824 */ /* 0x000fe400078e00ff */
[----:B------:R-:W-:Y:S01]  /*11e50*/  FMUL.FTZ R49, R56, R44 ;  /* 0x0000002c38317220 */ /* 0x000fe20000410000 */
[C---:B------:R-:W-:Y:S01]  /*11e60*/  FMUL.FTZ R43, R4.reuse, R42 ;  /* 0x0000002a042b7220 */ /* 0x040fe20000410000 */
[----:B------:R-:W-:Y:S01]  /*11e70*/  FFMA.FTZ R39, R4, R38, -R39 ;  /* 0x0000002604277223 */ /* 0x000fe20000010827 */
[C---:B------:R-:W-:Y:S01]  /*11e80*/  FMUL.FTZ R51, R8.reuse, R44 ;  /* 0x0000002c08337220 */ /* 0x040fe20000410000 */
[----:B------:R-:W-:Y:S01]  /*11e90*/  FFMA.FTZ R49, R8, R40, -R49 ;  /* 0x0000002808317223 */ /* 0x000fe20000010831 */
[----:B------:R-:W-:Y:S01]  /*11ea0*/  FFMA.FTZ R47, R54, R6, R47 ;  /* 0x00000006362f7223 */ /* 0x000fe2000001002f */
[----:B------:R-:W-:Y:S01]  /*11eb0*/  FMUL.FTZ R4, R57, R9 ;  /* 0x0000000939047220 */ /* 0x000fe20000410000 */
[----:B------:R-:W-:Y:S01]  /*11ec0*/  FMUL.FTZ R8, R59, R11 ;  /* 0x0000000b3b087220 */ /* 0x000fe20000410000 */
[----:B------:R-:W-:Y:S01]  /*11ed0*/  FMUL.FTZ R6, R53, R9 ;  /* 0x0000000935067220 */ /* 0x000fe20000410000 */
[----:B------:R-:W-:Y:S01]  /*11ee0*/  FMUL.FTZ R44, R55, R11 ;  /* 0x0000000b372c7220 */ /* 0x000fe20000410000 */
[----:B------:R-:W-:Y:S01]  /*11ef0*/  FFMA.FTZ R43, R52, R38, R43 ;  /* 0x00000026342b7223 */ /* 0x000fe2000001002b */
[----:B------:R-:W-:Y:S01]  /*11f00*/  FFMA.FTZ R51, R56, R40, R51 ;  /* 0x0000002838337223 */ /* 0x000fe20000010033 */
[----:B------:R-:W-:Y:S01]  /*11f10*/  FFMA.FTZ R38, R53, R5, -R4 ;  /* 0x0000000535267223 */ /* 0x000fe20000010804 */
[----:B------:R-:W-:Y:S01]  /*11f20*/  FFMA.FTZ R42, R55, R7, -R8 ;  /* 0x00000007372a7223 */ /* 0x000fe20000010808 */
[----:B------:R-:W-:Y:S01]  /*11f30*/  FFMA.FTZ R40, R57, R5, R6 ;  /* 0x0000000539287223 */ /* 0x000fe20000010006 */
        /* <DEDUP_REMOVED lines=11> */
.L_x_622:
[----:B------:R-:W-:Y:S05]  /*11ff0*/  BSYNC B1 ;  /* 0x0000000000017941 */ /* 0x000fea0003800000 */
.L_x_621:
[----:B01----:R-:W-:Y:S01]  /*12000*/  IADD3 R4, R224, 0x40, RZ ;  /* 0x00000040e0047810 */ /* 0x003fe20007ffe0ff */
[----:B------:R-:W-:Y:S03]  /*12010*/  BSSY B1, `(.L_x_625) ;  /* 0x00000d1000017945 */ /* 0x000fe60003800000 */
[----:B------:R-:W-:-:S13]  /*12020*/  ISETP.GE.AND P0, PT, R4, R34, PT ;  /* 0x000000220400720c */ /* 0x000fda0003f06270 */
[----:B------:R-:W-:Y:S05]  /*12030*/  @P0 BRA `(.L_x_626) ;  /* 0x0000000c00380947 */ /* 0x000fea0003800000 */
[----:B-----5:R0:W5:Y:S01]  /*12040*/  LDL R60, [R1+0x6c] ;  /* 0x00006c00013c7983 */ /* 0x0201620000100800 */
[----:B------:R-:W1:Y:S03]  /*12050*/  LDC R35, c[0x0][0x3f4] ;  /* 0x0000fd00ff237b82 */ /* 0x000e660000000800 */
[----:B------:R0:W5:Y:S01]  /*12060*/  LDL R54, [R1+0x54] ;  /* 0x0000540001367983 */ /* 0x0001620000100800 */
[C---:B------:R-:W-:Y:S01]  /*12070*/  VIADD R56, R224.reuse, 0x40 ;  /* 0x00000040e0387836 */ /* 0x040fe20000000000 */
[----:B------:R-:W-:Y:S01]  /*12080*/  BSSY B2, `(.L_x_627) ;  /* 0x0000067000027945 */ /* 0x000fe20003800000 */
[----:B------:R-:W-:Y:S02]  /*12090*/  VIADD R58, R224, 0x40 ;  /* 0x00000040e03a7836 */ /* 0x000fe40000000000 */
        /* <DEDUP_REMOVED lines=101> */
.L_x_628:
[----:B------:R-:W-:Y:S05]  /*126f0*/  BSYNC B2 ;  /* 0x0000000000027941 */ /* 0x000fea0003800000 */
.L_x_627:
        /* <DEDUP_REMOVED lines=63> */
[----:B------:R-:W-:Y:S01]  /*12af0*/  SHF.L.U32 R52, R15, 0x10, RZ ;  /* 0x000000100f347819 */ /* 0x000fe200000006ff */
[----:B------:R-:W-:-:S02]  /*12b00*/  IMAD.U32 R44, R11, 0x10000, RZ ;  /* 0x000100000b2c7824 */ /* 0x000fc400078e00ff */
[C---:B------:R-:W-:Y:S01]  /*12b10*/  FMUL.FTZ R47, R8.reuse, R10 ;  /* 0x0000000a082f7220 */ /* 0x040fe20000410000 */
[----:B------:R-:W-:Y:S01]  /*12b20*/  FFMA.FTZ R10, R8, R6, -R39 ;  /* 0x00000006080a7223 */ /* 0x000fe20000010827 */
[----:B------:R-:W-:Y:S01]  /*12b30*/  LOP3.LUT R9, R9, 0xffff0000, RZ, 0xc0, !PT ;  /* 0xffff000009097812 */ /* 0x000fe200078ec0ff */
[----:B------:R-:W-:Y:S01]  /*12b40*/  IMAD.U32 R4, R3, 0x10000, RZ ;  /* 0x0001000003047824 */ /* 0x000fe200078e00ff */
[----:B------:R-:W-:Y:S01]  /*12b50*/  LOP3.LUT R11, R11, 0xffff0000, RZ, 0xc0, !PT ;  /* 0xffff00000b0b7812 */ /* 0x000fe200078ec0ff */
[----:B------:R-:W-:Y:S02]  /*12b60*/  IMAD.U32 R8, R13, 0x10000, RZ ;  /* 0x000100000d087824 */ /* 0x000fe400078e00ff */
[----:B------:R-:W-:Y:S01]  /*12b70*/  FMUL.FTZ R39, R52, R42 ;  /* 0x0000002a34277220 */ /* 0x000fe20000410000 */
[----:B------:R-:W-:Y:S01]  /*12b80*/  FMUL.FTZ R49, R56, R44 ;  /* 0x0000002c38317220 */ /* 0x000fe20000410000 */
[----:B------:R-:W-:Y:S01]  /*12b90*/  FMUL.FTZ R43, R4, R42 ;  /* 0x0000002a042b7220 */ /* 0x000fe20000410000 */
[----:B------:R-:W-:Y:S01]  /*12ba0*/  FMUL.FTZ R51, R8, R44 ;  /* 0x0000002c08337220 */ /* 0x000fe20000410000 */
[----:B------:R-:W-:Y:S01]  /*12bb0*/  FFMA.FTZ R39, R4, R38, -R39 ;  /* 0x0000002604277223 */ /* 0x000fe20000010827 */
        /* <DEDUP_REMOVED lines=22> */
.L_x_626:
[----:B------:R-:W-:Y:S05]  /*12d20*/  BSYNC B1 ;  /* 0x0000000000017941 */ /* 0x000fea0003800000 */
.L_x_625:
[----:B01----:R-:W-:-:S05]  /*12d30*/  VIADD R5, R224, 0x60 ;  /* 0x00000060e0057836 */ /* 0x003fca0000000000 */
[----:B------:R-:W-:-:S13]  /*12d40*/  ISETP.GE.AND P0, PT, R5, R34, PT ;  /* 0x000000220500720c */ /* 0x000fda0003f06270 */
[----:B------:R-:W-:Y:S05]  /*12d50*/  @P0 BRA `(.L_x_605) ;  /* 0x0000000c00340947 */ /* 0x000fea0003800000 */
[----:B------:R0:W5:Y:S01]  /*12d60*/  LDL R52, [R1+0x6c] ;  /* 0x00006c0001347983 */ /* 0x0001620000100800 */
[----:B------:R-:W1:Y:S01]  /*12d70*/  LDC R37, c[0x0][0x3f4] ;  /* 0x0000fd00ff257b82 */ /* 0x000e620000000800 */
[----:B------:R-:W-:Y:S01]  /*12d80*/  SHF.R.S32.HI R4, RZ, 0x1f, R5 ;  /* 0x0000001fff047819 */ /* 0x000fe20000011405 */
[----:B------:R-:W-:Y:S01]  /*12d90*/  IMAD.SHL.U32 R39, R5, 0x40, RZ ;  /* 0x0000004005277824 */ /* 0x000fe200078e00ff */
[----:B------:R-:W-:Y:S02]  /*12da0*/  BSSY B1, `(.L_x_629) ;  /* 0x0000066000017945 */ /* 0x000fe40003800000 */
[----:B------:R-:W-:Y:S02]  /*12db0*/  LEA.HI R4, R4, R5, RZ, 0x3 ;  /* 0x0000000504047211 */ /* 0x000fe400078f18ff */
[----:B------:R-:W-:-:S03]  /*12dc0*/  LOP3.LUT R39, R39, 0x1c0, RZ, 0xc0, !PT ;  /* 0x000001c027277812 */ /* 0x000fc600078ec0ff */
[----:B------:R-:W-:Y:S01]  /*12dd0*/  IMAD.SHL.U32 R4, R4, 0x40, RZ ;  /* 0x0000004004047824 */ /* 0x000fe200078e00ff */
[----:B------:R-:W-:-:S04]  /*12de0*/  SHF.R.U32.HI R34, RZ, 0x3, R39 ;  /* 0x00000003ff227819 */ /* 0x000fc80000011627 */
[----:B------:R-:W-:Y:S02]  /*12df0*/  LOP3.LUT R35, R4, 0xfffffe00, RZ, 0xc0, !PT ;  /* 0xfffffe0004237812 */ /* 0x000fe400078ec0ff */
        /* <DEDUP_REMOVED lines=19> */
[----:B------:R-:W-:Y:S01]  /*12f30*/  IMAD.SHL.U32 R6, R4, 0x8, RZ ;  /* 0x0000000804067824 */ /* 0x000fe200078e00ff */
[----:B------:R-:W-:Y:S02]  /*12f40*/  LOP3.LUT R33, R33, 0xffff0000, RZ, 0xc0, !PT ;  /* 0xffff000021217812 */ /* 0x000fe400078ec0ff */
[----:B------:R-:W-:Y:S02]  /*12f50*/  LEA.HI R4, R5, R4, RZ, 0x3 ;  /* 0x0000000405047211 */ /* 0x000fe400078f18ff */
[----:B------:R-:W-:-:S02]  /*12f60*/  LOP3.LUT R5, R39, 0x38, R6, 0xf8, !PT ;  /* 0x0000003827057812 */ /* 0x000fc400078ef806 */
[----:B------:R-:W-:Y:S01]  /*12f70*/  LOP3.LUT R25, R25, 0xffff0000, RZ, 0xc0, !PT ;  /* 0xffff000019197812 */ /* 0x000fe200078ec0ff */
[----:B------:R-:W-:Y:S01]  /*12f80*/  IMAD.SHL.U32 R6, R4, 0x400, RZ ;  /* 0x0000040004067824 */ /* 0x000fe200078e00ff */
[----:B------:R-:W-:Y:S02]  /*12f90*/  LOP3.LUT R4, R5, R34, RZ, 0x3c, !PT ;  /* 0x0000002205047212 */ /* 0x000fe400078e3cff */
[----:B------:R-:W-:Y:S02]  /*12fa0*/  LOP3.LUT R27, R27, 0xffff0000, RZ, 0xc0, !PT ;  /* 0xffff00001b1b7812 */ /* 0x000fe400078ec0ff */
        /* <DEDUP_REMOVED lines=21> */
[----:B------:R-:W-:Y:S01]  /*13100*/  FMUL.FTZ R53, R24, R8 ;  /* 0x0000000818357220 */ /* 0x000fe20000410000 */
[----:B------:R-:W-:Y:S02]  /*13110*/  IMAD.U32 R44, R10, 0x10000, RZ ;  /* 0x000100000a2c7824 */ /* 0x000fe400078e00ff */
[-C--:B------:R-:W-:Y:S01]  /*13120*/  FFMA.FTZ R8, R24, R4.reuse, -R51 ;  /* 0x0000000418087223 */ /* 0x080fe20000010833 */
[-C--:B------:R-:W-:Y:S01]  /*13130*/  FMUL.FTZ R51, R42, R43.reuse ;  /* 0x0000002b2a337220 */ /* 0x080fe20000410000 */
[----:B------:R-:W-:Y:S01]  /*13140*/  FFMA.FTZ R24, R50, R4, R53 ;  /* 0x0000000432187223 */ /* 0x000fe20000010035 */
[-C--:B------:R-:W-:Y:S01]  /*13150*/  FFMA.FTZ R47, R46, R36.reuse, -R47 ;  /* 0x000000242e2f7223 */ /* 0x080fe2000001082f */
[----:B------:R-:W-:Y:S01]  /*13160*/  FFMA.FTZ R49, R48, R36, R49 ;  /* 0x0000002430317223 */ /* 0x000fe20000010031 */
[C---:B------:R-:W-:Y:S01]  /*13170*/  FMUL.FTZ R43, R30.reuse, R43 ;  /* 0x0000002b1e2b7220 */ /* 0x040fe20000410000 */
[----:B------:R-:W-:Y:S01]  /*13180*/  FFMA.FTZ R51, R30, R38, -R51 ;  /* 0x000000261e337223 */ /* 0x000fe20000010833 */
[----:B------:R-:W-:Y:S01]  /*13190*/  IMAD.U32 R4, R26, 0x10000, RZ ;  /* 0x000100001a047824 */ /* 0x000fe200078e00ff */
[----:B------:R-:W-:Y:S01]  /*131a0*/  LOP3.LUT R10, R10, 0xffff0000, RZ, 0xc0, !PT ;  /* 0xffff00000a0a7812 */ /* 0x000fe200078ec0ff */
[----:B------:R-:W-:Y:S01]  /*131b0*/  IMAD.U32 R36, R32, 0x10000, RZ ;  /* 0x0001000020247824 */ /* 0x000fe200078e00ff */
[----:B------:R-:W-:Y:S01]  /*131c0*/  LOP3.LUT R26, R26, 0xffff0000, RZ, 0xc0, !PT ;  /* 0xffff00001a1a7812 */ /* 0x000fe200078ec0ff */
[C---:B------:R-:W-:Y:S01]  /*131d0*/  IMAD.U32 R45, R11.reuse, 0x10000, RZ ;  /* 0x000100000b2d7824 */ /* 0x040fe200078e00ff */
[----:B------:R-:W-:Y:S01]  /*131e0*/  LOP3.LUT R30, R32, 0xffff0000, RZ, 0xc0, !PT ;  /* 0xffff0000201e7812 */ /* 0x000fe200078ec0ff */
[-C--:B------:R-:W-:Y:S01]  /*131f0*/  FMUL.FTZ R53, R36, R44.reuse ;  /* 0x0000002c24357220 */ /* 0x080fe20000410000 */
[----:B------:R-:W-:Y:S01]  /*13200*/  FMUL.FTZ R55, R4, R44 ;  /* 0x0000002c04377220 */ /* 0x000fe20000410000 */
[-C--:B------:R-:W-:Y:S01]  /*13210*/  FMUL.FTZ R59, R26, R10.reuse ;  /* 0x0000000a1a3b7220 */ /* 0x080fe20000410000 */
[----:B------:R-:W-:Y:S01]  /*13220*/  LOP3.LUT R11, R11, 0xffff0000, RZ, 0xc0, !PT ;  /* 0xffff00000b0b7812 */ /* 0x000fe200078ec0ff */
[----:B------:R-:W-:Y:S01]  /*13230*/  FMUL.FTZ R57, R30, R10 ;  /* 0x0000000a1e397220 */ /* 0x000fe20000410000 */
[----:B------:R-:W-:Y:S01]  /*13240*/  FFMA.FTZ R53, R4, R40, -R53 ;  /* 0x0000002804357223 */ /* 0x000fe20000010835 */
[-C--:B------:R-:W-:Y:S01]  /*13250*/  FMUL.FTZ R4, R63, R45.reuse ;  /* 0x0000002d3f047220 */ /* 0x080fe20000410000 */
[-C--:B------:R-:W-:Y:S01]  /*13260*/  FFMA.FTZ R59, R30, R6.reuse, R59 ;  /* 0x000000061e3b7223 */ /* 0x080fe2000001003b */
[----:B------:R-:W-:Y:S01]  /*13270*/  FFMA.FTZ R32, R26, R6, -R57 ;  /* 0x000000061a207223 */ /* 0x000fe20000010839 */
[----:B------:R-:W-:Y:S01]  /*13280*/  LOP3.LUT R31, R31, 0xffff0000, RZ, 0xc0, !PT ;  /* 0xffff00001f1f7812 */ /* 0x000fe200078ec0ff */
[C---:B------:R-:W-:Y:S01]  /*13290*/  FMUL.FTZ R6, R61.reuse, R45 ;  /* 0x0000002d3d067220 */ /* 0x040fe20000410000 */
[----:B------:R-:W-:Y:S01]  /*132a0*/  FFMA.FTZ R10, R36, R40, R55 ;  /* 0x00000028240a7223 */ /* 0x000fe20000010037 */
[----:B------:R-:W-:Y:S01]  /*132b0*/  FFMA.FTZ R43, R42, R38, R43 ;  /* 0x000000262a2b7223 */ /* 0x000fe2000001002b */
[-C--:B------:R-:W-:Y:S01]  /*132c0*/  FFMA.FTZ R36, R61, R41.reuse, -R4 ;  /* 0x000000293d247223 */ /* 0x080fe20000010804 */
[----:B------:R-:W-:Y:S01]  /*132d0*/  FFMA.FTZ R41, R63, R41, R6 ;  /* 0x000000293f297223 */ /* 0x000fe20000010006 */
[----:B------:R-:W-:Y:S01]  /*132e0*/  FMUL.FTZ R4, R31, R9 ;  /* 0x000000091f047220 */ /* 0x000fe20000410000 */
[----:B------:R-:W-:Y:S01]  /*132f0*/  FMUL.FTZ R38, R33, R11 ;  /* 0x0000000b21267220 */ /* 0x000fe20000410000 */
        /* <DEDUP_REMOVED lines=16> */
.L_x_630:
[----:B------:R-:W-:Y:S05]  /*13400*/  BSYNC B1 ;  /* 0x0000000000017941 */ /* 0x000fea0003800000 */
.L_x_629:
[----:B------:R-:W-:Y:S05]  /*13410*/  @P1 BRA `(.L_x_605) ;  /* 0x0000000400841947 */ /* 0x000fea0003800000 */
[----:B0-----:R-:W-:Y:S01]  /*13420*/  SHF.R.S32.HI R5, RZ, 0x1f, R214 ;  /* 0x0000001fff057819 */ /* 0x001fe200000114d6 */
[----:B------:R-:W-:Y:S01]  /*13430*/  IMAD.U32 R33, R0, 0x10000, RZ ;  /* 0x0001000000217824 */ /* 0x000fe200078e00ff */
[----:B-----5:R-:W-:Y:S02]  /*13440*/  R2UR UR4, R52 ;  /* 0x00000000340472ca */ /* 0x020fe400000e0000 */
        /* <DEDUP_REMOVED lines=10> */
[----:B------:R-:W-:Y:S01]  /*134f0*/  LEA.HI R6, R6, R37, RZ, 0x3 ;  /* 0x0000002506067211 */ /* 0x000fe200078f18ff */
[----:B------:R-:W-:Y:S01]  /*13500*/  IMAD.U32 R37, R20, 0x10000, RZ ;  /* 0x0001000014257824 */ /* 0x000fe200078e00ff */
[----:B------:R-:W-:Y:S02]  /*13510*/  LOP3.LUT R39, R39, 0x38, R4, 0xf8, !PT ;  /* 0x0000003827277812 */ /* 0x000fe400078ef804 */
[----:B------:R-:W-:Y:S01]  /*13520*/  IADD3 R7, R7, R8, R35 ;  /* 0x0000000807077210 */ /* 0x000fe20007ffe023 */
[----:B------:R-:W-:Y:S01]  /*13530*/  IMAD.SHL.U32 R6, R6, 0x400, RZ ;  /* 0x0000040006067824 */ /* 0x000fe200078e00ff */
[----:B------:R-:W-:-:S02]  /*13540*/  LOP3.LUT R34, R39, R34, RZ, 0x3c, !PT ;  /* 0x0000002227227212 */ /* 0x000fc400078e3cff */
[----:B------:R-:W-:Y:S02]  /*13550*/  LEA R24, R7, UR4, 0x1 ;  /* 0x0000000407187c11 */ /* 0x000fe4000f8e08ff */
[----:B------:R-:W-:Y:S02]  /*13560*/  LOP3.LUT R6, R6, 0x7fffe000, RZ, 0xc0, !PT ;  /* 0x7fffe00006067812 */ /* 0x000fe400078ec0ff */
[----:B------:R-:W-:Y:S02]  /*13570*/  LOP3.LUT R38, R14, 0xffff0000, RZ, 0xc0, !PT ;  /* 0xffff00000e267812 */ /* 0x000fe400078ec0ff */
[----:B------:R-:W-:Y:S01]  /*13580*/  IADD3 R34, R34, R6, R35 ;  /* 0x0000000622227210 */ /* 0x000fe20007ffe023 */
[----:B------:R-:W-:Y:S01]  /*13590*/  IMAD.U32 R35, R14, 0x10000, RZ ;  /* 0x000100000e237824 */ /* 0x000fe200078e00ff */
[----:B------:R-:W0:Y:S01]  /*135a0*/  LDS.128 R4, [R24] ;  /* 0x0000000018047984 */ /* 0x000e220000000c00 */
[----:B------:R-:W-:Y:S02]  /*135b0*/  LOP3.LUT R0, R0, 0xffff0000, RZ, 0xc0, !PT ;  /* 0xffff000000007812 */ /* 0x000fe400078ec0ff */
[----:B------:R-:W-:Y:S01]  /*135c0*/  IMAD R34, R34, 0x2, R23 ;  /* 0x0000000222227824 */ /* 0x000fe200078e0217 */
[----:B------:R-:W-:-:S04]  /*135d0*/  LOP3.LUT R40, R20, 0xffff0000, RZ, 0xc0, !PT ;  /* 0xffff000014287812 */ /* 0x000fc800078ec0ff */
        /* <DEDUP_REMOVED lines=18> */
[----:B------:R-:W-:Y:S02]  /*13700*/  IMAD.U32 R33, R12, 0x10000, RZ ;  /* 0x000100000c217824 */ /* 0x000fe400078e00ff */
[----:B------:R-:W-:Y:S01]  /*13710*/  FFMA.FTZ R14, R35, R25, R14 ;  /* 0x00000019230e7223 */ /* 0x000fe2000001000e */
[C---:B------:R-:W-:Y:S01]  /*13720*/  FMUL.FTZ R25, R0.reuse, R8 ;  /* 0x0000000800197220 */ /* 0x040fe20000410000 */
[-C--:B------:R-:W-:Y:S01]  /*13730*/  FFMA.FTZ R29, R0, R4.reuse, -R29 ;  /* 0x00000004001d7223 */ /* 0x080fe2000001081d */
[-C--:B------:R-:W-:Y:S01]  /*13740*/  FMUL.FTZ R0, R37, R31.reuse ;  /* 0x0000001f25007220 */ /* 0x080fe20000410000 */
[C---:B------:R-:W-:Y:S01]  /*13750*/  FMUL.FTZ R20, R33.reuse, R31 ;  /* 0x0000001f21147220 */ /* 0x040fe20000410000 */
[----:B------:R-:W-:Y:S01]  /*13760*/  LOP3.LUT R12, R12, 0xffff0000, RZ, 0xc0, !PT ;  /* 0xffff00000c0c7812 */ /* 0x000fe200078ec0ff */
[----:B------:R-:W-:Y:S01]  /*13770*/  FFMA.FTZ R25, R38, R4, R25 ;  /* 0x0000000426197223 */ /* 0x000fe20000010019 */
[-C--:B------:R-:W-:Y:S01]  /*13780*/  FFMA.FTZ R8, R33, R27.reuse, -R0 ;  /* 0x0000001b21087223 */ /* 0x080fe20000010800 */
[----:B------:R-:W-:Y:S01]  /*13790*/  FFMA.FTZ R20, R37, R27, R20 ;  /* 0x0000001b25147223 */ /* 0x000fe20000010014 */
[----:B------:R-:W-:Y:S01]  /*137a0*/  FMUL.FTZ R27, R40, R10 ;  /* 0x0000000a281b7220 */ /* 0x000fe20000410000 */
[----:B------:R-:W-:-:S02]  /*137b0*/  IMAD.U32 R38, R15, 0x10000, RZ ;  /* 0x000100000f267824 */ /* 0x000fc400078e00ff */
[C---:B------:R-:W-:Y:S01]  /*137c0*/  FMUL.FTZ R35, R12.reuse, R10 ;  /* 0x0000000a0c237220 */ /* 0x040fe20000410000 */
[----:B------:R-:W-:Y:S01]  /*137d0*/  IMAD.U32 R32, R11, 0x10000, RZ ;  /* 0x000100000b207824 */ /* 0x000fe200078e00ff */
[----:B------:R-:W-:Y:S01]  /*137e0*/  SHF.L.U32 R0, R3, 0x10, RZ ;  /* 0x0000001003007819 */ /* 0x000fe200000006ff */
[----:B------:R-:W-:Y:S02]  /*137f0*/  IMAD.U32 R10, R21, 0x10000, RZ ;  /* 0x00010000150a7824 */ /* 0x000fe400078e00ff */
[----:B------:R-:W-:Y:S01]  /*13800*/  FFMA.FTZ R33, R12, R6, -R27 ;  /* 0x000000060c217223 */ /* 0x000fe2000001081b */
[----:B------:R-:W-:Y:S01]  /*13810*/  IMAD.U32 R4, R13, 0x10000, RZ ;  /* 0x000100000d047824 */ /* 0x000fe200078e00ff */
[----:B------:R-:W-:Y:S01]  /*13820*/  LOP3.LUT R9, R9, 0xffff0000, RZ, 0xc0, !PT ;  /* 0xffff000009097812 */ /* 0x000fe200078ec0ff */
[----:B------:R-:W-:Y:S01]  /*13830*/  FMUL.FTZ R27, R38, R30 ;  /* 0x0000001e261b7220 */ /* 0x000fe20000410000 */
[----:B------:R-:W-:Y:S01]  /*13840*/  LOP3.LUT R11, R11, 0xffff0000, RZ, 0xc0, !PT ;  /* 0xffff00000b0b7812 */ /* 0x000fe200078ec0ff */
[-C--:B------:R-:W-:Y:S01]  /*13850*/  FMUL.FTZ R37, R10, R32.reuse ;  /* 0x000000200a257220 */ /* 0x080fe20000410000 */
[----:B------:R-:W-:Y:S01]  /*13860*/  LOP3.LUT R15, R15, 0xffff0000, RZ, 0xc0, !PT ;  /* 0xffff00000f0f7812 */ /* 0x000fe200078ec0ff */
[----:B------:R-:W-:Y:S01]  /*13870*/  FMUL.FTZ R39, R4, R32 ;  /* 0x0000002004277220 */ /* 0x000fe20000410000 */
[----:B------:R-:W-:Y:S01]  /*13880*/  LOP3.LUT R21, R21, 0xffff0000, RZ, 0xc0, !PT ;  /* 0xffff000015157812 */ /* 0x000fe200078ec0ff */
[----:B------:R-:W-:Y:S01]  /*13890*/  FMUL.FTZ R31, R0, R30 ;  /* 0x0000001e001f7220 */ /* 0x000fe20000410000 */
[----:B------:R-:W-:Y:S01]  /*138a0*/  LOP3.LUT R3, R3, 0xffff0000, RZ, 0xc0, !PT ;  /* 0xffff000003037812 */ /* 0x000fe200078ec0ff */
[----:B------:R-:W-:Y:S01]  /*138b0*/  FFMA.FTZ R35, R40, R6, R35 ;  /* 0x0000000628237223 */ /* 0x000fe20000010023 */
[----:B------:R-:W-:Y:S01]  /*138c0*/  LOP3.LUT R13, R13, 0xffff0000, RZ, 0xc0, !PT ;  /* 0xffff00000d0d7812 */ /* 0x000fe200078ec0ff */
[----:B------:R-:W-:Y:S01]  /*138d0*/  FFMA.FTZ R27, R0, R26, -R27 ;  /* 0x0000001a001b7223 */ /* 0x000fe2000001081b */
[-C--:B------:R-:W-:Y:S01]  /*138e0*/  FFMA.FTZ R37, R4, R28.reuse, -R37 ;  /* 0x0000001c04257223 */ /* 0x080fe20000010825 */
[----:B------:R-:W-:Y:S01]  /*138f0*/  FFMA.FTZ R39, R10, R28, R39 ;  /* 0x0000001c0a277223 */ /* 0x000fe20000010027 */
[----:B------:R-:W-:Y:S01]  /*13900*/  FMUL.FTZ R0, R15, R9 ;  /* 0x000000090f007220 */ /* 0x000fe20000410000 */
[----:B------:R-:W-:Y:S01]  /*13910*/  FMUL.FTZ R6, R21, R11 ;  /* 0x0000000b15067220 */ /* 0x000fe20000410000 */
[----:B------:R-:W-:Y:S01]  /*13920*/  FMUL.FTZ R4, R3, R9 ;  /* 0x0000000903047220 */ /* 0x000fe20000410000 */
[----:B------:R-:W-:Y:S01]  /*13930*/  FMUL.FTZ R10, R13, R11 ;  /* 0x0000000b0d0a7220 */ /* 0x000fe20000410000 */
        /* <DEDUP_REMOVED lines=15> */
.L_x_605:
[----:B------:R-:W-:Y:S05]  /*13a30*/  BSYNC B0 ;  /* 0x0000000000007941 */ /* 0x000fea0003800000 */
.L_x_574:
[----:B------:R-:W-:Y:S01]  /*13a40*/  @!PT LDS RZ, [RZ] ;  /* 0x00000000fffff984 */ /* 0x000fe20000000800 */
[----:B------:R-:W-:Y:S01]  /*13a50*/  @!PT LDS RZ, [RZ] ;  /* 0x00000000fffff984 */ /* 0x000fe20000000800 */
[----:B------:R-:W-:Y:S01]  /*13a60*/  @!PT LDS RZ, [RZ] ;  /* 0x00000000fffff984 */ /* 0x000fe20000000800 */
[----:B------:R-:W-:Y:S01]  /*13a70*/  @!PT LDS RZ, [RZ] ;  /* 0x00000000fffff984 */ /* 0x000fe20000000800 */
[----:B------:R1:W-:Y:S06]  /*13a80*/  MEMBAR.ALL.CTA ;  /* 0x0000000000007992 */ /* 0x0003ec0000008000 */
[----:B-1----:R-:W1:Y:S01]  /*13a90*/  FENCE.VIEW.ASYNC.S ;  /* 0x00000000000073c6 */ /* 0x002e620000000000 */
[----:B------:R-:W-:Y:S05]  /*13aa0*/  WARPSYNC.ALL ;  /* 0x0000000000007948 */ /* 0x000fea0003800000 */
[----:B-1----:R-:W-:Y:S06]  /*13ab0*/  BAR.SYNC.DEFER_BLOCKING 0xd, 0x100 ;  /* 0x0344000000007b1d */ /* 0x002fec0000010000 */
.L_x_572:
[----:B------:R-:W-:-:S06]  /*13ac0*/  ULOP3.LUT UR4, UR60, 0x1, URZ, 0xfc, !UPT ;  /* 0x000000013c047892 */ /* 0x000fcc000f8efc3f */
[----:B01----:R-:W-:-:S05]  /*13ad0*/  IMAD.U32 R0, RZ, RZ, UR4 ;  /* 0x00000004ff007e24 */ /* 0x003fca000f8e00ff */
[----:B------:R-:W-:-:S13]  /*13ae0*/  ISETP.NE.AND P0, PT, R0, 0x3, PT ;  /* 0x000000030000780c */ /* 0x000fda0003f05270 */
[----:B------:R-:W-:Y:S05]  /*13af0*/  @!P0 BRA `(.L_x_631) ;  /* 0x0000000000048947 */ /* 0x000fea0003800000 */
[----:B------:R-:W-:Y:S01]  /*13b00*/  BPT.TRAP 0x1 ;  /* 0x000000040000795c */ /* 0x000fe20000300000 */
.L_x_631:
[----:B------:R-:W-:Y:S01]  /*13b10*/  IMAD R0, R226, 0x8, R23 ;  /* 0x00000008e2007824 */ /* 0x000fe200078e0217 */
[----:B------:R-:W-:-:S04]  /*13b20*/  SHF.L.U32 R3, R229, 0x1f, RZ ;  /* 0x0000001fe5037819 */ /* 0x000fc800000006ff */
[----:B------:R0:W1:Y:S01]  /*13b30*/  SYNCS.PHASECHK.TRANS64.TRYWAIT P1, [R0+URZ+0x38830], R3 ;  /* 0x03883003000075a7 */ /* 0x000062000802017f */
[----:B------:R-:W-:Y:S05]  /*13b40*/  @!P0 BRA `(.L_x_632) ;  /* 0x0000000000048947 */ /* 0x000fea0003800000 */
[----:B------:R-:W-:Y:S01]  /*13b50*/  BPT.TRAP 0x1 ;  /* 0x000000040000795c */ /* 0x000fe20000300000 */
.L_x_632:
[----:B------:R-:W-:Y:S01]  /*13b60*/  IMAD.MOV.U32 R151, RZ, RZ, RZ ;  /* 0x000000ffff977224 */ /* 0x000fe200078e00ff */
[----:B-1----:R-:W-:Y:S06]  /*13b70*/  @P1 BRA `(.L_x_633) ;  /* 0x0000000000081947 */ /* 0x002fec0003800000 */
[----:B------:R-:W1:Y:S02]  /*13b80*/  SYNCS.PHASECHK.TRANS64.TRYWAIT P1, [R0+URZ+0x38830], R3 ;  /* 0x03883003000075a7 */ /* 0x000e64000802017f */
[----:B-1----:R-:W-:Y:S05]  /*13b90*/  @!P1 BRA `(.L_x_634) ;  /* 0x0000017c00a89947 */ /* 0x002fea0003800000 */
.L_x_633:
[----:B------:R-:W-:Y:S05]  /*13ba0*/  WARPSYNC.ALL ;  /* 0x0000000000007948 */ /* 0x000fea0003800000 */
[----:B01----:R-:W-:Y:S01]  /*13bb0*/  VIADD R3, R23, 0x24400 ;  /* 0x0002440017037836 */ /* 0x003fe20000000000 */
[----:B------:R-:W-:Y:S01]  /*13bc0*/  R2UR UR20, R2 ;  /* 0x00000000021472ca */ /* 0x000fe200000e0000 */
[----:B--234-:R-:W-:Y:S01]  /*13bd0*/  IMAD.MOV.U32 R5, RZ, RZ, 0x40000040 ;  /* 0x40000040ff057424 */ /* 0x01cfe200078e00ff */
[----:B-----5:R-:W-:Y:S01]  /*13be0*/  WARPGROUP.ARRIVE ;  /* 0x00000000000079c5 */ /* 0x020fe20000000000 */
[----:B------:R-:W-:Y:S01]  /*13bf0*/  UMOV UR25, 0x40000040 ;  /* 0x4000004000197882 */ /* 0x000fe20000000000 */
[----:B------:R-:W-:Y:S01]  /*13c00*/  SHF.R.U32.HI R3, RZ, 0x4, R3 ;  /* 0x00000004ff037819 */ /* 0x000fe20000011603 */
[----:B------:R-:W-:Y:S01]  /*13c10*/  IMAD.MOV.U32 R7, RZ, RZ, 0x40000040 ;  /* 0x40000040ff077424 */ /* 0x000fe200078e00ff */
[----:B------:R-:W-:Y:S01]  /*13c20*/  R2UR UR27, R5 ;  /* 0x00000000051b72ca */ /* 0x000fe200000e0000 */
[----:B------:R-:W-:Y:S01]  /*13c30*/  UMOV UR17, UR25 ;  /* 0x0000001900117c82 */ /* 0x000fe20008000000 */
[----:B------:R-:W-:Y:S01]  /*13c40*/  LOP3.LUT R3, R3, 0x3fff, RZ, 0xc0, !PT ;  /* 0x00003fff03037812 */ /* 0x000fe200078ec0ff */
[----:B------:R-:W-:Y:S01]  /*13c50*/  UMOV UR5, UR17 ;  /* 0x0000001100057c82 */ /* 0x000fe20008000000 */
[----:B------:R-:W-:Y:S01]  /*13c60*/  R2UR UR7, R7 ;  /* 0x00000000070772ca */ /* 0x000fe200000e0000 */
[----:B------:R-:W-:Y:S01]  /*13c70*/  UMOV UR9, UR17 ;  /* 0x0000001100097c82 */ /* 0x000fe20008000000 */
[----:B------:R-:W-:Y:S01]  /*13c80*/  LOP3.LUT R4, R3, 0x10000, RZ, 0xfc, !PT ;  /* 0x0001000003047812 */ /* 0x000fe200078efcff */
[----:B------:R-:W-:Y:S01]  /*13c90*/  ULOP3.LUT UR20, UR20, 0x10000, URZ, 0xfc, !UPT ;  /* 0x0001000014147892 */ /* 0x000fe2000f8efc3f */
[----:B------:R-:W-:Y:S01]  /*13ca0*/  IMAD.MOV.U32 R3, RZ, RZ, 0x40000040 ;  /* 0x40000040ff037424 */ /* 0x000fe200078e00ff */
[----:B------:R-:W-:Y:S01]  /*13cb0*/  R2UR UR15, R7 ;  /* 0x00000000070f72ca */ /* 0x000fe200000e0000 */
[----:B------:R-:W-:Y:S01]  /*13cc0*/  UMOV UR13, UR17 ;  /* 0x00000011000d7c82 */ /* 0x000fe20008000000 */
[----:B------:R0:W-:Y:S01]  /*13cd0*/  STL [R1+0x50], R4 ;  /* 0x0000500401007387 */ /* 0x0001e20000100800 */
[----:B------:R-:W-:Y:S01]  /*13ce0*/  IMAD.U32 R11, RZ, RZ, UR25 ;  /* 0x00000019ff0b7e24 */ /* 0x000fe2000f8e00ff */
[C---:B------:R-:W-:Y:S01]  /*13cf0*/  R2UR UR11, R3.reuse ;  /* 0x00000000030b72ca */ /* 0x040fe200000e0000 */
[----:B------:R-:W-:Y:S01]  /*13d00*/  UMOV UR24, UR20 ;  /* 0x0000001400187c82 */ /* 0x000fe20008000000 */
[----:B------:R-:W-:Y:S01]  /*13d10*/  R2UR UR19, R3 ;  /* 0x00000000031372ca */ /* 0x000fe200000e0000 */
[----:B------:R-:W-:Y:S01]  /*13d20*/  UMOV UR16, UR24 ;  /* 0x0000001800107c82 */ /* 0x000fe20008000000 */
[----:B------:R-:W-:Y:S01]  /*13d30*/  IMAD.MOV.U32 R3, RZ, RZ, 0x40000040 ;  /* 0x40000040ff037424 */ /* 0x000fe200078e00ff */
[----:B------:R-:W-:Y:S01]  /*13d40*/  UMOV UR4, UR16 ;  /* 0x0000001000047c82 */ /* 0x000fe20008000000 */
[----:B------:R-:W-:Y:S01]  /*13d50*/  UMOV UR8, UR16 ;  /* 0x0000001000087c82 */ /* 0x000fe20008000000 */
[----:B------:R-:W-:Y:S01]  /*13d60*/  UMOV UR12, UR16 ;  /* 0x00000010000c7c82 */ /* 0x000fe20008000000 */
[----:B0-----:R-:W-:Y:S01]  /*13d70*/  IMAD R4, R226, 0xa00, R4 ;  /* 0x00000a00e2047824 */ /* 0x001fe200078e0204 */
[----:B------:R-:W-:Y:S01]  /*13d80*/  UIADD3 UR56, UR20, 0x804, URZ ;  /* 0x0000080414387890 */ /* 0x000fe2000fffe03f */
[----:B------:R-:W-:Y:S01]  /*13d90*/  IMAD.U32 R10, RZ, RZ, UR24 ;  /* 0x00000018ff0a7e24 */ /* 0x000fe2000f8e00ff */
[----:B------:R-:W-:Y:S01]  /*13da0*/  UMOV UR57, 0x40000040 ;  /* 0x4000004000397882 */ /* 0x000fe20000000000 */
[C---:B------:R-:W-:Y:S01]  /*13db0*/  VIADD R6, R4.reuse, 0x80 ;  /* 0x0000008004067836 */ /* 0x040fe20000000000 */
[C---:B------:R-:W-:Y:S01]  /*13dc0*/  R2UR UR26, R4.reuse ;  /* 0x00000000041a72ca */ /* 0x040fe200000e0000 */
[----:B------:R-:W-:Y:S01]  /*13dd0*/  VIADD R2, R4, 0x100 ;  /* 0x0000010004027836 */ /* 0x000fe20000000000 */
[----:B------:R0:W-:Y:S01]  /*13de0*/  STL.64 [R1+0x8], R10 ;  /* 0x0000080a01007387 */ /* 0x0001e20000100a00 */
[----:B------:R-:W-:Y:S01]  /*13df0*/  IMAD.MOV.U32 R7, RZ, RZ, 0x40000040 ;  /* 0x40000040ff077424 */ /* 0x000fe200078e00ff */
[----:B------:R-:W-:Y:S01]  /*13e00*/  R2UR UR6, R6 ;  /* 0x00000000060672ca */ /* 0x000fe200000e0000 */
[----:B------:R-:W-:Y:S01]  /*13e10*/  VIADD R6, R4, 0x180 ;  /* 0x0000018004067836 */ /* 0x000fe20000000000 */
[----:B------:R-:W-:Y:S01]  /*13e20*/  R2UR UR10, R2 ;  /* 0x00000000020a72ca */ /* 0x000fe200000e0000 */
[C---:B------:R-:W-:Y:S01]  /*13e30*/  VIADD R2, R4.reuse, 0x200 ;  /* 0x0000020004027836 */ /* 0x040fe20000000000 */
[----:B------:R-:W-:Y:S01]  /*13e40*/  UIADD3 UR52, UR20, 0x806, URZ ;  /* 0x0000080614347890 */ /* 0x000fe2000fffe03f */
[----:B------:R-:W-:Y:S01]  /*13e50*/  VIADD R8, R4, 0x102 ;  /* 0x0000010204087836 */ /* 0x000fe20000000000 */
[----:B------:R-:W-:Y:S01]  /*13e60*/  R2UR UR14, R6 ;  /* 0x00000000060e72ca */ /* 0x000fe200000e0000 */
[----:B------:R-:W-:Y:S01]  /*13e70*/  VIADD R6, R4, 0x82 ;  /* 0x0000008204067836 */ /* 0x000fe20000000000 */
[----:B------:R-:W-:Y:S01]  /*13e80*/  R2UR UR18, R2 ;  /* 0x00000000021272ca */ /* 0x000fe200000e0000 */
[----:B------:R-:W-:Y:S01]  /*13e90*/  HGMMA.64x16x16.F32.BF16 R56, gdesc[UR24], RZ, !UPT, gsb0 ;  /* 0x00200000183879f0 */ /* 0x000fe2000c0018ff */
[----:B------:R-:W-:Y:S01]  /*13ea0*/  VIADD R2, R4, 0x2 ;  /* 0x0000000204027836 */ /* 0x000fe20000000000 */
[----:B------:R-:W-:Y:S01]  /*13eb0*/  R2UR UR27, R3 ;  /* 0x00000000031b72ca */ /* 0x000fe200000e0000 */
[----:B------:R-:W-:Y:S01]  /*13ec0*/  UMOV UR25, 0x40000040 ;  /* 0x4000004000197882 */ /* 0x000fe20000000000 */
[----:B------:R-:W-:Y:S01]  /*13ed0*/  IMAD.MOV.U32 R9, RZ, RZ, 0x40000040 ;  /* 0x40000040ff097424 */ /* 0x000fe200078e00ff */
[----:B------:R-:W-:Y:S01]  /*13ee0*/  UMOV UR53, 0x40000040 ;  /* 0x4000004000357882 */ /* 0x000fe20000000000 */
[----:B------:R-:W-:Y:S01]  /*13ef0*/  R2UR UR26, R2 ;  /* 0x00000000021a72ca */ /* 0x000fe200000e0000 */
[----:B------:R-:W-:Y:S01]  /*13f00*/  VIADD R2, R4, 0x182 ;  /* 0x0000018204027836 */ /* 0x000fe20000000000 */
[----:B------:R-:W-:Y:S01]  /*13f10*/  UIADD3 UR48, UR20, 0xc00, URZ ;  /* 0x00000c0014307890 */ /* 0x000fe2000fffe03f */
[----:B------:R-:W-:Y:S01]  /*13f20*/  IMAD.MOV.U32 R3, RZ, RZ, 0x40000040 ;  /* 0x40000040ff037424 */ /* 0x000fe200078e00ff */
[----:B------:R-:W-:Y:S01]  /*13f30*/  UMOV UR49, 0x40000040 ;  /* 0x4000004000317882 */ /* 0x000fe20000000000 */
[----:B0-----:R-:W-:Y:S01]  /*13f40*/  IMAD.U32 R11, RZ, RZ, UR25 ;  /* 0x00000019ff0b7e24 */ /* 0x001fe2000f8e00ff */
[----:B------:R-:W-:Y:S01]  /*13f50*/  UIADD3 UR44, UR20, 0xc02, URZ ;  /* 0x00000c02142c7890 */ /* 0x000fe2000fffe03f */
[----:B------:R-:W-:Y:S01]  /*13f60*/  IMAD.MOV.U32 R5, RZ, RZ, 0x40000040 ;  /* 0x40000040ff057424 */ /* 0x000fe200078e00ff */
        /* <DEDUP_REMOVED lines=9> */
[----:B------:R-:W-:Y:S01]  /*14000*/  R2UR UR6, R6 ;  /* 0x00000000060672ca */ /* 0x000fe200000e0000 */
[----:B------:R-:W-:Y:S01]  /*14010*/  VIADD R6, R4, 0x202 ;  /* 0x0000020204067836 */ /* 0x000fe20000000000 */
[----:B------:R-:W-:Y:S01]  /*14020*/  R2UR UR7, R7 ;  /* 0x00000000070772ca */ /* 0x000fe200000e0000 */
[----:B------:R-:W-:-:S03]  /*14030*/  IMAD.MOV.U32 R7, RZ, RZ, 0x40000040 ;  /* 0x40000040ff077424 */ /* 0x000fc600078e00ff */
[----:B------:R-:W-:Y:S02]  /*14040*/  UMOV UR24, UR4 ;  /* 0x0000000400187c82 */ /* 0x000fe40008000000 */
[----:B------:R-:W-:-:S05]  /*14050*/  IMAD.U32 R10, RZ, RZ, UR24 ;  /* 0x00000018ff0a7e24 */ /* 0x000fca000f8e00ff */
[----:B------:R0:W-:Y:S01]  /*14060*/  STL.64 [R1], R10 ;  /* 0x0000000a01007387 */ /* 0x0001e20000100a00 */
[----:B------:R-:W-:Y:S02]  /*14070*/  WARPGROUP.DEPBAR.LE gsb0, 0x0 ;  /* 0x00008000000079c5 */ /* 0x000fe40000010000 */
[----:B------:R-:W-:-:S06]  /*14080*/  WARPGROUP.ARRIVE ;  /* 0x00000000000079c5 */ /* 0x000fcc0000000000 */
[----:B------:R-:W-:Y:S01]  /*14090*/  HGMMA.64x16x16.F32.BF16 R40, gdesc[UR8], RZ, !UPT, gsb0 ;  /* 0x00200000082879f0 */ /* 0x000fe2000c0018ff */
[----:B------:R-:W-:Y:S01]  /*140a0*/  R2UR UR10, R8 ;  /* 0x00000000080a72ca */ /* 0x000fe200000e0000 */
[----:B------:R-:W-:Y:S01]  /*140b0*/  VIADD R8, R4, 0x104 ;  /* 0x0000010404087836 */ /* 0x000fe20000000000 */
[----:B------:R-:W-:Y:S01]  /*140c0*/  R2UR UR11, R9 ;  /* 0x00000000090b72ca */ /* 0x000fe200000e0000 */
[----:B------:R-:W-:Y:S01]  /*140d0*/  IMAD.MOV.U32 R9, RZ, RZ, 0x40000040 ;  /* 0x40000040ff097424 */ /* 0x000fe200078e00ff */
        /* <DEDUP_REMOVED lines=10> */
[----:B------:R-:W-:Y:S01]  /*14180*/  UMOV UR16, UR24 ;  /* 0x0000001800107c82 */ /* 0x000fe20008000000 */
[----:B------:R-:W-:Y:S01]  /*14190*/  UMOV UR17, UR25 ;  /* 0x0000001900117c82 */ /* 0x000fe20008000000 */
[----:B------:R-:W-:Y:S01]  /*141a0*/  UMOV UR4, UR16 ;  /* 0x0000001000047c82 */ /* 0x000fe20008000000 */
[----:B------:R-:W-:Y:S01]  /*141b0*/  UMOV UR5, UR17 ;  /* 0x0000001100057c82 */ /* 0x000fe20008000000 */
[----:B------:R-:W-:Y:S01]  /*141c0*/  UMOV UR8, UR16 ;  /* 0x0000001000087c82 */ /* 0x000fe20008000000 */
[----:B------:R-:W-:Y:S01]  /*141d0*/  UMOV UR9, UR17 ;  /* 0x0000001100097c82 */ /* 0x000fe20008000000 */
[----:B------:R-:W-:Y:S01]  /*141e0*/  UMOV UR12, UR16 ;  /* 0x00000010000c7c82 */ /* 0x000fe20008000000 */
[----:B------:R-:W-:Y:S01]  /*141f0*/  UMOV UR13, UR17 ;  /* 0x00000011000d7c82 */ /* 0x000fe20008000000 */
[----:B------:R-:W-:Y:S01]  /*14200*/  R2UR UR18, R6 ;  /* 0x00000000061272ca */ /* 0x000fe200000e0000 */
[----:B------:R-:W-:Y:S01]  /*14210*/  VIADD R6, R4, 0x84 ;  /* 0x0000008404067836 */ /* 0x000fe20000000000 */
[----:B------:R-:W-:Y:S01]  /*14220*/  R2UR UR19, R7 ;  /* 0x00000000071372ca */ /* 0x000fe200000e0000 */
[----:B------:R-:W-:Y:S01]  /*14230*/  IMAD.MOV.U32 R7, RZ, RZ, 0x40000040 ;  /* 0x40000040ff077424 */ /* 0x000fe200078e00ff */
[----:B------:R-:W-:-:S02]  /*14240*/  WARPGROUP.DEPBAR.LE gsb0, 0x0 ;  /* 0x00008000000079c5 */ /* 0x000fc40000010000 */
[----:B------:R-:W-:-:S06]  /*14250*/  WARPGROUP.ARRIVE ;  /* 0x00000000000079c5 */ /* 0x000fcc0000000000 */
[----:B------:R-:W-:Y:S01]  /*14260*/  HGMMA.64x16x16.F32.BF16 R56, gdesc[UR24], R56, gsb0 ;  /* 0x00200000183879f0 */ /* 0x000fe20008001838 */
[----:B------:R-:W-:Y:S01]  /*14270*/  R2UR UR26, R2 ;  /* 0x00000000021a72ca */ /* 0x000fe200000e0000 */
[----:B------:R-:W-:Y:S01]  /*14280*/  UMOV UR25, 0x40000040 ;  /* 0x4000004000197882 */ /* 0x000fe20000000000 */
[----:B------:R-:W-:Y:S01]  /*14290*/  R2UR UR27, R3 ;  /* 0x00000000031b72ca */ /* 0x000fe200000e0000 */
[----:B------:R-:W-:Y:S02]  /*142a0*/  VIADD R2, R4, 0x184 ;  /* 0x0000018404027836 */ /* 0x000fe40000000000 */
[----:B------:R-:W-:Y:S02]  /*142b0*/  IMAD.MOV.U32 R3, RZ, RZ, 0x40000040 ;  /* 0x40000040ff037424 */ /* 0x000fe400078e00ff */
[----:B0-----:R-:W-:Y:S01]  /*142c0*/  IMAD.U32 R11, RZ, RZ, UR25 ;  /* 0x00000019ff0b7e24 */ /* 0x001fe2000f8e00ff */
[----:B------:R-:W-:Y:S02]  /*142d0*/  WARPGROUP.DEPBAR.LE gsb0, 0x0 ;  /* 0x00008000000079c5 */ /* 0x000fe40000010000 */
[----:B------:R-:W-:-:S06]  /*142e0*/  WARPGROUP.ARRIVE ;  /* 0x00000000000079c5 */ /* 0x000fcc0000000000 */
[----:B------:R-:W-:Y:S01]  /*142f0*/  HGMMA.64x16x16.F32.BF16 R48, gdesc[UR4], R48, gsb0 ;  /* 0x00200000043079f0 */ /* 0x000fe20008001830 */
[----:B------:R-:W-:Y:S01]  /*14300*/  UIADD3 UR4, UR20, 0x4, URZ ;  /* 0x0000000414047890 */ /* 0x000fe2000fffe03f */
[----:B------:R-:W-:Y:S01]  /*14310*/  R2UR UR6, R6 ;  /* 0x00000000060672ca */ /* 0x000fe200000e0000 */
[----:B------:R-:W-:Y:S01]  /*14320*/  VIADD R6, R4, 0x204 ;  /* 0x0000020404067836 */ /* 0x000fe20000000000 */
[----:B------:R-:W-:Y:S01]  /*14330*/  R2UR UR7, R7 ;  /* 0x00000000070772ca */ /* 0x000fe200000e0000 */
[----:B------:R-:W-:-:S03]  /*14340*/  IMAD.MOV.U32 R7, RZ, RZ, 0x40000040 ;  /* 0x40000040ff077424 */ /* 0x000fc600078e00ff */
[----:B------:R-:W-:Y:S02]  /*14350*/  UMOV UR24, UR4 ;  /* 0x0000000400187c82 */ /* 0x000fe40008000000 */
[----:B------:R-:W-:-:S05]  /*14360*/  IMAD.U32 R10, RZ, RZ, UR24 ;  /* 0x00000018ff0a7e24 */ /* 0x000fca000f8e00ff */
[----:B------:R0:W-:Y:S01]  /*14370*/  STL.64 [R1+0x48], R10 ;  /* 0x0000480a01007387 */ /* 0x0001e20000100a00 */
[----:B------:R-:W-:Y:S02]  /*14380*/  WARPGROUP.DEPBAR.LE gsb0, 0x0 ;  /* 0x00008000000079c5 */ /* 0x000fe40000010000 */
[----:B------:R-:W-:-:S06]  /*14390*/  WARPGROUP.ARRIVE ;  /* 0x00000000000079c5 */ /* 0x000fcc0000000000 */
[----:B------:R-:W-:Y:S01]  /*143a0*/  HGMMA.64x16x16.F32.BF16 R40, gdesc[UR8], R40, gsb0 ;  /* 0x00200000082879f0 */ /* 0x000fe20008001828 */
[----:B------:R-:W-:Y:S01]  /*143b0*/  R2UR UR10, R8 ;  /* 0x00000000080a72ca */ /* 0x000fe200000e0000 */
[----:B------:R-:W-:Y:S01]  /*143c0*/  VIADD R8, R4, 0x106 ;  /* 0x0000010604087836 */ /* 0x000fe20000000000 */
[----:B------:R-:W-:Y:S01]  /*143d0*/  R2UR UR11, R9 ;  /* 0x00000000090b72ca */ /* 0x000fe200000e0000 */
[----:B------:R-:W-:Y:S01]  /*143e0*/  IMAD.MOV.U32 R9, RZ, RZ, 0x40000040 ;  /* 0x40000040ff097424 */ /* 0x000fe200078e00ff */
        /* <DEDUP_REMOVED lines=18> */
[----:B------:R-:W-:Y:S02]  /*14510*/  R2UR UR18, R6 ;  /* 0x00000000061272ca */ /* 0x000fe400000e0000 */
[----:B------:R-:W-:Y:S01]  /*14520*/  R2UR UR19, R7 ;  /* 0x00000000071372ca */ /* 0x000fe200000e0000 */
[----:B------:R-:W-:Y:S01]  /*14530*/  IMAD.MOV.U32 R7, RZ, RZ, 0x40000040 ;  /* 0x40000040ff077424 */ /* 0x000fe200078e00ff */
[----:B------:R-:W-:Y:S01]  /*14540*/  IADD3 R6, R4, 0x86, RZ ;  /* 0x0000008604067810 */ /* 0x000fe20007ffe0ff */
        /* <DEDUP_REMOVED lines=160> */
[----:B------:R-:W-:Y:S02]  /*14f50*/  R2UR UR6, R6 ;  /* 0x00000000060672ca */ /* 0x000fe400000e0000 */
[----:B------:R-:W-:Y:S01]  /*14f60*/  R2UR UR7, R7 ;  /* 0x00000000070772ca */ /* 0x000fe200000e0000 */
[----:B------:R-:W-:Y:S01]  /*14f70*/  IMAD.MOV.U32 R7, RZ, RZ, 0x40000040 ;  /* 0x40000040ff077424 */ /* 0x000fe200078e00ff */
[----:B------:R-:W-:Y:S02]  /*14f80*/  IADD3 R6, R4, 0x484, RZ ;  /* 0x0000048404067810 */ /* 0x000fe40007ffe0ff */
        /* <DEDUP_REMOVED lines=163> */
[----:B------:R-:W-:-:S03]  /*159c0*/  IMAD.MOV.U32 R3, RZ, RZ, 0x40000040 ;  /* 0x40000040ff037424 */ /* 0x000fc600078e00ff */
        /* <DEDUP_REMOVED lines=21> */
[----:B------:R-:W-:Y:S03]  /*15b20*/  HGMMA.64x16x16.F32.BF16 R56, gdesc[UR24], R56, gsb0 ;  /* 0x00200000183879f0 */ /* 0x000fe60008001838 */
[----:B------:R-:W-:Y:S02]  /*15b30*/  WARPGROUP.DEPBAR.LE gsb0, 0x0 ;  /* 0x00008000000079c5 */ /* 0x000fe40000010000 */
[----:B------:R-:W-:-:S06]  /*15b40*/  WARPGROUP.ARRIVE ;  /* 0x00000000000079c5 */ /* 0x000fcc0000000000 */
[----:B------:R-:W-:Y:S01]  /*15b50*/  HGMMA.64x16x16.F32.BF16 R48, gdesc[UR4], R48, gsb0 ;  /* 0x00200000043079f0 */ /* 0x000fe20008001830 */
[----:B------:R-:W-:Y:S01]  /*15b60*/  R2UR UR6, R8 ;  /* 0x00000000080672ca */ /* 0x000fe200000e0000 */
[----:B------:R-:W-:Y:S01]  /*15b70*/  UMOV UR4, UR56 ;  /* 0x0000003800047c82 */ /* 0x000fe20008000000 */
[----:B------:R-:W-:Y:S01]  /*15b80*/  R2UR UR7, R9 ;  /* 0x00000000090772ca */ /* 0x000fe200000e0000 */
[----:B------:R-:W-:Y:S01]  /*15b90*/  UMOV UR5, UR57 ;  /* 0x0000003900057c82 */ /* 0x000fe20008000000 */
[----:B------:R-:W-:Y:S02]  /*15ba0*/  VIADD R8, R4, 0x606 ;  /* 0x0000060604087836 */ /* 0x000fe40000000000 */
[----:B------:R-:W-:Y:S01]  /*15bb0*/  IMAD.MOV.U32 R9, RZ, RZ, 0x40000040 ;  /* 0x40000040ff097424 */ /* 0x000fe200078e00ff */
        /* <DEDUP_REMOVED lines=145> */
[----:B------:R-:W-:Y:S01]  /*164d0*/  VIADD R2, R4, 0x784 ;  /* 0x0000078404027836 */ /* 0x000fe20000000000 */
[----:B------:R-:W-:-:S04]  /*164e0*/  MOV R3, 0x40000040 ;  /* 0x4000004000037802 */ /* 0x000fc80000000f00 */
        /* <DEDUP_REMOVED lines=54> */
[C---:B------:R-:W-:Y:S02]  /*16850*/  VIADD R6, R4.reuse, 0x806 ;  /* 0x0000080604067836 */ /* 0x040fe40000000000 */
[----:B------:R-:W-:Y:S02]  /*16860*/  IMAD.MOV.U32 R7, RZ, RZ, 0x40000040 ;  /* 0x40000040ff077424 */ /* 0x000fe400078e00ff */
[----:B------:R-:W-:Y:S01]  /*16870*/  VIADD R4, R4, 0x986 ;  /* 0x0000098604047836 */ /* 0x000fe20000000000 */
        /* <DEDUP_REMOVED lines=33> */
[----:B------:R-:W-:Y:S03]  /*16a90*/  HGMMA.64x16x16.F32.BF16 R56, gdesc[UR36], R56, gsb0 ;  /* 0x00200000243879f0 */ /* 0x000fe60008001838 */
        /* <DEDUP_REMOVED lines=13> */
[----:B0-----:R-:W-:Y:S05]  /*16b70*/  @!P0 BRA `(.L_x_635) ;  /* 0x0000000000048947 */ /* 0x001fea0003800000 */
[----:B------:R-:W-:Y:S01]  /*16b80*/  BPT.TRAP 0x1 ;  /* 0x000000040000795c */ /* 0x000fe20000300000 */
.L_x_635:
[----:B------:R-:W2:Y:S01]  /*16b90*/  LDL R2, [R1+0x8c] ;  /* 0x00008c0001027983 */ /* 0x000ea20000100800 */
[----:B------:R-:W-:Y:S01]  /*16ba0*/  ULDC UR4, c[0x0][0x988] ;  /* 0x0002620000047ab9 */ /* 0x000fe20000000800 */
[----:B------:R-:W-:Y:S02]  /*16bb0*/  P2R R9, PR, RZ, 0x1 ;  /* 0x00000001ff097803 */ /* 0x000fe40000000000 */
[----:B------:R-:W3:Y:S01]  /*16bc0*/  LDL R65, [R1+0x64] ;  /* 0x0000640001417983 */ /* 0x000ee20000100800 */
[----:B------:R-:W-:Y:S01]  /*16bd0*/  VIADD R0, R0, 0x38840 ;  /* 0x0003884000007836 */ /* 0x000fe20000000000 */
[----:B------:R-:W-:Y:S01]  /*16be0*/  ULDC UR38, c[0x0][0x988] ;  /* 0x0002620000267ab9 */ /* 0x000fe20000000800 */
[----:B--2---:R-:W-:-:S05]  /*16bf0*/  IADD3 R133, R133, 0x50, -R2 ;  /* 0x0000005085857810 */ /* 0x004fca0007ffe802 */
[----:B------:R-:W-:-:S05]  /*16c00*/  IMAD R133, R112, -0x50, R133 ;  /* 0xffffffb070857824 */ /* 0x000fca00078e0285 */
[C---:B------:R-:W-:Y:S02]  /*16c10*/  ISETP.GT.AND P2, PT, R133.reuse, RZ, PT ;  /* 0x000000ff8500720c */ /* 0x040fe40003f44270 */
[C---:B------:R-:W-:Y:S02]  /*16c20*/  ISETP.GT.AND P1, PT, R133.reuse, 0x1, PT ;  /* 0x000000018500780c */ /* 0x040fe40003f24270 */
[----:B------:R-:W-:Y:S02]  /*16c30*/  FSEL R7, R56, -INF , P2 ;  /* 0xff80000038077808 */ /* 0x000fe40001000000 */
[----:B------:R-:W-:Y:S02]  /*16c40*/  ISETP.GT.AND P6, PT, R133, 0x8, PT ;  /* 0x000000088500780c */ /* 0x000fe40003fc4270 */
[----:B------:R-:W-:Y:S02]  /*16c50*/  FSEL R56, R57, -INF , P1 ;  /* 0xff80000039387808 */ /* 0x000fe40000800000 */
[----:B------:R-:W-:-:S02]  /*16c60*/  ISETP.GT.AND P5, PT, R133, 0x9, PT ;  /* 0x000000098500780c */ /* 0x000fc40003fa4270 */
[----:B------:R-:W-:Y:S02]  /*16c70*/  FSEL R60, R60, -INF , P6 ;  /* 0xff8000003c3c7808 */ /* 0x000fe40003000000 */
[----:B------:R-:W-:Y:S02]  /*16c80*/  FMNMX.FTZ R3, R7, R56, !PT ;  /* 0x0000003807037209 */ /* 0x000fe40007810000 */
[----:B------:R-:W-:Y:S02]  /*16c90*/  ISETP.GT.AND P4, PT, R133, 0x10, PT ;  /* 0x000000108500780c */ /* 0x000fe40003f84270 */
[----:B------:R-:W-:Y:S02]  /*16ca0*/  FSEL R20, R61, -INF , P5 ;  /* 0xff8000003d147808 */ /* 0x000fe40002800000 */
[----:B------:R-:W-:Y:S02]  /*16cb0*/  FMNMX.FTZ R3, R60, R3, !PT ;  /* 0x000000033c037209 */ /* 0x000fe40007810000 */
        /* <DEDUP_REMOVED lines=8> */
[C---:B------:R-:W-:Y:S02]  /*16d40*/  ISETP.GT.AND P1, PT, R133.reuse, 0x19, PT ;  /* 0x000000198500780c */ /* 0x040fe40003f24270 */
        /* <DEDUP_REMOVED lines=51> */
[----:B------:R-:W-:-:S04]  /*17080*/  FMNMX.FTZ R3, R28, R3, !PT ;  /* 0x000000031c037209 */ /* 0x000fc80007810000 */
[----:B------:R-:W-:-:S05]  /*17090*/  FMNMX.FTZ R13, R76, R3, !PT ;  /* 0x000000034c0d7209 */ /* 0x000fca0007810000 */
[----:B------:R-:W0:Y:S02]  /*170a0*/  SHFL.BFLY PT, R78, R13, 0x2, 0x1f ;  /* 0x0c401f000d4e7f89 */ /* 0x000e2400000e0000 */
[----:B0-----:R-:W-:-:S05]  /*170b0*/  FMNMX.FTZ R78, R13, R78, !PT ;  /* 0x0000004e0d4e7209 */ /* 0x001fca0007810000 */
[----:B------:R-:W0:Y:S01]  /*170c0*/  SHFL.BFLY PT, R5, R78, 0x1, 0x1f ;  /* 0x0c201f004e057f89 */ /* 0x000e2200000e0000 */
[----:B------:R-:W-:Y:S01]  /*170d0*/  IMAD.U32 R3, RZ, RZ, UR4 ;  /* 0x00000004ff037e24 */ /* 0x000fe2000f8e00ff */
[----:B0-----:R-:W-:-:S04]  /*170e0*/  FMNMX.FTZ R5, R78, R5, !PT ;  /* 0x000000054e057209 */ /* 0x001fc80007810000 */
[C---:B------:R-:W-:Y:S01]  /*170f0*/  FSETP.NEU.FTZ.AND P0, PT, R5.reuse, -INF , PT ;  /* 0xff8000000500780b */ /* 0x040fe20003f1d000 */
[----:B------:R-:W-:-:S05]  /*17100*/  FMUL.FTZ R11, R5, R3 ;  /* 0x00000003050b7220 */ /* 0x000fca0000410000 */
[----:B------:R-:W-:Y:S02]  /*17110*/  FSEL R11, R11, RZ, P0 ;  /* 0x000000ff0b0b7208 */ /* 0x000fe40000000000 */
[----:B------:R-:W-:Y:S02]  /*17120*/  ISETP.NE.AND P0, PT, R9, RZ, PT ;  /* 0x000000ff0900720c */ /* 0x000fe40003f05270 */
        /* <DEDUP_REMOVED lines=11> */
[----:B------:R-:W-:Y:S02]  /*171e0*/  FMNMX.FTZ R9, R34, R9, !PT ;  /* 0x0000000922097209 */ /* 0x000fe40007810000 */
[----:B------:R-:W-:Y:S02]  /*171f0*/  FSEL R38, R38, -INF , P6 ;  /* 0xff80000026267808 */ /* 0x000fe40003000000 */
[----:B------:R-:W-:Y:S01]  /*17200*/  FMNMX.FTZ R13, R14, R9, !PT ;  /* 0x000000090e0d7209 */ /* 0x000fe20007810000 */
[----:B------:R-:W-:Y:S01]  /*17210*/  FFMA.FTZ R21, R20, R3, -R11 ;  /* 0x0000000314157223 */ /* 0x000fe2000001080b */
[----:B------:R-:W-:Y:S02]  /*17220*/  FSEL R20, R39, -INF , P5 ;  /* 0xff80000027147808 */ /* 0x000fe40002800000 */
[----:B------:R-:W-:Y:S02]  /*17230*/  FMNMX.FTZ R13, R38, R13, !PT ;  /* 0x0000000d260d7209 */ /* 0x000fe40007810000 */
[----:B------:R-:W-:-:S02]  /*17240*/  FSEL R26, R26, -INF , P4 ;  /* 0xff8000001a1a7808 */ /* 0x000fc40002000000 */
[----:B------:R-:W-:Y:S01]  /*17250*/  FMNMX.FTZ R13, R20, R13, !PT ;  /* 0x0000000d140d7209 */ /* 0x000fe20007810000 */
[--C-:B------:R-:W-:Y:S01]  /*17260*/  FFMA.FTZ R204, R48, R3, -R11.reuse ;  /* 0x0000000330cc7223 */ /* 0x100fe2000001080b */
[----:B------:R-:W-:Y:S02]  /*17270*/  FSEL R48, R27, -INF , P3 ;  /* 0xff8000001b307808 */ /* 0x000fe40001800000 */
[----:B------:R-:W-:Y:S02]  /*17280*/  FMNMX.FTZ R13, R26, R13, !PT ;  /* 0x0000000d1a0d7209 */ /* 0x000fe40007810000 */
[----:B------:R-:W-:Y:S02]  /*17290*/  FSEL R30, R30, -INF , P2 ;  /* 0xff8000001e1e7808 */ /* 0x000fe40001000000 */
[----:B------:R-:W-:Y:S01]  /*172a0*/  FMNMX.FTZ R15, R48, R13, !PT ;  /* 0x0000000d300f7209 */ /* 0x000fe20007810000 */
[-CC-:B------:R-:W-:Y:S01]  /*172b0*/  FFMA.FTZ R208, R7, R3.reuse, -R11.reuse ;  /* 0x0000000307d07223 */ /* 0x180fe2000001080b */
[----:B------:R-:W-:Y:S01]  /*172c0*/  FFMA.FTZ R7, R56, R3, -R11 ;  /* 0x0000000338077223 */ /* 0x000fe2000001080b */
[----:B------:R-:W-:-:S02]  /*172d0*/  FSEL R56, R31, -INF , P1 ;  /* 0xff8000001f387808 */ /* 0x000fc40000800000 */
[----:B------:R-:W-:Y:S01]  /*172e0*/  FMNMX.FTZ R15, R30, R15, !PT ;  /* 0x0000000f1e0f7209 */ /* 0x000fe20007810000 */
[----:B------:R-:W-:-:S03]  /*172f0*/  FFMA.FTZ R25, R4, R3, -R11 ;  /* 0x0000000304197223 */ /* 0x000fc6000001080b */
[----:B------:R-:W-:-:S05]  /*17300*/  FMNMX.FTZ R4, R56, R15, !PT ;  /* 0x0000000f38047209 */ /* 0x000fca0007810000 */
[----:B------:R-:W0:Y:S02]  /*17310*/  SHFL.BFLY PT, R27, R4, 0x2, 0x1f ;  /* 0x0c401f00041b7f89 */ /* 0x000e2400000e0000 */
[----:B0-----:R-:W-:-:S05]  /*17320*/  FMNMX.FTZ R31, R4, R27, !PT ;  /* 0x0000001b041f7209 */ /* 0x001fca0007810000 */
[----:B------:R-:W0:Y:S02]  /*17330*/  SHFL.BFLY PT, R4, R31, 0x1, 0x1f ;  /* 0x0c201f001f047f89 */ /* 0x000e2400000e0000 */
[----:B0-----:R-:W-:-:S04]  /*17340*/  FMNMX.FTZ R4, R31, R4, !PT ;  /* 0x000000041f047209 */ /* 0x001fc80007810000 */
[C---:B------:R-:W-:Y:S01]  /*17350*/  FSETP.NEU.FTZ.AND P1, PT, R4.reuse, -INF , PT ;  /* 0xff8000000400780b */ /* 0x040fe20003f3d000 */
[----:B------:R-:W-:-:S05]  /*17360*/  FMUL.FTZ R33, R4, R3 ;  /* 0x0000000304217220 */ /* 0x000fca0000410000 */
[----:B------:R-:W-:-:S05]  /*17370*/  FSEL R33, R33, RZ, P1 ;  /* 0x000000ff21217208 */ /* 0x000fca0000800000 */
[-C--:B------:R-:W-:Y:S02]  /*17380*/  FFMA.FTZ R197, R34, R3.reuse, -R33 ;  /* 0x0000000322c57223 */ /* 0x080fe40000010821 */
[----:B------:R-:W2:Y:S01]  /*17390*/  LDL R34, [R1+0x60] ;  /* 0x0000600001227983 */ /* 0x000ea20000100800 */
[-CC-:B------:R-:W-:Y:S01]  /*173a0*/  FFMA.FTZ R210, R60, R3.reuse, -R11.reuse ;  /* 0x000000033cd27223 */ /* 0x180fe2000001080b */
[----:B------:R-:W-:Y:S01]  /*173b0*/  MUFU.EX2 R208, R208 ;  /* 0x000000d000d07308 */ /* 0x000fe20000000800 */
[-C--:B------:R-:W-:Y:S01]  /*173c0*/  FFMA.FTZ R192, R24, R3.reuse, -R11 ;  /* 0x0000000318c07223 */ /* 0x080fe2000001080b */
[-CC-:B------:R-:W-:Y:S01]  /*173d0*/  FFMA.FTZ R209, R58, R3.reuse, -R33.reuse ;  /* 0x000000033ad17223 */ /* 0x180fe20000010821 */
[----:B------:R-:W-:-:S05]  /*173e0*/  FFMA.FTZ R24, R59, R3, -R33 ;  /* 0x000000033b187223 */ /* 0x000fca0000010821 */
[----:B------:R-:W0:Y:S01]  /*173f0*/  MUFU.EX2 R7, R7 ;  /* 0x0000000700077308 */ /* 0x000e220000000800 */
[----:B------:R-:W-:-:S07]  /*17400*/  FFMA.FTZ R211, R62, R3, -R33 ;  /* 0x000000033ed37223 */ /* 0x000fce0000010821 */
[----:B------:R-:W1:Y:S01]  /*17410*/  MUFU.EX2 R210, R210 ;  /* 0x000000d200d27308 */ /* 0x000e620000000800 */
[----:B------:R-:W-:-:S07]  /*17420*/  FFMA.FTZ R2, R2, R3, -R33 ;  /* 0x0000000302027223 */ /* 0x000fce0000010821 */
[----:B------:R-:W4:Y:S01]  /*17430*/  MUFU.EX2 R9, R21 ;  /* 0x0000001500097308 */ /* 0x000f220000000800 */
[----:B------:R-:W-:-:S07]  /*17440*/  FFMA.FTZ R205, R50, R3, -R33 ;  /* 0x0000000332cd7223 */ /* 0x000fce0000010821 */
[----:B------:R-:W-:Y:S08]  /*17450*/  MUFU.EX2 R209, R209 ;  /* 0x000000d100d17308 */ /* 0x000ff00000000800 */
[----:B------:R-:W5:Y:S01]  /*17460*/  MUFU.EX2 R24, R24 ;  /* 0x0000001800187308 */ /* 0x000f620000000800 */
[----:B0-----:R-:W-:-:S07]  /*17470*/  FADD.FTZ R35, R208, R7 ;  /* 0x00000007d0237221 */ /* 0x001fce0000010000 */
[----:B------:R-:W0:Y:S01]  /*17480*/  MUFU.EX2 R204, R204 ;  /* 0x000000cc00cc7308 */ /* 0x000e220000000800 */
[----:B------:R-:W-:-:S07]  /*17490*/  FFMA.FTZ R6, R6, R3, -R33 ;  /* 0x0000000306067223 */ /* 0x000fce0000010821 */
[----:B------:R-:W3:Y:S01]  /*174a0*/  MUFU.EX2 R211, R211 ;  /* 0x000000d300d37308 */ /* 0x000ee20000000800 */
[----:B------:R-:W-:Y:S01]  /*174b0*/  FFMA.FTZ R194, R28, R3, -R11 ;  /* 0x000000031cc27223 */ /* 0x000fe2000001080b */
[----:B-1----:R-:W-:-:S06]  /*174c0*/  FADD.FTZ R28, R210, R35 ;  /* 0x00000023d21c7221 */ /* 0x002fcc0000010000 */
[----:B------:R-:W1:Y:S01]  /*174d0*/  MUFU.EX2 R2, R2 ;  /* 0x0000000200027308 */ /* 0x000e620000000800 */
[-C--:B------:R-:W-:Y:S01]  /*174e0*/  FFMA.FTZ R207, R54, R3.reuse, -R33 ;  /* 0x0000000336cf7223 */ /* 0x080fe20000010821 */
[----:B------:R-:W-:Y:S01]  /*174f0*/  FFMA.FTZ R206, R52, R3, -R11 ;  /* 0x0000000334ce7223 */ /* 0x000fe2000001080b */
[----:B----4-:R-:W-:-:S05]  /*17500*/  FADD.FTZ R35, R9, R28 ;  /* 0x0000001c09237221 */ /* 0x010fca0000010000 */
[----:B------:R-:W4:Y:S01]  /*17510*/  MUFU.EX2 R205, R205 ;  /* 0x000000cd00cd7308 */ /* 0x000f220000000800 */
[----:B-----5:R-:W-:Y:S01]  /*17520*/  FADD.FTZ R28, R209, R24 ;  /* 0x00000018d11c7221 */ /* 0x020fe20000010000 */
[-C--:B------:R-:W-:Y:S01]  /*17530*/  FFMA.FTZ R8, R8, R3.reuse, -R33 ;  /* 0x0000000308087223 */ /* 0x080fe20000010821 */
[-CC-:B------:R-:W-:Y:S01]  /*17540*/  FFMA.FTZ R15, R64, R3.reuse, -R11.reuse ;  /* 0x00000003400f7223 */ /* 0x180fe2000001080b */
[----:B------:R-:W-:-:S04]  /*17550*/  FFMA.FTZ R196, R32, R3, -R11 ;  /* 0x0000000320c47223 */ /* 0x000fc8000001080b */
[----:B------:R-:W5:Y:S01]  /*17560*/  MUFU.EX2 R6, R6 ;  /* 0x0000000600067308 */ /* 0x000f620000000800 */
[----:B0-----:R-:W-:Y:S01]  /*17570*/  FADD.FTZ R32, R204, R35 ;  /* 0x00000023cc207221 */ /* 0x001fe20000010000 */
[----:B---3--:R-:W-:Y:S01]  /*17580*/  FADD.FTZ R35, R211, R28 ;  /* 0x0000001cd3237221 */ /* 0x008fe20000010000 */
[----:B------:R-:W-:-:S05]  /*17590*/  FFMA.FTZ R201, R42, R3, -R33 ;  /* 0x000000032ac97223 */ /* 0x000fca0000010821 */
[----:B------:R-:W0:Y:S01]  /*175a0*/  MUFU.EX2 R13, R25 ;  /* 0x00000019000d7308 */ /* 0x000e220000000800 */
[----:B------:R-:W-:Y:S01]  /*175b0*/  FFMA.FTZ R200, R40, R3, -R11 ;  /* 0x0000000328c87223 */ /* 0x000fe2000001080b */
[----:B-1----:R-:W-:-:S06]  /*175c0*/  FADD.FTZ R28, R2, R35 ;  /* 0x00000023021c7221 */ /* 0x002fcc0000010000 */
[----:B------:R-:W1:Y:S01]  /*175d0*/  MUFU.EX2 R207, R207 ;  /* 0x000000cf00cf7308 */ /* 0x000e620000000800 */
[-C--:B------:R-:W-:Y:S01]  /*175e0*/  FFMA.FTZ R10, R10, R3.reuse, -R33 ;  /* 0x000000030a0a7223 */ /* 0x080fe20000010821 */
[----:B------:R-:W-:-:S06]  /*175f0*/  FFMA.FTZ R21, R66, R3, -R11 ;  /* 0x0000000342157223 */ /* 0x000fcc000001080b */
[----:B------:R-:W3:Y:S01]  /*17600*/  MUFU.EX2 R206, R206 ;  /* 0x000000ce00ce7308 */ /* 0x000ee20000000800 */
[----:B----4-:R-:W-:Y:S01]  /*17610*/  FADD.FTZ R35, R205, R28 ;  /* 0x0000001ccd237221 */ /* 0x010fe20000010000 */
[----:B------:R-:W-:-:S06]  /*17620*/  FFMA.FTZ R203, R46, R3, -R33 ;  /* 0x000000032ecb7223 */ /* 0x000fcc0000010821 */
[----:B------:R-:W4:Y:S01]  /*17630*/  MUFU.EX2 R8, R8 ;  /* 0x0000000800087308 */ /* 0x000f220000000800 */
[----:B------:R-:W-:-:S07]  /*17640*/  FFMA.FTZ R202, R44, R3, -R11 ;  /* 0x000000032cca7223 */ /* 0x000fce000001080b */
[----:B------:R-:W4:Y:S01]  /*17650*/  MUFU.EX2 R15, R15 ;  /* 0x0000000f000f7308 */ /* 0x000f220000000800 */
[----:B-----5:R-:W-:Y:S01]  /*17660*/  FADD.FTZ R28, R6, R35 ;  /* 0x00000023061c7221 */ /* 0x020fe20000010000 */
[----:B------:R-:W-:-:S06]  /*17670*/  FFMA.FTZ R12, R12, R3, -R33 ;  /* 0x000000030c0c7223 */ /* 0x000fcc0000010821 */
[----:B------:R-:W5:Y:S01]  /*17680*/  MUFU.EX2 R201, R201 ;  /* 0x000000c900c97308 */ /* 0x000f620000000800 */
[----:B0-----:R-:W-:Y:S01]  /*17690*/  FADD.FTZ R37, R13, R32 ;  /* 0x000000200d257221 */ /* 0x001fe20000010000 */
[----:B------:R-:W-:-:S06]  /*176a0*/  FFMA.FTZ R25, R68, R3, -R11 ;  /* 0x0000000344197223 */ /* 0x000fcc000001080b */
[----:B------:R-:W0:Y:S01]  /*176b0*/  MUFU.EX2 R200, R200 ;  /* 0x000000c800c87308 */ /* 0x000e220000000800 */
[----:B------:R-:W-:Y:S01]  /*176c0*/  PRMT R0, R65, 0x654, R0 ;  /* 0x0000065441007816 */ /* 0x000fe20000000000 */
[----:B-1----:R-:W-:-:S06]  /*176d0*/  FADD.FTZ R35, R207, R28 ;  /* 0x0000001ccf237221 */ /* 0x002fcc0000010000 */
[----:B------:R-:W1:Y:S01]  /*176e0*/  MUFU.EX2 R10, R10 ;  /* 0x0000000a000a7308 */ /* 0x000e620000000800 */
[----:B---3--:R-:W-:Y:S01]  /*176f0*/  FADD.FTZ R32, R206, R37 ;  /* 0x00000025ce207221 */ /* 0x008fe20000010000 */
[----:B------:R4:W-:Y:S06]  /*17700*/  SYNCS.ARRIVE.TRANS64.RED.A1T0 RZ, [R0+URZ], RZ ;  /* 0x000000ff00ff79a7 */ /* 0x0009ec000810043f */
[----:B------:R-:W3:Y:S01]  /*17710*/  MUFU.EX2 R21, R21 ;  /* 0x0000001500157308 */ /* 0x000ee20000000800 */
[----:B------:R-:W-:Y:S01]  /*17720*/  FFMA.FTZ R14, R14, R3, -R33 ;  /* 0x000000030e0e7223 */ /* 0x000fe20000010821 */
[----:B----4-:R-:W-:-:S06]  /*17730*/  FADD.FTZ R0, R8, R35 ;  /* 0x0000002308007221 */ /* 0x010fcc0000010000 */
[----:B------:R-:W4:Y:S01]  /*17740*/  MUFU.EX2 R203, R203 ;  /* 0x000000cb00cb7308 */ /* 0x000f220000000800 */
[----:B------:R-:W-:Y:S01]  /*17750*/  FADD.FTZ R37, R15, R32 ;  /* 0x000000200f257221 */ /* 0x000fe20000010000 */
[----:B------:R-:W-:-:S06]  /*17760*/  FFMA.FTZ R27, R70, R3, -R11 ;  /* 0x00000003461b7223 */ /* 0x000fcc000001080b */
[----:B------:R-:W4:Y:S01]  /*17770*/  MUFU.EX2 R202, R202 ;  /* 0x000000ca00ca7308 */ /* 0x000f220000000800 */
[----:B-----5:R-:W-:Y:S01]  /*17780*/  FADD.FTZ R35, R201, R0 ;  /* 0x00000000c9237221 */ /* 0x020fe20000010000 */
[----:B------:R-:W-:-:S06]  /*17790*/  FFMA.FTZ R199, R38, R3, -R33 ;  /* 0x0000000326c77223 */ /* 0x000fcc0000010821 */
[----:B------:R-:W5:Y:S01]  /*177a0*/  MUFU.EX2 R12, R12 ;  /* 0x0000000c000c7308 */ /* 0x000f620000000800 */
[----:B0-----:R-:W-:Y:S01]  /*177b0*/  FADD.FTZ R32, R200, R37 ;  /* 0x00000025c8207221 */ /* 0x001fe20000010000 */
[----:B------:R-:W-:-:S06]  /*177c0*/  FFMA.FTZ R198, R36, R3, -R11 ;  /* 0x0000000324c67223 */ /* 0x000fcc000001080b */
[----:B------:R-:W0:Y:S01]  /*177d0*/  MUFU.EX2 R25, R25 ;  /* 0x0000001900197308 */ /* 0x000e220000000800 */
[----:B-1----:R-:W-:Y:S01]  /*177e0*/  FADD.FTZ R0, R10, R35 ;  /* 0x000000230a007221 */ /* 0x002fe20000010000 */
[----:B---3--:R-:W-:-:S06]  /*177f0*/  FADD.FTZ R37, R21, R32 ;  /* 0x0000002015257221 */ /* 0x008fcc0000010000 */
[----:B------:R-:W1:Y:S01]  /*17800*/  MUFU.EX2 R197, R197 ;  /* 0x000000c500c57308 */ /* 0x000e620000000800 */
[-C--:B------:R-:W-:Y:S01]  /*17810*/  FFMA.FTZ R20, R20, R3.reuse, -R33 ;  /* 0x0000000314147223 */ /* 0x080fe20000010821 */
[----:B------:R-:W-:-:S06]  /*17820*/  FFMA.FTZ R29, R72, R3, -R11 ;  /* 0x00000003481d7223 */ /* 0x000fcc000001080b */
[----:B------:R-:W3:Y:S01]  /*17830*/  MUFU.EX2 R196, R196 ;  /* 0x000000c400c47308 */ /* 0x000ee20000000800 */
[----:B------:R-:W-:Y:S01]  /*17840*/  F2FP.BF16.F32.PACK_AB R208, R7, R208 ;  /* 0x000000d007d0723e */ /* 0x000fe200000010ff */
[----:B----4-:R-:W-:-:S06]  /*17850*/  FADD.FTZ R7, R203, R0 ;  /* 0x00000000cb077221 */ /* 0x010fcc0000010000 */
[----:B------:R-:W4:Y:S01]  /*17860*/  MUFU.EX2 R14, R14 ;  /* 0x0000000e000e7308 */ /* 0x000f220000000800 */
[----:B------:R-:W-:Y:S01]  /*17870*/  FADD.FTZ R28, R202, R37 ;  /* 0x00000025ca1c7221 */ /* 0x000fe20000010000 */
[----:B------:R-:W-:-:S06]  /*17880*/  FFMA.FTZ R26, R26, R3, -R33 ;  /* 0x000000031a1a7223 */ /* 0x000fcc0000010821 */
[----:B------:R-:W4:Y:S01]  /*17890*/  MUFU.EX2 R27, R27 ;  /* 0x0000001b001b7308 */ /* 0x000f220000000800 */
[----:B-----5:R-:W-:Y:S01]  /*178a0*/  FADD.FTZ R0, R12, R7 ;  /* 0x000000070c007221 */ /* 0x020fe20000010000 */
[----:B0-----:R-:W-:-:S06]  /*178b0*/  FADD.FTZ R37, R25, R28 ;  /* 0x0000001c19257221 */ /* 0x001fcc0000010000 */
[----:B------:R-:W0:Y:S01]  /*178c0*/  MUFU.EX2 R199, R199 ;  /* 0x000000c700c77308 */ /* 0x000e220000000800 */
[----:B------:R-:W-:-:S07]  /*178d0*/  FFMA.FTZ R48, R48, R3, -R33 ;  /* 0x0000000330307223 */ /* 0x000fce0000010821 */
[----:B------:R-:W5:Y:S01]  /*178e0*/  MUFU.EX2 R198, R198 ;  /* 0x000000c600c67308 */ /* 0x000f620000000800 */
[----:B------:R-:W-:Y:S01]  /*178f0*/  FFMA.FTZ R74, R74, R3, -R11 ;  /* 0x000000034a4a7223 */ /* 0x000fe2000001080b */
[----:B-1----:R-:W-:-:S06]  /*17900*/  FADD.FTZ R7, R197, R0 ;  /* 0x00000000c5077221 */ /* 0x002fcc0000010000 */
[----:B------:R-:W1:Y:S01]  /*17910*/  MUFU.EX2 R20, R20 ;  /* 0x0000001400147308 */ /* 0x000e620000000800 */
[----:B------:R-:W-:Y:S01]  /*17920*/  FFMA.FTZ R30, R30, R3, -R33 ;  /* 0x000000031e1e7223 */ /* 0x000fe20000010821 */
[----:B---3--:R-:W-:-:S06]  /*17930*/  FADD.FTZ R28, R196, R37 ;  /* 0x00000025c41c7221 */ /* 0x008fcc0000010000 */
[----:B------:R-:W3:Y:S01]  /*17940*/  MUFU.EX2 R29, R29 ;  /* 0x0000001d001d7308 */ /* 0x000ee20000000800 */
[----:B----4-:R-:W-:Y:S01]  /*17950*/  FADD.FTZ R0, R14, R7 ;  /* 0x000000070e007221 */ /* 0x010fe20000010000 */
[----:B------:R-:W-:-:S06]  /*17960*/  FFMA.FTZ R33, R56, R3, -R33 ;  /* 0x0000000338217223 */ /* 0x000fcc0000010821 */
[----:B------:R-:W4:Y:S01]  /*17970*/  MUFU.EX2 R26, R26 ;  /* 0x0000001a001a7308 */ /* 0x000f220000000800 */
[----:B------:R-:W-:Y:S01]  /*17980*/  FADD.FTZ R35, R27, R28 ;  /* 0x0000001c1b237221 */ /* 0x000fe20000010000 */
[----:B------:R-:W-:-:S06]  /*17990*/  FFMA.FTZ R11, R76, R3, -R11 ;  /* 0x000000034c0b7223 */ /* 0x000fcc000001080b */
[----:B------:R-:W4:Y:S01]  /*179a0*/  MUFU.EX2 R192, R192 ;  /* 0x000000c000c07308 */ /* 0x000f220000000800 */
[----:B------:R-:W-:Y:S01]  /*179b0*/  F2FP.BF16.F32.PACK_AB R200, R21, R200 ;  /* 0x000000c815c8723e */ /* 0x000fe200000010ff */
[----:B0-----:R-:W-:-:S06]  /*179c0*/  FADD.FTZ R7, R199, R0 ;  /* 0x00000000c7077221 */ /* 0x001fcc0000010000 */
[----:B------:R-:W0:Y:S01]  /*179d0*/  MUFU.EX2 R193, R48 ;  /* 0x0000003000c17308 */ /* 0x000e220000000800 */
[----:B-----5:R-:W-:Y:S01]  /*179e0*/  FADD.FTZ R28, R198, R35 ;  /* 0x00000023c61c7221 */ /* 0x020fe20000010000 */
[----:B------:R-:W-:-:S06]  /*179f0*/  VIADD R21, R112, 0xfffffffe ;  /* 0xfffffffe70157836 */ /* 0x000fcc0000000000 */
[----:B------:R-:W5:Y:S01]  /*17a00*/  MUFU.EX2 R31, R74 ;  /* 0x0000004a001f7308 */ /* 0x000f620000000800 */
[----:B------:R-:W-:Y:S01]  /*17a10*/  F2FP.BF16.F32.PACK_AB R210, R9, R210 ;  /* 0x000000d209d2723e */ /* 0x000fe200000010ff */
[----:B-1----:R-:W-:-:S06]  /*17a20*/  FADD.FTZ R7, R20, R7 ;  /* 0x0000000714077221 */ /* 0x002fcc0000010000 */
[----:B------:R-:W1:Y:S01]  /*17a30*/  MUFU.EX2 R30, R30 ;  /* 0x0000001e001e7308 */ /* 0x000e620000000800 */
[----:B---3--:R-:W-:-:S07]  /*17a40*/  FADD.FTZ R9, R29, R28 ;  /* 0x0000001c1d097221 */ /* 0x008fce0000010000 */
[----:B------:R-:W3:Y:S01]  /*17a50*/  MUFU.EX2 R194, R194 ;  /* 0x000000c200c27308 */ /* 0x000ee20000000800 */
[----:B--2---:R-:W-:Y:S01]  /*17a60*/  ISETP.GE.AND P1, PT, R21, R34, PT ;  /* 0x000000221500720c */ /* 0x004fe20003f26270 */
[----:B----4-:R-:W-:-:S06]  /*17a70*/  FADD.FTZ R0, R26, R7 ;  /* 0x000000071a007221 */ /* 0x010fcc0000010000 */
[----:B------:R-:W2:Y:S01]  /*17a80*/  MUFU.EX2 R33, R33 ;  /* 0x0000002100217308 */ /* 0x000ea20000000800 */
[----:B------:R-:W-:-:S07]  /*17a90*/  FADD.FTZ R28, R192, R9 ;  /* 0x00000009c01c7221 */ /* 0x000fce0000010000 */
[----:B------:R-:W4:Y:S01]  /*17aa0*/  MUFU.EX2 R11, R11 ;  /* 0x0000000b000b7308 */ /* 0x000f220000000800 */
[----:B0-----:R-:W-:Y:S01]  /*17ab0*/  FADD.FTZ R7, R193, R0 ;  /* 0x00000000c1077221 */ /* 0x001fe20000010000 */
[----:B-----5:R-:W-:Y:S01]  /*17ac0*/  FADD.FTZ R9, R31, R28 ;  /* 0x0000001c1f097221 */ /* 0x020fe20000010000 */
[----:B------:R-:W-:Y:S02]  /*17ad0*/  BSSY B0, `(.L_x_636) ;  /* 0x000056b000007945 */ /* 0x000fe40003800000 */
[----:B-1----:R-:W-:Y:S01]  /*17ae0*/  FADD.FTZ R0, R30, R7 ;  /* 0x000000071e007221 */ /* 0x002fe20000010000 */
[----:B---3--:R-:W-:Y:S01]  /*17af0*/  FADD.FTZ R228, R194, R9 ;  /* 0x00000009c2e47221 */ /* 0x008fe20000010000 */
[----:B------:R-:W-:Y:S01]  /*17b00*/  F2FP.BF16.F32.PACK_AB R202, R25, R202 ;  /* 0x000000ca19ca723e */ /* 0x000fe200000010ff */
[--C-:B------:R-:W-:Y:S01]  /*17b10*/  IMAD.MOV.U32 R150, RZ, RZ, R151.reuse ;  /* 0x000000ffff967224 */ /* 0x100fe200078e0097 */
[----:B------:R-:W-:Y:S01]  /*17b20*/  F2FP.BF16.F32.PACK_AB R196, R27, R196 ;  /* 0x000000c41bc4723e */ /* 0x000fe200000010ff */
[----:B--2---:R-:W-:Y:S01]  /*17b30*/  FADD.FTZ R227, R33, R0 ;  /* 0x0000000021e37221 */ /* 0x004fe20000010000 */
[----:B------:R-:W-:Y:S01]  /*17b40*/  F2FP.BF16.F32.PACK_AB R198, R29, R198 ;  /* 0x000000c61dc6723e */ /* 0x000fe200000010ff */
[----:B------:R-:W-:Y:S01]  /*17b50*/  IMAD.MOV.U32 R0, RZ, RZ, 0x3f800000 ;  /* 0x3f800000ff007424 */ /* 0x000fe200078e00ff */
[----:B------:R-:W-:Y:S01]  /*17b60*/  F2FP.BF16.F32.PACK_AB R192, R31, R192 ;  /* 0x000000c01fc0723e */ /* 0x000fe200000010ff */
[--C-:B------:R-:W-:Y:S01]  /*17b70*/  IMAD.MOV.U32 R149, RZ, RZ, R151.reuse ;  /* 0x000000ffff957224 */ /* 0x100fe200078e0097 */
[----:B------:R-:W-:Y:S01]  /*17b80*/  F2FP.BF16.F32.PACK_AB R209, R24, R209 ;  /* 0x000000d118d1723e */ /* 0x000fe200000010ff */
[--C-:B------:R-:W-:Y:S01]  /*17b90*/  IMAD.MOV.U32 R148, RZ, RZ, R151.reuse ;  /* 0x000000ffff947224 */ /* 0x100fe200078e0097 */
[----:B------:R-:W-:Y:S01]  /*17ba0*/  F2FP.BF16.F32.PACK_AB R211, R2, R211 ;  /* 0x000000d302d3723e */ /* 0x000fe200000010ff */
[----:B----4-:R-:W-:Y:S01]  /*17bb0*/  FADD.FTZ R228, R11, R228 ;  /* 0x000000e40be47221 */ /* 0x010fe20000010000 */
[----:B------:R-:W-:Y:S01]  /*17bc0*/  F2FP.BF16.F32.PACK_AB R193, R193, R26 ;  /* 0x0000001ac1c1723e */ /* 0x000fe200000010ff */
[----:B------:R-:W-:Y:S01]  /*17bd0*/  IMAD.MOV.U32 R2, RZ, RZ, 0x3f800000 ;  /* 0x3f800000ff027424 */ /* 0x000fe200078e00ff */
[----:B------:R-:W-:Y:S01]  /*17be0*/  F2FP.BF16.F32.PACK_AB R195, R33, R30 ;  /* 0x0000001e21c3723e */ /* 0x000fe200000010ff */
[--C-:B------:R-:W-:Y:S01]  /*17bf0*/  IMAD.MOV.U32 R147, RZ, RZ, R151.reuse ;  /* 0x000000ffff937224 */ /* 0x100fe200078e0097 */
        /* <DEDUP_REMOVED lines=18> */
[-C--:B------:R-:W-:Y:S01]  /*17d20*/  MOV R130, R151.reuse ;  /* 0x0000009700827202 */ /* 0x080fe20000000f00 */
[--C-:B------:R-:W-:Y:S01]  /*17d30*/  IMAD.MOV.U32 R137, RZ, RZ, R151.reuse ;  /* 0x000000ffff897224 */ /* 0x100fe200078e0097 */
[-C--:B------:R-:W-:Y:S01]  /*17d40*/  MOV R88, R151.reuse ;  /* 0x0000009700587202 */ /* 0x080fe20000000f00 */
[--C-:B------:R-:W-:Y:S01]  /*17d50*/  IMAD.MOV.U32 R136, RZ, RZ, R151.reuse ;  /* 0x000000ffff887224 */ /* 0x100fe200078e0097 */
[----:B------:R-:W-:Y:S01]  /*17d60*/  MOV R46, R151 ;  /* 0x00000097002e7202 */ /* 0x000fe20000000f00 */
[----:B------:R-:W-:-:S02]  /*17d70*/  IMAD.MOV.U32 R135, RZ, RZ, R151 ;  /* 0x000000ffff877224 */ /* 0x000fc400078e0097 */
[--C-:B------:R-:W-:Y:S02]  /*17d80*/  IMAD.MOV.U32 R134, RZ, RZ, R151.reuse ;  /* 0x000000ffff867224 */ /* 0x100fe400078e0097 */
[--C-:B------:R-:W-:Y:S02]  /*17d90*/  IMAD.MOV.U32 R133, RZ, RZ, R151.reuse ;  /* 0x000000ffff857224 */ /* 0x100fe400078e0097 */
[--C-:B------:R-:W-:Y:S02]  /*17da0*/  IMAD.MOV.U32 R132, RZ, RZ, R151.reuse ;  /* 0x000000ffff847224 */ /* 0x100fe400078e0097 */
[--C-:B------:R-:W-:Y:S02]  /*17db0*/  IMAD.MOV.U32 R131, RZ, RZ, R151.reuse ;  /* 0x000000ffff837224 */ /* 0x100fe400078e0097 */
[--C-:B------:R-:W-:Y:S02]  /*17dc0*/  IMAD.MOV.U32 R129, RZ, RZ, R151.reuse ;  /* 0x000000ffff817224 */ /* 0x100fe400078e0097 */
        /* <DEDUP_REMOVED lines=102> */
[----:B------:R-:W-:Y:S01]  /*18430*/  IMAD.MOV.U32 R24, RZ, RZ, R151 ;  /* 0x000000ffff187224 */ /* 0x000fe200078e0097 */
[----:B------:R-:W-:Y:S06]  /*18440*/  @!P1 BRA `(.L_x_637) ;  /* 0x0000004c004c9947 */ /* 0x000fec0003800000 */
[----:B------:R-:W-:Y:S01]  /*18450*/  IMAD.MOV.U32 R20, RZ, RZ, R4 ;  /* 0x000000ffff147224 */ /* 0x000fe200078e0004 */
[----:B------:R-:W-:Y:S01]  /*18460*/  CS2R R150, SRZ ;  /* 0x0000000000967805 */ /* 0x000fe2000001ff00 */
[----:B------:R-:W-:Y:S01]  /*18470*/  IMAD.MOV.U32 R15, RZ, RZ, R5 ;  /* 0x000000ffff0f7224 */ /* 0x000fe200078e0005 */
[----:B------:R-:W-:Y:S01]  /*18480*/  CS2R R146, SRZ ;  /* 0x0000000000927805 */ /* 0x000fe2000001ff00 */
[----:B------:R-:W-:Y:S01]  /*18490*/  IMAD.MOV.U32 R14, RZ, RZ, R229 ;  /* 0x000000ffff0e7224 */ /* 0x000fe200078e00e5 */
[----:B------:R-:W-:Y:S01]  /*184a0*/  CS2R R142, SRZ ;  /* 0x00000000008e7805 */ /* 0x000fe2000001ff00 */
[----:B------:R-:W-:Y:S01]  /*184b0*/  IMAD.MOV.U32 R8, RZ, RZ, R226 ;  /* 0x000000ffff087224 */ /* 0x000fe200078e00e2 */
        /* <DEDUP_REMOVED lines=61> */
[----:B------:R-:W-:-:S07]  /*18890*/  CS2R R24, SRZ ;  /* 0x0000000000187805 */ /* 0x000fce000001ff00 */
.L_x_650:
[----:B------:R-:W-:-:S04]  /*188a0*/  ISETP.NE.AND P1, PT, R8, 0x1, PT ;  /* 0x000000010800780c */ /* 0x000fc80003f25270 */
[----:B------:R-:W-:-:S04]  /*188b0*/  SEL R229, RZ, 0x1, P1 ;  /* 0x00000001ffe57807 */ /* 0x000fc80000800000 */
[----:B------:R-:W-:Y:S01]  /*188c0*/  LOP3.LUT R229, R14, R229, RZ, 0x3c, !PT ;  /* 0x000000e50ee57212 */ /* 0x000fe200078e3cff */
[----:B------:R-:W-:Y:S06]  /*188d0*/  @!P0 BRA `(.L_x_638) ;  /* 0x0000000000048947 */ /* 0x000fec0003800000 */
[----:B------:R-:W-:Y:S01]  /*188e0*/  BPT.TRAP 0x1 ;  /* 0x000000040000795c */ /* 0x000fe20000300000 */
.L_x_638:
[----:B------:R-:W-:Y:S01]  /*188f0*/  VIADD R226, R8, 0x1 ;  /* 0x0000000108e27836 */ /* 0x000fe20000000000 */
[----:B------:R-:W-:-:S04]  /*18900*/  SHF.L.U32 R3, R229, 0x1f, RZ ;  /* 0x0000001fe5037819 */ /* 0x000fc800000006ff */
[----:B------:R-:W-:-:S04]  /*18910*/  ISETP.NE.AND P1, PT, R226, 0x2, PT ;  /* 0x00000002e200780c */ /* 0x000fc80003f25270 */
[----:B------:R-:W-:-:S05]  /*18920*/  SEL R226, R226, RZ, P1 ;  /* 0x000000ffe2e27207 */ /* 0x000fca0000800000 */
[----:B------:R-:W-:-:S04]  /*18930*/  IMAD R9, R226, 0x8, R23 ;  /* 0x00000008e2097824 */ /* 0x000fc800078e0217 */
[----:B------:R0:W1:Y:S01]  /*18940*/  SYNCS.PHASECHK.TRANS64.TRYWAIT P1, [R9+URZ+0x38830], R3 ;  /* 0x03883003090075a7 */ /* 0x000062000802017f */
[----:B------:R-:W-:Y:S05]  /*18950*/  @!P0 BRA `(.L_x_639) ;  /* 0x0000000000048947 */ /* 0x000fea0003800000 */
[----:B------:R-:W-:Y:S01]  /*18960*/  BPT.TRAP 0x1 ;  /* 0x000000040000795c */ /* 0x000fe20000300000 */
.L_x_639:
[----:B------:R-:W2:Y:S01]  /*18970*/  LDL R4, [R1+0x50] ;  /* 0x0000500001047983 */ /* 0x000ea20000100800 */
[----:B------:R-:W-:Y:S01]  /*18980*/  BSSY B1, `(.L_x_640) ;  /* 0x0000007000017945 */ /* 0x000fe20003800000 */
[----:B------:R-:W-:Y:S02]  /*18990*/  IMAD.MOV.U32 R5, RZ, RZ, 0x40000040 ;  /* 0x40000040ff057424 */ /* 0x000fe400078e00ff */
[----:B--2---:R-:W-:-:S04]  /*189a0*/  IMAD R4, R226, 0xa00, R4 ;  /* 0x00000a00e2047824 */ /* 0x004fc800078e0204 */
[----:B------:R-:W-:Y:S01]  /*189b0*/  VIADD R6, R4, 0x80 ;  /* 0x0000008004067836 */ /* 0x000fe20000000000 */
[----:B-1----:R-:W-:Y:S06]  /*189c0*/  @P1 BRA `(.L_x_641) ;  /* 0x0000000000081947 */ /* 0x002fec0003800000 */
[----:B------:R-:W1:Y:S02]  /*189d0*/  SYNCS.PHASECHK.TRANS64.TRYWAIT P1, [R9+URZ+0x38830], R3 ;  /* 0x03883003090075a7 */ /* 0x000e64000802017f */
[----:B-1----:R-:W-:Y:S05]  /*189e0*/  @!P1 BRA `(.L_x_642) ;  /* 0x0000013000289947 */ /* 0x002fea0003800000 */
.L_x_641:
[----:B------:R-:W-:Y:S05]  /*189f0*/  BSYNC B1 ;  /* 0x0000000000017941 */ /* 0x000fea0003800000 */
.L_x_640:
[----:B------:R-:W2:Y:S04]  /*18a00*/  LDL.64 R152, [R1+0x48] ;  /* 0x0000480001987983 */ /* 0x000ea80000100a00 */
[----:B------:R-:W3:Y:S04]  /*18a10*/  LDL.64 R156, [R1+0x8] ;  /* 0x00000800019c7983 */ /* 0x000ee80000100a00 */
[----:B------:R-:W4:Y:S01]  /*18a20*/  LDL.64 R154, [R1] ;  /* 0x00000000019a7983 */ /* 0x000f220000100a00 */
[----:B------:R-:W-:Y:S02]  /*18a30*/  R2UR UR10, R4 ;  /* 0x00000000040a72ca */ /* 0x000fe400000e0000 */
[----:B------:R-:W-:Y:S01]  /*18a40*/  R2UR UR11, R5 ;  /* 0x00000000050b72ca */ /* 0x000fe200000e0000 */
[----:B------:R-:W-:Y:S01]  /*18a50*/  WARPGROUP.ARRIVE ;  /* 0x00000000000079c5 */ /* 0x000fe20000000000 */
[----:B------:R-:W-:Y:S01]  /*18a60*/  IMAD.MOV.U32 R7, RZ, RZ, 0x40000040 ;  /* 0x40000040ff077424 */ /* 0x000fe200078e00ff */
[----:B------:R-:W-:-:S04]  /*18a70*/  R2UR UR6, R6 ;  /* 0x00000000060672ca */ /* 0x000fc800000e0000 */
[----:B------:R-:W-:Y:S01]  /*18a80*/  R2UR UR7, R7 ;  /* 0x00000000070772ca */ /* 0x000fe200000e0000 */
[C---:B------:R-:W-:Y:S02]  /*18a90*/  VIADD R6, R4.reuse, 0x100 ;  /* 0x0000010004067836 */ /* 0x040fe40000000000 */
[----:B------:R-:W-:Y:S02]  /*18aa0*/  IMAD.MOV.U32 R7, RZ, RZ, 0x40000040 ;  /* 0x40000040ff077424 */ /* 0x000fe400078e00ff */
[----:B------:R-:W-:Y:S02]  /*18ab0*/  VIADD R10, R4, 0x180 ;  /* 0x00000180040a7836 */ /* 0x000fe40000000000 */
[----:B------:R-:W-:Y:S01]  /*18ac0*/  IMAD.MOV.U32 R11, RZ, RZ, 0x40000040 ;  /* 0x40000040ff0b7424 */ /* 0x000fe200078e00ff */
[----:B--2---:R-:W-:Y:S02]  /*18ad0*/  R2UR UR46, R152 ;  /* 0x00000000982e72ca */ /* 0x004fe400000e0000 */
[----:B------:R-:W-:-:S02]  /*18ae0*/  R2UR UR47, R153 ;  /* 0x00000000992f72ca */ /* 0x000fc400000e0000 */
[----:B------:R-:W2:Y:S01]  /*18af0*/  LDL.64 R152, [R1+0x40] ;  /* 0x0000400001987983 */ /* 0x000ea20000100a00 */
[----:B---3--:R-:W-:Y:S02]  /*18b00*/  R2UR UR12, R156 ;  /* 0x000000009c0c72ca */ /* 0x008fe400000e0000 */
[----:B------:R-:W-:-:S11]  /*18b10*/  R2UR UR13, R157 ;  /* 0x000000009d0d72ca */ /* 0x000fd600000e0000 */
[----:B------:R-:W-:Y:S02]  /*18b20*/  UMOV UR8, UR12 ;  /* 0x0000000c00087c82 */ /* 0x000fe40008000000 */
[----:B------:R-:W-:Y:S02]  /*18b30*/  UMOV UR9, UR13 ;  /* 0x0000000d00097c82 */ /* 0x000fe40008000000 */
[----:B------:R-:W-:Y:S01]  /*18b40*/  HGMMA.64x16x16.F32.BF16 R184, gdesc[UR8], RZ, !UPT, gsb0 ;  /* 0x0020000008b879f0 */ /* 0x000fe2000c0018ff */
[----:B------:R-:W-:Y:S01]  /*18b50*/  UMOV UR4, UR12 ;  /* 0x0000000c00047c82 */ /* 0x000fe20008000000 */
[----:B------:R-:W-:Y:S01]  /*18b60*/  UMOV UR5, UR13 ;  /* 0x0000000d00057c82 */ /* 0x000fe20008000000 */
[----:B------:R-:W-:Y:S02]  /*18b70*/  WARPGROUP.DEPBAR.LE gsb0, 0x0 ;  /* 0x00008000000079c5 */ /* 0x000fe40000010000 */
[----:B------:R-:W-:-:S06]  /*18b80*/  WARPGROUP.ARRIVE ;  /* 0x00000000000079c5 */ /* 0x000fcc0000000000 */
[----:B------:R-:W-:Y:S01]  /*18b90*/  HGMMA.64x16x16.F32.BF16 R176, gdesc[UR4], RZ, !UPT, gsb0 ;  /* 0x0020000004b079f0 */ /* 0x000fe2000c0018ff */
[----:B------:R-:W-:Y:S02]  /*18ba0*/  R2UR UR10, R6 ;  /* 0x00000000060a72ca */ /* 0x000fe400000e0000 */
[----:B------:R-:W-:Y:S01]  /*18bb0*/  R2UR UR11, R7 ;  /* 0x00000000070b72ca */ /* 0x000fe200000e0000 */
[----:B------:R-:W-:Y:S01]  /*18bc0*/  UMOV UR8, UR12 ;  /* 0x0000000c00087c82 */ /* 0x000fe20008000000 */
[----:B------:R-:W-:Y:S01]  /*18bd0*/  UMOV UR9, UR13 ;  /* 0x0000000d00097c82 */ /* 0x000fe20008000000 */
[----:B------:R-:W-:Y:S02]  /*18be0*/  WARPGROUP.DEPBAR.LE gsb0, 0x0 ;  /* 0x00008000000079c5 */ /* 0x000fe40000010000 */
[----:B------:R-:W-:-:S08]  /*18bf0*/  WARPGROUP.ARRIVE ;  /* 0x00000000000079c5 */ /* 0x000fd00000000000 */
        /* <DEDUP_REMOVED lines=8> */
[----:B------:R-:W-:Y:S02]  /*18c80*/  VIADD R6, R4, 0x200 ;  /* 0x0000020004067836 */ /* 0x000fe40000000000 */
[----:B------:R-:W-:-:S03]  /*18c90*/  IMAD.MOV.U32 R7, RZ, RZ, 0x40000040 ;  /* 0x40000040ff077424 */ /* 0x000fc600078e00ff */
[----:B------:R-:W-:Y:S02]  /*18ca0*/  R2UR UR34, R6 ;  /* 0x00000000062272ca */ /* 0x000fe400000e0000 */
[----:B------:R-:W-:Y:S02]  /*18cb0*/  R2UR UR35, R7 ;  /* 0x00000000072372ca */ /* 0x000fe400000e0000 */
[----:B----4-:R-:W-:Y:S02]  /*18cc0*/  R2UR UR28, R154 ;  /* 0x000000009a1c72ca */ /* 0x010fe400000e0000 */
[----:B------:R-:W-:Y:S01]  /*18cd0*/  R2UR UR29, R155 ;  /* 0x000000009b1d72ca */ /* 0x000fe200000e0000 */
[----:B------:R-:W-:Y:S01]  /*18ce0*/  UMOV UR32, UR12 ;  /* 0x0000000c00207c82 */ /* 0x000fe20008000000 */
[----:B------:R-:W-:Y:S01]  /*18cf0*/  UMOV UR33, UR13 ;  /* 0x0000000d00217c82 */ /* 0x000fe20008000000 */
[----:B------:R-:W-:Y:S02]  /*18d00*/  WARPGROUP.DEPBAR.LE gsb0, 0x0 ;  /* 0x00008000000079c5 */ /* 0x000fe40000010000 */
[----:B------:R-:W-:Y:S01]  /*18d10*/  VIADD R12, R4, 0x2 ;  /* 0x00000002040c7836 */ /* 0x000fe20000000000 */
[----:B--2---:R-:W-:-:S02]  /*18d20*/  R2UR UR42, R152 ;  /* 0x00000000982a72ca */ /* 0x004fc400000e0000 */
[----:B------:R-:W-:Y:S02]  /*18d30*/  R2UR UR43, R153 ;  /* 0x00000000992b72ca */ /* 0x000fe400000e0000 */
[----:B------:R-:W-:-:S06]  /*18d40*/  WARPGROUP.ARRIVE ;  /* 0x00000000000079c5 */ /* 0x000fcc0000000000 */
[----:B------:R-:W-:Y:S01]  /*18d50*/  HGMMA.64x16x16.F32.BF16 R152, gdesc[UR32], RZ, !UPT, gsb0 ;  /* 0x00200000209879f0 */ /* 0x000fe2000c0018ff */
[----:B------:R-:W-:Y:S01]  /*18d60*/  IMAD.MOV.U32 R13, RZ, RZ, 0x40000040 ;  /* 0x40000040ff0d7424 */ /* 0x000fe200078e00ff */
[----:B------:R-:W-:-:S04]  /*18d70*/  R2UR UR26, R12 ;  /* 0x000000000c1a72ca */ /* 0x000fc800000e0000 */
[----:B------:R-:W-:Y:S01]  /*18d80*/  R2UR UR27, R13 ;  /* 0x000000000d1b72ca */ /* 0x000fe200000e0000 */
[----:B------:R-:W-:Y:S01]  /*18d90*/  UMOV UR24, UR28 ;  /* 0x0000001c00187c82 */ /* 0x000fe20008000000 */
[----:B------:R-:W-:Y:S01]  /*18da0*/  UMOV UR25, UR29 ;  /* 0x0000001d00197c82 */ /* 0x000fe20008000000 */
[----:B------:R-:W-:Y:S02]  /*18db0*/  WARPGROUP.DEPBAR.LE gsb0, 0x0 ;  /* 0x00008000000079c5 */ /* 0x000fe40000010000 */
[----:B------:R-:W-:-:S08]  /*18dc0*/  WARPGROUP.ARRIVE ;  /* 0x00000000000079c5 */ /* 0x000fd00000000000 */
[----:B------:R-:W-:Y:S01]  /*18dd0*/  HGMMA.64x16x16.F32.BF16 R184, gdesc[UR24], R184, gsb0 ;  /* 0x0020000018b879f0 */ /* 0x000fe200080018b8 */
[----:B------:R-:W-:Y:S02]  /*18de0*/  VIADD R10, R4, 0x82 ;  /* 0x00000082040a7836 */ /* 0x000fe40000000000 */
[----:B------:R-:W-:-:S03]  /*18df0*/  IMAD.MOV.U32 R11, RZ, RZ, 0x40000040 ;  /* 0x40000040ff0b7424 */ /* 0x000fc600078e00ff */
[----:B------:R-:W-:Y:S02]  /*18e00*/  R2UR UR22, R10 ;  /* 0x000000000a1672ca */ /* 0x000fe400000e0000 */
[----:B------:R-:W-:Y:S01]  /*18e10*/  R2UR UR23, R11 ;  /* 0x000000000b1772ca */ /* 0x000fe200000e0000 */
[----:B------:R-:W-:Y:S01]  /*18e20*/  UMOV UR20, UR28 ;  /* 0x0000001c00147c82 */ /* 0x000fe20008000000 */
[----:B------:R-:W-:Y:S01]  /*18e30*/  UMOV UR21, UR29 ;  /* 0x0000001d00157c82 */ /* 0x000fe20008000000 */
[----:B------:R-:W-:Y:S02]  /*18e40*/  WARPGROUP.DEPBAR.LE gsb0, 0x0 ;  /* 0x00008000000079c5 */ /* 0x000fe40000010000 */
[----:B------:R-:W-:-:S08]  /*18e50*/  WARPGROUP.ARRIVE ;  /* 0x00000000000079c5 */ /* 0x000fd00000000000 */
[----:B------:R-:W-:Y:S01]  /*18e60*/  HGMMA.64x16x16.F32.BF16 R176, gdesc[UR20], R176, gsb0 ;  /* 0x0020000014b079f0 */ /* 0x000fe200080018b0 */
[----:B------:R-:W-:Y:S01]  /*18e70*/  IMAD.MOV.U32 R7, RZ, RZ, 0x40000040 ;  /* 0x40000040ff077424 */ /* 0x000fe200078e00ff */
[----:B------:R-:W-:-:S04]  /*18e80*/  IADD3 R6, R4, 0x102, RZ ;  /* 0x0000010204067810 */ /* 0x000fc80007ffe0ff */
[----:B------:R-:W-:Y:S02]  /*18e90*/  R2UR UR18, R6 ;  /* 0x00000000061272ca */ /* 0x000fe400000e0000 */
        /* <DEDUP_REMOVED lines=12> */
[C---:B------:R-:W-:Y:S02]  /*18f60*/  VIADD R12, R4.reuse, 0x202 ;  /* 0x00000202040c7836 */ /* 0x040fe40000000000 */
[----:B------:R-:W-:Y:S02]  /*18f70*/  IMAD.MOV.U32 R13, RZ, RZ, 0x40000040 ;  /* 0x40000040ff0d7424 */ /* 0x000fe400078e00ff */
[----:B------:R-:W-:Y:S01]  /*18f80*/  VIADD R6, R4, 0x4 ;  /* 0x0000000404067836 */ /* 0x000fe20000000000 */
[----:B------:R-:W-:-:S02]  /*18f90*/  WARPGROUP.DEPBAR.LE gsb0, 0x0 ;  /* 0x00008000000079c5 */ /* 0x000fc40000010000 */
[----:B------:R-:W-:Y:S01]  /*18fa0*/  WARPGROUP.ARRIVE ;  /* 0x00000000000079c5 */ /* 0x000fe20000000000 */
[----:B------:R-:W-:Y:S01]  /*18fb0*/  IMAD.MOV.U32 R7, RZ, RZ, 0x40000040 ;  /* 0x40000040ff077424 */ /* 0x000fe200078e00ff */
[----:B------:R-:W-:Y:S01]  /*18fc0*/  UMOV UR8, UR46 ;  /* 0x0000002e00087c82 */ /* 0x000fe20008000000 */
[----:B------:R-:W-:Y:S01]  /*18fd0*/  UMOV UR9, UR47 ;  /* 0x0000002f00097c82 */ /* 0x000fe20008000000 */
[----:B------:R-:W-:Y:S01]  /*18fe0*/  UMOV UR4, UR46 ;  /* 0x0000002e00047c82 */ /* 0x000fe20008000000 */
[----:B------:R-:W-:Y:S01]  /*18ff0*/  UMOV UR5, UR47 ;  /* 0x0000002f00057c82 */ /* 0x000fe20008000000 */
[----:B------:R-:W-:Y:S01]  /*19000*/  HGMMA.64x16x16.F32.BF16 R160, gdesc[UR12], R160, gsb0 ;  /* 0x002000000ca079f0 */ /* 0x000fe200080018a0 */
[----:B------:R-:W-:Y:S01]  /*19010*/  R2UR UR30, R12 ;  /* 0x000000000c1e72ca */ /* 0x000fe200000e0000 */
[----:B------:R-:W-:Y:S01]  /*19020*/  UMOV UR24, UR46 ;  /* 0x0000002e00187c82 */ /* 0x000fe20008000000 */
[----:B------:R-:W-:Y:S01]  /*19030*/  R2UR UR31, R13 ;  /* 0x000000000d1f72ca */ /* 0x000fe200000e0000 */
[----:B------:R-:W-:Y:S01]  /*19040*/  UMOV UR25, UR47 ;  /* 0x0000002f00197c82 */ /* 0x000fe20008000000 */
[----:B------:R-:W-:Y:S01]  /*19050*/  R2UR UR10, R6 ;  /* 0x00000000060a72ca */ /* 0x000fe200000e0000 */
[----:B------:R-:W-:Y:S01]  /*19060*/  UMOV UR20, UR46 ;  /* 0x0000002e00147c82 */ /* 0x000fe20008000000 */
[----:B------:R-:W-:Y:S01]  /*19070*/  UMOV UR21, UR47 ;  /* 0x0000002f00157c82 */ /* 0x000fe20008000000 */
[----:B------:R-:W-:Y:S01]  /*19080*/  UMOV UR32, UR46 ;  /* 0x0000002e00207c82 */ /* 0x000fe20008000000 */
[----:B------:R-:W-:Y:S01]  /*19090*/  UMOV UR33, UR47 ;  /* 0x0000002f00217c82 */ /* 0x000fe20008000000 */
[----:B------:R-:W-:Y:S01]  /*190a0*/  UMOV UR16, UR42 ;  /* 0x0000002a00107c82 */ /* 0x000fe20008000000 */
[----:B------:R-:W-:Y:S01]  /*190b0*/  UMOV UR17, UR43 ;  /* 0x0000002b00117c82 */ /* 0x000fe20008000000 */
[----:B------:R-:W2:Y:S01]  /*190c0*/  LDL.64 R10, [R1+0x30] ;  /* 0x00003000010a7983 */ /* 0x000ea20000100a00 */
[----:B------:R-:W-:-:S02]  /*190d0*/  WARPGROUP.DEPBAR.LE gsb0, 0x0 ;  /* 0x00008000000079c5 */ /* 0x000fc40000010000 */
[----:B------:R-:W-:Y:S01]  /*190e0*/  WARPGROUP.ARRIVE ;  /* 0x00000000000079c5 */ /* 0x000fe20000000000 */
[----:B------:R-:W-:Y:S01]  /*190f0*/  R2UR UR11, R7 ;  /* 0x00000000070b72ca */ /* 0x000fe200000e0000 */
[----:B------:R-:W3:Y:S04]  /*19100*/  LDL.64 R12, [R1+0x38] ;  /* 0x00003800010c7983 */ /* 0x000ee80000100a00 */
[----:B------:R-:W-:Y:S01]  /*19110*/  HGMMA.64x16x16.F32.BF16 R152, gdesc[UR28], R152, gsb0 ;  /* 0x002000001c9879f0 */ /* 0x000fe20008001898 */
[----:B------:R-:W-:Y:S02]  /*19120*/  VIADD R6, R4, 0x84 ;  /* 0x0000008404067836 */ /* 0x000fe40000000000 */
[----:B------:R-:W-:Y:S01]  /*19130*/  IMAD.MOV.U32 R7, RZ, RZ, 0x40000040 ;  /* 0x40000040ff077424 */ /* 0x000fe200078e00ff */
[----:B------:R-:W-:-:S02]  /*19140*/  WARPGROUP.DEPBAR.LE gsb0, 0x0 ;  /* 0x00008000000079c5 */ /* 0x000fc40000010000 */
[----:B------:R-:W-:-:S06]  /*19150*/  WARPGROUP.ARRIVE ;  /* 0x00000000000079c5 */ /* 0x000fcc0000000000 */
[----:B------:R-:W-:Y:S01]  /*19160*/  HGMMA.64x16x16.F32.BF16 R184, gdesc[UR8], R184, gsb0 ;  /* 0x0020000008b879f0 */ /* 0x000fe200080018b8 */
[----:B------:R-:W-:Y:S02]  /*19170*/  R2UR UR6, R6 ;  /* 0x00000000060672ca */ /* 0x000fe400000e0000 */
[----:B------:R-:W-:Y:S01]  /*19180*/  R2UR UR7, R7 ;  /* 0x00000000070772ca */ /* 0x000fe200000e0000 */
[----:B------:R-:W-:Y:S01]  /*19190*/  VIADD R6, R4, 0x104 ;  /* 0x0000010404067836 */ /* 0x000fe20000000000 */
[----:B------:R-:W-:Y:S02]  /*191a0*/  WARPGROUP.DEPBAR.LE gsb0, 0x0 ;  /* 0x00008000000079c5 */ /* 0x000fe40000010000 */
[----:B------:R-:W-:-:S09]  /*191b0*/  WARPGROUP.ARRIVE ;  /* 0x00000000000079c5 */ /* 0x000fd20000000000 */
[----:B------:R-:W-:Y:S01]  /*191c0*/  HGMMA.64x16x16.F32.BF16 R176, gdesc[UR4], R176, gsb0 ;  /* 0x0020000004b079f0 */ /* 0x000fe200080018b0 */
[----:B------:R-:W-:Y:S01]  /*191d0*/  IMAD.MOV.U32 R7, RZ, RZ, 0x40000040 ;  /* 0x40000040ff077424 */ /* 0x000fe200078e00ff */
[----:B------:R-:W-:-:S04]  /*191e0*/  R2UR UR26, R6 ;  /* 0x00000000061a72ca */ /* 0x000fc800000e0000 */
[----:B------:R-:W-:Y:S01]  /*191f0*/  R2UR UR27, R7 ;  /* 0x00000000071b72ca */ /* 0x000fe200000e0000 */
[----:B------:R-:W-:Y:S02]  /*19200*/  WARPGROUP.DEPBAR.LE gsb0, 0x0 ;  /* 0x00008000000079c5 */ /* 0x000fe40000010000 */
[----:B------:R-:W-:-:S10]  /*19210*/  WARPGROUP.ARRIVE ;  /* 0x00000000000079c5 */ /* 0x000fd40000000000 */
[----:B------:R-:W-:Y:S01]  /*19220*/  HGMMA.64x16x16.F32.BF16 R168, gdesc[UR24], R168, gsb0 ;  /* 0x0020000018a879f0 */ /* 0x000fe200080018a8 */
[----:B------:R-:W-:Y:S02]  /*19230*/  VIADD R6, R4, 0x184 ;  /* 0x0000018404067836 */ /* 0x000fe40000000000 */
[----:B------:R-:W-:-:S03]  /*19240*/  IMAD.MOV.U32 R7, RZ, RZ, 0x40000040 ;  /* 0x40000040ff077424 */ /* 0x000fc600078e00ff */
[----:B------:R-:W-:Y:S02]  /*19250*/  R2UR UR22, R6 ;  /* 0x00000000061672ca */ /* 0x000fe400000e0000 */
        /* <DEDUP_REMOVED lines=55> */
[----:B------:R-:W-:Y:S01]  /*195d0*/  IMAD.MOV.U32 R7, RZ, RZ, 0x40000040 ;  /* 0x40000040ff077424 */ /* 0x000fe200078e00ff */
[----:B---3--:R-:W-:Y:S02]  /*195e0*/  R2UR UR50, R12 ;  /* 0x000000000c3272ca */ /* 0x008fe400000e0000 */
[----:B------:R-:W-:Y:S02]  /*195f0*/  R2UR UR51, R13 ;  /* 0x000000000d3372ca */ /* 0x000fe400000e0000 */
[----:B------:R-:W-:Y:S01]  /*19600*/  R2UR UR26, R6 ;  /* 0x00000000061a72ca */ /* 0x000fe200000e0000 */
[----:B------:R-:W3:Y:S01]  /*19610*/  LDL.64 R12, [R1+0x28] ;  /* 0x00002800010c7983 */ /* 0x000ee20000100a00 */
[----:B------:R-:W-:-:S07]  /*19620*/  R2UR UR27, R7 ;  /* 0x00000000071b72ca */ /* 0x000fce00000e0000 */
[----:B------:R-:W-:Y:S02]  /*19630*/  UMOV UR24, UR50 ;  /* 0x0000003200187c82 */ /* 0x000fe40008000000 */
[----:B------:R-:W-:Y:S01]  /*19640*/  UMOV UR25, UR51 ;  /* 0x0000003300197c82 */ /* 0x000fe20008000000 */
[----:B------:R-:W-:Y:S02]  /*19650*/  WARPGROUP.DEPBAR.LE gsb0, 0x0 ;  /* 0x00008000000079c5 */ /* 0x000fe40000010000 */
[----:B------:R-:W-:-:S06]  /*19660*/  WARPGROUP.ARRIVE ;  /* 0x00000000000079c5 */ /* 0x000fcc0000000000 */
        /* <DEDUP_REMOVED lines=39> */
[----:B--2---:R-:W-:Y:S02]  /*198e0*/  R2UR UR46, R10 ;  /* 0x000000000a2e72ca */ /* 0x004fe400000e0000 */
[----:B------:R-:W-:Y:S02]  /*198f0*/  R2UR UR47, R11 ;  /* 0x000000000b2f72ca */ /* 0x000fe400000e0000 */
[----:B------:R-:W-:Y:S01]  /*19900*/  R2UR UR10, R6 ;  /* 0x00000000060a72ca */ /* 0x000fe200000e0000 */
[----:B------:R-:W2:Y:S01]  /*19910*/  LDL.64 R10, [R1+0x20] ;  /* 0x00002000010a7983 */ /* 0x000ea20000100a00 */
        /* <DEDUP_REMOVED lines=15> */
[----:B------:R-:W-:Y:S01]  /*19a10*/  VIADD R6, R4, 0x382 ;  /* 0x0000038204067836 */ /* 0x000fe20000000000 */
[----:B------:R-:W-:-:S04]  /*19a20*/  MOV R7, 0x40000040 ;  /* 0x4000004000077802 */ /* 0x000fc80000000f00 */
        /* <DEDUP_REMOVED lines=125> */
[----:B------:R-:W-:Y:S02]  /*1a200*/  R2UR UR10, R6 ;  /* 0x00000000060a72ca */ /* 0x000fe400000e0000 */
        /* <DEDUP_REMOVED lines=490> */
.L_x_643:
[----:B------:R-:W-:Y:S01]  /*1c0b0*/  SHF.L.U32 R0, R14, 0x1f, RZ ;  /* 0x0000001f0e007819 */ /* 0x000fe200000006ff */
[----:B------:R-:W-:-:S04]  /*1c0c0*/  IMAD R6, R8, 0x8, R23 ;  /* 0x0000000808067824 */ /* 0x000fc800078e0217 */
[----:B------:R2:W3:Y:S01]  /*1c0d0*/  SYNCS.PHASECHK.TRANS64.TRYWAIT P1, [R6+URZ+0x38850], R0 ;  /* 0x03885000060075a7 */ /* 0x0004e2000802017f */
[----:B------:R-:W-:Y:S05]  /*1c0e0*/  @!P0 BRA `(.L_x_644) ;  /* 0x0000000000048947 */ /* 0x000fea0003800000 */
[----:B------:R-:W-:Y:S01]  /*1c0f0*/  BPT.TRAP 0x1 ;  /* 0x000000040000795c */ /* 0x000fe20000300000 */
.L_x_644:
[----:B------:R-:W-:Y:S04]  /*1c100*/  BSSY B1, `(.L_x_645) ;  /* 0x0000004000017945 */ /* 0x000fe80003800000 */
[----:B---3--:R-:W-:Y:S05]  /*1c110*/  @P1 BRA `(.L_x_646) ;  /* 0x0000000000081947 */ /* 0x008fea0003800000 */
[----:B------:R-:W3:Y:S02]  /*1c120*/  SYNCS.PHASECHK.TRANS64.TRYWAIT P1, [R6+URZ+0x38850], R0 ;  /* 0x03885000060075a7 */ /* 0x000ee4000802017f */
[----:B---3--:R-:W-:Y:S05]  /*1c130*/  @!P1 BRA `(.L_x_647) ;  /* 0x000000f800689947 */ /* 0x008fea0003800000 */
.L_x_646:
[----:B------:R-:W-:Y:S05]  /*1c140*/  BSYNC B1 ;  /* 0x0000000000017941 */ /* 0x000fea0003800000 */
.L_x_645:
[----:B--23--:R-:W-:Y:S01]  /*1c150*/  VIADD R0, R23, 0x400 ;  /* 0x0000040017007836 */ /* 0x00cfe20000000000 */
[----:B------:R-:W-:Y:S01]  /*1c160*/  WARPGROUP.ARRIVE ;  /* 0x00000000000079c5 */ /* 0x000fe20000000000 */
[----:B01----:R-:W-:Y:S02]  /*1c170*/  IMAD.MOV.U32 R3, RZ, RZ, 0x40000040 ;  /* 0x40000040ff037424 */ /* 0x003fe400078e00ff */
[----:B------:R-:W-:Y:S01]  /*1c180*/  IMAD.MOV.U32 R5, RZ, RZ, 0x40000040 ;  /* 0x40000040ff057424 */ /* 0x000fe200078e00ff */
[----:B------:R-:W-:Y:S02]  /*1c190*/  SHF.R.U32.HI R0, RZ, 0x4, R0 ;  /* 0x00000004ff007819 */ /* 0x000fe40000011600 */
[----:B------:R-:W-:Y:S01]  /*1c1a0*/  R2UR UR7, R3 ;  /* 0x00000000030772ca */ /* 0x000fe200000e0000 */
[----:B------:R-:W-:Y:S01]  /*1c1b0*/  IMAD.MOV.U32 R3, RZ, RZ, 0x40000040 ;  /* 0x40000040ff037424 */ /* 0x000fe200078e00ff */
[----:B------:R-:W-:-:S04]  /*1c1c0*/  LOP3.LUT R0, R0, 0x3fff, RZ, 0xc0, !PT ;  /* 0x00003fff00007812 */ /* 0x000fc800078ec0ff */
[----:B------:R-:W-:-:S05]  /*1c1d0*/  LOP3.LUT R0, R0, 0x2800000, RZ, 0xfc, !PT ;  /* 0x0280000000007812 */ /* 0x000fca00078efcff */
[----:B------:R-:W-:-:S04]  /*1c1e0*/  IMAD R2, R8, 0xa00, R0 ;  /* 0x00000a0008027824 */ /* 0x000fc800078e0200 */
[C---:B------:R-:W-:Y:S01]  /*1c1f0*/  VIADD R4, R2.reuse, 0x80 ;  /* 0x0000008002047836 */ /* 0x040fe20000000000 */
[----:B------:R-:W-:-:S13]  /*1c200*/  R2UR UR6, R2 ;  /* 0x00000000020672ca */ /* 0x000fda00000e0000 */
[----:B------:R-:W-:Y:S01]  /*1c210*/  HGMMA.64x256x16.F32.BF16 R24, R208, gdesc[UR4].tnspB, R24, gsb0 ;  /* 0x43e00004d0187df0 */ /* 0x000fe20008001818 */
[----:B------:R-:W-:Y:S01]  /*1c220*/  R2UR UR6, R4 ;  /* 0x00000000040672ca */ /* 0x000fe200000e0000 */
[----:B------:R-:W-:Y:S01]  /*1c230*/  VIADD R4, R2, 0x100 ;  /* 0x0000010002047836 */ /* 0x000fe20000000000 */
[----:B------:R-:W-:Y:S01]  /*1c240*/  R2UR UR7, R5 ;  /* 0x00000000050772ca */ /* 0x000fe200000e0000 */
[----:B------:R-:W-:Y:S01]  /*1c250*/  IMAD.MOV.U32 R5, RZ, RZ, 0x40000040 ;  /* 0x40000040ff057424 */ /* 0x000fe200078e00ff */
[----:B------:R-:W-:Y:S02]  /*1c260*/  WARPGROUP.DEPBAR.LE gsb0, 0x0 ;  /* 0x00008000000079c5 */ /* 0x000fe40000010000 */
[----:B------:R-:W-:-:S15]  /*1c270*/  WARPGROUP.ARRIVE ;  /* 0x00000000000079c5 */ /* 0x000fde0000000000 */
[----:B------:R-:W-:-:S06]  /*1c280*/  NOP ;  /* 0x0000000000007918 */ /* 0x000fcc0000000000 */
        /* <DEDUP_REMOVED lines=12> */
[----:B------:R-:W-:Y:S02]  /*1c350*/  WARPGROUP.DEPBAR.LE gsb0, 0x0 ;  /* 0x00008000000079c5 */ /* 0x000fe40000010000 */
[----:B------:R-:W-:-:S15]  /*1c360*/  WARPGROUP.ARRIVE ;  /* 0x00000000000079c5 */ /* 0x000fde0000000000 */
[----:B------:R-:W-:-:S07]  /*1c370*/  NOP ;  /* 0x0000000000007918 */ /* 0x000fce0000000000 */
[----:B------:R-:W-:Y:S01]  /*1c380*/  HGMMA.64x256x16.F32.BF16 R24, R196, gdesc[UR4].tnspB, R24, gsb0 ;  /* 0x43e00004c4187df0 */ /* 0x000fe20008001818 */
[----:B------:R-:W-:Y:S02]  /*1c390*/  R2UR UR6, R2 ;  /* 0x00000000020672ca */ /* 0x000fe400000e0000 */
[----:B------:R-:W-:Y:S01]  /*1c3a0*/  R2UR UR7, R3 ;  /* 0x00000000030772ca */ /* 0x000fe200000e0000 */
[----:B------:R-:W-:Y:S02]  /*1c3b0*/  WARPGROUP.DEPBAR.LE gsb0, 0x0 ;  /* 0x00008000000079c5 */ /* 0x000fe40000010000 */
[----:B------:R-:W-:-:S15]  /*1c3c0*/  WARPGROUP.ARRIVE ;  /* 0x00000000000079c5 */ /* 0x000fde0000000000 */
[----:B------:R-:W-:-:S07]  /*1c3d0*/  NOP ;  /* 0x0000000000007918 */ /* 0x000fce0000000000 */
[----:B------:R-:W-:Y:S03]  /*1c3e0*/  HGMMA.64x256x16.F32.BF16 R24, R192, gdesc[UR4].tnspB, R24, gsb0 ;  /* 0x43e00004c0187df0 */ /* 0x000fe60008001818 */
[----:B------:R-:W-:Y:S02]  /*1c3f0*/  WARPGROUP.DEPBAR.LE gsb0, 0x0 ;  /* 0x00008000000079c5 */ /* 0x000fe40000010000 */
[----:B------:R-:W-:Y:S05]  /*1c400*/  @!P0 BRA `(.L_x_648) ;  /* 0x0000000000048947 */ /* 0x000fea0003800000 */
[----:B------:R-:W-:Y:S01]  /*1c410*/  BPT.TRAP 0x1 ;  /* 0x000000040000795c */ /* 0x000fe20000300000 */
.L_x_648:
[----:B------:R-:W2:Y:S01]  /*1c420*/  LDL R11, [R1+0x64] ;  /* 0x00006400010b7983 */ /* 0x000ea20000100800 */
[----:B------:R-:W-:Y:S01]  /*1c430*/  FMNMX.FTZ R0, R184, R15, !PT ;  /* 0x0000000fb8007209 */ /* 0x000fe20007810000 */
[----:B------:R-:W-:Y:S02]  /*1c440*/  IMAD.U32 R3, RZ, RZ, UR38 ;  /* 0x00000026ff037e24 */ /* 0x000fe4000f8e00ff */
[----:B------:R-:W-:Y:S01]  /*1c450*/  VIADD R9, R9, 0x38840 ;  /* 0x0003884009097836 */ /* 0x000fe20000000000 */
        /* <DEDUP_REMOVED lines=19> */
[----:B------:R-:W0:Y:S02]  /*1c590*/  SHFL.BFLY PT, R2, R0, 0x2, 0x1f ;  /* 0x0c401f0000027f89 */ /* 0x000e2400000e0000 */
[----:B0-----:R-:W-:Y:S02]  /*1c5a0*/  FMNMX.FTZ R2, R0, R2, !PT ;  /* 0x0000000200027209 */ /* 0x001fe40007810000 */
[----:B------:R-:W-:-:S03]  /*1c5b0*/  FMNMX.FTZ R0, R186, R20, !PT ;  /* 0x00000014ba007209 */ /* 0x000fc60007810000 */
[----:B------:R-:W0:Y:S01]  /*1c5c0*/  SHFL.BFLY PT, R5, R2, 0x1, 0x1f ;  /* 0x0c201f0002057f89 */ /* 0x000e2200000e0000 */
[----:B------:R-:W-:-:S04]  /*1c5d0*/  FMNMX.FTZ R0, R187, R0, !PT ;  /* 0x00000000bb007209 */ /* 0x000fc80007810000 */
[----:B------:R-:W-:-:S04]  /*1c5e0*/  FMNMX.FTZ R0, R190, R0, !PT ;  /* 0x00000000be007209 */ /* 0x000fc80007810000 */
[----:B------:R-:W-:-:S04]  /*1c5f0*/  FMNMX.FTZ R0, R191, R0, !PT ;  /* 0x00000000bf007209 */ /* 0x000fc80007810000 */
[----:B------:R-:W-:-:S04]  /*1c600*/  FMNMX.FTZ R0, R178, R0, !PT ;  /* 0x00000000b2007209 */ /* 0x000fc80007810000 */
[----:B------:R-:W-:-:S04]  /*1c610*/  FMNMX.FTZ R0, R179, R0, !PT ;  /* 0x00000000b3007209 */ /* 0x000fc80007810000 */
[----:B------:R-:W-:Y:S02]  /*1c620*/  FMNMX.FTZ R0, R182, R0, !PT ;  /* 0x00000000b6007209 */ /* 0x000fe40007810000 */
[----:B0-----:R-:W-:Y:S02]  /*1c630*/  FMNMX.FTZ R5, R2, R5, !PT ;  /* 0x0000000502057209 */ /* 0x001fe40007810000 */
[----:B------:R-:W-:-:S03]  /*1c640*/  FMNMX.FTZ R0, R183, R0, !PT ;  /* 0x00000000b7007209 */ /* 0x000fc60007810000 */
[----:B------:R-:W-:Y:S01]  /*1c650*/  FMUL.FTZ R8, R5, R3 ;  /* 0x0000000305087220 */ /* 0x000fe20000410000 */
[----:B------:R-:W-:-:S03]  /*1c660*/  FMNMX.FTZ R0, R170, R0, !PT ;  /* 0x00000000aa007209 */ /* 0x000fc60007810000 */
[-CC-:B------:R-:W-:Y:S01]  /*1c670*/  FFMA.FTZ R184, R184, R3.reuse, -R8.reuse ;  /* 0x00000003b8b87223 */ /* 0x180fe20000010808 */
[----:B------:R-:W-:Y:S01]  /*1c680*/  FMNMX.FTZ R0, R171, R0, !PT ;  /* 0x00000000ab007209 */ /* 0x000fe20007810000 */
[-CC-:B------:R-:W-:Y:S01]  /*1c690*/  FFMA.FTZ R185, R185, R3.reuse, -R8.reuse ;  /* 0x00000003b9b97223 */ /* 0x180fe20000010808 */
[-CC-:B------:R-:W-:Y:S01]  /*1c6a0*/  FFMA.FTZ R188, R188, R3.reuse, -R8.reuse ;  /* 0x00000003bcbc7223 */ /* 0x180fe20000010808 */
[-CC-:B------:R-:W-:Y:S01]  /*1c6b0*/  FFMA.FTZ R189, R189, R3.reuse, -R8.reuse ;  /* 0x00000003bdbd7223 */ /* 0x180fe20000010808 */
[----:B------:R-:W-:Y:S01]  /*1c6c0*/  FMNMX.FTZ R0, R174, R0, !PT ;  /* 0x00000000ae007209 */ /* 0x000fe20007810000 */
[----:B------:R-:W-:Y:S01]  /*1c6d0*/  MUFU.EX2 R184, R184 ;  /* 0x000000b800b87308 */ /* 0x000fe20000000800 */
[-CC-:B------:R-:W-:Y:S01]  /*1c6e0*/  FFMA.FTZ R176, R176, R3.reuse, -R8.reuse ;  /* 0x00000003b0b07223 */ /* 0x180fe20000010808 */
        /* <DEDUP_REMOVED lines=23> */
[----:B------:R-:W-:-:S02]  /*1c860*/  FFMA.FTZ R8, R157, R3, -R8 ;  /* 0x000000039d087223 */ /* 0x000fc40000010808 */
[----:B------:R-:W-:-:S04]  /*1c870*/  FMNMX.FTZ R0, R155, R0, !PT ;  /* 0x000000009b007209 */ /* 0x000fc80007810000 */
[----:B------:R-:W-:Y:S01]  /*1c880*/  FMNMX.FTZ R0, R158, R0, !PT ;  /* 0x000000009e007209 */ /* 0x000fe20007810000 */
[----:B------:R-:W-:Y:S03]  /*1c890*/  MUFU.EX2 R176, R176 ;  /* 0x000000b000b07308 */ /* 0x000fe60000000800 */
[----:B------:R-:W-:-:S05]  /*1c8a0*/  FMNMX.FTZ R0, R159, R0, !PT ;  /* 0x000000009f007209 */ /* 0x000fca0007810000 */
[----:B------:R-:W0:Y:S01]  /*1c8b0*/  SHFL.BFLY PT, R2, R0, 0x2, 0x1f ;  /* 0x0c401f0000027f89 */ /* 0x000e2200000e0000 */
[----:B------:R-:W-:Y:S08]  /*1c8c0*/  MUFU.EX2 R177, R177 ;  /* 0x000000b100b17308 */ /* 0x000ff00000000800 */
[----:B------:R-:W-:Y:S08]  /*1c8d0*/  MUFU.EX2 R180, R180 ;  /* 0x000000b400b47308 */ /* 0x000ff00000000800 */
[----:B------:R-:W-:Y:S01]  /*1c8e0*/  MUFU.EX2 R181, R181 ;  /* 0x000000b500b57308 */ /* 0x000fe20000000800 */
[----:B0-----:R-:W-:Y:S01]  /*1c8f0*/  FMNMX.FTZ R2, R0, R2, !PT ;  /* 0x0000000200027209 */ /* 0x001fe20007810000 */
[----:B------:R-:W-:-:S06]  /*1c900*/  FADD.FTZ R0, -R5, R15 ;  /* 0x0000000f05007221 */ /* 0x000fcc0000010100 */
[----:B------:R-:W-:Y:S01]  /*1c910*/  MUFU.EX2 R168, R168 ;  /* 0x000000a800a87308 */ /* 0x000fe20000000800 */
[----:B------:R-:W0:Y:S01]  /*1c920*/  SHFL.BFLY PT, R4, R2, 0x1, 0x1f ;  /* 0x0c201f0002047f89 */ /* 0x000e2200000e0000 */
[----:B------:R-:W-:-:S06]  /*1c930*/  FMUL.FTZ R0, R0, R3 ;  /* 0x0000000300007220 */ /* 0x000fcc0000410000 */
[----:B------:R-:W-:Y:S08]  /*1c940*/  MUFU.EX2 R169, R169 ;  /* 0x000000a900a97308 */ /* 0x000ff00000000800 */
[----:B------:R-:W1:Y:S08]  /*1c950*/  MUFU.EX2 R0, R0 ;  /* 0x0000000000007308 */ /* 0x000e700000000800 */
[----:B------:R-:W-:Y:S01]  /*1c960*/  MUFU.EX2 R172, R172 ;  /* 0x000000ac00ac7308 */ /* 0x000fe20000000800 */
[----:B0-----:R-:W-:-:S05]  /*1c970*/  FMNMX.FTZ R4, R2, R4, !PT ;  /* 0x0000000402047209 */ /* 0x001fca0007810000 */
[C---:B------:R-:W-:Y:S01]  /*1c980*/  FADD.FTZ R2, -R4.reuse, R20 ;  /* 0x0000001404027221 */ /* 0x040fe20000010100 */
[-C--:B------:R-:W-:Y:S01]  /*1c990*/  FMUL.FTZ R10, R4, R3.reuse ;  /* 0x00000003040a7220 */ /* 0x080fe20000410000 */
[----:B-1----:R-:W-:Y:S01]  /*1c9a0*/  FFMA.FTZ R228, R0, R228, R184 ;  /* 0x000000e400e47223 */ /* 0x002fe200000100b8 */
[----:B------:R-:W-:Y:S01]  /*1c9b0*/  MUFU.EX2 R173, R173 ;  /* 0x000000ad00ad7308 */ /* 0x000fe20000000800 */
[-C--:B------:R-:W-:Y:S01]  /*1c9c0*/  FMUL.FTZ R2, R2, R3.reuse ;  /* 0x0000000302027220 */ /* 0x080fe20000410000 */
[-CC-:B------:R-:W-:Y:S01]  /*1c9d0*/  FFMA.FTZ R186, R186, R3.reuse, -R10.reuse ;  /* 0x00000003baba7223 */ /* 0x180fe2000001080a */
[-CC-:B------:R-:W-:Y:S01]  /*1c9e0*/  FFMA.FTZ R187, R187, R3.reuse, -R10.reuse ;  /* 0x00000003bbbb7223 */ /* 0x180fe2000001080a */
[-CC-:B------:R-:W-:Y:S01]  /*1c9f0*/  FFMA.FTZ R190, R190, R3.reuse, -R10.reuse ;  /* 0x00000003bebe7223 */ /* 0x180fe2000001080a */
[-CC-:B------:R-:W-:Y:S01]  /*1ca00*/  FFMA.FTZ R191, R191, R3.reuse, -R10.reuse ;  /* 0x00000003bfbf7223 */ /* 0x180fe2000001080a */
[-CC-:B------:R-:W-:Y:S01]  /*1ca10*/  FFMA.FTZ R178, R178, R3.reuse, -R10.reuse ;  /* 0x00000003b2b27223 */ /* 0x180fe2000001080a */
[-CC-:B------:R-:W-:Y:S01]  /*1ca20*/  FFMA.FTZ R179, R179, R3.reuse, -R10.reuse ;  /* 0x00000003b3b37223 */ /* 0x180fe2000001080a */
[----:B------:R-:W-:Y:S01]  /*1ca30*/  MUFU.EX2 R2, R2 ;  /* 0x0000000200027308 */ /* 0x000fe20000000800 */
[-C--:B------:R-:W-:Y:S01]  /*1ca40*/  FFMA.FTZ R182, R182, R3.reuse, -R10 ;  /* 0x00000003b6b67223 */ /* 0x080fe2000001080a */
[----:B------:R-:W-:Y:S01]  /*1ca50*/  FADD.FTZ R7, R185, R228 ;  /* 0x000000e4b9077221 */ /* 0x000fe20000010000 */
[-CC-:B------:R-:W-:Y:S01]  /*1ca60*/  FFMA.FTZ R183, R183, R3.reuse, -R10.reuse ;  /* 0x00000003b7b77223 */ /* 0x180fe2000001080a */
[-CC-:B------:R-:W-:Y:S01]  /*1ca70*/  FFMA.FTZ R170, R170, R3.reuse, -R10.reuse ;  /* 0x00000003aaaa7223 */ /* 0x180fe2000001080a */
[-CC-:B------:R-:W-:Y:S01]  /*1ca80*/  FFMA.FTZ R171, R171, R3.reuse, -R10.reuse ;  /* 0x00000003abab7223 */ /* 0x180fe2000001080a */
[----:B------:R-:W-:Y:S01]  /*1ca90*/  FADD.FTZ R7, R188, R7 ;  /* 0x00000007bc077221 */ /* 0x000fe20000010000 */
[-CC-:B------:R-:W-:Y:S01]  /*1caa0*/  FFMA.FTZ R174, R174, R3.reuse, -R10.reuse ;  /* 0x00000003aeae7223 */ /* 0x180fe2000001080a */
[----:B------:R-:W0:Y:S01]  /*1cab0*/  MUFU.EX2 R186, R186 ;  /* 0x000000ba00ba7308 */ /* 0x000e220000000800 */
[-CC-:B------:R-:W-:Y:S01]  /*1cac0*/  FFMA.FTZ R175, R175, R3.reuse, -R10.reuse ;  /* 0x00000003afaf7223 */ /* 0x180fe2000001080a */
[----:B------:R-:W-:Y:S01]  /*1cad0*/  FADD.FTZ R7, R189, R7 ;  /* 0x00000007bd077221 */ /* 0x000fe20000010000 */
[-CC-:B------:R-:W-:Y:S01]  /*1cae0*/  FFMA.FTZ R162, R162, R3.reuse, -R10.reuse ;  /* 0x00000003a2a27223 */ /* 0x180fe2000001080a */
[-CC-:B------:R-:W-:Y:S01]  /*1caf0*/  FFMA.FTZ R163, R163, R3.reuse, -R10.reuse ;  /* 0x00000003a3a37223 */ /* 0x180fe2000001080a */
[-CC-:B------:R-:W-:Y:S01]  /*1cb00*/  FFMA.FTZ R166, R166, R3.reuse, -R10.reuse ;  /* 0x00000003a6a67223 */ /* 0x180fe2000001080a */
[----:B------:R-:W-:Y:S01]  /*1cb10*/  FADD.FTZ R7, R176, R7 ;  /* 0x00000007b0077221 */ /* 0x000fe20000010000 */
[-CC-:B------:R-:W-:Y:S01]  /*1cb20*/  FFMA.FTZ R167, R167, R3.reuse, -R10.reuse ;  /* 0x00000003a7a77223 */ /* 0x180fe2000001080a */
[----:B------:R-:W1:Y:S01]  /*1cb30*/  MUFU.EX2 R187, R187 ;  /* 0x000000bb00bb7308 */ /* 0x000e620000000800 */
[-CC-:B------:R-:W-:Y:S01]  /*1cb40*/  FFMA.FTZ R154, R154, R3.reuse, -R10.reuse ;  /* 0x000000039a9a7223 */ /* 0x180fe2000001080a */
[----:B------:R-:W-:Y:S01]  /*1cb50*/  FADD.FTZ R7, R177, R7 ;  /* 0x00000007b1077221 */ /* 0x000fe20000010000 */
[-CC-:B------:R-:W-:Y:S01]  /*1cb60*/  FFMA.FTZ R155, R155, R3.reuse, -R10.reuse ;  /* 0x000000039b9b7223 */ /* 0x180fe2000001080a */
[-CC-:B------:R-:W-:Y:S01]  /*1cb70*/  FFMA.FTZ R158, R158, R3.reuse, -R10.reuse ;  /* 0x000000039e9e7223 */ /* 0x180fe2000001080a */
[----:B------:R-:W-:Y:S01]  /*1cb80*/  FFMA.FTZ R195, R159, R3, -R10 ;  /* 0x000000039fc37223 */ /* 0x000fe2000001080a */
[----:B------:R-:W-:-:S02]  /*1cb90*/  FADD.FTZ R7, R180, R7 ;  /* 0x00000007b4077221 */ /* 0x000fc40000010000 */
[----:B------:R-:W3:Y:S01]  /*1cba0*/  MUFU.EX2 R190, R190 ;  /* 0x000000be00be7308 */ /* 0x000ee20000000800 */
[----:B0-----:R-:W-:Y:S01]  /*1cbb0*/  FFMA.FTZ R227, R2, R227, R186 ;  /* 0x000000e302e37223 */ /* 0x001fe200000100ba */
[----:B------:R-:W-:-:S04]  /*1cbc0*/  FADD.FTZ R7, R181, R7 ;  /* 0x00000007b5077221 */ /* 0x000fc80000010000 */
[----:B------:R-:W-:Y:S02]  /*1cbd0*/  FADD.FTZ R7, R168, R7 ;  /* 0x00000007a8077221 */ /* 0x000fe40000010000 */
[----:B------:R-:W0:Y:S02]  /*1cbe0*/  MUFU.EX2 R191, R191 ;  /* 0x000000bf00bf7308 */ /* 0x000e240000000800 */
[----:B------:R-:W-:-:S04]  /*1cbf0*/  FADD.FTZ R7, R169, R7 ;  /* 0x00000007a9077221 */ /* 0x000fc80000010000 */
[----:B------:R-:W-:Y:S02]  /*1cc00*/  FADD.FTZ R7, R172, R7 ;  /* 0x00000007ac077221 */ /* 0x000fe40000010000 */
[----:B------:R-:W4:Y:S01]  /*1cc10*/  MUFU.EX2 R178, R178 ;  /* 0x000000b200b27308 */ /* 0x000f220000000800 */
[----:B--2---:R-:W-:Y:S01]  /*1cc20*/  PRMT R9, R11, 0x654, R9 ;  /* 0x000006540b097816 */ /* 0x004fe20000000009 */
[----:B------:R-:W-:-:S03]  /*1cc30*/  FADD.FTZ R7, R173, R7 ;  /* 0x00000007ad077221 */ /* 0x000fc60000010000 */
[----:B------:R1:W-:Y:S03]  /*1cc40*/  SYNCS.ARRIVE.TRANS64.RED.A1T0 RZ, [R9+URZ], RZ ;  /* 0x000000ff09ff79a7 */ /* 0x0003e6000810043f */
[----:B------:R-:W2:Y:S01]  /*1cc50*/  MUFU.EX2 R179, R179 ;  /* 0x000000b300b37308 */ /* 0x000ea20000000800 */
[----:B-1----:R-:W-:-:S07]  /*1cc60*/  FADD.FTZ R9, R187, R227 ;  /* 0x000000e3bb097221 */ /* 0x002fce0000010000 */
[----:B------:R-:W1:Y:S01]  /*1cc70*/  MUFU.EX2 R182, R182 ;  /* 0x000000b600b67308 */ /* 0x000e620000000800 */
[----:B---3--:R-:W-:-:S04]  /*1cc80*/  FADD.FTZ R9, R190, R9 ;  /* 0x00000009be097221 */ /* 0x008fc80000010000 */
[----:B0-----:R-:W-:-:S03]  /*1cc90*/  FADD.FTZ R9, R191, R9 ;  /* 0x00000009bf097221 */ /* 0x001fc60000010000 */
[----:B------:R-:W0:Y:S01]  /*1cca0*/  MUFU.EX2 R183, R183 ;  /* 0x000000b700b77308 */ /* 0x000e220000000800 */
[----:B----4-:R-:W-:-:S04]  /*1ccb0*/  FADD.FTZ R9, R178, R9 ;  /* 0x00000009b2097221 */ /* 0x010fc80000010000 */
[----:B--2---:R-:W-:-:S03]  /*1ccc0*/  FADD.FTZ R9, R179, R9 ;  /* 0x00000009b3097221 */ /* 0x004fc60000010000 */
[----:B------:R-:W2:Y:S01]  /*1ccd0*/  MUFU.EX2 R170, R170 ;  /* 0x000000aa00aa7308 */ /* 0x000ea20000000800 */
[----:B-1----:R-:W-:-:S07]  /*1cce0*/  FADD.FTZ R9, R182, R9 ;  /* 0x00000009b6097221 */ /* 0x002fce0000010000 */
[----:B------:R-:W1:Y:S01]  /*1ccf0*/  MUFU.EX2 R171, R171 ;  /* 0x000000ab00ab7308 */ /* 0x000e620000000800 */
[----:B0-----:R-:W-:-:S07]  /*1cd00*/  FADD.FTZ R9, R183, R9 ;  /* 0x00000009b7097221 */ /* 0x001fce0000010000 */
[----:B------:R-:W0:Y:S01]  /*1cd10*/  MUFU.EX2 R174, R174 ;  /* 0x000000ae00ae7308 */ /* 0x000e220000000800 */
[----:B--2---:R-:W-:-:S07]  /*1cd20*/  FADD.FTZ R9, R170, R9 ;  /* 0x00000009aa097221 */ /* 0x004fce0000010000 */
        /* <DEDUP_REMOVED lines=33> */
[----:B0-----:R-:W-:Y:S01]  /*1cf40*/  FADD.FTZ R9, R158, R9 ;  /* 0x000000099e097221 */ /* 0x001fe20000010000 */
[----:B--2---:R-:W-:-:S03]  /*1cf50*/  FADD.FTZ R228, R8, R7 ;  /* 0x0000000708e47221 */ /* 0x004fc60000010000 */
[----:B-1----:R-:W-:Y:S01]  /*1cf60*/  FADD.FTZ R227, R195, R9 ;  /* 0x00000009c3e37221 */ /* 0x002fe20000010000 */
[----:B------:R-:W-:Y:S06]  /*1cf70*/  @!P0 BRA `(.L_x_649) ;  /* 0x0000000000048947 */ /* 0x000fec0003800000 */
[----:B------:R-:W-:Y:S01]  /*1cf80*/  BPT.TRAP 0x1 ;  /* 0x000000040000795c */ /* 0x000fe20000300000 */
.L_x_649:
[----:B------:R-:W2:Y:S01]  /*1cf90*/  LDL R7, [R1+0x60] ;  /* 0x0000600001077983 */ /* 0x000ea20000100800 */
[----:B------:R-:W-:Y:S01]  /*1cfa0*/  VIADD R6, R6, 0x38860 ;  /* 0x0003886006067836 */ /* 0x000fe20000000000 */
[----:B------:R-:W-:Y:S01]  /*1cfb0*/  F2FP.BF16.F32.PACK_AB R194, R8, R156 ;  /* 0x0000009c08c2723e */ /* 0x000fe200000010ff */
[----:B------:R-:W-:Y:S01]  /*1cfc0*/  IMAD.MOV.U32 R20, RZ, RZ, R4 ;  /* 0x000000ffff147224 */ /* 0x000fe200078e0004 */
[----:B------:R-:W-:Y:S01]  /*1cfd0*/  F2FP.BF16.F32.PACK_AB R208, R185, R184 ;  /* 0x000000b8b9d0723e */ /* 0x000fe200000010ff */
[----:B------:R-:W-:Y:S01]  /*1cfe0*/  IMAD.MOV.U32 R15, RZ, RZ, R5 ;  /* 0x000000ffff0f7224 */ /* 0x000fe200078e0005 */
[----:B------:R-:W-:Y:S01]  /*1cff0*/  PRMT R6, R11, 0x654, R6 ;  /* 0x000006540b067816 */ /* 0x000fe20000000006 */
[----:B------:R-:W-:Y:S01]  /*1d000*/  IMAD.MOV.U32 R14, RZ, RZ, R229 ;  /* 0x000000ffff0e7224 */ /* 0x000fe200078e00e5 */
[----:B------:R-:W-:Y:S01]  /*1d010*/  F2FP.BF16.F32.PACK_AB R209, R187, R186 ;  /* 0x000000babbd1723e */ /* 0x000fe200000010ff */
[----:B------:R-:W-:Y:S01]  /*1d020*/  IMAD.MOV.U32 R8, RZ, RZ, R226 ;  /* 0x000000ffff087224 */ /* 0x000fe200078e00e2 */
[----:B------:R0:W-:Y:S01]  /*1d030*/  SYNCS.ARRIVE.TRANS64.RED.A1T0 RZ, [R6+URZ], RZ ;  /* 0x000000ff06ff79a7 */ /* 0x0001e2000810043f */
[----:B------:R-:W-:-:S02]  /*1d040*/  F2FP.BF16.F32.PACK_AB R210, R189, R188 ;  /* 0x000000bcbdd2723e */ /* 0x000fc400000010ff */
[----:B------:R-:W-:Y:S02]  /*1d050*/  F2FP.BF16.F32.PACK_AB R211, R191, R190 ;  /* 0x000000bebfd3723e */ /* 0x000fe400000010ff */
[----:B------:R-:W-:Y:S02]  /*1d060*/  F2FP.BF16.F32.PACK_AB R204, R177, R176 ;  /* 0x000000b0b1cc723e */ /* 0x000fe400000010ff */
        /* <DEDUP_REMOVED lines=14> */
[C---:B--2---:R-:W-:Y:S01]  /*1d150*/  ISETP.GT.AND P1, PT, R21.reuse, R7, PT ;  /* 0x000000071500720c */ /* 0x044fe20003f24270 */
[----:B------:R-:W-:-:S12]  /*1d160*/  VIADD R21, R21, 0xffffffff ;  /* 0xffffffff15157836 */ /* 0x000fd80000000000 */
[----:B0-----:R-:W-:Y:S05]  /*1d170*/  @P1 BRA `(.L_x_650) ;  /* 0xffffffb400c81947 */ /* 0x001fea000383ffff */
.L_x_637:
[----:B------:R-:W-:Y:S05]  /*1d180*/  BSYNC B0 ;  /* 0x0000000000007941 */ /* 0x000fea0003800000 */
.L_x_636:
        /* <DEDUP_REMOVED lines=131> */
.L_x_651:
[----:B------:R-:W-:Y:S01]  /*1d9c0*/  IMAD R2, R226, 0x8, R23 ;  /* 0x00000008e2027824 */ /* 0x000fe200078e0217 */
[----:B------:R-:W-:-:S04]  /*1d9d0*/  SHF.L.U32 R0, R229, 0x1f, RZ ;  /* 0x0000001fe5007819 */ /* 0x000fc800000006ff */
[----:B------:R0:W1:Y:S01]  /*1d9e0*/  SYNCS.PHASECHK.TRANS64.TRYWAIT P1, [R2+URZ+0x38850], R0 ;  /* 0x03885000020075a7 */ /* 0x000062000802017f */
[----:B------:R-:W-:Y:S05]  /*1d9f0*/  @!P0 BRA `(.L_x_652) ;  /* 0x0000000000048947 */ /* 0x000fea0003800000 */
[----:B------:R-:W-:Y:S01]  /*1da00*/  BPT.TRAP 0x1 ;  /* 0x000000040000795c */ /* 0x000fe20000300000 */
.L_x_652:
[----:B------:R-:W-:Y:S04]  /*1da10*/  BSSY B0, `(.L_x_653) ;  /* 0x0000004000007945 */ /* 0x000fe80003800000 */
[----:B-1----:R-:W-:Y:S05]  /*1da20*/  @P1 BRA `(.L_x_654) ;  /* 0x0000000000081947 */ /* 0x002fea0003800000 */
[----:B------:R-:W1:Y:S02]  /*1da30*/  SYNCS.PHASECHK.TRANS64.TRYWAIT P1, [R2+URZ+0x38850], R0 ;  /* 0x03885000020075a7 */ /* 0x000e64000802017f */
[----:B-1----:R-:W-:Y:S05]  /*1da40*/  @!P1 BRA `(.L_x_655) ;  /* 0x000000e000389947 */ /* 0x002fea0003800000 */
.L_x_654:
[----:B------:R-:W-:Y:S05]  /*1da50*/  BSYNC B0 ;  /* 0x0000000000007941 */ /* 0x000fea0003800000 */
.L_x_653:
[----:B------:R-:W-:Y:S01]  /*1da60*/  VIADD R23, R23, 0x400 ;  /* 0x0000040017177836 */ /* 0x000fe20000000000 */
[----:B------:R-:W-:Y:S01]  /*1da70*/  MOV R7, 0x40000040 ;  /* 0x4000004000077802 */ /* 0x000fe20000000f00 */
[----:B------:R-:W-:Y:S01]  /*1da80*/  WARPGROUP.ARRIVE ;  /* 0x00000000000079c5 */ /* 0x000fe20000000000 */
[----:B------:R-:W-:Y:S01]  /*1da90*/  IMAD.MOV.U32 R9, RZ, RZ, 0x40000040 ;  /* 0x40000040ff097424 */ /* 0x000fe200078e00ff */
[----:B01----:R-:W0:Y:S01]  /*1daa0*/  SHFL.BFLY PT, R0, R227, 0x2, 0x1f ;  /* 0x0c401f00e3007f89 */ /* 0x003e2200000e0000 */
[----:B------:R-:W-:Y:S01]  /*1dab0*/  SHF.R.U32.HI R23, RZ, 0x4, R23 ;  /* 0x00000004ff177819 */ /* 0x000fe20000011617 */
[----:B------:R-:W-:Y:S01]  /*1dac0*/  IMAD.MOV.U32 R184, RZ, RZ, -0x800000 ;  /* 0xff800000ffb87424 */ /* 0x000fe200078e00ff */
[----:B------:R-:W-:Y:S01]  /*1dad0*/  R2UR UR7, R7 ;  /* 0x00000000070772ca */ /* 0x000fe200000e0000 */
[----:B------:R-:W-:Y:S01]  /*1dae0*/  IMAD.MOV.U32 R7, RZ, RZ, 0x40000040 ;  /* 0x40000040ff077424 */ /* 0x000fe200078e00ff */
[----:B------:R-:W-:Y:S01]  /*1daf0*/  LOP3.LUT R23, R23, 0x3fff, RZ, 0xc0, !PT ;  /* 0x00003fff17177812 */ /* 0x000fe200078ec0ff */
[----:B------:R-:W-:-:S03]  /*1db00*/  IMAD.MOV.U32 R185, RZ, RZ, -0x800000 ;  /* 0xff800000ffb97424 */ /* 0x000fc600078e00ff */
[----:B------:R-:W-:-:S05]  /*1db10*/  LOP3.LUT R23, R23, 0x2800000, RZ, 0xfc, !PT ;  /* 0x0280000017177812 */ /* 0x000fca00078efcff */
[----:B------:R-:W-:Y:S02]  /*1db20*/  IMAD R6, R226, 0xa00, R23 ;  /* 0x00000a00e2067824 */ /* 0x000fe400078e0217 */
[----:B------:R-:W-:Y:S02]  /*1db30*/  IMAD.MOV.U32 R23, RZ, RZ, RZ ;  /* 0x000000ffff177224 */ /* 0x000fe400078e00ff */
[C---:B------:R-:W-:Y:S01]  /*1db40*/  VIADD R8, R6.reuse, 0x80 ;  /* 0x0000008006087836 */ /* 0x040fe20000000000 */
[----:B------:R-:W-:Y:S01]  /*1db50*/  R2UR UR6, R6 ;  /* 0x00000000060672ca */ /* 0x000fe200000e0000 */
[----:B0-----:R-:W-:-:S12]  /*1db60*/  FADD.FTZ R0, R0, R227 ;  /* 0x000000e300007221 */ /* 0x001fd80000010000 */
        /* <DEDUP_REMOVED lines=20> */
[----:B------:R-:W0:Y:S02]  /*1dcb0*/  SHFL.BFLY PT, R8, R0, 0x1, 0x1f ;  /* 0x0c201f0000087f89 */ /* 0x000e2400000e0000 */
[----:B0-----:R-:W-:Y:S01]  /*1dcc0*/  FADD.FTZ R8, R0, R8 ;  /* 0x0000000800087221 */ /* 0x001fe20000010000 */
[----:B------:R-:W-:-:S04]  /*1dcd0*/  IMAD.MOV.U32 R0, RZ, RZ, RZ ;  /* 0x000000ffff007224 */ /* 0x000fc800078e00ff */
[----:B------:R-:W-:-:S13]  /*1dce0*/  FSETP.NE.FTZ.AND P2, PT, R8, RZ, PT ;  /* 0x000000ff0800720b */ /* 0x000fda0003f55000 */
[----:B------:R-:W-:Y:S01]  /*1dcf0*/  @P2 MUFU.RCP R0, R8 ;  /* 0x0000000800002308 */ /* 0x000fe20000001000 */
[----:B------:R-:W-:Y:S02]  /*1dd00*/  WARPGROUP.DEPBAR.LE gsb0, 0x0 ;  /* 0x00008000000079c5 */ /* 0x000fe40000010000 */
[----:B------:R-:W-:-:S06]  /*1dd10*/  WARPGROUP.ARRIVE ;  /* 0x00000000000079c5 */ /* 0x000fcc0000000000 */
[----:B------:R-:W-:Y:S01]  /*1dd20*/  HGMMA.64x256x16.F32.BF16 R24, R196, gdesc[UR4].tnspB, R24, gsb0 ;  /* 0x43e00004c4187df0 */ /* 0x000fe20008001818 */
[----:B------:R-:W-:Y:S02]  /*1dd30*/  R2UR UR6, R6 ;  /* 0x00000000060672ca */ /* 0x000fe400000e0000 */
[----:B------:R-:W-:Y:S01]  /*1dd40*/  R2UR UR7, R7 ;  /* 0x00000000070772ca */ /* 0x000fe200000e0000 */
[----:B------:R-:W0:Y:S02]  /*1dd50*/  SHFL.BFLY PT, R6, R228, 0x2, 0x1f ;  /* 0x0c401f00e4067f89 */ /* 0x000e2400000e0000 */
[----:B0-----:R-:W-:-:S05]  /*1dd60*/  FADD.FTZ R228, R6, R228 ;  /* 0x000000e406e47221 */ /* 0x001fca0000010000 */
[----:B------:R-:W0:Y:S02]  /*1dd70*/  SHFL.BFLY PT, R6, R228, 0x1, 0x1f ;  /* 0x0c201f00e4067f89 */ /* 0x000e2400000e0000 */
[----:B0-----:R-:W-:-:S05]  /*1dd80*/  FADD.FTZ R6, R228, R6 ;  /* 0x00000006e4067221 */ /* 0x001fca0000010000 */
[----:B------:R-:W-:-:S13]  /*1dd90*/  FSETP.NE.FTZ.AND P1, PT, R6, RZ, PT ;  /* 0x000000ff0600720b */ /* 0x000fda0003f35000 */
[----:B------:R-:W-:Y:S08]  /*1dda0*/  @P1 MUFU.RCP R23, R6 ;  /* 0x0000000600171308 */ /* 0x000ff00000001000 */
[----:B------:R-:W0:Y:S08]  /*1ddb0*/  @P1 MUFU.LG2 R7, R6 ;  /* 0x0000000600071308 */ /* 0x000e300000000c00 */
[----:B------:R1:W2:Y:S02]  /*1ddc0*/  @P2 MUFU.LG2 R6, R8 ;  /* 0x0000000800062308 */ /* 0x0002a40000000c00 */
[----:B-1----:R-:W-:Y:S01]  /*1ddd0*/  @P1 FMUL.FTZ R8, R3, 0.69314718246459960938 ;  /* 0x3f31721803081820 */ /* 0x002fe20000410000 */
[----:B0-----:R-:W-:Y:S01]  /*1dde0*/  @P1 FMUL.FTZ R7, R7, 0.69314718246459960938 ;  /* 0x3f31721807071820 */ /* 0x001fe20000410000 */
[----:B------:R-:W-:-:S03]  /*1ddf0*/  @P2 FMUL.FTZ R3, R3, 0.69314718246459960938 ;  /* 0x3f31721803032820 */ /* 0x000fc60000410000 */
[----:B------:R-:W-:Y:S01]  /*1de00*/  @P1 FFMA.FTZ R184, R8, R5, R7 ;  /* 0x0000000508b81223 */ /* 0x000fe20000010007 */
[----:B--2---:R-:W-:-:S04]  /*1de10*/  @P2 FMUL.FTZ R6, R6, 0.69314718246459960938 ;  /* 0x3f31721806062820 */ /* 0x004fc80000410000 */
[----:B------:R-:W-:Y:S01]  /*1de20*/  @P2 FFMA.FTZ R185, R3, R4, R6 ;  /* 0x0000000403b92223 */ /* 0x000fe20000010006 */
[----:B------:R-:W-:Y:S02]  /*1de30*/  WARPGROUP.DEPBAR.LE gsb0, 0x0 ;  /* 0x00008000000079c5 */ /* 0x000fe40000010000 */
[----:B------:R-:W-:-:S06]  /*1de40*/  WARPGROUP.ARRIVE ;  /* 0x00000000000079c5 */ /* 0x000fcc0000000000 */
[----:B------:R-:W-:Y:S03]  /*1de50*/  HGMMA.64x256x16.F32.BF16 R24, R192, gdesc[UR4].tnspB, R24, gsb0 ;  /* 0x43e00004c0187df0 */ /* 0x000fe60008001818 */
[----:B------:R-:W-:Y:S02]  /*1de60*/  WARPGROUP.DEPBAR.LE gsb0, 0x0 ;  /* 0x00008000000079c5 */ /* 0x000fe40000010000 */
[----:B------:R-:W-:Y:S05]  /*1de70*/  @!P0 BRA `(.L_x_656) ;  /* 0x0000000000048947 */ /* 0x000fea0003800000 */
[----:B------:R-:W-:Y:S01]  /*1de80*/  BPT.TRAP 0x1 ;  /* 0x000000040000795c */ /* 0x000fe20000300000 */
.L_x_656:
[----:B------:R-:W2:Y:S01]  /*1de90*/  LDL.LU R3, [R1+0x64] ;  /* 0x0000640001037983 */ /* 0x000ea20000300800 */
[----:B------:R-:W-:-:S03]  /*1dea0*/  VIADD R2, R2, 0x38860 ;  /* 0x0003886002027836 */ /* 0x000fc60000000000 */
[----:B------:R-:W3:Y:S01]  /*1deb0*/  LDL.LU R186, [R1+0x80] ;  /* 0x0000800001ba7983 */ /* 0x000ee20000300800 */
[----:B------:R-:W-:Y:S02]  /*1dec0*/  VIADD R226, R226, 0x1 ;  /* 0x00000001e2e27836 */ /* 0x000fe40000000000 */
        /* <DEDUP_REMOVED lines=8> */
[----:B------:R-:W-:Y:S01]  /*1df50*/  ISETP.NE.AND P1, PT, R226, 0x2, PT ;  /* 0x00000002e200780c */ /* 0x000fe20003f25270 */
        /* <DEDUP_REMOVED lines=114> */
[----:B------:R-:W-:-:S02]  /*1e680*/  PLOP3.LUT P0, PT, PT, PT, PT, 0x8, 0x0 ;  /* 0x000000000000781c */ /* 0x000fc40003f0e170 */
[----:B------:R-:W-:Y:S02]  /*1e690*/  SEL R226, R226, RZ, P1 ;  /* 0x000000ffe2e27207 */ /* 0x000fe40000800000 */
[----:B--2---:R-:W-:Y:S01]  /*1e6a0*/  PRMT R2, R3, 0x654, R2 ;  /* 0x0000065403027816 */ /* 0x004fe20000000002 */
[----:B---3--:R-:W-:-:S03]  /*1e6b0*/  VIADD R186, R186, 0x1 ;  /* 0x00000001baba7836 */ /* 0x008fc60000000000 */
[----:B------:R0:W-:Y:S02]  /*1e6c0*/  SYNCS.ARRIVE.TRANS64.RED.A1T0 RZ, [R2+URZ], RZ ;  /* 0x000000ff02ff79a7 */ /* 0x0001e4000810043f */
[----:B------:R1:W-:Y:S01]  /*1e6d0*/  STL [R1+0x80], R186 ;  /* 0x000080ba01007387 */ /* 0x0003e20000100800 */
[-C--:B------:R-:W-:Y:S01]  /*1e6e0*/  FMUL.FTZ R3, R89, R23.reuse ;  /* 0x0000001759037220 */ /* 0x080fe20000410000 */
[-C--:B------:R-:W-:Y:S01]  /*1e6f0*/  FMUL.FTZ R89, R107, R0.reuse ;  /* 0x000000006b597220 */ /* 0x080fe20000410000 */
[----:B0-----:R-:W-:Y:S01]  /*1e700*/  FMUL.FTZ R2, R88, R23 ;  /* 0x0000001758027220 */ /* 0x001fe20000410000 */
[-C--:B------:R-:W-:Y:S01]  /*1e710*/  FMUL.FTZ R88, R106, R0.reuse ;  /* 0x000000006a587220 */ /* 0x080fe20000410000 */
[-C--:B------:R-:W-:Y:S01]  /*1e720*/  FMUL.FTZ R106, R142, R0.reuse ;  /* 0x000000008e6a7220 */ /* 0x080fe20000410000 */
[----:B------:R-:W-:Y:S01]  /*1e730*/  FMUL.FTZ R107, R143, R0 ;  /* 0x000000008f6b7220 */ /* 0x000fe20000410000 */
[----:B------:R-:W-:-:S04]  /*1e740*/  SEL R0, RZ, 0x1, P1 ;  /* 0x00000001ff007807 */ /* 0x000fc80000800000 */
[----:B-1----:R-:W-:-:S07]  /*1e750*/  LOP3.LUT R229, R229, R0, RZ, 0x3c, !PT ;  /* 0x00000000e5e57212 */ /* 0x002fce00078e3cff */
.L_x_566:
[----:B------:R-:W0:Y:S08]  /*1e760*/  S2UR UR4, SR_CgaCtaId ;  /* 0x00000000000479c3 */ /* 0x000e300000008800 */
[----:B------:R-:W-:Y:S01]  /*1e770*/  BAR.SYNC.DEFER_BLOCKING 0x5, 0x180 ;  /* 0x0146000000007b1d */ /* 0x000fe20000010000 */
[----:B------:R-:W-:-:S05]  /*1e780*/  MOV R23, 0x400 ;  /* 0x0000040000177802 */ /* 0x000fca0000000f00 */
[----:B------:R-:W-:Y:S01]  /*1e790*/  BSSY B0, `(.L_x_657) ;  /* 0x0000481000007945 */ /* 0x000fe20003800000 */
[----:B0-----:R-:W-:-:S05]  /*1e7a0*/  IMAD.U32 R0, RZ, RZ, UR4 ;  /* 0x00000004ff007e24 */ /* 0x001fca000f8e00ff */
[----:B------:R0:W-:Y:S01]  /*1e7b0*/  STL [R1+0x64], R0 ;  /* 0x0000640001007387 */ /* 0x0001e20000100800 */
[----:B------:R-:W-:-:S05]  /*1e7c0*/  LEA R23, R0, R23, 0x18 ;  /* 0x0000001700177211 */ /* 0x000fca00078ec0ff */
[----:B------:R0:W1:Y:S01]  /*1e7d0*/  LDS.128 R128, [R23+0x388d0] ;  /* 0x0388d00017807984 */ /* 0x0000620000000c00 */
[----:B------:R-:W-:Y:S06]  /*1e7e0*/  BAR.ARV 0x4, 0x180 ;  /* 0x0106000000007b1d */ /* 0x000fec0000002000 */
[----:B------:R-:W-:Y:S05]  /*1e7f0*/  @P0 BRA `(.L_x_658) ;  /* 0x0000003800300947 */ /* 0x000fea0003800000 */
[----:B------:R-:W2:Y:S01]  /*1e800*/  LDL R56, [R1+0x198] ;  /* 0x0001980001387983 */ /* 0x000ea20000100800 */
[----:B0-----:R-:W0:Y:S01]  /*1e810*/  S2R R0, SR_SWINHI ;  /* 0x0000000000007919 */ /* 0x001e220000002f00 */
[----:B------:R-:W-:Y:S01]  /*1e820*/  F2FP.BF16.F32.PACK_AB R58, R181, R180 ;  /* 0x000000b4b53a723e */ /* 0x000fe200000010ff */
[----:B------:R-:W-:Y:S01]  /*1e830*/  ULDC.64 UR6, c[0x0][0xc00] ;  /* 0x0003000000067ab9 */ /* 0x000fe20000000a00 */
[----:B------:R-:W-:Y:S01]  /*1e840*/  F2FP.BF16.F32.PACK_AB R59, R31, R30 ;  /* 0x0000001e1f3b723e */ /* 0x000fe200000010ff */
[----:B------:R-:W3:Y:S01]  /*1e850*/  LDL.LU R118, [R1+0x78] ;  /* 0x0000780001767983 */ /* 0x000ee20000300800 */
[----:B------:R-:W-:Y:S01]  /*1e860*/  F2FP.BF16.F32.PACK_AB R60, R179, R178 ;  /* 0x000000b2b33c723e */ /* 0x000fe200000010ff */
[----:B------:R-:W-:Y:S01]  /*1e870*/  ULDC.64 UR4, c[0x0][0xc08] ;  /* 0x0003020000047ab9 */ /* 0x000fe20000000a00 */
[----:B------:R-:W-:Y:S01]  /*1e880*/  F2FP.BF16.F32.PACK_AB R61, R35, R34 ;  /* 0x00000022233d723e */ /* 0x000fe200000010ff */
[----:B------:R-:W4:Y:S01]  /*1e890*/  LDL.LU R117, [R1+0x7c] ;  /* 0x00007c0001757983 */ /* 0x000f220000300800 */
[----:B------:R-:W-:-:S02]  /*1e8a0*/  F2FP.BF16.F32.PACK_AB R62, R177, R176 ;  /* 0x000000b0b13e723e */ /* 0x000fc400000010ff */
[----:B------:R-:W-:Y:S01]  /*1e8b0*/  F2FP.BF16.F32.PACK_AB R63, R39, R38 ;  /* 0x00000026273f723e */ /* 0x000fe200000010ff */
[----:B------:R-:W4:Y:S01]  /*1e8c0*/  LDL.LU R116, [R1+0x70] ;  /* 0x0000700001747983 */ /* 0x000f220000300800 */
[----:B------:R-:W-:Y:S02]  /*1e8d0*/  MOV R114, R23 ;  /* 0x0000001700727202 */ /* 0x000fe40000000f00 */
[----:B0-----:R-:W-:Y:S01]  /*1e8e0*/  MOV R115, R0 ;  /* 0x0000000000737202 */ /* 0x001fe20000000f00 */
[----:B------:R-:W-:Y:S02]  /*1e8f0*/  BAR.SYNC.DEFER_BLOCKING 0x1, 0x100 ;  /* 0x0044000000007b1d */ /* 0x000fe40000010000 */
[----:B--2---:R-:W-:-:S03]  /*1e900*/  IMAD.WIDE R112, R56, 0x2, R114 ;  /* 0x0000000238707825 */ /* 0x004fc600078e0272 */
[----:B------:R-:W-:Y:S01]  /*1e910*/  LOP3.LUT R0, R112, 0x380, RZ, 0xc0, !PT ;  /* 0x0000038070007812 */ /* 0x000fe200078ec0ff */
[----:B------:R-:W-:-:S03]  /*1e920*/  IMAD.MOV.U32 R57, RZ, RZ, R113 ;  /* 0x000000ffff397224 */ /* 0x000fc600078e0071 */
[----:B------:R-:W-:-:S04]  /*1e930*/  SHF.R.U64 R0, R0, 0x3, RZ ;  /* 0x0000000300007819 */ /* 0x000fc800000012ff */
[----:B------:R-:W-:-:S04]  /*1e940*/  LOP3.LUT R56, R0, R112, RZ, 0x3c, !PT ;  /* 0x0000007000387212 */ /* 0x000fc800078e3cff */
[----:B------:R-:W-:Y:S02]  /*1e950*/  MOV R0, R56 ;  /* 0x0000003800007202 */ /* 0x000fe40000000f00 */
[----:B------:R-:W-:Y:S02]  /*1e960*/  F2FP.BF16.F32.PACK_AB R56, R183, R182 ;  /* 0x000000b6b738723e */ /* 0x000fe400000010ff */
[----:B------:R-:W-:-:S05]  /*1e970*/  F2FP.BF16.F32.PACK_AB R57, R27, R26 ;  /* 0x0000001a1b39723e */ /* 0x000fca00000010ff */
[----:B------:R0:W-:Y:S02]  /*1e980*/  STSM.16.M88.4 [R0], R56 ;  /* 0x0000003800007844 */ /* 0x0001e40000000200 */
[----:B0-----:R-:W-:-:S04]  /*1e990*/  IADD3 R56, P0, R112, 0x20, RZ ;  /* 0x0000002070387810 */ /* 0x001fc80007f1e0ff */
[----:B------:R-:W-:Y:S01]  /*1e9a0*/  LOP3.LUT R0, R56, 0x380, RZ, 0xc0, !PT ;  /* 0x0000038038007812 */ /* 0x000fe200078ec0ff */
[----:B------:R-:W-:-:S03]  /*1e9b0*/  IMAD.X R57, RZ, RZ, R113, P0 ;  /* 0x000000ffff397224 */ /* 0x000fc600000e0671 */
[----:B------:R-:W-:-:S04]  /*1e9c0*/  SHF.R.U64 R0, R0, 0x3, RZ ;  /* 0x0000000300007819 */ /* 0x000fc800000012ff */
[----:B------:R-:W-:-:S04]  /*1e9d0*/  LOP3.LUT R56, R0, R56, RZ, 0x3c, !PT ;  /* 0x0000003800387212 */ /* 0x000fc800078e3cff */
[----:B------:R-:W-:-:S05]  /*1e9e0*/  MOV R56, R56 ;  /* 0x0000003800387202 */ /* 0x000fca0000000f00 */
[----:B------:R0:W-:Y:S02]  /*1e9f0*/  STSM.16.M88.4 [R56], R60 ;  /* 0x0000003c38007844 */ /* 0x0001e40000000200 */
[----:B0-----:R-:W-:-:S04]  /*1ea00*/  IADD3 R56, P0, R112, 0x40, RZ ;  /* 0x0000004070387810 */ /* 0x001fc80007f1e0ff */
[----:B------:R-:W-:Y:S01]  /*1ea10*/  LOP3.LUT R0, R56, 0x380, RZ, 0xc0, !PT ;  /* 0x0000038038007812 */ /* 0x000fe200078ec0ff */
[----:B------:R-:W-:-:S03]  /*1ea20*/  IMAD.X R57, RZ, RZ, R113, P0 ;  /* 0x000000ffff397224 */ /* 0x000fc600000e0671 */
[----:B------:R-:W-:-:S04]  /*1ea30*/  SHF.R.U64 R0, R0, 0x3, RZ ;  /* 0x0000000300007819 */ /* 0x000fc800000012ff */
[----:B------:R-:W-:Y:S02]  /*1ea40*/  LOP3.LUT R56, R0, R56, RZ, 0x3c, !PT ;  /* 0x0000003800387212 */ /* 0x000fe400078e3cff */
[----:B------:R-:W-:Y:S02]  /*1ea50*/  F2FP.BF16.F32.PACK_AB R58, R173, R172 ;  /* 0x000000acad3a723e */ /* 0x000fe400000010ff */
[----:B------:R-:W-:Y:S02]  /*1ea60*/  MOV R0, R56 ;  /* 0x0000003800007202 */ /* 0x000fe40000000f00 */
[----:B------:R-:W-:Y:S02]  /*1ea70*/  F2FP.BF16.F32.PACK_AB R56, R175, R174 ;  /* 0x000000aeaf38723e */ /* 0x000fe400000010ff */
[----:B------:R-:W-:Y:S02]  /*1ea80*/  F2FP.BF16.F32.PACK_AB R57, R43, R42 ;  /* 0x0000002a2b39723e */ /* 0x000fe400000010ff */
[----:B------:R-:W-:-:S05]  /*1ea90*/  F2FP.BF16.F32.PACK_AB R59, R47, R46 ;  /* 0x0000002e2f3b723e */ /* 0x000fca00000010ff */
        /* <DEDUP_REMOVED lines=135> */
[----:B------:R-:W-:Y:S01]  /*1f310*/  IMAD.X R113, RZ, RZ, R113, P0 ;  /* 0x000000ffff717224 */ /* 0x000fe200000e0671 */
[----:B---3--:R-:W-:Y:S02]  /*1f320*/  IADD3 R58, P0, R118, UR6, RZ ;  /* 0x00000006763a7c10 */ /* 0x008fe4000ff1e0ff */
[----:B------:R-:W-:Y:S02]  /*1f330*/  SHF.R.U64 R56, R56, 0x3, RZ ;  /* 0x0000000338387819 */ /* 0x000fe400000012ff */
[----:B----4-:R-:W-:Y:S02]  /*1f340*/  IADD3.X R59, R117, UR7, RZ, P0, !PT ;  /* 0x00000007753b7c10 */ /* 0x010fe400087fe4ff */
[----:B------:R-:W-:Y:S02]  /*1f350*/  ISETP.NE.U32.AND P0, PT, RZ, UR4, PT ;  /* 0x00000004ff007c0c */ /* 0x000fe4000bf05070 */
[----:B------:R-:W-:-:S02]  /*1f360*/  LOP3.LUT R112, R56, R0, RZ, 0x3c, !PT ;  /* 0x0000000038707212 */ /* 0x000fc400078e3cff */
[----:B------:R-:W-:Y:S02]  /*1f370*/  ISETP.NE.AND.EX P0, PT, RZ, UR5, PT, P0 ;  /* 0x00000005ff007c0c */ /* 0x000fe4000bf05300 */
[----:B------:R-:W-:Y:S02]  /*1f380*/  MOV R112, R112 ;  /* 0x0000007000707202 */ /* 0x000fe40000000f00 */
[----:B------:R-:W-:Y:S02]  /*1f390*/  F2FP.BF16.F32.PACK_AB R60, R49, R48 ;  /* 0x00000030313c723e */ /* 0x000fe400000010ff */
[----:B------:R-:W-:Y:S02]  /*1f3a0*/  F2FP.BF16.F32.PACK_AB R61, R109, R108 ;  /* 0x0000006c6d3d723e */ /* 0x000fe400000010ff */
[----:B------:R-:W-:Y:S02]  /*1f3b0*/  F2FP.BF16.F32.PACK_AB R62, R53, R52 ;  /* 0x00000034353e723e */ /* 0x000fe400000010ff */
[----:B------:R-:W-:-:S05]  /*1f3c0*/  F2FP.BF16.F32.PACK_AB R63, R111, R110 ;  /* 0x0000006e6f3f723e */ /* 0x000fca00000010ff */
[----:B------:R0:W-:Y:S01]  /*1f3d0*/  STSM.16.M88.4 [R112], R60 ;  /* 0x0000003c70007844 */ /* 0x0001e20000000200 */
[----:B------:R-:W-:Y:S01]  /*1f3e0*/  BAR.SYNC.DEFER_BLOCKING 0x1, 0x100 ;  /* 0x0044000000007b1d */ /* 0x000fe20000010000 */
[----:B0-----:R-:W-:-:S05]  /*1f3f0*/  @P0 IADD3 R60, P2, R118, UR4, RZ ;  /* 0x00000004763c0c10 */ /* 0x001fca000ff5e0ff */
[----:B------:R-:W-:Y:S01]  /*1f400*/  ULDC UR4, c[0x0][0xa88] ;  /* 0x0002a20000047ab9 */ /* 0x000fe20000000800 */
[----:B------:R-:W-:Y:S01]  /*1f410*/  @P0 IADD3.X R61, R117, UR5, RZ, P2, !PT ;  /* 0x00000005753d0c10 */ /* 0x000fe200097fe4ff */
[----:B------:R-:W-:Y:S01]  /*1f420*/  IMAD.U32 R0, RZ, RZ, UR4 ;  /* 0x00000004ff007e24 */ /* 0x000fe2000f8e00ff */
[----:B------:R-:W-:Y:S01]  /*1f430*/  ISETP.NE.AND P2, PT, R116, RZ, PT ;  /* 0x000000ff7400720c */ /* 0x000fe20003f45270 */
[----:B------:R-:W-:-:S03]  /*1f440*/  ULDC UR4, c[0x0][0xad4] ;  /* 0x0002b50000047ab9 */ /* 0x000fc60000000800 */
[----:B------:R-:W-:Y:S01]  /*1f450*/  SEL R56, R116, UR4, P2 ;  /* 0x0000000474387c07 */ /* 0x000fe20009000000 */
[----:B------:R-:W-:-:S03]  /*1f460*/  IMAD.MOV.U32 R112, RZ, RZ, 0x9b8 ;  /* 0x000009b8ff707424 */ /* 0x000fc600078e00ff */
[----:B------:R-:W-:Y:S01]  /*1f470*/  ISETP.GT.AND P2, PT, R56, 0x1, PT ;  /* 0x000000013800780c */ /* 0x000fe20003f44270 */
[----:B------:R-:W-:Y:S02]  /*1f480*/  ULDC.64 UR8, c[0x0][0x208] ;  /* 0x0000820000087ab9 */ /* 0x000fe40000000a00 */
[----:B------:R0:W5:Y:S01]  /*1f490*/  @P0 LDG.E R0, desc[UR8][R60.64] ;  /* 0x000000083c000981 */ /* 0x000162000c1e1900 */
[----:B------:R-:W-:-:S04]  /*1f4a0*/  SEL R112, R112, 0x978, P2 ;  /* 0x0000097870707807 */ /* 0x000fc80001000000 */
[----:B------:R2:W3:Y:S08]  /*1f4b0*/  LDC.64 R62, c[0x0][R112+0x220] ;  /* 0x00008800703e7b82 */ /* 0x0004f00000000a00 */
[----:B0-----:R2:W0:Y:S01]  /*1f4c0*/  LDC.64 R60, c[0x0][R112+0x218] ;  /* 0x00008600703c7b82 */ /* 0x0014220000000a00 */
[----:B------:R-:W-:-:S04]  /*1f4d0*/  ISETP.NE.U32.AND P1, PT, RZ, UR6, PT ;  /* 0x00000006ff007c0c */ /* 0x000fc8000bf25070 */
[----:B------:R-:W-:Y:S01]  /*1f4e0*/  ISETP.NE.AND.EX P1, PT, RZ, UR7, PT, P1 ;  /* 0x00000007ff007c0c */ /* 0x000fe2000bf25310 */
[----:B------:R-:W-:-:S12]  /*1f4f0*/  IMAD.MOV.U32 R57, RZ, RZ, RZ ;  /* 0x000000ffff397224 */ /* 0x000fd800078e00ff */
[----:B------:R2:W5:Y:S01]  /*1f500*/  @P1 LDG.E R57, desc[UR8][R58.64] ;  /* 0x000000083a391981 */ /* 0x000562000c1e1900 */
[----:B------:R-:W-:Y:S05]  /*1f510*/  @P0 BRA `(.L_x_659) ;  /* 0x0000000000140947 */ /* 0x000fea0003800000 */
[----:B------:R-:W-:Y:S05]  /*1f520*/  @!P1 BRA `(.L_x_659) ;  /* 0x0000000000109947 */ /* 0x000fea0003800000 */
[----:B------:R-:W-:Y:S02]  /*1f530*/  ULDC.64 UR4, c[0x0][0x208] ;  /* 0x0000820000047ab9 */ /* 0x000fe40000000a00 */
[----:B-----5:R-:W4:Y:S04]  /*1f540*/  LDG.E R0, desc[UR4][R58.64] ;  /* 0x000000043a007981 */ /* 0x020f28000c1e1900 */
[----:B--2---:R-:W4:Y:S02]  /*1f550*/  LDG.E R58, desc[UR4][R58.64+0x4] ;  /* 0x000004043a3a7981 */ /* 0x004f24000c1e1900 */
[----:B----4-:R-:W-:-:S07]  /*1f560*/  IMAD.IADD R0, R58, 0x1, -R0 ;  /* 0x000000013a007824 */ /* 0x010fce00078e0a00 */
.L_x_659:
[----:B------:R-:W4:Y:S01]  /*1f570*/  LDL.LU R56, [R1+0x74] ;  /* 0x0000740001387983 */ /* 0x000f220000300800 */
[----:B------:R-:W1:Y:S03]  /*1f580*/  LDC R119, c[0x0][0xbe8] ;  /* 0x0002fa00ff777b82 */ /* 0x000e660000000800 */
[----:B------:R-:W3:Y:S04]  /*1f590*/  LDL.LU R113, [R1+0x10c] ;  /* 0x00010c0001717983 */ /* 0x000ee80000300800 */
[----:B------:R-:W3:Y:S04]  /*1f5a0*/  LDL R120, [R1+0x88] ;  /* 0x0000880001787983 */ /* 0x000ee80000100800 */
[----:B------:R-:W3:Y:S04]  /*1f5b0*/  LDL R118, [R1+0x194] ;  /* 0x0001940001767983 */ /* 0x000ee80000100800 */
[----:B------:R-:W3:Y:S04]  /*1f5c0*/  LDL R121, [R1+0x84] ;  /* 0x0000840001797983 */ /* 0x000ee80000100800 */
[----:B------:R-:W3:Y:S04]  /*1f5d0*/  LDL R123, [R1+0x190] ;  /* 0x00019000017b7983 */ /* 0x000ee80000100800 */
[----:B------:R-:W3:Y:S01]  /*1f5e0*/  LDL R122, [R1+0x110] ;  /* 0x00011000017a7983 */ /* 0x000ee20000100800 */
[----:B--2---:R-:W2:Y:S01]  /*1f5f0*/  LDC.64 R58, c[0x0][R112+0x228] ;  /* 0x00008a00703a7b82 */ /* 0x004ea20000000a00 */
[----:B------:R-:W-:-:S02]  /*1f600*/  ISETP.NE.U32.AND P0, PT, RZ, UR6, PT ;  /* 0x00000006ff007c0c */ /* 0x000fc4000bf05070 */
[----:B-1----:R-:W-:Y:S02]  /*1f610*/  ISETP.NE.AND P1, PT, R119, 0x1, PT ;  /* 0x000000017700780c */ /* 0x002fe40003f25270 */
[----:B------:R-:W-:Y:S01]  /*1f620*/  ISETP.NE.AND.EX P0, PT, RZ, UR7, PT, P0 ;  /* 0x00000007ff007c0c */ /* 0x000fe2000bf05300 */
[-C--:B0-----:R-:W-:Y:S02]  /*1f630*/  IMAD R117, R61, R223.reuse, RZ ;  /* 0x000000df3d757224 */ /* 0x081fe400078e02ff */
[----:B------:R-:W-:-:S04]  /*1f640*/  IMAD.WIDE.U32 R60, R60, R223, RZ ;  /* 0x000000df3c3c7225 */ /* 0x000fc800078e00ff */
[----:B------:R-:W-:-:S04]  /*1f650*/  IMAD.IADD R117, R61, 0x1, R117 ;  /* 0x000000013d757824 */ /* 0x000fc800078e0275 */
[----:B------:R-:W0:Y:S01]  /*1f660*/  @P1 LDC R61, c[0x0][0xbec] ;  /* 0x0002fb00ff3d1b82 */ /* 0x000e220000000800 */
[----:B-----5:R-:W-:Y:S01]  /*1f670*/  IMAD R0, R0, R119, RZ ;  /* 0x0000007700007224 */ /* 0x020fe200078e02ff */
[----:B------:R-:W-:Y:S01]  /*1f680*/  ULDC.64 UR4, c[0x0][0x208] ;  /* 0x0000820000047ab9 */ /* 0x000fe20000000a00 */
[----:B----4-:R-:W-:Y:S02]  /*1f690*/  SEL R56, R56, RZ, !P0 ;  /* 0x000000ff38387207 */ /* 0x010fe40004000000 */
[----:B---3--:R-:W-:-:S03]  /*1f6a0*/  SEL R116, R113, RZ, !P0 ;  /* 0x000000ff71747207 */ /* 0x008fc60004000000 */
[----:B------:R-:W-:-:S04]  /*1f6b0*/  IMAD R63, R63, R56, RZ ;  /* 0x000000383f3f7224 */ /* 0x000fc800078e02ff */
[C---:B------:R-:W-:Y:S02]  /*1f6c0*/  IMAD R116, R62.reuse, R116, R63 ;  /* 0x000000743e747224 */ /* 0x040fe400078e023f */
[----:B------:R-:W-:-:S03]  /*1f6d0*/  IMAD.WIDE.U32 R62, R62, R56, RZ ;  /* 0x000000383e3e7225 */ /* 0x000fc600078e00ff */
[----:B------:R-:W-:Y:S02]  /*1f6e0*/  IADD3 R113, P0, P3, R62, R60, R57 ;  /* 0x0000003c3e717210 */ /* 0x000fe40007b1e039 */
[----:B------:R-:W1:Y:S01]  /*1f6f0*/  @P1 LDC R60, c[0x0][0xbf0] ;  /* 0x0002fc00ff3c1b82 */ /* 0x000e620000000800 */
[----:B------:R-:W-:Y:S01]  /*1f700*/  SEL R62, R120, RZ, P2 ;  /* 0x000000ff783e7207 */ /* 0x000fe20001000000 */
[----:B------:R-:W-:-:S04]  /*1f710*/  IMAD.IADD R116, R63, 0x1, R116 ;  /* 0x000000013f747824 */ /* 0x000fc800078e0274 */
[-C--:B--2---:R-:W-:Y:S02]  /*1f720*/  IMAD R59, R59, R62.reuse, RZ ;  /* 0x0000003e3b3b7224 */ /* 0x084fe400078e02ff */
[----:B------:R-:W-:Y:S01]  /*1f730*/  IMAD.WIDE.U32 R62, R58, R62, RZ ;  /* 0x0000003e3a3e7225 */ /* 0x000fe200078e00ff */
[----:B------:R-:W-:-:S04]  /*1f740*/  SHF.R.S32.HI R58, RZ, 0x1f, R57 ;  /* 0x0000001fff3a7819 */ /* 0x000fc80000011439 */
[----:B------:R-:W-:Y:S01]  /*1f750*/  IADD3.X R117, R116, R117, R58, P0, P3 ;  /* 0x0000007574757210 */ /* 0x000fe200007e643a */
[----:B------:R-:W-:-:S04]  /*1f760*/  IMAD R116, R121, 0x80, R118 ;  /* 0x0000008079747824 */ /* 0x000fc800078e0276 */
[----:B0-----:R-:W-:-:S04]  /*1f770*/  @P1 IMAD.HI.U32 R61, R116, R61, RZ ;  /* 0x0000003d743d1227 */ /* 0x001fc800078e00ff */
[----:B------:R-:W-:Y:S01]  /*1f780*/  IMAD.MOV.U32 R118, RZ, RZ, R116 ;  /* 0x000000ffff767224 */ /* 0x000fe200078e0074 */
[----:B-1----:R-:W-:Y:S02]  /*1f790*/  @P1 SHF.R.U32.HI R118, RZ, R60, R61 ;  /* 0x0000003cff761219 */ /* 0x002fe4000001163d */
[----:B------:R0:W1:Y:S02]  /*1f7a0*/  LDC.64 R60, c[0x0][R112+0x210] ;  /* 0x00008400703c7b82 */ /* 0x0000640000000a00 */
[----:B------:R-:W-:-:S06]  /*1f7b0*/  IADD3 R62, P0, P3, R118, R113, R62 ;  /* 0x00000071763e7210 */ /* 0x000fcc0007b1e03e */
[----:B0-----:R-:W0:Y:S01]  /*1f7c0*/  LDC.64 R112, c[0x0][0xba8] ;  /* 0x0002ea00ff707b82 */ /* 0x001e220000000a00 */
[----:B------:R-:W-:Y:S01]  /*1f7d0*/  IMAD.IADD R59, R63, 0x1, R59 ;  /* 0x000000013f3b7824 */ /* 0x000fe200078e023b */
[----:B------:R-:W-:-:S04]  /*1f7e0*/  SHF.R.S32.HI R63, RZ, 0x1f, R118 ;  /* 0x0000001fff3f7819 */ /* 0x000fc80000011476 */
[----:B------:R-:W-:Y:S02]  /*1f7f0*/  IADD3.X R63, R63, R117, R59, P0, P3 ;  /* 0x000000753f3f7210 */ /* 0x000fe400007e643b */
[----:B------:R-:W-:-:S05]  /*1f800*/  IADD3 R117, -R118, RZ, RZ ;  /* 0x000000ff76757210 */ /* 0x000fca0007ffe1ff */
[----:B------:R-:W-:Y:S01]  /*1f810*/  IMAD R117, R119, R117, R116 ;  /* 0x0000007577757224 */ /* 0x000fe200078e0274 */
[----:B0-----:R-:W0:Y:S08]  /*1f820*/  @!P2 LDC R112, c[0x0][0xb50] ;  /* 0x0002d400ff70ab82 */ /* 0x001e300000000800 */
[----:B------:R-:W2:Y:S01]  /*1f830*/  @!P2 LDC R113, c[0x0][0xb54] ;  /* 0x0002d500ff71ab82 */ /* 0x000ea20000000800 */
[----:B------:R-:W-:Y:S01]  /*1f840*/  SHF.R.S32.HI R59, RZ, 0x1f, R117 ;  /* 0x0000001fff3b7819 */ /* 0x000fe20000011475 */
[----:B-1----:R-:W-:-:S02]  /*1f850*/  IMAD R61, R61, R117, RZ ;  /* 0x000000753d3d7224 */ /* 0x002fc400078e02ff */
[----:B------:R-:W-:-:S04]  /*1f860*/  IMAD.WIDE.U32 R62, R60, R117, R62 ;  /* 0x000000753c3e7225 */ /* 0x000fc800078e003e */
[----:B------:R-:W-:Y:S01]  /*1f870*/  IMAD R59, R60, R59, R61 ;  /* 0x0000003b3c3b7224 */ /* 0x000fe200078e023d */
[----:B0-----:R-:W-:-:S03]  /*1f880*/  LEA R112, P0, R62, R112, 0x2 ;  /* 0x000000703e707211 */ /* 0x001fc600078010ff */
[----:B------:R-:W-:-:S05]  /*1f890*/  IMAD.IADD R59, R63, 0x1, R59 ;  /* 0x000000013f3b7824 */ /* 0x000fca00078e023b */
[----:B--2---:R-:W-:Y:S01]  /*1f8a0*/  LEA.HI.X R59, R62, R113, R59, 0x2, P0 ;  /* 0x000000713e3b7211 */ /* 0x004fe200000f143b */
[----:B------:R-:W-:Y:S01]  /*1f8b0*/  SHFL.IDX PT, R60, R112, RZ, 0x1c1f ;  /* 0x001c1fff703c7589 */ /* 0x000fe200000e0000 */
[----:B------:R-:W-:-:S03]  /*1f8c0*/  IMAD R113, R121, 0x80, R123 ;  /* 0x0000008079717824 */ /* 0x000fc600078e027b */
[----:B------:R-:W0:Y:S04]  /*1f8d0*/  SHFL.IDX PT, R61, R59, RZ, 0x1c1f ;  /* 0x001c1fff3b3d7589 */ /* 0x000e2800000e0000 */
[----:B------:R1:W-:Y:S04]  /*1f8e0*/  SHFL.IDX PT, R62, R112, 0x1, 0x1c1f ;  /* 0x003c1f00703e7f89 */ /* 0x0003e800000e0000 */
[----:B------:R-:W2:Y:S01]  /*1f8f0*/  SHFL.IDX PT, R63, R59, 0x1, 0x1c1f ;  /* 0x003c1f003b3f7f89 */ /* 0x000ea200000e0000 */
[----:B------:R-:W-:Y:S01]  /*1f900*/  LOP3.LUT P0, RZ, R122, 0x3, RZ, 0xc0, !PT ;  /* 0x000000037aff7812 */ /* 0x000fe2000780c0ff */
[----:B-1----:R-:W-:-:S03]  /*1f910*/  VIADD R112, R113, 0x8 ;  /* 0x0000000871707836 */ /* 0x002fc60000000000 */
[-C--:B------:R-:W-:Y:S02]  /*1f920*/  ISETP.GE.OR P3, PT, R113, R0.reuse, P0 ;  /* 0x000000007100720c */ /* 0x080fe40000766670 */
[----:B------:R-:W-:-:S11]  /*1f930*/  ISETP.GE.OR P0, PT, R112, R0, P0 ;  /* 0x000000007000720c */ /* 0x000fd60000706670 */
[----:B0-----:R0:W-:Y:S04]  /*1f940*/  @!P3 ST.E desc[UR4][R60.64], R184 ;  /* 0x000000b83c00b985 */ /* 0x0011e8000c101904 */
[----:B--2---:R0:W-:Y:S01]  /*1f950*/  @!P0 ST.E desc[UR4][R62.64], R185 ;  /* 0x000000b93e008985 */ /* 0x0041e2000c101904 */
[----:B------:R-:W-:Y:S05]  /*1f960*/  @P2 BRA `(.L_x_660) ;  /* 0x0000000c00f42947 */ /* 0x000fea0003800000 */
[----:B------:R-:W1:Y:S01]  /*1f970*/  S2R R2, SR_TID.X ;  /* 0x0000000000027919 */ /* 0x000e620000002100 */
[----:B------:R-:W2:Y:S01]  /*1f980*/  @P1 LDC R59, c[0x0][0xbec] ;  /* 0x0002fb00ff3b1b82 */ /* 0x000ea20000000800 */
[----:B------:R-:W-:-:S07]  /*1f990*/  ULDC.64 UR4, c[0x0][0x208] ;  /* 0x0000820000047ab9 */ /* 0x000fce0000000a00 */
[----:B------:R-:W3:Y:S01]  /*1f9a0*/  @P1 LDC R81, c[0x0][0xbf0] ;  /* 0x0002fc00ff511b82 */ /* 0x000ee20000000800 */
[----:B-1----:R-:W-:-:S05]  /*1f9b0*/  VIADD R2, R2, 0xffffff80 ;  /* 0xffffff8002027836 */ /* 0x002fca0000000000 */
[----:B------:R-:W-:-:S04]  /*1f9c0*/  SHF.R.S32.HI R3, RZ, 0x1f, R2 ;  /* 0x0000001fff037819 */ /* 0x000fc80000011402 */
[----:B------:R-:W-:-:S04]  /*1f9d0*/  LEA.HI R3, R3, R2, RZ, 0x3 ;  /* 0x0000000203037211 */ /* 0x000fc800078f18ff */
[----:B------:R-:W-:-:S05]  /*1f9e0*/  LOP3.LUT R3, R3, 0xfffffff8, RZ, 0xc0, !PT ;  /* 0xfffffff803037812 */ /* 0x000fca00078ec0ff */
[----:B------:R-:W-:-:S04]  /*1f9f0*/  IMAD.IADD R20, R2, 0x1, -R3 ;  /* 0x0000000102147824 */ /* 0x000fc800078e0a03 */
[----:B------:R-:W-:-:S04]  /*1fa00*/  IMAD R3, R224, 0x8, R20 ;  /* 0x00000008e0037824 */ /* 0x000fc800078e0214 */
[----:B------:R-:W-:-:S04]  /*1fa10*/  IMAD.SHL.U32 R3, R3, 0x8, RZ ;  /* 0x0000000803037824 */ /* 0x000fc800078e00ff */
[----:B------:R-:W-:-:S03]  /*1fa20*/  IMAD.WIDE R114, R3, 0x2, R114 ;  /* 0x0000000203727825 */ /* 0x000fc600078e0272 */
        /* <DEDUP_REMOVED lines=16> */
[----:B------:R-:W5:Y:S01]  /*1fb30*/  LD.E.128 R8, desc[UR4][R8.64] ;  /* 0x0000000408087980 */ /* 0x000f62000c101d00 */
[----:B------:R-:W-:-:S02]  /*1fb40*/  IADD3 R33, P6, R114, 0x5000, RZ ;  /* 0x0000500072217810 */ /* 0x000fc40007fde0ff */
[C---:B------:R-:W-:Y:S01]  /*1fb50*/  IADD3 R37, P5, R114.reuse, 0x6000, RZ ;  /* 0x0000600072257810 */ /* 0x040fe20007fbe0ff */
[----:B------:R-:W5:Y:S01]  /*1fb60*/  LD.E.128 R12, desc[UR4][R12.64] ;  /* 0x000000040c0c7980 */ /* 0x000f62000c101d00 */
[C---:B------:R-:W-:Y:S02]  /*1fb70*/  IADD3 R41, P4, R114.reuse, 0x7000, RZ ;  /* 0x0000700072297810 */ /* 0x040fe40007f9e0ff */
[C---:B------:R-:W-:Y:S01]  /*1fb80*/  IADD3 R45, P3, R114.reuse, 0x8000, RZ ;  /* 0x00008000722d7810 */ /* 0x040fe20007f7e0ff */
[----:B------:R-:W5:Y:S01]  /*1fb90*/  LD.E.128 R24, desc[UR4][R24.64] ;  /* 0x0000000418187980 */ /* 0x000f62000c101d00 */
[----:B------:R-:W-:Y:S02]  /*1fba0*/  IADD3 R49, P2, R114, 0x9000, RZ ;  /* 0x0000900072317810 */ /* 0x000fe40007f5e0ff */
[----:B------:R-:W-:Y:S02]  /*1fbb0*/  LOP3.LUT R28, R29, 0x380, RZ, 0xc0, !PT ;  /* 0x000003801d1c7812 */ /* 0x000fe400078ec0ff */
[----:B------:R-:W-:-:S02]  /*1fbc0*/  LOP3.LUT R32, R33, 0x380, RZ, 0xc0, !PT ;  /* 0x0000038021207812 */ /* 0x000fc400078ec0ff */
[----:B------:R-:W-:Y:S02]  /*1fbd0*/  LOP3.LUT R36, R37, 0x380, RZ, 0xc0, !PT ;  /* 0x0000038025247812 */ /* 0x000fe400078ec0ff */
[----:B------:R-:W-:Y:S02]  /*1fbe0*/  LOP3.LUT R40, R41, 0x380, RZ, 0xc0, !PT ;  /* 0x0000038029287812 */ /* 0x000fe400078ec0ff */
[----:B------:R-:W-:Y:S02]  /*1fbf0*/  LOP3.LUT R44, R45, 0x380, RZ, 0xc0, !PT ;  /* 0x000003802d2c7812 */ /* 0x000fe400078ec0ff */
[----:B------:R-:W-:Y:S02]  /*1fc00*/  LOP3.LUT R48, R49, 0x380, RZ, 0xc0, !PT ;  /* 0x0000038031307812 */ /* 0x000fe400078ec0ff */
[----:B------:R-:W-:Y:S02]  /*1fc10*/  SHF.R.U64 R28, R28, 0x3, RZ ;  /* 0x000000031c1c7819 */ /* 0x000fe400000012ff */
[----:B------:R-:W-:-:S02]  /*1fc20*/  SHF.R.U64 R32, R32, 0x3, RZ ;  /* 0x0000000320207819 */ /* 0x000fc400000012ff */
[----:B------:R-:W-:Y:S02]  /*1fc30*/  SHF.R.U64 R36, R36, 0x3, RZ ;  /* 0x0000000324247819 */ /* 0x000fe400000012ff */
        /* <DEDUP_REMOVED lines=17> */
[----:B0-----:R-:W-:-:S02]  /*1fd50*/  IADD3 R61, P6, R114, 0xb000, RZ ;  /* 0x0000b000723d7810 */ /* 0x001fc40007fde0ff */
[C---:B------:R-:W-:Y:S01]  /*1fd60*/  IADD3 R65, P5, R114.reuse, 0xc000, RZ ;  /* 0x0000c00072417810 */ /* 0x040fe20007fbe0ff */
[----:B------:R-:W5:Y:S01]  /*1fd70*/  LD.E.128 R32, desc[UR4][R32.64] ;  /* 0x0000000420207980 */ /* 0x000f62000c101d00 */
[C---:B------:R-:W-:Y:S02]  /*1fd80*/  IADD3 R69, P4, R114.reuse, 0xd000, RZ ;  /* 0x0000d00072457810 */ /* 0x040fe40007f9e0ff */
[C---:B------:R-:W-:Y:S01]  /*1fd90*/  IADD3 R73, P3, R114.reuse, 0xe000, RZ ;  /* 0x0000e00072497810 */ /* 0x040fe20007f7e0ff */
[----:B------:R-:W5:Y:S01]  /*1fda0*/  LD.E.128 R36, desc[UR4][R36.64] ;  /* 0x0000000424247980 */ /* 0x000f62000c101d00 */
[----:B------:R-:W-:Y:S02]  /*1fdb0*/  IADD3 R3, P2, R114, 0xf000, RZ ;  /* 0x0000f00072037810 */ /* 0x000fe40007f5e0ff */
[----:B------:R-:W-:Y:S01]  /*1fdc0*/  LOP3.LUT R52, R53, 0x380, RZ, 0xc0, !PT ;  /* 0x0000038035347812 */ /* 0x000fe200078ec0ff */
[----:B------:R-:W5:Y:S01]  /*1fdd0*/  LD.E.128 R40, desc[UR4][R40.64] ;  /* 0x0000000428287980 */ /* 0x000f62000c101d00 */
[----:B------:R-:W-:Y:S01]  /*1fde0*/  LOP3.LUT R60, R61, 0x380, RZ, 0xc0, !PT ;  /* 0x000003803d3c7812 */ /* 0x000fe200078ec0ff */
[----:B------:R-:W-:Y:S01]  /*1fdf0*/  IMAD.X R77, RZ, RZ, R115, P2 ;  /* 0x000000ffff4d7224 */ /* 0x000fe200010e0673 */
[----:B------:R-:W-:Y:S01]  /*1fe00*/  LOP3.LUT R64, R65, 0x380, RZ, 0xc0, !PT ;  /* 0x0000038041407812 */ /* 0x000fe200078ec0ff */
[----:B------:R-:W5:Y:S01]  /*1fe10*/  LD.E.128 R44, desc[UR4][R44.64] ;  /* 0x000000042c2c7980 */ /* 0x000f62000c101d00 */
[----:B------:R-:W-:-:S02]  /*1fe20*/  LOP3.LUT R68, R69, 0x380, RZ, 0xc0, !PT ;  /* 0x0000038045447812 */ /* 0x000fc400078ec0ff */
[----:B------:R-:W-:Y:S01]  /*1fe30*/  LOP3.LUT R72, R73, 0x380, RZ, 0xc0, !PT ;  /* 0x0000038049487812 */ /* 0x000fe200078ec0ff */
[----:B------:R-:W5:Y:S01]  /*1fe40*/  LD.E.128 R48, desc[UR4][R48.64] ;  /* 0x0000000430307980 */ /* 0x000f62000c101d00 */
[----:B------:R-:W-:Y:S02]  /*1fe50*/  LOP3.LUT R5, R114, 0x380, RZ, 0xc0, !PT ;  /* 0x0000038072057812 */ /* 0x000fe400078ec0ff */
[----:B------:R-:W-:Y:S02]  /*1fe60*/  LOP3.LUT R2, R3, 0x380, RZ, 0xc0, !PT ;  /* 0x0000038003027812 */ /* 0x000fe400078ec0ff */
[----:B------:R-:W-:Y:S02]  /*1fe70*/  SHF.R.U64 R52, R52, 0x3, RZ ;  /* 0x0000000334347819 */ /* 0x000fe400000012ff */
        /* <DEDUP_REMOVED lines=17> */
[----:B------:R-:W-:Y:S01]  /*1ff90*/  IMAD.MOV.U32 R5, RZ, RZ, R115 ;  /* 0x000000ffff057224 */ /* 0x000fe200078e0073 */
[----:B------:R-:W-:Y:S01]  /*1ffa0*/  LOP3.LUT R76, R2, R3, RZ, 0x3c, !PT ;  /* 0x00000003024c7212 */ /* 0x000fe200078e3cff */
[----:B------:R-:W5:Y:S04]  /*1ffb0*/  LD.E.128 R52, desc[UR4][R52.64] ;  /* 0x0000000434347980 */ /* 0x000f68000c101d00 */
[----:B------:R-:W5:Y:S04]  /*1ffc0*/  LD.E.128 R4, desc[UR4][R4.64] ;  /* 0x0000000404047980 */ /* 0x000f68000c101d00 */
[----:B------:R-:W5:Y:S04]  /*1ffd0*/  LD.E.128 R60, desc[UR4][R60.64] ;  /* 0x000000043c3c7980 */ /* 0x000f68000c101d00 */
[----:B------:R-:W5:Y:S04]  /*1ffe0*/  LD.E.128 R64, desc[UR4][R64.64] ;  /* 0x0000000440407980 */ /* 0x000f68000c101d00 */
[----:B------:R-:W5:Y:S04]  /*1fff0*/  LD.E.128 R68, desc[UR4][R68.64] ;  /* 0x0000000444447980 */ /* 0x000f68000c101d00 */
[----:B------:R-:W5:Y:S04]  /*20000*/  LD.E.128 R72, desc[UR4][R72.64] ;  /* 0x0000000448487980 */ /* 0x000f68000c101d00 */
[----:B------:R-:W5:Y:S01]  /*20010*/  LD.E.128 R76, desc[UR4][R76.64] ;  /* 0x000000044c4c7980 */ /* 0x000f62000c101d00 */
[----:B------:R-:W-:-:S02]  /*20020*/  ULDC.64 UR4, c[0x0][0xaa0] ;  /* 0x0002a80000047ab9 */ /* 0x000fc40000000a00 */
[----:B------:R-:W-:Y:S01]  /*20030*/  IMAD R58, R58, UR4, RZ ;  /* 0x000000043a3a7c24 */ /* 0x000fe2000f8e02ff */
[----:B------:R-:W-:Y:S01]  /*20040*/  @!PT LDS RZ, [RZ] ;  /* 0x00000000fffff984 */ /* 0x000fe20000000800 */
[----:B------:R-:W-:Y:S01]  /*20050*/  @!PT LDS RZ, [RZ] ;  /* 0x00000000fffff984 */ /* 0x000fe20000000800 */
[----:B------:R-:W-:Y:S01]  /*20060*/  @!PT LDS RZ, [RZ] ;  /* 0x00000000fffff984 */ /* 0x000fe20000000800 */
[----:B------:R-:W-:Y:S01]  /*20070*/  @!PT LDS RZ, [RZ] ;  /* 0x00000000fffff984 */ /* 0x000fe20000000800 */
[----:B------:R0:W-:Y:S06]  /*20080*/  MEMBAR.ALL.CTA ;  /* 0x0000000000007992 */ /* 0x0001ec0000008000 */
[----:B0-----:R-:W0:Y:S01]  /*20090*/  FENCE.VIEW.ASYNC.S ;  /* 0x00000000000073c6 */ /* 0x001e220000000000 */
[----:B------:R-:W-:-:S04]  /*200a0*/  IMAD.WIDE.U32 R2, R57, UR4, RZ ;  /* 0x0000000439027c25 */ /* 0x000fc8000f8e00ff */
[----:B------:R-:W-:Y:S01]  /*200b0*/  IMAD R21, R57, UR5, R58 ;  /* 0x0000000539157c24 */ /* 0x000fe2000f8e023a */
[----:B------:R-:W-:Y:S01]  /*200c0*/  ULDC.64 UR4, c[0x0][0xae8] ;  /* 0x0002ba0000047ab9 */ /* 0x000fe20000000a00 */
[----:B------:R-:W-:Y:S02]  /*200d0*/  IMAD R58, R20, 0x20, R224 ;  /* 0x00000020143a7824 */ /* 0x000fe400078e02e0 */
[----:B------:R-:W-:Y:S02]  /*200e0*/  IMAD.IADD R3, R3, 0x1, R21 ;  /* 0x0000000103037824 */ /* 0x000fe400078e0215 */
[----:B------:R-:W-:Y:S02]  /*200f0*/  IMAD R58, R121, 0x80, R58 ;  /* 0x00000080793a7824 */ /* 0x000fe400078e023a */
[----:B------:R-:W-:Y:S01]  /*20100*/  IMAD.WIDE.U32 R2, R223, UR4, R2 ;  /* 0x00000004df027c25 */ /* 0x000fe2000f8e0002 */
[----:B------:R-:W-:-:S03]  /*20110*/  SHF.R.S32.HI R57, RZ, 0x1f, R56 ;  /* 0x0000001fff397819 */ /* 0x000fc60000011438 */
[----:B--2---:R-:W-:-:S04]  /*20120*/  @P1 IMAD.HI.U32 R20, R58, R59, RZ ;  /* 0x0000003b3a141227 */ /* 0x004fc800078e00ff */
[----:B------:R-:W-:Y:S01]  /*20130*/  IMAD R3, R223, UR5, R3 ;  /* 0x00000005df037c24 */ /* 0x000fe2000f8e0203 */
[----:B------:R-:W-:Y:S01]  /*20140*/  ULDC.64 UR4, c[0x0][0xaf0] ;  /* 0x0002bc0000047ab9 */ /* 0x000fe20000000a00 */
[----:B------:R-:W-:Y:S01]  /*20150*/  IMAD.MOV.U32 R21, RZ, RZ, R58 ;  /* 0x000000ffff157224 */ /* 0x000fe200078e003a */
[----:B---3--:R-:W-:Y:S01]  /*20160*/  @P1 SHF.R.U32.HI R21, RZ, R81, R20 ;  /* 0x00000051ff151219 */ /* 0x008fe20000011614 */
[----:B------:R-:W-:Y:S02]  /*20170*/  IMAD R57, R57, UR4, RZ ;  /* 0x0000000439397c24 */ /* 0x000fe4000f8e02ff */
[----:B------:R-:W-:Y:S01]  /*20180*/  IMAD.WIDE.U32 R2, R56, UR4, R2 ;  /* 0x0000000438027c25 */ /* 0x000fe2000f8e0002 */
[----:B------:R-:W-:-:S03]  /*20190*/  SHF.R.S32.HI R20, RZ, 0x1f, R21 ;  /* 0x0000001fff147819 */ /* 0x000fc60000011415 */
[----:B------:R-:W-:Y:S01]  /*201a0*/  IMAD R57, R56, UR5, R57 ;  /* 0x0000000538397c24 */ /* 0x000fe2000f8e0239 */
[----:B------:R-:W-:Y:S01]  /*201b0*/  ULDC.64 UR4, c[0x0][0xae0] ;  /* 0x0002b80000047ab9 */ /* 0x000fe20000000a00 */
[----:B------:R-:W-:Y:S02]  /*201c0*/  IMAD.MOV R56, RZ, RZ, -R21 ;  /* 0x000000ffff387224 */ /* 0x000fe400078e0a15 */
[----:B------:R-:W-:Y:S02]  /*201d0*/  IMAD.IADD R3, R3, 0x1, R57 ;  /* 0x0000000103037824 */ /* 0x000fe400078e0239 */
[----:B------:R-:W-:Y:S02]  /*201e0*/  IMAD R20, R20, UR4, RZ ;  /* 0x0000000414147c24 */ /* 0x000fe4000f8e02ff */
[----:B------:R-:W-:Y:S02]  /*201f0*/  IMAD R119, R119, R56, R58 ;  /* 0x0000003877777224 */ /* 0x000fe400078e023a */
[----:B------:R-:W-:-:S04]  /*20200*/  IMAD.WIDE.U32 R2, R21, UR4, R2 ;  /* 0x0000000415027c25 */ /* 0x000fc8000f8e0002 */
[----:B------:R-:W-:Y:S01]  /*20210*/  IMAD R21, R21, UR5, R20 ;  /* 0x0000000515157c24 */ /* 0x000fe2000f8e0214 */
[----:B------:R-:W-:Y:S01]  /*20220*/  SHF.R.S32.HI R20, RZ, 0x1f, R119 ;  /* 0x0000001fff147819 */ /* 0x000fe20000011477 */
[----:B------:R-:W-:Y:S01]  /*20230*/  ULDC.64 UR4, c[0x0][0xad8] ;  /* 0x0002b60000047ab9 */ /* 0x000fe20000000a00 */
[----:B------:R-:W-:Y:S02]  /*20240*/  IMAD R81, R121, 0x80, R224 ;  /* 0x0000008079517824 */ /* 0x000fe400078e02e0 */
[----:B------:R-:W-:Y:S02]  /*20250*/  IMAD.IADD R3, R3, 0x1, R21 ;  /* 0x0000000103037824 */ /* 0x000fe400078e0215 */
[----:B------:R-:W-:Y:S02]  /*20260*/  IMAD R20, R20, UR4, RZ ;  /* 0x0000000414147c24 */ /* 0x000fe4000f8e02ff */
[----:B------:R-:W-:Y:S01]  /*20270*/  IMAD.WIDE.U32 R2, R119, UR4, R2 ;  /* 0x0000000477027c25 */ /* 0x000fe2000f8e0002 */
[----:B------:R-:W-:-:S03]  /*20280*/  ISETP.GE.AND P2, PT, R81, R0, PT ;  /* 0x000000005100720c */ /* 0x000fc60003f46270 */
[----:B------:R-:W-:Y:S01]  /*20290*/  IMAD R57, R119, UR5, R20 ;  /* 0x0000000577397c24 */ /* 0x000fe2000f8e0214 */
[----:B------:R-:W-:Y:S01]  /*202a0*/  ULDC.64 UR4, c[0x0][0xa80] ;  /* 0x0002a00000047ab9 */ /* 0x000fe20000000a00 */
[----:B------:R-:W-:Y:S01]  /*202b0*/  VIADD R20, R23, 0x38820 ;  /* 0x0003882017147836 */ /* 0x000fe20000000000 */
[C---:B------:R-:W-:Y:S01]  /*202c0*/  LEA R80, P3, R2.reuse, UR4, 0x1 ;  /* 0x0000000402507c11 */ /* 0x040fe2000f8608ff */
[----:B------:R-:W-:Y:S02]  /*202d0*/  IMAD.IADD R3, R3, 0x1, R57 ;  /* 0x0000000103037824 */ /* 0x000fe400078e0239 */
[----:B------:R-:W-:Y:S01]  /*202e0*/  VIADD R21, R81, 0x20 ;  /* 0x0000002051157836 */ /* 0x000fe20000000000 */
[----:B------:R-:W-:Y:S02]  /*202f0*/  PRMT R20, RZ, 0x654, R20 ;  /* 0x00000654ff147816 */ /* 0x000fe40000000014 */
[----:B------:R-:W-:Y:S02]  /*20300*/  LEA.HI.X R82, R2, UR5, R3, 0x1, P3 ;  /* 0x0000000502527c11 */ /* 0x000fe400098f0c03 */
[-C--:B------:R-:W-:Y:S01]  /*20310*/  ISETP.GE.AND P1, PT, R21, R0.reuse, PT ;  /* 0x000000001500720c */ /* 0x080fe20003f26270 */
[----:B------:R-:W-:Y:S01]  /*20320*/  VIADD R21, R81, 0x40 ;  /* 0x0000004051157836 */ /* 0x000fe20000000000 */
[----:B0-----:R0:W-:Y:S01]  /*20330*/  SYNCS.ARRIVE.TRANS64.RED.A1T0 RZ, [R20+URZ], RZ ;  /* 0x000000ff14ff79a7 */ /* 0x0011e2000810043f */
[----:B------:R0:W1:Y:S01]  /*20340*/  SHFL.IDX PT, R83, R80, RZ, 0x181f ;  /* 0x00181fff50537589 */ /* 0x00006200000e0000 */
[----:B------:R-:W-:Y:S03]  /*20350*/  BSSY B1, `(.L_x_661) ;  /* 0x0000016000017945 */ /* 0x000fe60003800000 */
[----:B------:R0:W2:Y:S01]  /*20360*/  SHFL.IDX PT, R59, R82, RZ, 0x181f ;  /* 0x00181fff523b7589 */ /* 0x0000a200000e0000 */
[----:B------:R-:W-:Y:S01]  /*20370*/  ISETP.GE.AND P0, PT, R21, R0, PT ;  /* 0x000000001500720c */ /* 0x000fe20003f06270 */
[----:B------:R-:W-:-:S12]  /*20380*/  @P2 BRA `(.L_x_662) ;  /* 0x0000000000482947 */ /* 0x000fd80003800000 */
[----:B------:R-:W-:Y:S01]  /*20390*/  ULDC UR4, c[0x0][0xac8] ;  /* 0x0002b20000047ab9 */ /* 0x000fe20000000800 */
[----:B------:R-:W-:Y:S01]  /*203a0*/  ULDC.64 UR6, c[0x0][0x208] ;  /* 0x0000820000067ab9 */ /* 0x000fe20000000a00 */
[----:B------:R-:W-:Y:S02]  /*203b0*/  ISETP.GE.AND P5, PT, R16, UR4, PT ;  /* 0x0000000410007c0c */ /* 0x000fe4000bfa6270 */
[----:B------:R-:W-:Y:S02]  /*203c0*/  ISETP.GE.AND P4, PT, R214, UR4, PT ;  /* 0x00000004d6007c0c */ /* 0x000fe4000bf86270 */
[----:B------:R-:W-:Y:S02]  /*203d0*/  ISETP.GE.AND P3, PT, R19, UR4, PT ;  /* 0x0000000413007c0c */ /* 0x000fe4000bf66270 */
[----:B------:R-:W-:-:S07]  /*203e0*/  ISETP.GE.AND P2, PT, R22, UR4, PT ;  /* 0x0000000416007c0c */ /* 0x000fce000bf46270 */
[----:B-1----:R-:W-:-:S04]  /*203f0*/  @!P5 LEA R2, P6, R16, R83, 0x1 ;  /* 0x000000531002d211 */ /* 0x002fc800078c08ff */
[----:B--2---:R-:W-:Y:S02]  /*20400*/  @!P5 LEA.HI.X R3, R16, R59, R17, 0x1, P6 ;  /* 0x0000003b1003d211 */ /* 0x004fe400030f0c11 */
[----:B0-----:R-:W-:-:S03]  /*20410*/  @!P4 LEA R20, P6, R212, R83, 0x1 ;  /* 0x00000053d414c211 */ /* 0x001fc600078c08ff */
        /* <DEDUP_REMOVED lines=9> */
.L_x_662:
[----:B------:R-:W-:Y:S05]  /*204b0*/  BSYNC B1 ;  /* 0x0000000000017941 */ /* 0x000fea0003800000 */
.L_x_661:
[----:B---3--:R3:W4:Y:S01]  /*204c0*/  SHFL.IDX PT, R21, R82, 0x1, 0x181f ;  /* 0x00381f0052157f89 */ /* 0x00872200000e0000 */
[----:B------:R-:W-:Y:S03]  /*204d0*/  BSSY B1, `(.L_x_663) ;  /* 0x0000015000017945 */ /* 0x000fe60003800000 */
[----:B-----5:R3:W0:Y:S01]  /*204e0*/  SHFL.IDX PT, R7, R80, 0x1, 0x181f ;  /* 0x00381f0050077f89 */ /* 0x02062200000e0000 */
[----:B------:R-:W-:Y:S05]  /*204f0*/  @P1 BRA `(.L_x_664) ;  /* 0x0000000000481947 */ /* 0x000fea0003800000 */
[----:B------:R-:W-:Y:S01]  /*20500*/  ULDC UR4, c[0x0][0xac8] ;  /* 0x0002b20000047ab9 */ /* 0x000fe20000000800 */
[----:B------:R-:W-:Y:S01]  /*20510*/  ULDC.64 UR6, c[0x0][0x208] ;  /* 0x0000820000067ab9 */ /* 0x000fe20000000a00 */
[----:B------:R-:W-:Y:S02]  /*20520*/  ISETP.GE.AND P4, PT, R16, UR4, PT ;  /* 0x0000000410007c0c */ /* 0x000fe4000bf86270 */
[----:B------:R-:W-:Y:S02]  /*20530*/  ISETP.GE.AND P3, PT, R214, UR4, PT ;  /* 0x00000004d6007c0c */ /* 0x000fe4000bf66270 */
[----:B------:R-:W-:Y:S02]  /*20540*/  ISETP.GE.AND P2, PT, R19, UR4, PT ;  /* 0x0000000413007c0c */ /* 0x000fe4000bf46270 */
[----:B------:R-:W-:-:S07]  /*20550*/  ISETP.GE.AND P1, PT, R22, UR4, PT ;  /* 0x0000000416007c0c */ /* 0x000fce000bf26270 */
[-C--:B0-----:R-:W-:Y:S02]  /*20560*/  @!P4 LEA R2, P6, R16, R7.reuse, 0x1 ;  /* 0x000000071002c211 */ /* 0x081fe400078c08ff */
[----:B------:R-:W-:Y:S02]  /*20570*/  @!P3 LEA R4, P5, R212, R7, 0x1 ;  /* 0x00000007d404b211 */ /* 0x000fe400078a08ff */
[----:B----4-:R-:W-:Y:S02]  /*20580*/  @!P4 LEA.HI.X R3, R16, R21, R17, 0x1, P6 ;  /* 0x000000151003c211 */ /* 0x010fe400030f0c11 */
        /* <DEDUP_REMOVED lines=9> */
.L_x_664:
[----:B------:R-:W-:Y:S05]  /*20620*/  BSYNC B1 ;  /* 0x0000000000017941 */ /* 0x000fea0003800000 */
.L_x_663:
[----:B0-----:R0:W0:Y:S01]  /*20630*/  SHFL.IDX PT, R9, R82, 0x2, 0x181f ;  /* 0x00581f0052097f89 */ /* 0x00102200000e0000 */
[----:B------:R-:W-:Y:S03]  /*20640*/  BSSY B1, `(.L_x_665) ;  /* 0x0000015000017945 */ /* 0x000fe60003800000 */
[----:B------:R0:W0:Y:S01]  /*20650*/  SHFL.IDX PT, R5, R80, 0x2, 0x181f ;  /* 0x00581f0050057f89 */ /* 0x00002200000e0000 */
        /* <DEDUP_REMOVED lines=8> */
[-C--:B------:R-:W-:Y:S02]  /*206e0*/  @!P2 LEA R4, P5, R212, R5.reuse, 0x1 ;  /* 0x00000005d404a211 */ /* 0x080fe400078a08ff */
[C---:B------:R-:W-:Y:S02]  /*206f0*/  @!P1 LEA R6, P4, R19.reuse, R5, 0x1 ;  /* 0x0000000513069211 */ /* 0x040fe400078808ff */
[----:B------:R-:W-:Y:S02]  /*20700*/  @!P3 LEA.HI.X R3, R16, R9, R17, 0x1, P6 ;  /* 0x000000091003b211 */ /* 0x000fe400030f0c11 */
[----:B------:R-:W-:Y:S02]  /*20710*/  @!P0 LEA R8, P6, R22, R5, 0x1 ;  /* 0x0000000516088211 */ /* 0x000fe400078c08ff */
[-C--:B------:R-:W-:Y:S01]  /*20720*/  @!P2 LEA.HI.X R5, R212, R9.reuse, R215, 0x1, P5 ;  /* 0x00000009d405a211 */ /* 0x080fe200028f0cd7 */
[----:B------:R0:W-:Y:S01]  /*20730*/  @!P3 ST.E.128 desc[UR6][R2.64], R12 ;  /* 0x0000000c0200b985 */ /* 0x0001e2000c101d06 */
[----:B------:R-:W-:-:S02]  /*20740*/  @!P1 LEA.HI.X R7, R19, R9, R219, 0x1, P4 ;  /* 0x0000000913079211 */ /* 0x000fc400020f0cdb */
[----:B------:R-:W-:Y:S01]  /*20750*/  @!P0 LEA.HI.X R9, R22, R9, R218, 0x1, P6 ;  /* 0x0000000916098211 */ /* 0x000fe200030f0cda */
[----:B------:R0:W-:Y:S04]  /*20760*/  @!P2 ST.E.128 desc[UR6][R4.64], R36 ;  /* 0x000000240400a985 */ /* 0x0001e8000c101d06 */
[----:B------:R0:W-:Y:S04]  /*20770*/  @!P1 ST.E.128 desc[UR6][R6.64], R52 ;  /* 0x0000003406009985 */ /* 0x0001e8000c101d06 */
[----:B------:R0:W-:Y:S02]  /*20780*/  @!P0 ST.E.128 desc[UR6][R8.64], R72 ;  /* 0x0000004808008985 */ /* 0x0001e4000c101d06 */
.L_x_666:
[----:B------:R-:W-:Y:S05]  /*20790*/  BSYNC B1 ;  /* 0x0000000000017941 */ /* 0x000fea0003800000 */
.L_x_665:
[----:B------:R-:W-:Y:S01]  /*207a0*/  VIADD R81, R81, 0x60 ;  /* 0x0000006051517836 */ /* 0x000fe20000000000 */
[----:B0-----:R0:W0:Y:S04]  /*207b0*/  SHFL.IDX PT, R9, R82, 0x3, 0x181f ;  /* 0x00781f0052097f89 */ /* 0x00102800000e0000 */
[----:B------:R-:W-:Y:S01]  /*207c0*/  ISETP.GE.AND P0, PT, R81, R0, PT ;  /* 0x000000005100720c */ /* 0x000fe20003f06270 */
[----:B------:R0:W0:-:S12]  /*207d0*/  SHFL.IDX PT, R11, R80, 0x3, 0x181f ;  /* 0x00781f00500b7f89 */ /* 0x00001800000e0000 */
[----:B------:R-:W-:Y:S05]  /*207e0*/  @P0 BRA `(.L_x_667) ;  /* 0x0000002400ec0947 */ /* 0x000fea0003800000 */
[----:B------:R-:W-:Y:S01]  /*207f0*/  ULDC UR4, c[0x0][0xac8] ;  /* 0x0002b20000047ab9 */ /* 0x000fe20000000800 */
[----:B------:R-:W-:Y:S01]  /*20800*/  ULDC.64 UR6, c[0x0][0x208] ;  /* 0x0000820000067ab9 */ /* 0x000fe20000000a00 */
[----:B------:R-:W-:Y:S02]  /*20810*/  ISETP.GE.AND P3, PT, R16, UR4, PT ;  /* 0x0000000410007c0c */ /* 0x000fe4000bf66270 */
[----:B------:R-:W-:Y:S02]  /*20820*/  ISETP.GE.AND P4, PT, R214, UR4, PT ;  /* 0x00000004d6007c0c */ /* 0x000fe4000bf86270 */
[----:B------:R-:W-:-:S09]  /*20830*/  ISETP.GE.AND P5, PT, R19, UR4, PT ;  /* 0x0000000413007c0c */ /* 0x000fd2000bfa6270 */
[-C--:B0-----:R-:W-:Y:S02]  /*20840*/  @!P3 LEA R2, P0, R16, R11.reuse, 0x1 ;  /* 0x0000000b1002b211 */ /* 0x081fe400078008ff */
[----:B------:R-:W-:Y:S02]  /*20850*/  @!P4 LEA R4, P1, R212, R11, 0x1 ;  /* 0x0000000bd404c211 */ /* 0x000fe400078208ff */
[----:B------:R-:W-:Y:S02]  /*20860*/  @!P3 LEA.HI.X R3, R16, R9, R17, 0x1, P0 ;  /* 0x000000091003b211 */ /* 0x000fe400000f0c11 */
[----:B------:R-:W-:Y:S02]  /*20870*/  ISETP.GE.AND P0, PT, R22, UR4, PT ;  /* 0x0000000416007c0c */ /* 0x000fe4000bf06270 */
[----:B------:R-:W-:Y:S01]  /*20880*/  @!P5 LEA R6, P2, R19, R11, 0x1 ;  /* 0x0000000b1306d211 */ /* 0x000fe200078408ff */
[----:B------:R0:W-:Y:S01]  /*20890*/  @!P3 ST.E.128 desc[UR6][R2.64], R24 ;  /* 0x000000180200b985 */ /* 0x0001e2000c101d06 */
[----:B------:R-:W-:-:S02]  /*208a0*/  @!P4 LEA.HI.X R5, R212, R9, R215, 0x1, P1 ;  /* 0x00000009d405c211 */ /* 0x000fc400008f0cd7 */
[----:B------:R-:W-:-:S03]  /*208b0*/  @!P5 LEA.HI.X R7, R19, R9, R219, 0x1, P2 ;  /* 0x000000091307d211 */ /* 0x000fc600010f0cdb */
[----:B------:R0:W-:Y:S04]  /*208c0*/  @!P4 ST.E.128 desc[UR6][R4.64], R40 ;  /* 0x000000280400c985 */ /* 0x0001e8000c101d06 */
[----:B------:R0:W-:Y:S01]  /*208d0*/  @!P5 ST.E.128 desc[UR6][R6.64], R60 ;  /* 0x0000003c0600d985 */ /* 0x0001e2000c101d06 */
[----:B------:R-:W-:Y:S05]  /*208e0*/  @P0 BRA `(.L_x_667) ;  /* 0x0000002400ac0947 */ /* 0x000fea0003800000 */
[----:B0-----:R-:W-:Y:S01]  /*208f0*/  LEA R2, P0, R22, R11, 0x1 ;  /* 0x0000000b16027211 */ /* 0x001fe200078008ff */
[----:B------:R-:W-:-:S03]  /*20900*/  ULDC.64 UR4, c[0x0][0x208] ;  /* 0x0000820000047ab9 */ /* 0x000fc60000000a00 */
[----:B------:R-:W-:-:S05]  /*20910*/  LEA.HI.X R3, R22, R9, R218, 0x1, P0 ;  /* 0x0000000916037211 */ /* 0x000fca00000f0cda */
[----:B------:R0:W-:Y:S01]  /*20920*/  ST.E.128 desc[UR4][R2.64], R76 ;  /* 0x0000004c02007985 */ /* 0x0001e2000c101d04 */
[----:B------:R-:W-:Y:S05]  /*20930*/  BRA `(.L_x_667) ;  /* 0x0000002400987947 */ /* 0x000fea0003800000 */
.L_x_660:
[----:B0-----:R-:W0:Y:S01]  /*20940*/  @P1 LDC R61, c[0x0][0xbec] ;  /* 0x0002fb00ff3d1b82 */ /* 0x001e220000000800 */
[----:B------:R-:W-:Y:S01]  /*20950*/  IMAD.MOV.U32 R60, RZ, RZ, R116 ;  /* 0x000000ffff3c7224 */ /* 0x000fe200078e0074 */
[----:B------:R-:W-:Y:S01]  /*20960*/  ULDC.64 UR4, c[0x0][0xb08] ;  /* 0x0002c20000047ab9 */ /* 0x000fe20000000a00 */
[----:B------:R1:W5:Y:S04]  /*20970*/  LDL R227, [R1+0x8c] ;  /* 0x00008c0001e37983 */ /* 0x0003680000100800 */
[----:B------:R1:W5:Y:S01]  /*20980*/  LDL R211, [R1+0x108] ;  /* 0x0001080001d37983 */ /* 0x0003620000100800 */
[----:B------:R-:W2:Y:S03]  /*20990*/  @P1 LDC R59, c[0x0][0xbf0] ;  /* 0x0002fc00ff3b1b82 */ /* 0x000ea60000000800 */
[----:B------:R1:W5:Y:S04]  /*209a0*/  LDL R210, [R1+0x188] ;  /* 0x0001880001d27983 */ /* 0x0003680000100800 */
[----:B------:R1:W5:Y:S04]  /*209b0*/  LDL R209, [R1+0x104] ;  /* 0x0001040001d17983 */ /* 0x0003680000100800 */
[----:B------:R1:W5:Y:S04]  /*209c0*/  LDL R208, [R1+0x184] ;  /* 0x0001840001d07983 */ /* 0x0003680000100800 */
[----:B------:R1:W5:Y:S01]  /*209d0*/  LDL R207, [R1+0x100] ;  /* 0x0001000001cf7983 */ /* 0x0003620000100800 */
[----:B0-----:R-:W-:-:S03]  /*209e0*/  @P1 IMAD.HI.U32 R61, R116, R61, RZ ;  /* 0x0000003d743d1227 */ /* 0x001fc600078e00ff */
[----:B------:R1:W5:Y:S04]  /*209f0*/  LDL R206, [R1+0x180] ;  /* 0x0001800001ce7983 */ /* 0x0003680000100800 */
[----:B------:R1:W5:Y:S01]  /*20a00*/  LDL R205, [R1+0xfc] ;  /* 0x0000fc0001cd7983 */ /* 0x0003620000100800 */
[----:B--2---:R-:W-:Y:S01]  /*20a10*/  @P1 SHF.R.U32.HI R60, RZ, R59, R61 ;  /* 0x0000003bff3c1219 */ /* 0x004fe2000001163d */
[----:B------:R-:W-:Y:S02]  /*20a20*/  IMAD R61, R58, UR4, RZ ;  /* 0x000000043a3d7c24 */ /* 0x000fe4000f8e02ff */
[C---:B------:R-:W-:Y:S01]  /*20a30*/  IMAD.WIDE.U32 R58, R57.reuse, UR4, RZ ;  /* 0x00000004393a7c25 */ /* 0x040fe2000f8e00ff */
[----:B------:R1:W5:Y:S03]  /*20a40*/  LDL R204, [R1+0x17c] ;  /* 0x00017c0001cc7983 */ /* 0x0003660000100800 */
[----:B------:R-:W-:Y:S01]  /*20a50*/  IMAD R61, R57, UR5, R61 ;  /* 0x00000005393d7c24 */ /* 0x000fe2000f8e023d */
[----:B------:R-:W-:Y:S01]  /*20a60*/  ULDC.64 UR4, c[0x0][0xb38] ;  /* 0x0002ce0000047ab9 */ /* 0x000fe20000000a00 */
[----:B------:R-:W-:Y:S01]  /*20a70*/  SHF.R.S32.HI R57, RZ, 0x1f, R56 ;  /* 0x0000001fff397819 */ /* 0x000fe20000011438 */
[----:B------:R1:W5:Y:S01]  /*20a80*/  LDL R203, [R1+0xf8] ;  /* 0x0000f80001cb7983 */ /* 0x0003620000100800 */
[----:B------:R-:W-:-:S03]  /*20a90*/  IMAD.IADD R59, R59, 0x1, R61 ;  /* 0x000000013b3b7824 */ /* 0x000fc600078e023d */
[----:B------:R1:W5:Y:S01]  /*20aa0*/  LDL R202, [R1+0x178] ;  /* 0x0001780001ca7983 */ /* 0x0003620000100800 */
[----:B------:R-:W-:-:S03]  /*20ab0*/  IMAD.WIDE.U32 R58, R223, UR4, R58 ;  /* 0x00000004df3a7c25 */ /* 0x000fc6000f8e003a */
[----:B------:R1:W5:Y:S01]  /*20ac0*/  LDL R201, [R1+0xf4] ;  /* 0x0000f40001c97983 */ /* 0x0003620000100800 */
[----:B------:R-:W-:Y:S01]  /*20ad0*/  IMAD R59, R223, UR5, R59 ;  /* 0x00000005df3b7c24 */ /* 0x000fe2000f8e023b */
[----:B------:R-:W-:Y:S02]  /*20ae0*/  ULDC.64 UR4, c[0x0][0xb40] ;  /* 0x0002d00000047ab9 */ /* 0x000fe40000000a00 */
[----:B------:R-:W-:Y:S01]  /*20af0*/  IMAD R57, R57, UR4, RZ ;  /* 0x0000000439397c24 */ /* 0x000fe2000f8e02ff */
[----:B------:R1:W5:Y:S01]  /*20b00*/  LDL R223, [R1+0x18c] ;  /* 0x00018c0001df7983 */ /* 0x0003620000100800 */
[----:B------:R-:W-:-:S03]  /*20b10*/  IMAD.WIDE.U32 R58, R56, UR4, R58 ;  /* 0x00000004383a7c25 */ /* 0x000fc6000f8e003a */
[----:B------:R1:W5:Y:S01]  /*20b20*/  LDL R200, [R1+0x174] ;  /* 0x0001740001c87983 */ /* 0x0003620000100800 */
[----:B------:R-:W-:Y:S01]  /*20b30*/  IMAD R57, R56, UR5, R57 ;  /* 0x0000000538397c24 */ /* 0x000fe2000f8e0239 */
[----:B------:R-:W-:Y:S01]  /*20b40*/  ULDC.64 UR4, c[0x0][0xb48] ;  /* 0x0002d20000047ab9 */ /* 0x000fe20000000a00 */
[--C-:B------:R-:W-:Y:S01]  /*20b50*/  IMAD.MOV R56, RZ, RZ, -R60.reuse ;  /* 0x000000ffff387224 */ /* 0x100fe200078e0a3c */
[----:B------:R1:W5:Y:S01]  /*20b60*/  LDL R199, [R1+0xf0] ;  /* 0x0000f00001c77983 */ /* 0x0003620000100800 */
[----:B------:R-:W-:Y:S01]  /*20b70*/  IMAD.IADD R59, R59, 0x1, R57 ;  /* 0x000000013b3b7824 */ /* 0x000fe200078e0239 */
[----:B------:R-:W-:Y:S01]  /*20b80*/  SHF.R.S32.HI R57, RZ, 0x1f, R60 ;  /* 0x0000001fff397819 */ /* 0x000fe2000001143c */
[----:B------:R-:W-:Y:S01]  /*20b90*/  IMAD R56, R119, R56, R116 ;  /* 0x0000003877387224 */ /* 0x000fe200078e0274 */
[----:B------:R1:W5:Y:S01]  /*20ba0*/  LDL R198, [R1+0x170] ;  /* 0x0001700001c67983 */ /* 0x0003620000100800 */
[----:B------:R-:W-:-:S03]  /*20bb0*/  IMAD.WIDE.U32 R58, R120, UR4, R58 ;  /* 0x00000004783a7c25 */ /* 0x000fc6000f8e003a */
[----:B------:R1:W5:Y:S01]  /*20bc0*/  LDL R197, [R1+0xec] ;  /* 0x0000ec0001c57983 */ /* 0x0003620000100800 */
[----:B------:R-:W-:Y:S01]  /*20bd0*/  IMAD R59, R120, UR5, R59 ;  /* 0x00000005783b7c24 */ /* 0x000fe2000f8e023b */
[----:B------:R-:W-:Y:S02]  /*20be0*/  ULDC.64 UR4, c[0x0][0xb30] ;  /* 0x0002cc0000047ab9 */ /* 0x000fe40000000a00 */
[----:B------:R1:W5:Y:S04]  /*20bf0*/  LDL R196, [R1+0x16c] ;  /* 0x00016c0001c47983 */ /* 0x0003680000100800 */
        /* <DEDUP_REMOVED lines=44> */
[----:B------:R1:W5:Y:S01]  /*20ec0*/  LDL R116, [R1+0x90] ;  /* 0x0000900001747983 */ /* 0x0003620000100800 */
[----:B------:R-:W-:-:S02]  /*20ed0*/  IMAD R57, R57, UR4, RZ ;  /* 0x0000000439397c24 */ /* 0x000fc4000f8e02ff */
        /* <DEDUP_REMOVED lines=8> */
[----:B------:R-:W-:-:S04]  /*20f60*/  ULDC.64 UR4, c[0x0][0xb00] ;  /* 0x0002c00000047ab9 */ /* 0x000fc80000000a00 */
[----:B------:R-:W-:Y:S02]  /*20f70*/  IADD3 R61, R59, R60, RZ ;  /* 0x0000003c3b3d7210 */ /* 0x000fe40007ffe0ff */
[----:B------:R-:W-:Y:S01]  /*20f80*/  LEA R60, P0, R58, UR4, 0x2 ;  /* 0x000000043a3c7c11 */ /* 0x000fe2000f8010ff */
[----:B------:R-:W-:-:S03]  /*20f90*/  VIADD R56, R23, 0x38820 ;  /* 0x0003882017387836 */ /* 0x000fc60000000000 */
[----:B------:R-:W-:Y:S02]  /*20fa0*/  LEA.HI.X R61, R58, UR5, R61, 0x2, P0 ;  /* 0x000000053a3d7c11 */ /* 0x000fe400080f143d */
[----:B------:R-:W-:Y:S02]  /*20fb0*/  ISETP.GE.AND P0, PT, R113, R0, PT ;  /* 0x000000007100720c */ /* 0x000fe40003f06270 */
[----:B------:R-:W-:Y:S01]  /*20fc0*/  PRMT R56, RZ, 0x654, R56 ;  /* 0x00000654ff387816 */ /* 0x000fe20000000038 */
[----:B------:R1:W0:Y:S01]  /*20fd0*/  SHFL.IDX PT, R57, R61, RZ, 0x1c1f ;  /* 0x001c1fff3d397589 */ /* 0x00022200000e0000 */
[----:B------:R-:W-:Y:S02]  /*20fe0*/  BSSY B1, `(.L_x_668) ;  /* 0x0000085000017945 */ /* 0x000fe40003800000 */
[----:B------:R2:W-:Y:S02]  /*20ff0*/  SYNCS.ARRIVE.TRANS64.RED.A1T0 RZ, [R56+URZ], RZ ;  /* 0x000000ff38ff79a7 */ /* 0x0005e4000810043f */
[----:B--2---:R1:W2:Y:S05]  /*21000*/  SHFL.IDX PT, R56, R60, RZ, 0x1c1f ;  /* 0x001c1fff3c387589 */ /* 0x0042aa00000e0000 */
[----:B------:R-:W-:Y:S05]  /*21010*/  @P0 BRA `(.L_x_669) ;  /* 0x0000000800040947 */ /* 0x000fea0003800000 */
[----:B------:R-:W-:Y:S01]  /*21020*/  ULDC UR4, c[0x0][0xac8] ;  /* 0x0002b20000047ab9 */ /* 0x000fe20000000800 */
[----:B------:R-:W-:Y:S01]  /*21030*/  ULDC.64 UR6, c[0x0][0x208] ;  /* 0x0000820000067ab9 */ /* 0x000fe20000000a00 */
[----:B-----5:R-:W-:Y:S02]  /*21040*/  ISETP.GE.AND P0, PT, R227, UR4, PT ;  /* 0x00000004e3007c0c */ /* 0x020fe4000bf06270 */
[----:B------:R-:W-:Y:S02]  /*21050*/  ISETP.GE.AND P5, PT, R191, UR4, PT ;  /* 0x00000004bf007c0c */ /* 0x000fe4000bfa6270 */
[----:B------:R-:W-:Y:S02]  /*21060*/  ISETP.GE.AND P4, PT, R189, UR4, PT ;  /* 0x00000004bd007c0c */ /* 0x000fe4000bf86270 */
[----:B------:R-:W-:-:S07]  /*21070*/  ISETP.GE.AND P3, PT, R187, UR4, PT ;  /* 0x00000004bb007c0c */ /* 0x000fce000bf66270 */
[----:B0-2---:R-:W-:-:S05]  /*21080*/  @!P0 IMAD.WIDE R58, R227, 0x4, R56 ;  /* 0x00000004e33a8825 */ /* 0x005fca00078e0238 */
[----:B------:R0:W-:Y:S01]  /*21090*/  @!P0 ST.E.64 desc[UR6][R58.64], R182 ;  /* 0x000000b63a008985 */ /* 0x0001e2000c101b06 */
[----:B------:R-:W-:-:S13]  /*210a0*/  ISETP.GE.AND P0, PT, R211, UR4, PT ;  /* 0x00000004d3007c0c */ /* 0x000fda000bf06270 */
[----:B0-----:R-:W-:-:S04]  /*210b0*/  @!P0 LEA R58, P1, R211, R56, 0x2 ;  /* 0x00000038d33a8211 */ /* 0x001fc800078210ff */
[----:B------:R-:W-:Y:S02]  /*210c0*/  @!P0 LEA.HI.X R59, R211, R57, R223, 0x2, P1 ;  /* 0x00000039d33b8211 */ /* 0x000fe400008f14df */
[----:B------:R-:W-:-:S03]  /*210d0*/  ISETP.GE.AND P1, PT, R207, UR4, PT ;  /* 0x00000004cf007c0c */ /* 0x000fc6000bf26270 */
[----:B------:R0:W-:Y:S01]  /*210e0*/  @!P0 ST.E.64 desc[UR6][R58.64], R180 ;  /* 0x000000b43a008985 */ /* 0x0001e2000c101b06 */
[----:B------:R-:W-:-:S13]  /*210f0*/  ISETP.GE.AND P0, PT, R209, UR4, PT ;  /* 0x00000004d1007c0c */ /* 0x000fda000bf06270 */
[----:B0-----:R-:W-:-:S04]  /*21100*/  @!P0 LEA R58, P2, R209, R56, 0x2 ;  /* 0x00000038d13a8211 */ /* 0x001fc800078410ff */
[----:B------:R-:W-:-:S05]  /*21110*/  @!P0 LEA.HI.X R59, R209, R57, R210, 0x2, P2 ;  /* 0x00000039d13b8211 */ /* 0x000fca00010f14d2 */
[----:B------:R0:W-:Y:S01]  /*21120*/  @!P0 ST.E.64 desc[UR6][R58.64], R178 ;  /* 0x000000b23a008985 */ /* 0x0001e2000c101b06 */
[----:B------:R-:W-:Y:S02]  /*21130*/  ISETP.GE.AND P0, PT, R205, UR4, PT ;  /* 0x00000004cd007c0c */ /* 0x000fe4000bf06270 */
        /* <DEDUP_REMOVED lines=25> */
[----:B------:R-:W-:Y:S02]  /*212d0*/  @!P1 LEA.HI.X R59, R195, R57, R196, 0x2, P2 ;  /* 0x00000039c33b9211 */ /* 0x000fe400010f14c4 */
[----:B------:R-:W-:-:S03]  /*212e0*/  @!P4 LEA R62, P2, R189, R56, 0x2 ;  /* 0x00000038bd3ec211 */ /* 0x000fc600078410ff */
[----:B------:R0:W-:Y:S01]  /*212f0*/  @!P1 ST.E.64 desc[UR6][R58.64], R164 ;  /* 0x000000a43a009985 */ /* 0x0001e2000c101b06 */
[----:B------:R-:W-:Y:S02]  /*21300*/  @!P4 LEA.HI.X R63, R189, R57, R190, 0x2, P2 ;  /* 0x00000039bd3fc211 */ /* 0x000fe400010f14be */
[----:B------:R-:W-:Y:S02]  /*21310*/  ISETP.GE.AND P2, PT, R149, UR4, PT ;  /* 0x0000000495007c0c */ /* 0x000fe4000bf46270 */
[----:B0-----:R-:W-:-:S04]  /*21320*/  @!P0 LEA R58, P1, R193, R56, 0x2 ;  /* 0x00000038c13a8211 */ /* 0x001fc800078210ff */
[----:B------:R-:W-:Y:S02]  /*21330*/  @!P0 LEA.HI.X R59, R193, R57, R194, 0x2, P1 ;  /* 0x00000039c13b8211 */ /* 0x000fe400008f14c2 */
[----:B------:R-:W-:-:S03]  /*21340*/  ISETP.GE.AND P1, PT, R151, UR4, PT ;  /* 0x0000000497007c0c */ /* 0x000fc6000bf26270 */
[----:B------:R0:W-:Y:S01]  /*21350*/  @!P0 ST.E.64 desc[UR6][R58.64], R162 ;  /* 0x000000a23a008985 */ /* 0x0001e2000c101b06 */
[----:B------:R-:W-:Y:S02]  /*21360*/  ISETP.GE.AND P0, PT, R185, UR4, PT ;  /* 0x00000004b9007c0c */ /* 0x000fe4000bf06270 */
[----:B0-----:R-:W-:-:S04]  /*21370*/  @!P5 LEA R58, P6, R191, R56, 0x2 ;  /* 0x00000038bf3ad211 */ /* 0x001fc800078c10ff */
[----:B------:R-:W-:Y:S02]  /*21380*/  @!P5 LEA.HI.X R59, R191, R57, R192, 0x2, P6 ;  /* 0x00000039bf3bd211 */ /* 0x000fe400030f14c0 */
[----:B------:R-:W-:-:S03]  /*21390*/  @!P3 LEA R114, P6, R187, R56, 0x2 ;  /* 0x00000038bb72b211 */ /* 0x000fc600078c10ff */
[----:B------:R0:W-:Y:S01]  /*213a0*/  @!P5 ST.E.64 desc[UR6][R58.64], R160 ;  /* 0x000000a03a00d985 */ /* 0x0001e2000c101b06 */
[----:B------:R-:W-:-:S03]  /*213b0*/  @!P3 LEA.HI.X R115, R187, R57, R188, 0x2, P6 ;  /* 0x00000039bb73b211 */ /* 0x000fc600030f14bc */
[----:B------:R2:W-:Y:S04]  /*213c0*/  @!P4 ST.E.64 desc[UR6][R62.64], R158 ;  /* 0x0000009e3e00c985 */ /* 0x0005e8000c101b06 */
[----:B------:R3:W-:Y:S01]  /*213d0*/  @!P3 ST.E.64 desc[UR6][R114.64], R156 ;  /* 0x0000009c7200b985 */ /* 0x0007e2000c101b06 */
[----:B------:R-:W-:Y:S02]  /*213e0*/  ISETP.GE.AND P3, PT, R147, UR4, PT ;  /* 0x0000000493007c0c */ /* 0x000fe4000bf66270 */
[----:B0-----:R-:W-:-:S04]  /*213f0*/  @!P0 LEA R58, P4, R185, R56, 0x2 ;  /* 0x00000038b93a8211 */ /* 0x001fc800078810ff */
[-C--:B------:R-:W-:Y:S02]  /*21400*/  @!P0 LEA.HI.X R59, R185, R57.reuse, R186, 0x2, P4 ;  /* 0x00000039b93b8211 */ /* 0x080fe400020f14ba */
[----:B------:R-:W-:Y:S02]  /*21410*/  ISETP.GE.AND P4, PT, R145, UR4, PT ;  /* 0x0000000491007c0c */ /* 0x000fe4000bf86270 */
[-C--:B--2---:R-:W-:Y:S01]  /*21420*/  @!P1 LEA R62, P5, R151, R56.reuse, 0x2 ;  /* 0x00000038973e9211 */ /* 0x084fe200078a10ff */
[----:B------:R0:W-:Y:S01]  /*21430*/  @!P0 ST.E.64 desc[UR6][R58.64], R154 ;  /* 0x0000009a3a008985 */ /* 0x0001e2000c101b06 */
[----:B---3--:R-:W-:Y:S02]  /*21440*/  @!P2 LEA R114, P6, R149, R56, 0x2 ;  /* 0x000000389572a211 */ /* 0x008fe400078c10ff */
[----:B------:R-:W-:Y:S02]  /*21450*/  @!P1 LEA.HI.X R63, R151, R57, R184, 0x2, P5 ;  /* 0x00000039973f9211 */ /* 0x000fe400028f14b8 */
[----:B------:R-:W-:-:S02]  /*21460*/  ISETP.GE.AND P5, PT, R143, UR4, PT ;  /* 0x000000048f007c0c */ /* 0x000fc4000bfa6270 */
[----:B------:R-:W-:Y:S01]  /*21470*/  @!P2 LEA.HI.X R115, R149, R57, R150, 0x2, P6 ;  /* 0x000000399573a211 */ /* 0x000fe200030f1496 */
[----:B------:R-:W-:Y:S01]  /*21480*/  @!P1 ST.E.64 desc[UR6][R62.64], R152 ;  /* 0x000000983e009985 */ /* 0x000fe2000c101b06 */
[----:B------:R-:W-:-:S03]  /*21490*/  ISETP.GE.AND P1, PT, R139, UR4, PT ;  /* 0x000000048b007c0c */ /* 0x000fc6000bf26270 */
[----:B------:R2:W-:Y:S01]  /*214a0*/  @!P2 ST.E.64 desc[UR6][R114.64], R2 ;  /* 0x000000027200a985 */ /* 0x0005e2000c101b06 */
[----:B------:R-:W-:Y:S02]  /*214b0*/  ISETP.GE.AND P2, PT, R141, UR4, PT ;  /* 0x000000048d007c0c */ /* 0x000fe4000bf46270 */
[----:B0-----:R-:W-:-:S04]  /*214c0*/  @!P4 LEA R58, P0, R145, R56, 0x2 ;  /* 0x00000038913ac211 */ /* 0x001fc800078010ff */
[----:B------:R-:W-:Y:S02]  /*214d0*/  @!P4 LEA.HI.X R59, R145, R57, R146, 0x2, P0 ;  /* 0x00000039913bc211 */ /* 0x000fe400000f1492 */
[----:B------:R-:W-:Y:S02]  /*214e0*/  ISETP.GE.AND P0, PT, R137, UR4, PT ;  /* 0x0000000489007c0c */ /* 0x000fe4000bf06270 */
[----:B--2---:R-:W-:-:S04]  /*214f0*/  @!P3 LEA R2, P6, R147, R56, 0x2 ;  /* 0x000000389302b211 */ /* 0x004fc800078c10ff */
[----:B------:R-:W-:Y:S02]  /*21500*/  @!P3 LEA.HI.X R3, R147, R57, R148, 0x2, P6 ;  /* 0x000000399303b211 */ /* 0x000fe400030f1494 */
[----:B------:R-:W-:-:S03]  /*21510*/  @!P5 LEA R62, P6, R143, R56, 0x2 ;  /* 0x000000388f3ed211 */ /* 0x000fc600078c10ff */
[----:B------:R0:W-:Y:S01]  /*21520*/  @!P3 ST.E.64 desc[UR6][R2.64], R4 ;  /* 0x000000040200b985 */ /* 0x0001e2000c101b06 */
[----:B------:R-:W-:-:S03]  /*21530*/  @!P5 LEA.HI.X R63, R143, R57, R144, 0x2, P6 ;  /* 0x000000398f3fd211 */ /* 0x000fc600030f1490 */
[----:B------:R2:W-:Y:S01]  /*21540*/  @!P4 ST.E.64 desc[UR6][R58.64], R6 ;  /* 0x000000063a00c985 */ /* 0x0005e2000c101b06 */
[----:B------:R-:W-:-:S03]  /*21550*/  ISETP.GE.AND P4, PT, R133, UR4, PT ;  /* 0x0000000485007c0c */ /* 0x000fc6000bf86270 */
[----:B------:R-:W-:Y:S01]  /*21560*/  @!P5 ST.E.64 desc[UR6][R62.64], R8 ;  /* 0x000000083e00d985 */ /* 0x000fe2000c101b06 */
[----:B------:R-:W-:Y:S02]  /*21570*/  ISETP.GE.AND P5, PT, R135, UR4, PT ;  /* 0x0000000487007c0c */ /* 0x000fe4000bfa6270 */
[-C--:B0-----:R-:W-:Y:S02]  /*21580*/  @!P2 LEA R2, P6, R141, R56.reuse, 0x2 ;  /* 0x000000388d02a211 */ /* 0x081fe400078c10ff */
[-C--:B------:R-:W-:Y:S02]  /*21590*/  @!P1 LEA R4, P3, R139, R56.reuse, 0x2 ;  /* 0x000000388b049211 */ /* 0x080fe400078610ff */
[-C--:B------:R-:W-:Y:S02]  /*215a0*/  @!P2 LEA.HI.X R3, R141, R57.reuse, R142, 0x2, P6 ;  /* 0x000000398d03a211 */ /* 0x080fe400030f148e */
[----:B--2---:R-:W-:Y:S02]  /*215b0*/  @!P0 LEA R6, P6, R137, R56, 0x2 ;  /* 0x0000003889068211 */ /* 0x004fe400078c10ff */
[----:B------:R-:W-:Y:S01]  /*215c0*/  @!P1 LEA.HI.X R5, R139, R57, R140, 0x2, P3 ;  /* 0x000000398b059211 */ /* 0x000fe200018f148c */
[----:B------:R0:W-:Y:S01]  /*215d0*/  @!P2 ST.E.64 desc[UR6][R2.64], R10 ;  /* 0x0000000a0200a985 */ /* 0x0001e2000c101b06 */
[----:B------:R-:W-:-:S02]  /*215e0*/  ISETP.GE.AND P3, PT, R128, UR4, PT ;  /* 0x0000000480007c0c */ /* 0x000fc4000bf66270 */
[----:B------:R-:W-:Y:S01]  /*215f0*/  @!P0 LEA.HI.X R7, R137, R57, R138, 0x2, P6 ;  /* 0x0000003989078211 */ /* 0x000fe200030f148a */
[----:B------:R2:W-:Y:S04]  /*21600*/  @!P1 ST.E.64 desc[UR6][R4.64], R12 ;  /* 0x0000000c04009985 */ /* 0x0005e8000c101b06 */
[----:B------:R3:W-:Y:S01]  /*21610*/  @!P0 ST.E.64 desc[UR6][R6.64], R14 ;  /* 0x0000000e06008985 */ /* 0x0007e2000c101b06 */
[----:B------:R-:W-:Y:S02]  /*21620*/  ISETP.GE.AND P0, PT, R126, UR4, PT ;  /* 0x000000047e007c0c */ /* 0x000fe4000bf06270 */
[-C--:B0-----:R-:W-:Y:S02]  /*21630*/  @!P5 LEA R2, P1, R135, R56.reuse, 0x2 ;  /* 0x000000388702d211 */ /* 0x081fe400078210ff */
[----:B--2---:R-:W-:-:S02]  /*21640*/  @!P4 LEA R4, P2, R133, R56, 0x2 ;  /* 0x000000388504c211 */ /* 0x004fc400078410ff */
[-C--:B------:R-:W-:Y:S02]  /*21650*/  @!P5 LEA.HI.X R3, R135, R57.reuse, R136, 0x2, P1 ;  /* 0x000000398703d211 */ /* 0x080fe400008f1488 */
[----:B---3--:R-:W-:Y:S02]  /*21660*/  @!P3 LEA R6, P6, R128, R56, 0x2 ;  /* 0x000000388006b211 */ /* 0x008fe400078c10ff */
[----:B------:R-:W-:Y:S01]  /*21670*/  ISETP.GE.AND P1, PT, R124, UR4, PT ;  /* 0x000000047c007c0c */ /* 0x000fe2000bf26270 */
[----:B------:R0:W-:Y:S01]  /*21680*/  @!P5 ST.E.64 desc[UR6][R2.64], R20 ;  /* 0x000000140200d985 */ /* 0x0001e2000c101b06 */
[-C--:B------:R-:W-:Y:S02]  /*21690*/  @!P4 LEA.HI.X R5, R133, R57.reuse, R134, 0x2, P2 ;  /* 0x000000398505c211 */ /* 0x080fe400010f1486 */
[----:B------:R-:W-:Y:S02]  /*216a0*/  @!P3 LEA.HI.X R7, R128, R57, R132, 0x2, P6 ;  /* 0x000000398007b211 */ /* 0x000fe400030f1484 */
[----:B------:R-:W-:Y:S01]  /*216b0*/  ISETP.GE.AND P2, PT, R118, UR4, PT ;  /* 0x0000000476007c0c */ /* 0x000fe2000bf46270 */
[----:B------:R2:W-:Y:S01]  /*216c0*/  @!P4 ST.E.64 desc[UR6][R4.64], R24 ;  /* 0x000000180400c985 */ /* 0x0005e2000c101b06 */
[----:B------:R-:W-:-:S03]  /*216d0*/  ISETP.GE.AND P4, PT, R122, UR4, PT ;  /* 0x000000047a007c0c */ /* 0x000fc6000bf86270 */
[----:B------:R3:W-:Y:S01]  /*216e0*/  @!P3 ST.E.64 desc[UR6][R6.64], R28 ;  /* 0x0000001c0600b985 */ /* 0x0007e2000c101b06 */
[----:B------:R-:W-:Y:S02]  /*216f0*/  ISETP.GE.AND P3, PT, R120, UR4, PT ;  /* 0x0000000478007c0c */ /* 0x000fe4000bf66270 */
[----:B0-----:R-:W-:-:S04]  /*21700*/  @!P0 LEA R2, P5, R126, R56, 0x2 ;  /* 0x000000387e028211 */ /* 0x001fc800078a10ff */
[-C--:B------:R-:W-:Y:S02]  /*21710*/  @!P0 LEA.HI.X R3, R126, R57.reuse, R127, 0x2, P5 ;  /* 0x000000397e038211 */ /* 0x080fe400028f147f */
[----:B------:R-:W-:Y:S02]  /*21720*/  ISETP.GE.AND P5, PT, R116, UR4, PT ;  /* 0x0000000474007c0c */ /* 0x000fe4000bfa6270 */
[CC--:B--2---:R-:W-:Y:S01]  /*21730*/  @!P1 LEA R4, P6, R124.reuse, R56.reuse, 0x2 ;  /* 0x000000387c049211 */ /* 0x0c4fe200078c10ff */
[----:B------:R0:W-:Y:S03]  /*21740*/  @!P0 ST.E.64 desc[UR6][R2.64], R32 ;  /* 0x0000002002008985 */ /* 0x0001e6000c101b06 */
[----:B------:R-:W-:Y:S02]  /*21750*/  @!P1 LEA.HI.X R5, R124, R57, R125, 0x2, P6 ;  /* 0x000000397c059211 */ /* 0x000fe400030f147d */
[----:B---3--:R-:W-:-:S03]  /*21760*/  @!P3 LEA R6, P6, R120, R56, 0x2 ;  /* 0x000000387806b211 */ /* 0x008fc600078c10ff */
[----:B------:R2:W-:Y:S01]  /*21770*/  @!P1 ST.E.64 desc[UR6][R4.64], R36 ;  /* 0x0000002404009985 */ /* 0x0005e2000c101b06 */
[----:B------:R-:W-:Y:S02]  /*21780*/  @!P3 LEA.HI.X R7, R120, R57, R121, 0x2, P6 ;  /* 0x000000397807b211 */ /* 0x000fe400030f1479 */
[----:B0-----:R-:W-:-:S04]  /*21790*/  @!P4 LEA R2, P0, R122, R56, 0x2 ;  /* 0x000000387a02c211 */ /* 0x001fc800078010ff */
[-C--:B------:R-:W-:Y:S02]  /*217a0*/  @!P4 LEA.HI.X R3, R122, R57.reuse, R123, 0x2, P0 ;  /* 0x000000397a03c211 */ /* 0x080fe400000f147b */
[-C--:B------:R-:W-:Y:S02]  /*217b0*/  @!P5 LEA R8, P0, R116, R56.reuse, 0x2 ;  /* 0x000000387408d211 */ /* 0x080fe400078010ff */
[----:B--2---:R-:W-:Y:S01]  /*217c0*/  @!P2 LEA R4, P1, R118, R56, 0x2 ;  /* 0x000000387604a211 */ /* 0x004fe200078210ff */
[----:B------:R3:W-:Y:S01]  /*217d0*/  @!P4 ST.E.64 desc[UR6][R2.64], R40 ;  /* 0x000000280200c985 */ /* 0x0007e2000c101b06 */
[-C--:B------:R-:W-:Y:S02]  /*217e0*/  @!P5 LEA.HI.X R9, R116, R57.reuse, R117, 0x2, P0 ;  /* 0x000000397409d211 */ /* 0x080fe400000f1475 */
[----:B------:R-:W-:Y:S01]  /*217f0*/  @!P2 LEA.HI.X R5, R118, R57, R119, 0x2, P1 ;  /* 0x000000397605a211 */ /* 0x000fe200008f1477 */
[----:B------:R3:W-:Y:S04]  /*21800*/  @!P3 ST.E.64 desc[UR6][R6.64], R44 ;  /* 0x0000002c0600b985 */ /* 0x0007e8000c101b06 */
[----:B------:R3:W-:Y:S04]  /*21810*/  @!P2 ST.E.64 desc[UR6][R4.64], R48 ;  /* 0x000000300400a985 */ /* 0x0007e8000c101b06 */
[----:B------:R3:W-:Y:S02]  /*21820*/  @!P5 ST.E.64 desc[UR6][R8.64], R52 ;  /* 0x000000340800d985 */ /* 0x0007e4000c101b06 */
.L_x_669:
[----:B------:R-:W-:Y:S05]  /*21830*/  BSYNC B1 ;  /* 0x0000000000017941 */ /* 0x000fea0003800000 */
.L_x_668:
[----:B------:R-:W-:Y:S01]  /*21840*/  ISETP.GE.AND P0, PT, R112, R0, PT ;  /* 0x000000007000720c */ /* 0x000fe20003f06270 */
[----:B---3--:R3:W4:Y:S04]  /*21850*/  SHFL.IDX PT, R3, R61, 0x1, 0x1c1f ;  /* 0x003c1f003d037f89 */ /* 0x00872800000e0000 */
[----:B------:R3:W0:Y:S08]  /*21860*/  SHFL.IDX PT, R2, R60, 0x1, 0x1c1f ;  /* 0x003c1f003c027f89 */ /* 0x00063000000e0000 */
[----:B---3--:R-:W-:Y:S05]  /*21870*/  @P0 BRA `(.L_x_667) ;  /* 0x0000001400c80947 */ /* 0x008fea0003800000 */
[----:B------:R-:W-:Y:S01]  /*21880*/  ULDC UR4, c[0x0][0xac8] ;  /* 0x0002b20000047ab9 */ /* 0x000fe20000000800 */
[----:B------:R-:W-:Y:S01]  /*21890*/  ULDC.64 UR6, c[0x0][0x208] ;  /* 0x0000820000067ab9 */ /* 0x000fe20000000a00 */
[----:B-----5:R-:W-:Y:S02]  /*218a0*/  ISETP.GE.AND P3, PT, R227, UR4, PT ;  /* 0x00000004e3007c0c */ /* 0x020fe4000bf66270 */
[----:B------:R-:W-:Y:S02]  /*218b0*/  ISETP.GE.AND P2, PT, R211, UR4, PT ;  /* 0x00000004d3007c0c */ /* 0x000fe4000bf46270 */
[----:B------:R-:W-:Y:S02]  /*218c0*/  ISETP.GE.AND P1, PT, R209, UR4, PT ;  /* 0x00000004d1007c0c */ /* 0x000fe4000bf26270 */
[----:B------:R-:W-:Y:S02]  /*218d0*/  ISETP.GE.AND P0, PT, R207, UR4, PT ;  /* 0x00000004cf007c0c */ /* 0x000fe4000bf06270 */
[----:B------:R-:W-:-:S05]  /*218e0*/  ISETP.GE.AND P4, PT, R203, UR4, PT ;  /* 0x00000004cb007c0c */ /* 0x000fca000bf86270 */
[----:B0---4-:R-:W-:-:S04]  /*218f0*/  @!P3 IMAD.WIDE R4, R227, 0x4, R2 ;  /* 0x00000004e304b825 */ /* 0x011fc800078e0202 */
[-C--:B------:R-:W-:Y:S01]  /*21900*/  @!P1 LEA R6, P5, R209, R2.reuse, 0x2 ;  /* 0x00000002d1069211 */ /* 0x080fe200078a10ff */
[----:B------:R0:W-:Y:S01]  /*21910*/  @!P3 ST.E.64 desc[UR6][R4.64], R26 ;  /* 0x0000001a0400b985 */ /* 0x0001e2000c101b06 */
[----:B------:R-:W-:Y:S02]  /*21920*/  ISETP.GE.AND P3, PT, R205, UR4, PT ;  /* 0x00000004cd007c0c */ /* 0x000fe4000bf66270 */
[----:B------:R-:W-:Y:S02]  /*21930*/  @!P1 LEA.HI.X R7, R209, R3, R210, 0x2, P5 ;  /* 0x00000003d1079211 */ /* 0x000fe400028f14d2 */
        /* <DEDUP_REMOVED lines=9> */
[-C--:B0-----:R-:W-:Y:S02]  /*219d0*/  @!P3 LEA R4, P1, R205, R2.reuse, 0x2 ;  /* 0x00000002cd04b211 */ /* 0x081fe400078210ff */
[----:B---3--:R-:W-:Y:S02]  /*219e0*/  @!P4 LEA R6, P2, R203, R2, 0x2 ;  /* 0x00000002cb06c211 */ /* 0x008fe400078410ff */
[----:B------:R-:W-:-:S02]  /*219f0*/  @!P3 LEA.HI.X R5, R205, R3, R206, 0x2, P1 ;  /* 0x00000003cd05b211 */ /* 0x000fc400008f14ce */
[----:B------:R-:W-:Y:S02]  /*21a00*/  ISETP.GE.AND P1, PT, R197, UR4, PT ;  /* 0x00000004c5007c0c */ /* 0x000fe4000bf26270 */
[-C--:B------:R-:W-:Y:S01]  /*21a10*/  @!P4 LEA.HI.X R7, R203, R3.reuse, R204, 0x2, P2 ;  /* 0x00000003cb07c211 */ /* 0x080fe200010f14cc */
[----:B------:R0:W-:Y:S01]  /*21a20*/  @!P3 ST.E.64 desc[UR6][R4.64], R42 ;  /* 0x0000002a0400b985 */ /* 0x0001e2000c101b06 */
[----:B------:R-:W-:Y:S02]  /*21a30*/  ISETP.GE.AND P2, PT, R195, UR4, PT ;  /* 0x00000004c3007c0c */ /* 0x000fe4000bf46270 */
[----:B----4-:R-:W-:Y:S01]  /*21a40*/  @!P5 LEA R8, P6, R201, R2, 0x2 ;  /* 0x00000002c908d211 */ /* 0x010fe200078c10ff */
[----:B------:R3:W-:Y:S01]  /*21a50*/  @!P4 ST.E.64 desc[UR6][R6.64], R46 ;  /* 0x0000002e0600c985 */ /* 0x0007e2000c101b06 */
[----:B------:R-:W-:Y:S02]  /*21a60*/  ISETP.GE.AND P3, PT, R193, UR4, PT ;  /* 0x00000004c1007c0c */ /* 0x000fe4000bf66270 */
[----:B------:R-:W-:-:S02]  /*21a70*/  @!P5 LEA.HI.X R9, R201, R3, R202, 0x2, P6 ;  /* 0x00000003c909d211 */ /* 0x000fc400030f14ca */
[----:B------:R-:W-:-:S03]  /*21a80*/  ISETP.GE.AND P4, PT, R191, UR4, PT ;  /* 0x00000004bf007c0c */ /* 0x000fc6000bf86270 */
[----:B------:R4:W-:Y:S01]  /*21a90*/  @!P5 ST.E.64 desc[UR6][R8.64], R50 ;  /* 0x000000320800d985 */ /* 0x0009e2000c101b06 */
[-C--:B0-----:R-:W-:Y:S02]  /*21aa0*/  @!P0 LEA R4, P6, R199, R2.reuse, 0x2 ;  /* 0x00000002c7048211 */ /* 0x081fe400078c10ff */
[-C--:B---3--:R-:W-:Y:S02]  /*21ab0*/  @!P1 LEA R6, P5, R197, R2.reuse, 0x2 ;  /* 0x00000002c5069211 */ /* 0x088fe400078a10ff */
[-C--:B------:R-:W-:Y:S02]  /*21ac0*/  @!P0 LEA.HI.X R5, R199, R3.reuse, R200, 0x2, P6 ;  /* 0x00000003c7058211 */ /* 0x080fe400030f14c8 */
[----:B------:R-:W-:Y:S02]  /*21ad0*/  @!P1 LEA.HI.X R7, R197, R3, R198, 0x2, P5 ;  /* 0x00000003c5079211 */ /* 0x000fe400028f14c6 */
[----:B------:R-:W-:Y:S01]  /*21ae0*/  ISETP.GE.AND P5, PT, R189, UR4, PT ;  /* 0x00000004bd007c0c */ /* 0x000fe2000bfa6270 */
[----:B------:R0:W-:Y:S01]  /*21af0*/  @!P0 ST.E.64 desc[UR6][R4.64], R54 ;  /* 0x0000003604008985 */ /* 0x0001e2000c101b06 */
[----:B----4-:R-:W-:-:S02]  /*21b00*/  @!P2 LEA R8, P6, R195, R2, 0x2 ;  /* 0x00000002c308a211 */ /* 0x010fc400078c10ff */
[----:B------:R-:W-:Y:S01]  /*21b10*/  ISETP.GE.AND P0, PT, R187, UR4, PT ;  /* 0x00000004bb007c0c */ /* 0x000fe2000bf06270 */
[----:B------:R3:W-:Y:S01]  /*21b20*/  @!P1 ST.E.64 desc[UR6][R6.64], R64 ;  /* 0x0000004006009985 */ /* 0x0007e2000c101b06 */
[----:B------:R-:W-:Y:S02]  /*21b30*/  @!P2 LEA.HI.X R9, R195, R3, R196, 0x2, P6 ;  /* 0x00000003c309a211 */ /* 0x000fe400030f14c4 */
        /* <DEDUP_REMOVED lines=8> */
[----:B----4-:R-:W-:-:S03]  /*21bc0*/  @!P5 LEA R8, P6, R189, R2, 0x2 ;  /* 0x00000002bd08d211 */ /* 0x010fc600078c10ff */
[----:B------:R3:W-:Y:S01]  /*21bd0*/  @!P4 ST.E.64 desc[UR6][R6.64], R70 ;  /* 0x000000460600c985 */ /* 0x0007e2000c101b06 */
[----:B------:R-:W-:-:S05]  /*21be0*/  @!P5 LEA.HI.X R9, R189, R3, R190, 0x2, P6 ;  /* 0x00000003bd09d211 */ /* 0x000fca00030f14be */
[----:B------:R4:W-:Y:S01]  /*21bf0*/  @!P5 ST.E.64 desc[UR6][R8.64], R74 ;  /* 0x0000004a0800d985 */ /* 0x0009e2000c101b06 */
[----:B------:R-:W-:Y:S02]  /*21c00*/  ISETP.GE.AND P5, PT, R149, UR4, PT ;  /* 0x0000000495007c0c */ /* 0x000fe4000bfa6270 */
[----:B0-----:R-:W-:-:S04]  /*21c10*/  @!P0 LEA R4, P4, R187, R2, 0x2 ;  /* 0x00000002bb048211 */ /* 0x001fc800078810ff */
[-C--:B------:R-:W-:Y:S02]  /*21c20*/  @!P0 LEA.HI.X R5, R187, R3.reuse, R188, 0x2, P4 ;  /* 0x00000003bb058211 */ /* 0x080fe400020f14bc */
[----:B------:R-:W-:Y:S02]  /*21c30*/  ISETP.GE.AND P4, PT, R147, UR4, PT ;  /* 0x0000000493007c0c */ /* 0x000fe4000bf86270 */
[-C--:B---3--:R-:W-:Y:S01]  /*21c40*/  @!P1 LEA R6, P3, R185, R2.reuse, 0x2 ;  /* 0x00000002b9069211 */ /* 0x088fe200078610ff */
[----:B------:R0:W-:Y:S01]  /*21c50*/  @!P0 ST.E.64 desc[UR6][R4.64], R72 ;  /* 0x0000004804008985 */ /* 0x0001e2000c101b06 */
[----:B----4-:R-:W-:Y:S02]  /*21c60*/  @!P2 LEA R8, P6, R151, R2, 0x2 ;  /* 0x000000029708a211 */ /* 0x010fe400078c10ff */
[----:B------:R-:W-:Y:S02]  /*21c70*/  @!P1 LEA.HI.X R7, R185, R3, R186, 0x2, P3 ;  /* 0x00000003b9079211 */ /* 0x000fe400018f14ba */
[----:B------:R-:W-:-:S02]  /*21c80*/  ISETP.GE.AND P3, PT, R145, UR4, PT ;  /* 0x0000000491007c0c */ /* 0x000fc4000bf66270 */
[----:B------:R-:W-:Y:S01]  /*21c90*/  @!P2 LEA.HI.X R9, R151, R3, R184, 0x2, P6 ;  /* 0x000000039709a211 */ /* 0x000fe200030f14b8 */
[----:B------:R3:W-:Y:S01]  /*21ca0*/  @!P1 ST.E.64 desc[UR6][R6.64], R76 ;  /* 0x0000004c06009985 */ /* 0x0007e2000c101b06 */
[----:B------:R-:W-:-:S03]  /*21cb0*/  ISETP.GE.AND P1, PT, R141, UR4, PT ;  /* 0x000000048d007c0c */ /* 0x000fc6000bf26270 */
[----:B------:R4:W-:Y:S01]  /*21cc0*/  @!P2 ST.E.64 desc[UR6][R8.64], R78 ;  /* 0x0000004e0800a985 */ /* 0x0009e2000c101b06 */
[----:B------:R-:W-:Y:S02]  /*21cd0*/  ISETP.GE.AND P2, PT, R143, UR4, PT ;  /* 0x000000048f007c0c */ /* 0x000fe4000bf46270 */
[----:B0-----:R-:W-:-:S04]  /*21ce0*/  @!P5 LEA R4, P6, R149, R2, 0x2 ;  /* 0x000000029504d211 */ /* 0x001fc800078c10ff */
[----:B------:R-:W-:Y:S02]  /*21cf0*/  @!P5 LEA.HI.X R5, R149, R3, R150, 0x2, P6 ;  /* 0x000000039505d211 */ /* 0x000fe400030f1496 */
[----:B---3--:R-:W-:-:S03]  /*21d00*/  @!P4 LEA R6, P0, R147, R2, 0x2 ;  /* 0x000000029306c211 */ /* 0x008fc600078010ff */
[----:B------:R0:W-:Y:S01]  /*21d10*/  @!P5 ST.E.64 desc[UR6][R4.64], R80 ;  /* 0x000000500400d985 */ /* 0x0001e2000c101b06 */
[----:B------:R-:W-:Y:S02]  /*21d20*/  ISETP.GE.AND P5, PT, R137, UR4, PT ;  /* 0x0000000489007c0c */ /* 0x000fe4000bfa6270 */
[-C--:B------:R-:W-:Y:S02]  /*21d30*/  @!P4 LEA.HI.X R7, R147, R3.reuse, R148, 0x2, P0 ;  /* 0x000000039307c211 */ /* 0x080fe400000f1494 */
[----:B------:R-:W-:Y:S02]  /*21d40*/  ISETP.GE.AND P0, PT, R139, UR4, PT ;  /* 0x000000048b007c0c */ /* 0x000fe4000bf06270 */
[----:B----4-:R-:W-:Y:S01]  /*21d50*/  @!P3 LEA R8, P6, R145, R2, 0x2 ;  /* 0x000000029108b211 */ /* 0x010fe200078c10ff */
[----:B------:R3:W-:Y:S01]  /*21d60*/  @!P4 ST.E.64 desc[UR6][R6.64], R82 ;  /* 0x000000520600c985 */ /* 0x0007e2000c101b06 */
[----:B------:R-:W-:Y:S02]  /*21d70*/  ISETP.GE.AND P4, PT, R135, UR4, PT ;  /* 0x0000000487007c0c */ /* 0x000fe4000bf86270 */
[----:B------:R-:W-:-:S02]  /*21d80*/  @!P3 LEA.HI.X R9, R145, R3, R146, 0x2, P6 ;  /* 0x000000039109b211 */ /* 0x000fc400030f1492 */
[----:B0-----:R-:W-:-:S03]  /*21d90*/  @!P2 LEA R4, P6, R143, R2, 0x2 ;  /* 0x000000028f04a211 */ /* 0x001fc600078c10ff */
[----:B------:R0:W-:Y:S01]  /*21da0*/  @!P3 ST.E.64 desc[UR6][R8.64], R84 ;  /* 0x000000540800b985 */ /* 0x0001e2000c101b06 */
[----:B------:R-:W-:Y:S02]  /*21db0*/  @!P2 LEA.HI.X R5, R143, R3, R144, 0x2, P6 ;  /* 0x000000038f05a211 */ /* 0x000fe400030f1490 */
[----:B---3--:R-:W-:-:S03]  /*21dc0*/  @!P1 LEA R6, P3, R141, R2, 0x2 ;  /* 0x000000028d069211 */ /* 0x008fc600078610ff */
[----:B------:R3:W-:Y:S01]  /*21dd0*/  @!P2 ST.E.64 desc[UR6][R4.64], R86 ;  /* 0x000000560400a985 */ /* 0x0007e2000c101b06 */
[-C--:B------:R-:W-:Y:S02]  /*21de0*/  @!P1 LEA.HI.X R7, R141, R3.reuse, R142, 0x2, P3 ;  /* 0x000000038d079211 */ /* 0x080fe400018f148e */
[----:B------:R-:W-:Y:S02]  /*21df0*/  ISETP.GE.AND P3, PT, R133, UR4, PT ;  /* 0x0000000485007c0c */ /* 0x000fe4000bf66270 */
[CC--:B0-----:R-:W-:Y:S01]  /*21e00*/  @!P0 LEA R8, P6, R139.reuse, R2.reuse, 0x2 ;  /* 0x000000028b088211 */ /* 0x0c1fe200078c10ff */
[----:B------:R0:W-:Y:S03]  /*21e10*/  @!P1 ST.E.64 desc[UR6][R6.64], R88 ;  /* 0x0000005806009985 */ /* 0x0001e6000c101b06 */
[----:B------:R-:W-:Y:S02]  /*21e20*/  @!P0 LEA.HI.X R9, R139, R3, R140, 0x2, P6 ;  /* 0x000000038b098211 */ /* 0x000fe400030f148c */
[----:B---3--:R-:W-:-:S03]  /*21e30*/  @!P5 LEA R4, P1, R137, R2, 0x2 ;  /* 0x000000028904d211 */ /* 0x008fc600078210ff */
[----:B------:R3:W-:Y:S01]  /*21e40*/  @!P0 ST.E.64 desc[UR6][R8.64], R90 ;  /* 0x0000005a08008985 */ /* 0x0007e2000c101b06 */
[----:B------:R-:W-:Y:S02]  /*21e50*/  ISETP.GE.AND P0, PT, R128, UR4, PT ;  /* 0x0000000480007c0c */ /* 0x000fe4000bf06270 */
[-C--:B------:R-:W-:Y:S02]  /*21e60*/  @!P5 LEA.HI.X R5, R137, R3.reuse, R138, 0x2, P1 ;  /* 0x000000038905d211 */ /* 0x080fe400008f148a */
[----:B------:R-:W-:Y:S02]  /*21e70*/  ISETP.GE.AND P1, PT, R126, UR4, PT ;  /* 0x000000047e007c0c */ /* 0x000fe4000bf26270 */
[C---:B0-----:R-:W-:Y:S01]  /*21e80*/  @!P4 LEA R6, P2, R135.reuse, R2, 0x2 ;  /* 0x000000028706c211 */ /* 0x041fe200078410ff */
[----:B------:R0:W-:Y:S03]  /*21e90*/  @!P5 ST.E.64 desc[UR6][R4.64], R92 ;  /* 0x0000005c0400d985 */ /* 0x0001e6000c101b06 */
[----:B------:R-:W-:-:S02]  /*21ea0*/  @!P4 LEA.HI.X R7, R135, R3, R136, 0x2, P2 ;  /* 0x000000038707c211 */ /* 0x000fc400010f1488 */
[----:B------:R-:W-:Y:S02]  /*21eb0*/  ISETP.GE.AND P2, PT, R120, UR4, PT ;  /* 0x0000000478007c0c */ /* 0x000fe4000bf46270 */
[CC--:B---3--:R-:W-:Y:S01]  /*21ec0*/  @!P3 LEA R8, P6, R133.reuse, R2.reuse, 0x2 ;  /* 0x000000028508b211 */ /* 0x0c8fe200078c10ff */
[----:B------:R3:W-:Y:S01]  /*21ed0*/  @!P4 ST.E.64 desc[UR6][R6.64], R94 ;  /* 0x0000005e0600c985 */ /* 0x0007e2000c101b06 */
[----:B------:R-:W-:Y:S02]  /*21ee0*/  ISETP.GE.AND P4, PT, R124, UR4, PT ;  /* 0x000000047c007c0c */ /* 0x000fe4000bf86270 */
[----:B------:R-:W-:Y:S02]  /*21ef0*/  @!P3 LEA.HI.X R9, R133, R3, R134, 0x2, P6 ;  /* 0x000000038509b211 */ /* 0x000fe400030f1486 */
[----:B0-----:R-:W-:-:S03]  /*21f00*/  @!P1 LEA R4, P6, R126, R2, 0x2 ;  /* 0x000000027e049211 */ /* 0x001fc600078c10ff */
[----:B------:R0:W-:Y:S01]  /*21f10*/  @!P3 ST.E.64 desc[UR6][R8.64], R96 ;  /* 0x000000600800b985 */ /* 0x0001e2000c101b06 */
[----:B------:R-:W-:Y:S02]  /*21f20*/  ISETP.GE.AND P3, PT, R122, UR4, PT ;  /* 0x000000047a007c0c */ /* 0x000fe4000bf66270 */
[----:B------:R-:W-:Y:S02]  /*21f30*/  @!P1 LEA.HI.X R5, R126, R3, R127, 0x2, P6 ;  /* 0x000000037e059211 */ /* 0x000fe400030f147f */
[----:B---3--:R-:W-:-:S04]  /*21f40*/  @!P0 LEA R6, P5, R128, R2, 0x2 ;  /* 0x0000000280068211 */ /* 0x008fc800078a10ff */
[----:B------:R-:W-:Y:S02]  /*21f50*/  @!P0 LEA.HI.X R7, R128, R3, R132, 0x2, P5 ;  /* 0x0000000380078211 */ /* 0x000fe400028f1484 */
[----:B------:R-:W-:-:S03]  /*21f60*/  ISETP.GE.AND P5, PT, R118, UR4, PT ;  /* 0x0000000476007c0c */ /* 0x000fc6000bfa6270 */
[----:B------:R3:W-:Y:S04]  /*21f70*/  @!P0 ST.E.64 desc[UR6][R6.64], R98 ;  /* 0x0000006206008985 */ /* 0x0007e8000c101b06 */
[----:B------:R4:W-:Y:S01]  /*21f80*/  @!P1 ST.E.64 desc[UR6][R4.64], R100 ;  /* 0x0000006404009985 */ /* 0x0009e2000c101b06 */
[----:B0-----:R-:W-:-:S04]  /*21f90*/  @!P2 LEA R8, P1, R120, R2, 0x2 ;  /* 0x000000027808a211 */ /* 0x001fc800078210ff */
[----:B------:R-:W-:Y:S02]  /*21fa0*/  @!P2 LEA.HI.X R9, R120, R3, R121, 0x2, P1 ;  /* 0x000000037809a211 */ /* 0x000fe400008f1479 */
[----:B---3--:R-:W-:-:S04]  /*21fb0*/  @!P4 LEA R6, P0, R124, R2, 0x2 ;  /* 0x000000027c06c211 */ /* 0x008fc800078010ff */
[-C--:B------:R-:W-:Y:S02]  /*21fc0*/  @!P4 LEA.HI.X R7, R124, R3.reuse, R125, 0x2, P0 ;  /* 0x000000037c07c211 */ /* 0x080fe400000f147d */
[-C--:B------:R-:W-:Y:S02]  /*21fd0*/  @!P5 LEA R10, P0, R118, R2.reuse, 0x2 ;  /* 0x00000002760ad211 */ /* 0x080fe400078010ff */
[----:B----4-:R-:W-:Y:S01]  /*21fe0*/  @!P3 LEA R4, P6, R122, R2, 0x2 ;  /* 0x000000027a04b211 */ /* 0x010fe200078c10ff */
[----:B------:R0:W-:Y:S01]  /*21ff0*/  @!P4 ST.E.64 desc[UR6][R6.64], R102 ;  /* 0x000000660600c985 */ /* 0x0001e2000c101b06 */
[-C--:B------:R-:W-:Y:S02]  /*22000*/  @!P5 LEA.HI.X R11, R118, R3.reuse, R119, 0x2, P0 ;  /* 0x00000003760bd211 */ /* 0x080fe400000f1477 */
[----:B------:R-:W-:Y:S02]  /*22010*/  ISETP.GE.AND P0, PT, R116, UR4, PT ;  /* 0x0000000474007c0c */ /* 0x000fe4000bf06270 */
[----:B------:R-:W-:-:S05]  /*22020*/  @!P3 LEA.HI.X R5, R122, R3, R123, 0x2, P6 ;  /* 0x000000037a05b211 */ /* 0x000fca00030f147b */
[----:B------:R0:W-:Y:S04]  /*22030*/  @!P3 ST.E.64 desc[UR6][R4.64], R104 ;  /* 0x000000680400b985 */ /* 0x0001e8000c101b06 */
[----:B------:R0:W-:Y:S04]  /*22040*/  @!P2 ST.E.64 desc[UR6][R8.64], R106 ;  /* 0x0000006a0800a985 */ /* 0x0001e8000c101b06 */
[----:B------:R0:W-:Y:S01]  /*22050*/  @!P5 ST.E.64 desc[UR6][R10.64], R108 ;  /* 0x0000006c0a00d985 */ /* 0x0001e2000c101b06 */
[----:B------:R-:W-:Y:S05]  /*22060*/  @P0 BRA `(.L_x_667) ;  /* 0x0000000c00cc0947 */ /* 0x000fea0003800000 */
[----:B------:R-:W-:Y:S01]  /*22070*/  LEA R2, P0, R116, R2, 0x2 ;  /* 0x0000000274027211 */ /* 0x000fe200078010ff */
[----:B------:R-:W-:-:S03]  /*22080*/  ULDC.64 UR4, c[0x0][0x208] ;  /* 0x0000820000047ab9 */ /* 0x000fc60000000a00 */
[----:B------:R-:W-:-:S05]  /*22090*/  LEA.HI.X R3, R116, R3, R117, 0x2, P0 ;  /* 0x0000000374037211 */ /* 0x000fca00000f1475 */
[----:B------:R3:W-:Y:S01]  /*220a0*/  ST.E.64 desc[UR4][R2.64], R110 ;  /* 0x0000006e02007985 */ /* 0x0007e2000c101b04 */
[----:B------:R-:W-:Y:S05]  /*220b0*/  BRA `(.L_x_667) ;  /* 0x0000000c00b87947 */ /* 0x000fea0003800000 */
.L_x_658:
[----:B------:R-:W2:Y:S01]  /*220c0*/  LDL.LU R4, [R1+0x78] ;  /* 0x0000780001047983 */ /* 0x000ea20000300800 */
[----:B------:R-:W-:Y:S01]  /*220d0*/  ULDC.64 UR6, c[0x0][0xc08] ;  /* 0x0003020000067ab9 */ /* 0x000fe20000000a00 */
[----:B------:R-:W-:Y:S02]  /*220e0*/  ULDC.64 UR4, c[0x0][0xc00] ;  /* 0x0003000000047ab9 */ /* 0x000fe40000000a00 */
[----:B0-----:R-:W3:Y:S04]  /*220f0*/  LDL.LU R0, [R1+0x7c] ;  /* 0x00007c0001007983 */ /* 0x001ee80000300800 */
[----:B------:R-:W4:Y:S01]  /*22100*/  LDL R8, [R1+0x70] ;  /* 0x0000700001087983 */ /* 0x000f220000100800 */
[----:B------:R-:W-:Y:S01]  /*22110*/  ISETP.NE.U32.AND P1, PT, RZ, UR6, PT ;  /* 0x00000006ff007c0c */ /* 0x000fe2000bf25070 */
[----:B------:R-:W-:Y:S01]  /*22120*/  IMAD.MOV.U32 R15, RZ, RZ, RZ ;  /* 0x000000ffff0f7224 */ /* 0x000fe200078e00ff */
[----:B------:R-:W-:Y:S01]  /*22130*/  ISETP.NE.U32.AND P0, PT, RZ, UR4, PT ;  /* 0x00000004ff007c0c */ /* 0x000fe2000bf05070 */
[----:B------:R-:W-:Y:S01]  /*22140*/  ULDC.64 UR8, c[0x0][0x208] ;  /* 0x0000820000087ab9 */ /* 0x000fe20000000a00 */
[----:B------:R-:W-:Y:S01]  /*22150*/  ISETP.NE.AND.EX P1, PT, RZ, UR7, PT, P1 ;  /* 0x00000007ff007c0c */ /* 0x000fe2000bf25310 */
[----:B------:R-:W0:Y:S01]  /*22160*/  S2R R6, SR_TID.X ;  /* 0x0000000000067919 */ /* 0x000e220000002100 */
[----:B------:R-:W-:Y:S01]  /*22170*/  ISETP.NE.AND.EX P0, PT, RZ, UR5, PT, P0 ;  /* 0x00000005ff007c0c */ /* 0x000fe2000bf05300 */
[----:B0-----:R-:W-:-:S05]  /*22180*/  VIADD R7, R6, 0xffffff80 ;  /* 0xffffff8006077836 */ /* 0x001fca0000000000 */
[----:B------:R-:W-:Y:S02]  /*22190*/  ISETP.GT.AND P3, PT, R7, 0x7f, PT ;  /* 0x0000007f0700780c */ /* 0x000fe40003f64270 */
[----:B--2---:R-:W-:-:S04]  /*221a0*/  IADD3 R2, P2, R4, UR4, RZ ;  /* 0x0000000404027c10 */ /* 0x004fc8000ff5e0ff */
[----:B---3--:R-:W-:Y:S02]  /*221b0*/  IADD3.X R3, R0, UR5, RZ, P2, !PT ;  /* 0x0000000500037c10 */ /* 0x008fe400097fe4ff */
[----:B------:R-:W-:Y:S01]  /*221c0*/  @P1 IADD3 R4, P2, R4, UR6, RZ ;  /* 0x0000000604041c10 */ /* 0x000fe2000ff5e0ff */
[----:B------:R-:W-:Y:S02]  /*221d0*/  ULDC UR4, c[0x0][0xa88] ;  /* 0x0002a20000047ab9 */ /* 0x000fe40000000800 */
[----:B------:R0:W5:Y:S01]  /*221e0*/  @P0 LDG.E R15, desc[UR8][R2.64] ;  /* 0x00000008020f0981 */ /* 0x000162000c1e1900 */
[----:B------:R-:W-:Y:S01]  /*221f0*/  @P1 IADD3.X R5, R0, UR7, RZ, P2, !PT ;  /* 0x0000000700051c10 */ /* 0x000fe200097fe4ff */
[----:B------:R-:W-:Y:S01]  /*22200*/  IMAD.U32 R0, RZ, RZ, UR4 ;  /* 0x00000004ff007e24 */ /* 0x000fe2000f8e00ff */
[----:B----4-:R-:W-:-:S05]  /*22210*/  ISETP.NE.AND P2, PT, R8, RZ, PT ;  /* 0x000000ff0800720c */ /* 0x010fca0003f45270 */
[----:B------:R0:W5:Y:S08]  /*22220*/  @P1 LDG.E R0, desc[UR8][R4.64] ;  /* 0x0000000804001981 */ /* 0x000170000c1e1900 */
[----:B------:R-:W2:Y:S02]  /*22230*/  @!P2 LDC R8, c[0x0][0xad4] ;  /* 0x0002b500ff08ab82 */ /* 0x000ea40000000800 */
[----:B--2---:R0:W-:Y:S01]  /*22240*/  @!P2 STL [R1+0x70], R8 ;  /* 0x000070080100a387 */ /* 0x0041e20000100800 */
[----:B------:R-:W-:Y:S01]  /*22250*/  ISETP.GT.AND P2, PT, R8, 0x1, PT ;  /* 0x000000010800780c */ /* 0x000fe20003f44270 */
[----:B------:R-:W-:-:S12]  /*22260*/  @P1 BRA `(.L_x_670) ;  /* 0x0000000000141947 */ /* 0x000fd80003800000 */
[----:B------:R-:W-:Y:S05]  /*22270*/  @!P0 BRA `(.L_x_670) ;  /* 0x0000000000108947 */ /* 0x000fea0003800000 */
[----:B------:R-:W-:Y:S02]  /*22280*/  ULDC.64 UR4, c[0x0][0x208] ;  /* 0x0000820000047ab9 */ /* 0x000fe40000000a00 */
[----:B0-----:R-:W2:Y:S04]  /*22290*/  LDG.E R5, desc[UR4][R2.64] ;  /* 0x0000000402057981 */ /* 0x001ea8000c1e1900 */
[----:B-----5:R-:W2:Y:S02]  /*222a0*/  LDG.E R0, desc[UR4][R2.64+0x4] ;  /* 0x0000040402007981 */ /* 0x020ea4000c1e1900 */
[----:B--2---:R-:W-:-:S07]  /*222b0*/  IMAD.IADD R0, R0, 0x1, -R5 ;  /* 0x0000000100007824 */ /* 0x004fce00078e0a05 */
.L_x_670:
[----:B0-----:R-:W2:Y:S04]  /*222c0*/  LDL.LU R3, [R1+0x74] ;  /* 0x0000740001037983 */ /* 0x001ea80000300800 */
[----:B------:R-:W3:Y:S01]  /*222d0*/  LDL.LU R2, [R1+0x10c] ;  /* 0x00010c0001027983 */ /* 0x000ee20000300800 */
[----:B------:R-:W-:Y:S01]  /*222e0*/  BSSY B1, `(.L_x_671) ;  /* 0x0000039000017945 */ /* 0x000fe20003800000 */
[----:B-----5:R-:W-:Y:S02]  /*222f0*/  SHF.R.S32.HI R24, RZ, 0x1f, R15 ;  /* 0x0000001fff187819 */ /* 0x020fe4000001140f */
[----:B--2---:R-:W-:Y:S02]  /*22300*/  SEL R29, R3, RZ, !P0 ;  /* 0x000000ff031d7207 */ /* 0x004fe40004000000 */
[----:B---3--:R-:W-:Y:S01]  /*22310*/  SEL R26, R2, RZ, !P0 ;  /* 0x000000ff021a7207 */ /* 0x008fe20004000000 */
[----:B------:R-:W-:Y:S06]  /*22320*/  @P3 BRA `(.L_x_672) ;  /* 0x0000000000d03947 */ /* 0x000fec0003800000 */
[----:B------:R-:W2:Y:S01]  /*22330*/  LDL R2, [R1+0x84] ;  /* 0x0000840001027983 */ /* 0x000ea20000100800 */
[----:B------:R-:W0:Y:S02]  /*22340*/  LDC R31, c[0x0][0xbe8] ;  /* 0x0002fa00ff1f7b82 */ /* 0x000e240000000800 */
[----:B0-----:R-:W-:Y:S02]  /*22350*/  IMAD R3, R0, R31, RZ ;  /* 0x0000001f00037224 */ /* 0x001fe400078e02ff */
[----:B--2---:R-:W-:-:S04]  /*22360*/  IMAD R2, R2, 0x80, R6 ;  /* 0x0000008002027824 */ /* 0x004fc800078e0206 */
[----:B------:R-:W-:-:S05]  /*22370*/  VIADD R28, R2, 0xffffff80 ;  /* 0xffffff80021c7836 */ /* 0x000fca0000000000 */
[----:B------:R-:W-:-:S13]  /*22380*/  ISETP.GE.AND P0, PT, R28, R3, PT ;  /* 0x000000031c00720c */ /* 0x000fda0003f06270 */
[----:B------:R-:W-:Y:S05]  /*22390*/  @P0 BRA `(.L_x_672) ;  /* 0x0000000000b40947 */ /* 0x000fea0003800000 */
[----:B------:R-:W2:Y:S01]  /*223a0*/  LDL.LU R30, [R1+0x88] ;  /* 0x00008800011e7983 */ /* 0x000ea20000300800 */
[----:B------:R-:W-:Y:S01]  /*223b0*/  IMAD.MOV.U32 R20, RZ, RZ, 0x9b8 ;  /* 0x000009b8ff147424 */ /* 0x000fe200078e00ff */
[----:B------:R-:W-:Y:S01]  /*223c0*/  ISETP.GT.AND P0, PT, R8, 0x1, PT ;  /* 0x000000010800780c */ /* 0x000fe20003f04270 */
[----:B------:R-:W-:Y:S01]  /*223d0*/  IMAD.MOV.U32 R21, RZ, RZ, R28 ;  /* 0x000000ffff157224 */ /* 0x000fe200078e001c */
[----:B------:R-:W-:Y:S01]  /*223e0*/  ISETP.NE.AND P1, PT, R31, 0x1, PT ;  /* 0x000000011f00780c */ /* 0x000fe20003f25270 */
[----:B------:R-:W0:Y:S01]  /*223f0*/  LDC.64 R8, c[0x0][0xba8] ;  /* 0x0002ea00ff087b82 */ /* 0x000e220000000a00 */
[----:B------:R-:W-:Y:S01]  /*22400*/  SEL R20, R20, 0x978, P0 ;  /* 0x0000097814147807 */ /* 0x000fe20000000000 */
[----:B------:R-:W-:-:S06]  /*22410*/  ULDC.64 UR4, c[0x0][0x208] ;  /* 0x0000820000047ab9 */ /* 0x000fcc0000000a00 */
[----:B------:R-:W3:Y:S08]  /*22420*/  LDC.64 R2, c[0x0][R20+0x220] ;  /* 0x0000880014027b82 */ /* 0x000ef00000000a00 */
[----:B------:R-:W4:Y:S08]  /*22430*/  LDC.64 R10, c[0x0][R20+0x218] ;  /* 0x00008600140a7b82 */ /* 0x000f300000000a00 */
[----:B------:R-:W5:Y:S08]  /*22440*/  LDC.64 R4, c[0x0][R20+0x228] ;  /* 0x00008a0014047b82 */ /* 0x000f700000000a00 */
[----:B------:R-:W1:Y:S08]  /*22450*/  @P1 LDC R13, c[0x0][0xbec] ;  /* 0x0002fb00ff0d1b82 */ /* 0x000e700000000800 */
[----:B------:R-:W5:Y:S08]  /*22460*/  LDC.64 R6, c[0x0][R20+0x210] ;  /* 0x0000840014067b82 */ /* 0x000f700000000a00 */
[----:B------:R-:W5:Y:S01]  /*22470*/  @P1 LDC R27, c[0x0][0xbf0] ;  /* 0x0002fc00ff1b1b82 */ /* 0x000f620000000800 */
[----:B-1----:R-:W-:-:S07]  /*22480*/  @P1 IMAD.HI.U32 R14, R28, R13, RZ ;  /* 0x0000000d1c0e1227 */ /* 0x002fce00078e00ff */
[----:B0-----:R-:W0:Y:S01]  /*22490*/  @!P0 LDC R8, c[0x0][0xb50] ;  /* 0x0002d400ff088b82 */ /* 0x001e220000000800 */
[-C--:B---3--:R-:W-:Y:S02]  /*224a0*/  IMAD R3, R3, R29.reuse, RZ ;  /* 0x0000001d03037224 */ /* 0x088fe400078e02ff */
[----:B------:R-:W-:-:S05]  /*224b0*/  IMAD.WIDE.U32 R12, R2, R29, RZ ;  /* 0x0000001d020c7225 */ /* 0x000fca00078e00ff */
[----:B------:R-:W1:Y:S01]  /*224c0*/  @!P0 LDC R9, c[0x0][0xb54] ;  /* 0x0002d500ff098b82 */ /* 0x000e620000000800 */
[-C--:B----4-:R-:W-:Y:S02]  /*224d0*/  IMAD R25, R11, R223.reuse, RZ ;  /* 0x000000df0b197224 */ /* 0x090fe400078e02ff */
[----:B------:R-:W-:Y:S01]  /*224e0*/  IMAD.WIDE.U32 R10, R10, R223, RZ ;  /* 0x000000df0a0a7225 */ /* 0x000fe200078e00ff */
[----:B-----5:R-:W-:-:S03]  /*224f0*/  @P1 SHF.R.U32.HI R21, RZ, R27, R14 ;  /* 0x0000001bff151219 */ /* 0x020fc6000001160e */
[----:B------:R-:W-:Y:S01]  /*22500*/  IMAD R27, R2, R26, R3 ;  /* 0x0000001a021b7224 */ /* 0x000fe200078e0203 */
[----:B------:R-:W-:Y:S01]  /*22510*/  IADD3 R10, P1, P3, R12, R10, R15 ;  /* 0x0000000a0c0a7210 */ /* 0x000fe20007b3e00f */
[----:B------:R-:W-:Y:S02]  /*22520*/  IMAD.IADD R25, R11, 0x1, R25 ;  /* 0x000000010b197824 */ /* 0x000fe400078e0219 */
[----:B------:R-:W-:Y:S02]  /*22530*/  IMAD.MOV R2, RZ, RZ, -R21 ;  /* 0x000000ffff027224 */ /* 0x000fe400078e0a15 */
[----:B------:R-:W-:Y:S01]  /*22540*/  IMAD.IADD R27, R13, 0x1, R27 ;  /* 0x000000010d1b7824 */ /* 0x000fe200078e021b */
[----:B--2---:R-:W-:-:S05]  /*22550*/  SEL R3, R30, RZ, P0 ;  /* 0x000000ff1e037207 */ /* 0x004fca0000000000 */
[-C--:B------:R-:W-:Y:S02]  /*22560*/  IMAD R11, R5, R3.reuse, RZ ;  /* 0x00000003050b7224 */ /* 0x080fe400078e02ff */
[----:B------:R-:W-:-:S04]  /*22570*/  IMAD.WIDE.U32 R4, R4, R3, RZ ;  /* 0x0000000304047225 */ /* 0x000fc800078e00ff */
[----:B------:R-:W-:Y:S01]  /*22580*/  IMAD R3, R31, R2, R28 ;  /* 0x000000021f037224 */ /* 0x000fe200078e021c */
[----:B------:R-:W-:Y:S01]  /*22590*/  IADD3.X R2, R27, R25, R24, P1, P3 ;  /* 0x000000191b027210 */ /* 0x000fe20000fe6418 */
[----:B------:R-:W-:Y:S01]  /*225a0*/  IMAD.IADD R11, R5, 0x1, R11 ;  /* 0x00000001050b7824 */ /* 0x000fe200078e020b */
[----:B------:R-:W-:Y:S02]  /*225b0*/  IADD3 R4, P0, P1, R21, R10, R4 ;  /* 0x0000000a15047210 */ /* 0x000fe4000791e004 */
[----:B------:R-:W-:-:S04]  /*225c0*/  SHF.R.S32.HI R21, RZ, 0x1f, R21 ;  /* 0x0000001fff157819 */ /* 0x000fc80000011415 */
[----:B------:R-:W-:Y:S01]  /*225d0*/  IADD3.X R5, R21, R2, R11, P0, P1 ;  /* 0x0000000215057210 */ /* 0x000fe200007e240b */
[-C--:B------:R-:W-:Y:S01]  /*225e0*/  IMAD R2, R7, R3.reuse, RZ ;  /* 0x0000000307027224 */ /* 0x080fe200078e02ff */
[----:B------:R-:W-:Y:S01]  /*225f0*/  SHF.R.S32.HI R11, RZ, 0x1f, R3 ;  /* 0x0000001fff0b7819 */ /* 0x000fe20000011403 */
[----:B------:R-:W-:-:S04]  /*22600*/  IMAD.WIDE.U32 R4, R6, R3, R4 ;  /* 0x0000000306047225 */ /* 0x000fc800078e0004 */
[----:B------:R-:W-:Y:S01]  /*22610*/  IMAD R11, R6, R11, R2 ;  /* 0x0000000b060b7224 */ /* 0x000fe200078e0202 */
[----:B0-----:R-:W-:Y:S01]  /*22620*/  LEA R8, P0, R4, R8, 0x2 ;  /* 0x0000000804087211 */ /* 0x001fe200078010ff */
[----:B------:R-:W-:Y:S02]  /*22630*/  IMAD.MOV.U32 R3, RZ, RZ, -0x800000 ;  /* 0xff800000ff037424 */ /* 0x000fe400078e00ff */
[----:B------:R-:W-:-:S05]  /*22640*/  IMAD.IADD R2, R5, 0x1, R11 ;  /* 0x0000000105027824 */ /* 0x000fca00078e020b */
[----:B-1----:R-:W-:-:S05]  /*22650*/  LEA.HI.X R9, R4, R9, R2, 0x2, P0 ;  /* 0x0000000904097211 */ /* 0x002fca00000f1402 */
[----:B------:R0:W-:Y:S02]  /*22660*/  STG.E desc[UR4][R8.64], R3 ;  /* 0x0000000308007986 */ /* 0x0001e4000c101904 */
.L_x_672:
[----:B------:R-:W-:Y:S05]  /*22670*/  BSYNC B1 ;  /* 0x0000000000017941 */ /* 0x000fea0003800000 */
.L_x_671:
[----:B------:R-:W-:Y:S05]  /*22680*/  @P2 BRA `(.L_x_667) ;  /* 0x0000000800442947 */ /* 0x000fea0003800000 */
[----:B------:R-:W2:Y:S01]  /*22690*/  LDL.LU R10, [R1+0x84] ;  /* 0x00008400010a7983 */ /* 0x000ea20000300800 */
[----:B0-----:R-:W0:Y:S01]  /*226a0*/  LDC R9, c[0x0][0xbe8] ;  /* 0x0002fa00ff097b82 */ /* 0x001e220000000800 */
[----:B------:R-:W-:Y:S01]  /*226b0*/  ULDC.64 UR4, c[0x0][0xaa0] ;  /* 0x0002a80000047ab9 */ /* 0x000fe20000000a00 */
[----:B------:R-:W-:Y:S01]  /*226c0*/  BSSY B1, `(.L_x_673) ;  /* 0x0000048000017945 */ /* 0x000fe20003800000 */
[----:B------:R-:W3:Y:S01]  /*226d0*/  S2R R2, SR_TID.X ;  /* 0x0000000000027919 */ /* 0x000ee20000002100 */
[----:B0-----:R-:W-:Y:S01]  /*226e0*/  ISETP.NE.AND P0, PT, R9, 0x1, PT ;  /* 0x000000010900780c */ /* 0x001fe20003f05270 */
[----:B---3--:R-:W-:-:S12]  /*226f0*/  VIADD R4, R2, 0xffffff80 ;  /* 0xffffff8002047836 */ /* 0x008fd80000000000 */
[----:B------:R-:W0:Y:S01]  /*22700*/  @P0 LDC R7, c[0x0][0xbec] ;  /* 0x0002fb00ff070b82 */ /* 0x000e220000000800 */
[----:B------:R-:W-:Y:S01]  /*22710*/  IMAD R2, R24, UR4, RZ ;  /* 0x0000000418027c24 */ /* 0x000fe2000f8e02ff */
[----:B------:R-:W-:-:S03]  /*22720*/  SHF.R.S32.HI R11, RZ, 0x1f, R4 ;  /* 0x0000001fff0b7819 */ /* 0x000fc60000011404 */
[----:B------:R-:W-:Y:S01]  /*22730*/  IMAD R5, R15, UR5, R2 ;  /* 0x000000050f057c24 */ /* 0x000fe2000f8e0202 */
[----:B------:R-:W-:Y:S01]  /*22740*/  LEA.HI R6, R11, R4, RZ, 0x3 ;  /* 0x000000040b067211 */ /* 0x000fe200078f18ff */
[----:B------:R-:W-:Y:S01]  /*22750*/  IMAD.WIDE.U32 R2, R15, UR4, RZ ;  /* 0x000000040f027c25 */ /* 0x000fe2000f8e00ff */
[----:B------:R-:W3:Y:S01]  /*22760*/  @P0 LDC R11, c[0x0][0xbf0] ;  /* 0x0002fc00ff0b0b82 */ /* 0x000ee20000000800 */
[----:B------:R-:W-:Y:S01]  /*22770*/  ULDC.64 UR4, c[0x0][0xae8] ;  /* 0x0002ba0000047ab9 */ /* 0x000fe20000000a00 */
[----:B------:R-:W-:Y:S01]  /*22780*/  LOP3.LUT R13, R6, 0xfffffff8, RZ, 0xc0, !PT ;  /* 0xfffffff8060d7812 */ /* 0x000fe200078ec0ff */
[----:B------:R-:W-:Y:S02]  /*22790*/  IMAD.IADD R3, R3, 0x1, R5 ;  /* 0x0000000103037824 */ /* 0x000fe400078e0205 */
[----:B------:R-:W-:Y:S02]  /*227a0*/  IMAD R15, R0, R9, RZ ;  /* 0x00000009000f7224 */ /* 0x000fe400078e02ff */
[----:B------:R-:W-:-:S02]  /*227b0*/  IMAD.IADD R13, R4, 0x1, -R13 ;  /* 0x00000001040d7824 */ /* 0x000fc400078e0a0d */
[----:B------:R-:W-:-:S04]  /*227c0*/  IMAD.WIDE.U32 R2, R223, UR4, R2 ;  /* 0x00000004df027c25 */ /* 0x000fc8000f8e0002 */
[----:B------:R-:W-:Y:S02]  /*227d0*/  IMAD R4, R13, 0x20, R224 ;  /* 0x000000200d047824 */ /* 0x000fe400078e02e0 */
[----:B------:R-:W-:Y:S01]  /*227e0*/  IMAD R3, R223, UR5, R3 ;  /* 0x00000005df037c24 */ /* 0x000fe2000f8e0203 */
[----:B------:R-:W-:Y:S02]  /*227f0*/  ULDC.64 UR4, c[0x0][0xaf0] ;  /* 0x0002bc0000047ab9 */ /* 0x000fe40000000a00 */
[----:B------:R-:W-:Y:S02]  /*22800*/  IMAD R6, R26, UR4, RZ ;  /* 0x000000041a067c24 */ /* 0x000fe4000f8e02ff */
[----:B------:R-:W-:-:S04]  /*22810*/  IMAD.WIDE.U32 R2, R29, UR4, R2 ;  /* 0x000000041d027c25 */ /* 0x000fc8000f8e0002 */
[C---:B--2---:R-:W-:Y:S02]  /*22820*/  IMAD R8, R10.reuse, 0x80, R4 ;  /* 0x000000800a087824 */ /* 0x044fe400078e0204 */
[----:B------:R-:W-:Y:S02]  /*22830*/  IMAD R12, R10, 0x80, R224 ;  /* 0x000000800a0c7824 */ /* 0x000fe400078e02e0 */
[----:B0-----:R-:W-:-:S03]  /*22840*/  @P0 IMAD.HI.U32 R4, R8, R7, RZ ;  /* 0x0000000708040227 */ /* 0x001fc600078e00ff */
[C---:B------:R-:W-:Y:S01]  /*22850*/  ISETP.GE.AND P2, PT, R12.reuse, R15, PT ;  /* 0x0000000f0c00720c */ /* 0x040fe20003f46270 */
[----:B------:R-:W-:Y:S01]  /*22860*/  IMAD.MOV.U32 R5, RZ, RZ, R8 ;  /* 0x000000ffff057224 */ /* 0x000fe200078e0008 */
[----:B---3--:R-:W-:Y:S01]  /*22870*/  @P0 SHF.R.U32.HI R5, RZ, R11, R4 ;  /* 0x0000000bff050219 */ /* 0x008fe20000011604 */
[----:B------:R-:W-:Y:S01]  /*22880*/  IMAD R7, R29, UR5, R6 ;  /* 0x000000051d077c24 */ /* 0x000fe2000f8e0206 */
[----:B------:R-:W-:Y:S01]  /*22890*/  ULDC.64 UR4, c[0x0][0xae0] ;  /* 0x0002b80000047ab9 */ /* 0x000fe20000000a00 */
[----:B------:R-:W-:Y:S01]  /*228a0*/  VIADD R0, R12, 0x20 ;  /* 0x000000200c007836 */ /* 0x000fe20000000000 */
[----:B------:R-:W-:Y:S01]  /*228b0*/  SHF.R.S32.HI R4, RZ, 0x1f, R5 ;  /* 0x0000001fff047819 */ /* 0x000fe20000011405 */
[----:B------:R-:W-:Y:S02]  /*228c0*/  IMAD.IADD R3, R3, 0x1, R7 ;  /* 0x0000000103037824 */ /* 0x000fe400078e0207 */
[----:B------:R-:W-:Y:S01]  /*228d0*/  IMAD.MOV R7, RZ, RZ, -R5 ;  /* 0x000000ffff077224 */ /* 0x000fe200078e0a05 */
[----:B------:R-:W-:Y:S01]  /*228e0*/  ISETP.GE.AND P1, PT, R0, R15, PT ;  /* 0x0000000f0000720c */ /* 0x000fe20003f26270 */
[----:B------:R-:W-:-:S02]  /*228f0*/  IMAD R4, R4, UR4, RZ ;  /* 0x0000000404047c24 */ /* 0x000fc4000f8e02ff */
[----:B------:R-:W-:Y:S02]  /*22900*/  IMAD R7, R9, R7, R8 ;  /* 0x0000000709077224 */ /* 0x000fe400078e0208 */
[----:B------:R-:W-:-:S04]  /*22910*/  IMAD.WIDE.U32 R2, R5, UR4, R2 ;  /* 0x0000000405027c25 */ /* 0x000fc8000f8e0002 */
[----:B------:R-:W-:Y:S01]  /*22920*/  IMAD R5, R5, UR5, R4 ;  /* 0x0000000505057c24 */ /* 0x000fe2000f8e0204 */
[----:B------:R-:W-:Y:S01]  /*22930*/  SHF.R.S32.HI R4, RZ, 0x1f, R7 ;  /* 0x0000001fff047819 */ /* 0x000fe20000011407 */
[----:B------:R-:W-:Y:S01]  /*22940*/  ULDC.64 UR4, c[0x0][0xad8] ;  /* 0x0002b60000047ab9 */ /* 0x000fe20000000a00 */
[----:B------:R-:W-:Y:S02]  /*22950*/  VIADD R0, R12, 0x40 ;  /* 0x000000400c007836 */ /* 0x000fe40000000000 */
[----:B------:R-:W-:Y:S02]  /*22960*/  IMAD.IADD R3, R3, 0x1, R5 ;  /* 0x0000000103037824 */ /* 0x000fe400078e0205 */
[----:B------:R-:W-:Y:S01]  /*22970*/  IMAD R4, R4, UR4, RZ ;  /* 0x0000000404047c24 */ /* 0x000fe2000f8e02ff */
[----:B------:R-:W-:Y:S01]  /*22980*/  ISETP.GE.AND P0, PT, R0, R15, PT ;  /* 0x0000000f0000720c */ /* 0x000fe20003f06270 */
[----:B------:R-:W-:-:S04]  /*22990*/  IMAD.WIDE.U32 R2, R7, UR4, R2 ;  /* 0x0000000407027c25 */ /* 0x000fc8000f8e0002 */
[----:B------:R-:W-:Y:S01]  /*229a0*/  IMAD R5, R7, UR5, R4 ;  /* 0x0000000507057c24 */ /* 0x000fe2000f8e0204 */
[----:B------:R-:W-:Y:S02]  /*229b0*/  ULDC.64 UR4, c[0x0][0xa80] ;  /* 0x0002a00000047ab9 */ /* 0x000fe40000000a00 */
[----:B------:R-:W-:Y:S01]  /*229c0*/  LEA R10, P3, R2, UR4, 0x1 ;  /* 0x00000004020a7c11 */ /* 0x000fe2000f8608ff */
[----:B------:R-:W-:-:S04]  /*229d0*/  IMAD.IADD R3, R3, 0x1, R5 ;  /* 0x0000000103037824 */ /* 0x000fc800078e0205 */
[----:B------:R0:W2:Y:S01]  /*229e0*/  SHFL.IDX PT, R13, R10, RZ, 0x181f ;  /* 0x00181fff0a0d7589 */ /* 0x0000a200000e0000 */
[----:B------:R-:W-:-:S05]  /*229f0*/  LEA.HI.X R11, R2, UR5, R3, 0x1, P3 ;  /* 0x00000005020b7c11 */ /* 0x000fca00098f0c03 */
[----:B------:R0:W3:Y:S01]  /*22a00*/  SHFL.IDX PT, R9, R11, RZ, 0x181f ;  /* 0x00181fff0b097589 */ /* 0x0000e200000e0000 */
[----:B------:R-:W-:Y:S05]  /*22a10*/  @P2 BRA `(.L_x_674) ;  /* 0x0000000000482947 */ /* 0x000fea0003800000 */
[----:B------:R-:W-:Y:S01]  /*22a20*/  ULDC UR4, c[0x0][0xac8] ;  /* 0x0002b20000047ab9 */ /* 0x000fe20000000800 */
[----:B------:R-:W-:Y:S01]  /*22a30*/  ULDC.64 UR6, c[0x0][0x208] ;  /* 0x0000820000067ab9 */ /* 0x000fe20000000a00 */
[----:B------:R-:W-:Y:S02]  /*22a40*/  ISETP.GE.AND P5, PT, R16, UR4, PT ;  /* 0x0000000410007c0c */ /* 0x000fe4000bfa6270 */
[----:B------:R-:W-:Y:S02]  /*22a50*/  ISETP.GE.AND P4, PT, R214, UR4, PT ;  /* 0x00000004d6007c0c */ /* 0x000fe4000bf86270 */
[----:B------:R-:W-:Y:S02]  /*22a60*/  ISETP.GE.AND P3, PT, R19, UR4, PT ;  /* 0x0000000413007c0c */ /* 0x000fe4000bf66270 */
[----:B------:R-:W-:-:S07]  /*22a70*/  ISETP.GE.AND P2, PT, R22, UR4, PT ;  /* 0x0000000416007c0c */ /* 0x000fce000bf46270 */
[----:B--2---:R-:W-:-:S04]  /*22a80*/  @!P5 LEA R2, P6, R16, R13, 0x1 ;  /* 0x0000000d1002d211 */ /* 0x004fc800078c08ff */
[----:B---3--:R-:W-:Y:S02]  /*22a90*/  @!P5 LEA.HI.X R3, R16, R9, R17, 0x1, P6 ;  /* 0x000000091003d211 */ /* 0x008fe400030f0c11 */
        /* <DEDUP_REMOVED lines=10> */
.L_x_674:
[----:B------:R-:W-:Y:S05]  /*22b40*/  BSYNC B1 ;  /* 0x0000000000017941 */ /* 0x000fea0003800000 */
.L_x_673:
[----:B---34-:R3:W4:Y:S01]  /*22b50*/  SHFL.IDX PT, R9, R11, 0x1, 0x181f ;  /* 0x00381f000b097f89 */ /* 0x01872200000e0000 */
        /* <DEDUP_REMOVED lines=21> */
.L_x_676:
[----:B------:R-:W-:Y:S05]  /*22cb0*/  BSYNC B1 ;  /* 0x0000000000017941 */ /* 0x000fea0003800000 */
.L_x_675:
[----:B0---4-:R0:W4:Y:S01]  /*22cc0*/  SHFL.IDX PT, R9, R11, 0x2, 0x181f ;  /* 0x00581f000b097f89 */ /* 0x01112200000e0000 */
        /* <DEDUP_REMOVED lines=12> */
[----:B----4-:R-:W-:Y:S02]  /*22d90*/  @!P3 LEA.HI.X R3, R16, R9, R17, 0x1, P6 ;  /* 0x000000091003b211 */ /* 0x010fe400030f0c11 */
        /* <DEDUP_REMOVED lines=8> */
.L_x_678:
[----:B------:R-:W-:Y:S05]  /*22e20*/  BSYNC B1 ;  /* 0x0000000000017941 */ /* 0x000fea0003800000 */
.L_x_677:
[----:B------:R-:W-:Y:S01]  /*22e30*/  VIADD R0, R12, 0x60 ;  /* 0x000000600c007836 */ /* 0x000fe20000000000 */
[----:B0--3--:R-:W0:Y:S04]  /*22e40*/  SHFL.IDX PT, R11, R11, 0x3, 0x181f ;  /* 0x00781f000b0b7f89 */ /* 0x009e2800000e0000 */
[----:B------:R-:W-:Y:S01]  /*22e50*/  ISETP.GE.AND P0, PT, R0, R15, PT ;  /* 0x0000000f0000720c */ /* 0x000fe20003f06270 */
[----:B----4-:R3:W4:-:S12]  /*22e60*/  SHFL.IDX PT, R9, R10, 0x3, 0x181f ;  /* 0x00781f000a097f89 */ /* 0x01071800000e0000 */
[----:B---3--:R-:W-:Y:S05]  /*22e70*/  @P0 BRA `(.L_x_667) ;  /* 0x0000000000480947 */ /* 0x008fea0003800000 */
[----:B------:R-:W-:Y:S01]  /*22e80*/  ULDC UR4, c[0x0][0xac8] ;  /* 0x0002b20000047ab9 */ /* 0x000fe20000000800 */
[----:B------:R-:W-:Y:S01]  /*22e90*/  ULDC.64 UR6, c[0x0][0x208] ;  /* 0x0000820000067ab9 */ /* 0x000fe20000000a00 */
[----:B------:R-:W-:Y:S02]  /*22ea0*/  ISETP.GE.AND P3, PT, R16, UR4, PT ;  /* 0x0000000410007c0c */ /* 0x000fe4000bf66270 */
[----:B------:R-:W-:Y:S02]  /*22eb0*/  ISETP.GE.AND P2, PT, R214, UR4, PT ;  /* 0x00000004d6007c0c */ /* 0x000fe4000bf46270 */
[----:B------:R-:W-:Y:S02]  /*22ec0*/  ISETP.GE.AND P1, PT, R19, UR4, PT ;  /* 0x0000000413007c0c */ /* 0x000fe4000bf26270 */
[----:B------:R-:W-:-:S07]  /*22ed0*/  ISETP.GE.AND P0, PT, R22, UR4, PT ;  /* 0x0000000416007c0c */ /* 0x000fce000bf06270 */
[-C--:B----4-:R-:W-:Y:S02]  /*22ee0*/  @!P3 LEA R2, P6, R16, R9.reuse, 0x1 ;  /* 0x000000091002b211 */ /* 0x090fe400078c08ff */
[-C--:B------:R-:W-:Y:S02]  /*22ef0*/  @!P2 LEA R4, P5, R212, R9.reuse, 0x1 ;  /* 0x00000009d404a211 */ /* 0x080fe400078a08ff */
[C---:B------:R-:W-:Y:S02]  /*22f00*/  @!P1 LEA R6, P4, R19.reuse, R9, 0x1 ;  /* 0x0000000913069211 */ /* 0x040fe400078808ff */
        /* <DEDUP_REMOVED lines=9> */
.L_x_667:
[----:B------:R-:W-:Y:S05]  /*22fa0*/  BSYNC B0 ;  /* 0x0000000000007941 */ /* 0x000fea0003800000 */
.L_x_657:
[----:B------:R-:W-:Y:S02]  /*22fb0*/  ULDC UR4, c[0x0][0xc3c] ;  /* 0x00030f0000047ab9 */ /* 0x000fe40000000800 */
[----:B-1----:R-:W-:-:S13]  /*22fc0*/  ISETP.GE.AND P0, PT, R131, UR4, PT ;  /* 0x0000000483007c0c */ /* 0x002fda000bf06270 */
[----:B------:R-:W-:Y:S05]  /*22fd0*/  @!P0 BRA `(.L_x_679) ;  /* 0xfffffde800388947 */ /* 0x000fea000383ffff */
[----:B------:R-:W-:Y:S05]  /*22fe0*/  BRA `(.L_x_434) ;  /* 0x0000007800807947 */ /* 0x000fea0003800000 */
.L_x_432:
[----:B------:R-:W-:-:S08]  /*22ff0*/  NOP ;  /* 0x0000000000007918 */ /* 0x000fd00000000000 */
[----:B------:R-:W0:-:S00]  /*23000*/  USETMAXREG.DEALLOC.CTAPOOL 0x28 ;  /* 0x00000028000079c8 */ /* 0x000e0000080e0500 */
        /* <DEDUP_REMOVED lines=14> */
.L_x_680:
[----:B------:R-:W-:Y:S01]  /*230f0*/  LOP3.LUT R7, R0, 0x1f, RZ, 0xc0, !PT ;  /* 0x0000001f00077812 */ /* 0x000fe200078ec0ff */
[----:B------:R-:W-:Y:S01]  /*23100*/  ULDC UR4, c[0x0][0xc3c] ;  /* 0x00030f0000047ab9 */ /* 0x000fe20000000800 */
[----:B------:R-:W-:Y:S01]  /*23110*/  IMAD.MOV.U32 R9, RZ, RZ, RZ ;  /* 0x000000ffff097224 */ /* 0x000fe200078e00ff */
[----:B------:R-:W-:Y:S01]  /*23120*/  ULDC.64 UR6, c[0x0][0x208] ;  /* 0x0000820000067ab9 */ /* 0x000fe20000000a00 */
[----:B------:R-:W-:Y:S01]  /*23130*/  ISETP.NE.AND P0, PT, R7, 0x1f, PT ;  /* 0x0000001f0700780c */ /* 0x000fe20003f05270 */
[----:B------:R-:W-:-:S03]  /*23140*/  ULDC UR5, c[0x0][0xc38] ;  /* 0x00030e0000057ab9 */ /* 0x000fc60000000800 */
[----:B------:R-:W-:-:S13]  /*23150*/  ISETP.GE.OR P1, PT, R7, UR4, !P0 ;  /* 0x0000000407007c0c */ /* 0x000fda000c726670 */
[----:B------:R-:W0:Y:S08]  /*23160*/  @!P1 LDC.64 R4, c[0x0][0xc80] ;  /* 0x00032000ff049b82 */ /* 0x000e300000000a00 */
[----:B------:R-:W1:Y:S01]  /*23170*/  @!P1 LDC.64 R2, c[0x0][0xc78] ;  /* 0x00031e00ff029b82 */ /* 0x000e620000000a00 */
[----:B0-----:R-:W-:-:S05]  /*23180*/  @!P1 IMAD.WIDE.U32 R4, R7, 0x4, R4 ;  /* 0x0000000407049825 */ /* 0x001fca00078e0004 */
[----:B------:R-:W2:Y:S01]  /*23190*/  @!P1 LDG.E R6, desc[UR6][R4.64] ;  /* 0x0000000604069981 */ /* 0x000ea2000c1e1900 */
[----:B-1----:R-:W-:-:S05]  /*231a0*/  @!P1 IMAD.WIDE.U32 R2, R7, 0x4, R2 ;  /* 0x0000000407029825 */ /* 0x002fca00078e0002 */
[----:B------:R-:W2:Y:S01]  /*231b0*/  @!P1 LDG.E R9, desc[UR6][R2.64] ;  /* 0x0000000602099981 */ /* 0x000ea2000c1e1900 */
[C---:B------:R-:W-:Y:S02]  /*231c0*/  ISETP.NE.AND P1, PT, R7.reuse, RZ, PT ;  /* 0x000000ff0700720c */ /* 0x040fe40003f25270 */
[C---:B------:R-:W-:Y:S02]  /*231d0*/  ISETP.GE.U32.AND P2, PT, R7.reuse, 0x2, PT ;  /* 0x000000020700780c */ /* 0x040fe40003f46070 */
[C---:B------:R-:W-:Y:S02]  /*231e0*/  ISETP.GE.U32.AND P3, PT, R7.reuse, 0x4, PT ;  /* 0x000000040700780c */ /* 0x040fe40003f66070 */
[C---:B------:R-:W-:Y:S02]  /*231f0*/  ISETP.GE.U32.AND P4, PT, R7.reuse, 0x8, PT ;  /* 0x000000080700780c */ /* 0x040fe40003f86070 */
[----:B------:R-:W-:Y:S01]  /*23200*/  ISETP.GE.U32.AND P5, PT, R7, 0x10, PT ;  /* 0x000000100700780c */ /* 0x000fe20003fa6070 */
[----:B------:R-:W0:Y:S01]  /*23210*/  S2UR UR6, SR_CTAID.X ;  /* 0x00000000000679c3 */ /* 0x000e220000002500 */
[----:B------:R-:W-:Y:S01]  /*23220*/  UMOV UR4, URZ ;  /* 0x0000003f00047c82 */ /* 0x000fe20008000000 */
[----:B--2---:R-:W-:-:S05]  /*23230*/  IMAD R8, R6, R9, RZ ;  /* 0x0000000906087224 */ /* 0x004fca00078e02ff */
        /* <DEDUP_REMOVED lines=23> */
.L_x_684:
[----:B------:R-:W0:Y:S01]  /*233b0*/  LDC R2, c[0x0][0xc3c] ;  /* 0x00030f00ff027b82 */ /* 0x000e220000000800 */
[----:B------:R-:W-:Y:S01]  /*233c0*/  UIADD3 UR4, UR4, 0x1f, URZ ;  /* 0x0000001f04047890 */ /* 0x000fe2000fffe03f */
[----:B------:R-:W-:Y:S02]  /*233d0*/  ULDC UR7, c[0x0][0xc3c] ;  /* 0x00030f0000077ab9 */ /* 0x000fe40000000800 */
[----:B------:R-:W-:-:S03]  /*233e0*/  IMAD.U32 R27, RZ, RZ, UR7 ;  /* 0x00000007ff1b7e24 */ /* 0x000fc6000f8e00ff */
[----:B0-----:R-:W-:-:S13]  /*233f0*/  ISETP.LE.AND P6, PT, R2, UR4, PT ;  /* 0x0000000402007c0c */ /* 0x001fda000bfc3270 */
[----:B------:R-:W-:Y:S05]  /*23400*/  @P6 BRA `(.L_x_683) ;  /* 0x0000000400b06947 */ /* 0x000fea0003800000 */
[----:B------:R-:W-:Y:S01]  /*23410*/  VIADD R9, R7, UR4 ;  /* 0x0000000407097c36 */ /* 0x000fe20008000000 */
[----:B------:R-:W-:Y:S01]  /*23420*/  ULDC.64 UR8, c[0x0][0x208] ;  /* 0x0000820000087ab9 */ /* 0x000fe20000000a00 */
[----:B------:R-:W-:-:S03]  /*23430*/  IMAD.MOV.U32 R6, RZ, RZ, RZ ;  /* 0x000000ffff067224 */ /* 0x000fc600078e00ff */
[----:B------:R-:W-:-:S13]  /*23440*/  ISETP.GE.OR P6, PT, R9, R2, !P0 ;  /* 0x000000020900720c */ /* 0x000fda00047c6670 */
[----:B------:R-:W0:Y:S08]  /*23450*/  @!P6 LDC.64 R4, c[0x0][0xc80] ;  /* 0x00032000ff04eb82 */ /* 0x000e300000000a00 */
[----:B------:R-:W1:Y:S01]  /*23460*/  @!P6 LDC.64 R2, c[0x0][0xc78] ;  /* 0x00031e00ff02eb82 */ /* 0x000e620000000a00 */
[----:B0-----:R-:W-:-:S05]  /*23470*/  @!P6 IMAD.WIDE R4, R9, 0x4, R4 ;  /* 0x000000040904e825 */ /* 0x001fca00078e0204 */
[----:B------:R-:W2:Y:S01]  /*23480*/  @!P6 LDG.E R6, desc[UR8][R4.64] ;  /* 0x000000080406e981 */ /* 0x000ea2000c1e1900 */
[----:B-1----:R-:W-:Y:S01]  /*23490*/  @!P6 IMAD.WIDE R2, R9, 0x4, R2 ;  /* 0x000000040902e825 */ /* 0x002fe200078e0202 */
[----:B------:R-:W-:-:S06]  /*234a0*/  MOV R9, RZ ;  /* 0x000000ff00097202 */ /* 0x000fcc0000000f00 */
        /* <DEDUP_REMOVED lines=22> */
.L_x_682:
        /* <DEDUP_REMOVED lines=18> */
.L_x_685:
        /* <DEDUP_REMOVED lines=27> */
[----:B------:R-:W-:-:S04]  /*238e0*/  @P0 VIADD R2, R2, 0x1 ;  /* 0x0000000102020836 */ /* 0x000fc80000000000 */
[----:B------:R-:W-:Y:S02]  /*238f0*/  IMAD.MOV.U32 R8, RZ, RZ, R2 ;  /* 0x000000ffff087224 */ /* 0x000fe400078e0002 */
[----:B-1----:R-:W-:Y:S02]  /*23900*/  IMAD.MOV R2, RZ, RZ, -R3 ;  /* 0x000000ffff027224 */ /* 0x002fe400078e0a03 */
[----:B------:R-:W-:Y:S01]  /*23910*/  @!P2 IMAD.MOV R8, RZ, RZ, -R8 ;  /* 0x000000ffff08a224 */ /* 0x000fe200078e0a08 */
[----:B------:R-:W-:Y:S01]  /*23920*/  @!P1 LOP3.LUT R8, RZ, R6, RZ, 0x33, !PT ;  /* 0x00000006ff089212 */ /* 0x000fe200078e33ff */
[----:B------:R-:W-:Y:S02]  /*23930*/  IMAD R11, R2, R5, RZ ;  /* 0x00000005020b7224 */ /* 0x000fe400078e02ff */
[----:B------:R-:W-:Y:S01]  /*23940*/  IMAD.MOV.U32 R2, RZ, RZ, RZ ;  /* 0x000000ffff027224 */ /* 0x000fe200078e00ff */
[----:B------:R-:W-:Y:S01]  /*23950*/  IABS R4, R8 ;  /* 0x0000000800047213 */ /* 0x000fe20000000000 */
[----:B------:R-:W-:-:S02]  /*23960*/  IMAD.MOV R10, RZ, RZ, -R10 ;  /* 0x000000ffff0a7224 */ /* 0x000fc400078e0a0a */
[----:B------:R-:W-:-:S04]  /*23970*/  IMAD.HI.U32 R2, R3, R11, R2 ;  /* 0x0000000b03027227 */ /* 0x000fc800078e0002 */
[----:B------:R-:W-:Y:S02]  /*23980*/  IMAD.MOV.U32 R3, RZ, RZ, R4 ;  /* 0x000000ffff037224 */ /* 0x000fe400078e0004 */
[----:B------:R-:W-:Y:S02]  /*23990*/  IMAD.MOV.U32 R4, RZ, RZ, R10 ;  /* 0x000000ffff047224 */ /* 0x000fe400078e000a */
[----:B------:R-:W-:-:S04]  /*239a0*/  IMAD.HI.U32 R2, R2, R3, RZ ;  /* 0x0000000302027227 */ /* 0x000fc800078e00ff */
[----:B------:R-:W-:Y:S01]  /*239b0*/  IMAD R4, R2, R4, R3 ;  /* 0x0000000402047224 */ /* 0x000fe200078e0203 */
[----:B------:R-:W-:Y:S01]  /*239c0*/  LOP3.LUT R3, R8, R9, RZ, 0x3c, !PT ;  /* 0x0000000908037212 */ /* 0x000fe200078e3cff */
[----:B------:R-:W-:-:S03]  /*239d0*/  IMAD R6, R6, R8, RZ ;  /* 0x0000000806067224 */ /* 0x000fc600078e02ff */
[----:B------:R-:W-:Y:S01]  /*239e0*/  ISETP.GT.U32.AND P1, PT, R5, R4, PT ;  /* 0x000000040500720c */ /* 0x000fe20003f24070 */
[----:B------:R-:W-:Y:S01]  /*239f0*/  IMAD.IADD R25, R25, 0x1, -R6 ;  /* 0x0000000119197824 */ /* 0x000fe200078e0a06 */
        /* <DEDUP_REMOVED lines=13> */
.L_x_683:
[----:B------:R-:W-:Y:S02]  /*23ad0*/  IMAD.MOV.U32 R25, RZ, RZ, RZ ;  /* 0x000000ffff197224 */ /* 0x000fe400078e00ff */
[----:B------:R-:W-:Y:S02]  /*23ae0*/  IMAD.U32 R24, RZ, RZ, UR6 ;  /* 0x00000006ff187e24 */ /* 0x000fe4000f8e00ff */
[----:B------:R-:W-:-:S07]  /*23af0*/  IMAD.MOV.U32 R26, RZ, RZ, RZ ;  /* 0x000000ffff1a7224 */ /* 0x000fce00078e00ff */
.L_x_686:
[----:B------:R-:W-:-:S13]  /*23b00*/  ISETP.NE.AND P0, PT, R7, RZ, PT ;  /* 0x000000ff0700720c */ /* 0x000fda0003f05270 */
[----:B------:R-:W0:Y:S01]  /*23b10*/  @!P0 S2R R3, SR_CgaCtaId ;  /* 0x0000000000038919 */ /* 0x000e220000008800 */
[----:B------:R-:W-:-:S04]  /*23b20*/  @!P0 MOV R2, 0x400 ;  /* 0x0000040000028802 */ /* 0x000fc80000000f00 */
[----:B0-----:R-:W-:-:S05]  /*23b30*/  @!P0 LEA R2, R3, R2, 0x18 ;  /* 0x0000000203028211 */ /* 0x001fca00078ec0ff */
[----:B------:R1:W-:Y:S01]  /*23b40*/  @!P0 STS.128 [R2+0x388d0], R24 ;  /* 0x0388d01802008388 */ /* 0x0003e20000000c00 */
[----:B------:R-:W-:Y:S06]  /*23b50*/  BAR.ARV 0x5, 0x180 ;  /* 0x0146000000007b1d */ /* 0x000fec0000002000 */
.L_x_681:
[----:B------:R2:W-:Y:S01]  /*23b60*/  STL [R1+0x2c], RZ ;  /* 0x00002cff01007387 */ /* 0x0005e20000100800 */
[----:B------:R-:W-:Y:S01]  /*23b70*/  ULDC UR4, c[0x0][0xc3c] ;  /* 0x00030f0000047ab9 */ /* 0x000fe20000000800 */
[----:B------:R-:W-:Y:S01]  /*23b80*/  IMAD.MOV.U32 R29, RZ, RZ, 0x1 ;  /* 0x00000001ff1d7424 */ /* 0x000fe200078e00ff */
[----:B0-----:R-:W-:Y:S01]  /*23b90*/  ISETP.GE.AND P0, PT, R27, UR4, PT ;  /* 0x000000041b007c0c */ /* 0x001fe2000bf06270 */
[----:B------:R-:W-:-:S12]  /*23ba0*/  IMAD.MOV.U32 R23, RZ, RZ, RZ ;  /* 0x000000ffff177224 */ /* 0x000fd800078e00ff */
[----:B--2---:R-:W-:Y:S05]  /*23bb0*/  @P0 BRA `(.L_x_687) ;  /* 0x0000006800b00947 */ /* 0x004fea0003800000 */
[----:B------:R-:W0:Y:S01]  /*23bc0*/  S2UR UR5, SR_CgaCtaId ;  /* 0x00000000000579c3 */ /* 0x000e220000008800 */
[----:B------:R2:W-:Y:S01]  /*23bd0*/  STL [R1+0x2c], RZ ;  /* 0x00002cff01007387 */ /* 0x0005e20000100800 */
[C---:B------:R-:W-:Y:S01]  /*23be0*/  SHF.L.U32 R34, R0.reuse, 0x3, RZ ;  /* 0x0000000300227819 */ /* 0x040fe200000006ff */
[----:B------:R-:W-:Y:S01]  /*23bf0*/  UMOV UR4, 0x400 ;  /* 0x0000040000047882 */ /* 0x000fe20000000000 */
[----:B------:R-:W-:Y:S01]  /*23c00*/  LOP3.LUT R4, R0, 0x7f, RZ, 0xc0, !PT ;  /* 0x0000007f00047812 */ /* 0x000fe200078ec0ff */
[----:B------:R-:W-:Y:S01]  /*23c10*/  BSSY B8, `(.L_x_687) ;  /* 0x00006a6000087945 */ /* 0x000fe20003800000 */
[C---:B------:R-:W-:Y:S01]  /*23c20*/  LOP3.LUT R3, R34.reuse, 0x1f8, RZ, 0xc0, !PT ;  /* 0x000001f822037812 */ /* 0x040fe200078ec0ff */
[----:B------:R-:W-:Y:S01]  /*23c30*/  IMAD.MOV.U32 R30, RZ, RZ, 0x1 ;  /* 0x00000001ff1e7424 */ /* 0x000fe200078e00ff */
[----:B------:R-:W-:Y:S01]  /*23c40*/  LOP3.LUT R34, R34, 0x38, RZ, 0xc0, !PT ;  /* 0x0000003822227812 */ /* 0x000fe200078ec0ff */
[----:B------:R-:W-:Y:S01]  /*23c50*/  IMAD.SHL.U32 R33, R4, 0x8, RZ ;  /* 0x0000000804217824 */ /* 0x000fe200078e00ff */
[----:B-1----:R-:W-:Y:S01]  /*23c60*/  LOP3.LUT R2, R3, 0x38, R0, 0x78, !PT ;  /* 0x0000003803027812 */ /* 0x002fe200078e7800 */
[----:B------:R-:W-:Y:S01]  /*23c70*/  IMAD.SHL.U32 R0, R0, 0x10, RZ ;  /* 0x0000001000007824 */ /* 0x000fe200078e00ff */
[----:B------:R-:W-:Y:S01]  /*23c80*/  LOP3.LUT R37, R34, 0xc0, RZ, 0xfc, !PT ;  /* 0x000000c022257812 */ /* 0x000fe200078efcff */
[----:B------:R-:W-:Y:S01]  /*23c90*/  IMAD.MOV.U32 R28, RZ, RZ, RZ ;  /* 0x000000ffff1c7224 */ /* 0x000fe200078e00ff */
[----:B------:R-:W-:Y:S01]  /*23ca0*/  LOP3.LUT R33, R2, 0x200, R33, 0xf8, !PT ;  /* 0x0000020002217812 */ /* 0x000fe200078ef821 */
[----:B------:R-:W-:Y:S01]  /*23cb0*/  IMAD.MOV.U32 R23, RZ, RZ, RZ ;  /* 0x000000ffff177224 */ /* 0x000fe200078e00ff */
[----:B------:R-:W-:Y:S01]  /*23cc0*/  SHF.R.U32.HI R2, RZ, 0x3, R4 ;  /* 0x00000003ff027819 */ /* 0x000fe20000011604 */
[----:B------:R-:W-:Y:S01]  /*23cd0*/  IMAD.MOV.U32 R29, RZ, RZ, 0x1 ;  /* 0x00000001ff1d7424 */ /* 0x000fe200078e00ff */
[----:B------:R-:W-:Y:S01]  /*23ce0*/  ULDC.64 UR38, c[0x0][0x198] ;  /* 0x0000660000267ab9 */ /* 0x000fe20000000a00 */
[----:B------:R-:W-:Y:S01]  /*23cf0*/  ULOP3.LUT UR37, UR60, 0x2, URZ, 0xfc, !UPT ;  /* 0x000000023c257892 */ /* 0x000fe2000f8efc3f */
[----:B------:R-:W-:Y:S01]  /*23d00*/  LOP3.LUT R0, R2, 0x70, R0, 0xf8, !PT ;  /* 0x0000007002007812 */ /* 0x000fe200078ef800 */
[----:B------:R-:W-:Y:S01]  /*23d10*/  ULDC UR36, c[0x0][0xc] ;  /* 0x0000030000247ab9 */ /* 0x000fe20000000800 */
[C---:B------:R-:W-:Y:S01]  /*23d20*/  LOP3.LUT R2, R34.reuse, 0x40, RZ, 0xfc, !PT ;  /* 0x0000004022027812 */ /* 0x040fe200078efcff */
[----:B0-----:R-:W-:Y:S01]  /*23d30*/  ULEA UR4, UR5, UR4, 0x18 ;  /* 0x0000000405047291 */ /* 0x001fe2000f8ec03f */
[----:B------:R-:W-:-:S05]  /*23d40*/  LOP3.LUT R0, R34, 0x80, RZ, 0xfc, !PT ;  /* 0x0000008022007812 */ /* 0x000fca00078efcff */
[----:B------:R-:W-:-:S04]  /*23d50*/  IMAD.U32 R16, RZ, RZ, UR4 ;  /* 0x00000004ff107e24 */ /* 0x000fc8000f8e00ff */
[----:B--2---:R-:W-:-:S07]  /*23d60*/  IMAD R36, R33, 0x2, R16 ;  /* 0x0000000221247824 */ /* 0x004fce00078e0210 */
.L_x_798:
[----:B0-----:R-:W0:Y:S01]  /*23d70*/  LDC.64 R2, c[0x0][0xc88] ;  /* 0x00032200ff027b82 */ /* 0x001e220000000a00 */
[----:B------:R-:W-:Y:S01]  /*23d80*/  ULDC.64 UR4, c[0x0][0x208] ;  /* 0x0000820000047ab9 */ /* 0x000fe20000000a00 */
[----:B0-----:R-:W-:-:S05]  /*23d90*/  IMAD.WIDE R2, R27, 0x4, R2 ;  /* 0x000000041b027825 */ /* 0x001fca00078e0202 */
[----:B--2---:R-:W2:Y:S01]  /*23da0*/  LDG.E R31, desc[UR4][R2.64] ;  /* 0x00000004021f7981 */ /* 0x004ea2000c1e1900 */
[----:B------:R-:W-:Y:S05]  /*23db0*/  YIELD ;  /* 0x0000000000007946 */ /* 0x000fea0003800000 */
[----:B------:R-:W-:Y:S01]  /*23dc0*/  ULDC.64 UR4, c[0x0][0xa28] ;  /* 0x00028a0000047ab9 */ /* 0x000fe20000000a00 */
[----:B------:R-:W-:Y:S01]  /*23dd0*/  ULDC.64 UR8, c[0x0][0xa18] ;  /* 0x0002860000087ab9 */ /* 0x000fe20000000a00 */
[----:B------:R-:W-:Y:S01]  /*23de0*/  ISETP.NE.U32.AND P0, PT, RZ, UR4, PT ;  /* 0x00000004ff007c0c */ /* 0x000fe2000bf05070 */
[----:B------:R-:W-:Y:S01]  /*23df0*/  IMAD.MOV.U32 R11, RZ, RZ, RZ ;  /* 0x000000ffff0b7224 */ /* 0x000fe200078e00ff */
[----:B------:R-:W-:Y:S01]  /*23e00*/  ULDC.64 UR10, c[0x0][0x208] ;  /* 0x00008200000a7ab9 */ /* 0x000fe20000000a00 */
[----:B------:R-:W-:Y:S01]  /*23e10*/  ULDC.64 UR6, c[0x0][0xa10] ;  /* 0x0002840000067ab9 */ /* 0x000fe20000000a00 */
[----:B------:R-:W-:-:S02]  /*23e20*/  ISETP.NE.AND.EX P0, PT, RZ, UR5, PT, P0 ;  /* 0x00000005ff007c0c */ /* 0x000fc4000bf05300 */
[----:B--2---:R-:W-:-:S11]  /*23e30*/  SHF.R.S32.HI R0, RZ, 0x1f, R31 ;  /* 0x0000001fff007819 */ /* 0x004fd6000001141f */
[C---:B------:R-:W-:Y:S01]  /*23e40*/  @P0 LEA R2, P1, R31.reuse, UR4, 0x2 ;  /* 0x000000041f020c11 */ /* 0x040fe2000f8210ff */
[C---:B------:R-:W-:Y:S01]  /*23e50*/  IMAD.SHL.U32 R17, R31.reuse, 0x4, RZ ;  /* 0x000000041f117824 */ /* 0x040fe200078e00ff */
[C-C-:B------:R-:W-:Y:S01]  /*23e60*/  SHF.L.U64.HI R19, R31.reuse, 0x2, R0.reuse ;  /* 0x000000021f137819 */ /* 0x140fe20000010200 */
[----:B------:R0:W-:Y:S01]  /*23e70*/  STL [R1+0x20], R0 ;  /* 0x0000200001007387 */ /* 0x0001e20000100800 */
[----:B------:R-:W-:Y:S01]  /*23e80*/  @P0 LEA.HI.X R3, R31, UR5, R0, 0x2, P1 ;  /* 0x000000051f030c11 */ /* 0x000fe200088f1400 */
[----:B------:R-:W-:Y:S01]  /*23e90*/  ULDC.64 UR4, c[0x0][0xa00] ;  /* 0x0002800000047ab9 */ /* 0x000fe20000000a00 */
[----:B------:R-:W-:-:S03]  /*23ea0*/  ISETP.NE.U32.AND P1, PT, RZ, UR8, PT ;  /* 0x00000008ff007c0c */ /* 0x000fc6000bf25070 */
[----:B------:R1:W2:Y:S01]  /*23eb0*/  @P0 LDG.E R11, desc[UR10][R2.64] ;  /* 0x0000000a020b0981 */ /* 0x0002a2000c1e1900 */
[----:B------:R-:W-:Y:S01]  /*23ec0*/  ISETP.NE.AND.EX P1, PT, RZ, UR9, PT, P1 ;  /* 0x00000009ff007c0c */ /* 0x000fe2000bf25310 */
[----:B------:R-:W-:Y:S01]  /*23ed0*/  IMAD.MOV.U32 R35, RZ, RZ, RZ ;  /* 0x000000ffff237224 */ /* 0x000fe200078e00ff */
[----:B------:R-:W-:Y:S01]  /*23ee0*/  ISETP.NE.U32.AND P0, PT, RZ, UR4, PT ;  /* 0x00000004ff007c0c */ /* 0x000fe2000bf05070 */
[----:B0-----:R-:W-:Y:S01]  /*23ef0*/  IMAD.MOV.U32 R0, RZ, RZ, RZ ;  /* 0x000000ffff007224 */ /* 0x001fe200078e00ff */
[----:B------:R-:W-:Y:S02]  /*23f00*/  ISETP.NE.U32.AND P2, PT, RZ, UR6, PT ;  /* 0x00000006ff007c0c */ /* 0x000fe4000bf45070 */
[----:B------:R-:W-:Y:S02]  /*23f10*/  ISETP.NE.AND.EX P0, PT, RZ, UR5, PT, P0 ;  /* 0x00000005ff007c0c */ /* 0x000fe4000bf05300 */
[----:B------:R-:W-:Y:S02]  /*23f20*/  ISETP.NE.AND.EX P2, PT, RZ, UR7, PT, P2 ;  /* 0x00000007ff007c0c */ /* 0x000fe4000bf45320 */
[C---:B-1----:R-:W-:Y:S01]  /*23f30*/  IADD3 R2, P3, R17.reuse, UR4, RZ ;  /* 0x0000000411027c10 */ /* 0x042fe2000ff7e0ff */
[----:B------:R-:W-:Y:S01]  /*23f40*/  ULDC UR4, c[0x0][0x288] ;  /* 0x0000a20000047ab9 */ /* 0x000fe20000000800 */
[----:B------:R-:W-:-:S02]  /*23f50*/  IADD3 R4, P4, R17, UR6, RZ ;  /* 0x0000000611047c10 */ /* 0x000fc4000ff9e0ff */
[----:B------:R-:W-:Y:S02]  /*23f60*/  IADD3.X R3, R19, UR5, RZ, P3, !PT ;  /* 0x0000000513037c10 */ /* 0x000fe40009ffe4ff */
[----:B------:R-:W-:Y:S01]  /*23f70*/  @P1 IADD3 R6, P3, R17, UR8, RZ ;  /* 0x0000000811061c10 */ /* 0x000fe2000ff7e0ff */
[----:B------:R-:W-:Y:S01]  /*23f80*/  IMAD.U32 R8, RZ, RZ, UR4 ;  /* 0x00000004ff087e24 */ /* 0x000fe2000f8e00ff */
[----:B------:R-:W-:Y:S01]  /*23f90*/  ULDC.64 UR4, c[0x0][0x418] ;  /* 0x0001060000047ab9 */ /* 0x000fe20000000a00 */
[C---:B------:R-:W-:Y:S01]  /*23fa0*/  IADD3.X R5, R19.reuse, UR7, RZ, P4, !PT ;  /* 0x0000000713057c10 */ /* 0x040fe2000a7fe4ff */
[----:B------:R-:W5:Y:S01]  /*23fb0*/  @P0 LDG.E R35, desc[UR10][R2.64] ;  /* 0x0000000a02230981 */ /* 0x000f62000c1e1900 */
[----:B------:R-:W-:Y:S01]  /*23fc0*/  @P1 IADD3.X R7, R19, UR9, RZ, P3, !PT ;  /* 0x0000000913071c10 */ /* 0x000fe20009ffe4ff */
[----:B------:R-:W-:Y:S02]  /*23fd0*/  UISETP.NE.U32.AND UP0, UPT, UR4, URZ, UPT ;  /* 0x0000003f0400728c */ /* 0x000fe4000bf05070 */
[----:B------:R-:W5:Y:S01]  /*23fe0*/  @P2 LDG.E R0, desc[UR10][R4.64] ;  /* 0x0000000a04002981 */ /* 0x000f62000c1e1900 */
[----:B------:R-:W-:-:S03]  /*23ff0*/  ULDC UR4, c[0x0][0x424] ;  /* 0x0001090000047ab9 */ /* 0x000fc60000000800 */
[----:B------:R0:W3:Y:S01]  /*24000*/  @P1 LDG.E R8, desc[UR10][R6.64] ;  /* 0x0000000a06081981 */ /* 0x0000e2000c1e1900 */
[----:B------:R-:W-:-:S03]  /*24010*/  UISETP.NE.AND.EX UP0, UPT, UR5, URZ, UPT, UP0 ;  /* 0x0000003f0500728c */ /* 0x000fc6000bf05300 */
[----:B------:R-:W-:Y:S01]  /*24020*/  ULDC UR5, c[0x0][0x2f0] ;  /* 0x0000bc0000057ab9 */ /* 0x000fe20000000800 */
[----:B------:R-:W-:-:S04]  /*24030*/  USEL UR4, UR4, 0x1, UP0 ;  /* 0x0000000104047887 */ /* 0x000fc80008000000 */
[----:B------:R-:W-:-:S03]  /*24040*/  UIMAD UR4, UR4, UR5, URZ ;  /* 0x00000005040472a4 */ /* 0x000fc6000f8e023f */
[----:B------:R-:W-:Y:S02]  /*24050*/  ULDC UR5, c[0x0][0x348] ;  /* 0x0000d20000057ab9 */ /* 0x000fe40000000800 */
[----:B0-----:R-:W-:Y:S02]  /*24060*/  IMAD.U32 R6, RZ, RZ, UR5 ;  /* 0x00000005ff067e24 */ /* 0x001fe4000f8e00ff */
[----:B------:R-:W-:Y:S01]  /*24070*/  IMAD.U32 R9, RZ, RZ, UR4 ;  /* 0x00000004ff097e24 */ /* 0x000fe2000f8e00ff */
[----:B--2---:R0:W-:Y:S04]  /*24080*/  STL [R1+0x10], R11 ;  /* 0x0000100b01007387 */ /* 0x0041e80000100800 */
[----:B---3--:R0:W-:Y:S01]  /*24090*/  STL [R1+0x28], R8 ;  /* 0x0000280801007387 */ /* 0x0081e20000100800 */
[----:B------:R-:W-:Y:S05]  /*240a0*/  @P1 BRA `(.L_x_688) ;  /* 0x0000000000181947 */ /* 0x000fea0003800000 */
[----:B------:R-:W-:Y:S05]  /*240b0*/  @!P0 BRA `(.L_x_688) ;  /* 0x0000000000148947 */ /* 0x000fea0003800000 */
[----:B------:R-:W-:Y:S02]  /*240c0*/  ULDC.64 UR4, c[0x0][0x208] ;  /* 0x0000820000047ab9 */ /* 0x000fe40000000a00 */
[----:B0-----:R-:W2:Y:S04]  /*240d0*/  LDG.E R8, desc[UR4][R2.64] ;  /* 0x0000000402087981 */ /* 0x001ea8000c1e1900 */
[----:B------:R-:W2:Y:S02]  /*240e0*/  LDG.E R7, desc[UR4][R2.64+0x4] ;  /* 0x0000040402077981 */ /* 0x000ea4000c1e1900 */
[----:B--2---:R-:W-:-:S05]  /*240f0*/  IMAD.IADD R2, R7, 0x1, -R8 ;  /* 0x0000000107027824 */ /* 0x004fca00078e0a08 */
[----:B------:R1:W-:Y:S02]  /*24100*/  STL [R1+0x28], R2 ;  /* 0x0000280201007387 */ /* 0x0003e40000100800 */
.L_x_688:
[----:B------:R-:W-:Y:S01]  /*24110*/  ULDC.64 UR4, c[0x0][0xa20] ;  /* 0x0002880000047ab9 */ /* 0x000fe20000000a00 */
[C---:B-1----:R-:W-:Y:S01]  /*24120*/  LOP3.LUT R2, R26.reuse, 0xff000000, RZ, 0xc0, !PT ;  /* 0xff0000001a027812 */ /* 0x042fe200078ec0ff */
[----:B------:R-:W-:Y:S01]  /*24130*/  IMAD.MOV.U32 R32, RZ, RZ, R31 ;  /* 0x000000ffff207224 */ /* 0x000fe200078e001f */
[----:B------:R-:W-:Y:S02]  /*24140*/  ISETP.NE.U32.AND P0, PT, RZ, UR4, PT ;  /* 0x00000004ff007c0c */ /* 0x000fe4000bf05070 */
[----:B------:R-:W-:Y:S02]  /*24150*/  SHF.R.U32.HI R3, RZ, 0x8, R2 ;  /* 0x00000008ff037819 */ /* 0x000fe40000011602 */
[----:B------:R-:W-:Y:S02]  /*24160*/  ISETP.NE.AND.EX P0, PT, RZ, UR5, PT, P0 ;  /* 0x00000005ff007c0c */ /* 0x000fe4000bf05300 */
[C---:B0-----:R-:W-:Y:S02]  /*24170*/  LOP3.LUT R8, R26.reuse, 0xff0000, RZ, 0xc0, !PT ;  /* 0x00ff00001a087812 */ /* 0x041fe400078ec0ff */
[----:B------:R-:W-:-:S02]  /*24180*/  LOP3.LUT R26, R26, 0xffff, RZ, 0xc0, !PT ;  /* 0x0000ffff1a1a7812 */ /* 0x000fc400078ec0ff */
[----:B------:R-:W-:-:S07]  /*24190*/  LEA.HI R8, R8, R3, RZ, 0x10 ;  /* 0x0000000308087211 */ /* 0x000fce00078f80ff */
[----:B------:R-:W-:Y:S05]  /*241a0*/  @!P0 BRA `(.L_x_689) ;  /* 0x0000000000148947 */ /* 0x000fea0003800000 */
[----:B------:R-:W-:Y:S01]  /*241b0*/  IADD3 R2, P0, R17, UR4, RZ ;  /* 0x0000000411027c10 */ /* 0x000fe2000ff1e0ff */
[----:B------:R-:W-:-:S03]  /*241c0*/  ULDC.64 UR6, c[0x0][0x208] ;  /* 0x0000820000067ab9 */ /* 0x000fc60000000a00 */
[----:B------:R-:W-:-:S05]  /*241d0*/  IADD3.X R3, R19, UR5, RZ, P0, !PT ;  /* 0x0000000513037c10 */ /* 0x000fca00087fe4ff */
[----:B------:R0:W5:Y:S01]  /*241e0*/  LDG.E R9, desc[UR6][R2.64] ;  /* 0x0000000602097981 */ /* 0x000162000c1e1900 */
[----:B------:R-:W-:Y:S05]  /*241f0*/  BRA `(.L_x_690) ;  /* 0x0000000000287947 */ /* 0x000fea0003800000 */
.L_x_689:
[----:B------:R-:W-:Y:S02]  /*24200*/  ULDC.64 UR4, c[0x0][0xa08] ;  /* 0x0002820000047ab9 */ /* 0x000fe40000000a00 */
[----:B------:R-:W-:-:S04]  /*24210*/  ISETP.NE.U32.AND P0, PT, RZ, UR4, PT ;  /* 0x00000004ff007c0c */ /* 0x000fc8000bf05070 */
[----:B------:R-:W-:-:S13]  /*24220*/  ISETP.NE.AND.EX P0, PT, RZ, UR5, PT, P0 ;  /* 0x00000005ff007c0c */ /* 0x000fda000bf05300 */
[----:B------:R-:W-:Y:S05]  /*24230*/  @!P0 BRA `(.L_x_690) ;  /* 0x0000000000188947 */ /* 0x000fea0003800000 */
[----:B------:R-:W0:Y:S01]  /*24240*/  LDC.64 R2, c[0x0][0xa08] ;  /* 0x00028200ff027b82 */ /* 0x000e220000000a00 */
[----:B------:R-:W-:Y:S01]  /*24250*/  ULDC.64 UR4, c[0x0][0x208] ;  /* 0x0000820000047ab9 */ /* 0x000fe20000000a00 */
[----:B0-----:R-:W-:-:S05]  /*24260*/  IMAD.WIDE R2, R32, 0x4, R2 ;  /* 0x0000000420027825 */ /* 0x001fca00078e0202 */
[----:B------:R-:W2:Y:S04]  /*24270*/  LDG.E R9, desc[UR4][R2.64] ;  /* 0x0000000402097981 */ /* 0x000ea8000c1e1900 */
[----:B------:R-:W2:Y:S02]  /*24280*/  LDG.E R10, desc[UR4][R2.64+0x4] ;  /* 0x00000404020a7981 */ /* 0x000ea4000c1e1900 */
[----:B--2---:R-:W-:-:S07]  /*24290*/  IMAD.IADD R9, R10, 0x1, -R9 ;  /* 0x000000010a097824 */ /* 0x004fce00078e0a09 */
.L_x_690:
[----:B------:R-:W-:Y:S02]  /*242a0*/  ULDC.64 UR4, c[0x0][0x208] ;  /* 0x0000820000047ab9 */ /* 0x000fe40000000a00 */
[----:B0-----:R-:W2:Y:S04]  /*242b0*/  @P2 LDG.E R2, desc[UR4][R4.64] ;  /* 0x0000000404022981 */ /* 0x001ea8000c1e1900 */
[----:B------:R0:W2:Y:S01]  /*242c0*/  @P2 LDG.E R3, desc[UR4][R4.64+0x4] ;  /* 0x0000040404032981 */ /* 0x0000a2000c1e1900 */
[----:B-----5:R-:W-:Y:S01]  /*242d0*/  IMAD.IADD R9, R9, 0x1, -R11 ;  /* 0x0000000109097824 */ /* 0x020fe200078e0a0b */
[----:B------:R-:W-:Y:S01]  /*242e0*/  BSSY B0, `(.L_x_691) ;  /* 0x000002a000007945 */ /* 0x000fe20003800000 */
[----:B------:R-:W-:Y:S02]  /*242f0*/  LOP3.LUT R7, R8, 0xff, RZ, 0xc0, !PT ;  /* 0x000000ff08077812 */ /* 0x000fe400078ec0ff */
[----:B0-----:R-:W-:Y:S01]  /*24300*/  SHF.R.U32.HI R5, RZ, 0x10, R8 ;  /* 0x00000010ff057819 */ /* 0x001fe20000011608 */
[----:B--2---:R-:W-:-:S04]  /*24310*/  @P2 IMAD.IADD R6, R3, 0x1, -R2 ;  /* 0x0000000103062824 */ /* 0x004fc800078e0a02 */
[----:B------:R-:W-:-:S04]  /*24320*/  IMAD.IADD R3, R9, 0x1, R6 ;  /* 0x0000000109037824 */ /* 0x000fc800078e0206 */
[C---:B------:R-:W-:Y:S01]  /*24330*/  VIADD R2, R3.reuse, 0x4f ;  /* 0x0000004f03027836 */ /* 0x040fe20000000000 */
[----:B------:R-:W-:Y:S01]  /*24340*/  ISETP.GE.AND P1, PT, R3, 0x1, PT ;  /* 0x000000010300780c */ /* 0x000fe20003f26270 */
[----:B------:R0:W-:Y:S02]  /*24350*/  STL [R1+0x8], R3 ;  /* 0x0000080301007387 */ /* 0x0001e40000100800 */
[----:B------:R-:W-:-:S05]  /*24360*/  IMAD.HI R2, R2, 0x66666667, RZ ;  /* 0x6666666702027827 */ /* 0x000fca00078e02ff */
[----:B0-----:R-:W-:-:S04]  /*24370*/  SHF.R.U32.HI R3, RZ, 0x1f, R2 ;  /* 0x0000001fff037819 */ /* 0x001fc80000011602 */
[----:B------:R-:W-:Y:S01]  /*24380*/  LEA.HI.SX32 R4, R2, R3, 0x1b ;  /* 0x0000000302047211 */ /* 0x000fe200078fdaff */
[----:B------:R-:W-:Y:S01]  /*24390*/  IMAD.MOV.U32 R3, RZ, RZ, RZ ;  /* 0x000000ffff037224 */ /* 0x000fe200078e00ff */
[----:B------:R-:W-:Y:S06]  /*243a0*/  @!P1 BRA `(.L_x_692) ;  /* 0x0000000000749947 */ /* 0x000fec0003800000 */
[----:B------:R-:W-:Y:S01]  /*243b0*/  ISETP.NE.AND P0, PT, R5, RZ, PT ;  /* 0x000000ff0500720c */ /* 0x000fe20003f05270 */
[----:B------:R-:W-:-:S03]  /*243c0*/  ULDC UR4, c[0x0][0x9f0] ;  /* 0x00027c0000047ab9 */ /* 0x000fc60000000800 */
[----:B------:R-:W-:-:S04]  /*243d0*/  SEL R8, R5, UR4, P0 ;  /* 0x0000000405087c07 */ /* 0x000fc80008000000 */
[----:B------:R-:W-:Y:S02]  /*243e0*/  IABS R10, R8 ;  /* 0x00000008000a7213 */ /* 0x000fe40000000000 */
[----:B------:R-:W-:Y:S02]  /*243f0*/  IADD3 R11, R8, -0x1, R4 ;  /* 0xffffffff080b7810 */ /* 0x000fe40007ffe004 */
[----:B------:R-:W0:Y:S08]  /*24400*/  I2F.RP R2, R10 ;  /* 0x0000000a00027306 */ /* 0x000e300000209400 */
[----:B0-----:R-:W0:Y:S02]  /*24410*/  MUFU.RCP R2, R2 ;  /* 0x0000000200027308 */ /* 0x001e240000001000 */
[----:B0-----:R-:W-:-:S06]  /*24420*/  VIADD R2, R2, 0xffffffe ;  /* 0x0ffffffe02027836 */ /* 0x001fcc0000000000 */
[----:B------:R0:W1:Y:S02]  /*24430*/  F2I.FTZ.U32.TRUNC.NTZ R3, R2 ;  /* 0x0000000200037305 */ /* 0x000064000021f000 */
[----:B0-----:R-:W-:-:S04]  /*24440*/  LOP3.LUT R2, R11, R8, RZ, 0x3c, !PT ;  /* 0x000000080b027212 */ /* 0x001fc800078e3cff */
[----:B------:R-:W-:Y:S01]  /*24450*/  ISETP.GE.AND P4, PT, R2, RZ, PT ;  /* 0x000000ff0200720c */ /* 0x000fe20003f86270 */
[----:B-1----:R-:W-:-:S04]  /*24460*/  IMAD.MOV R2, RZ, RZ, -R3 ;  /* 0x000000ffff027224 */ /* 0x002fc800078e0a03 */
[----:B------:R-:W-:Y:S02]  /*24470*/  IMAD R12, R2, R10, RZ ;  /* 0x0000000a020c7224 */ /* 0x000fe400078e02ff */
[----:B------:R-:W-:-:S04]  /*24480*/  IMAD.MOV.U32 R2, RZ, RZ, RZ ;  /* 0x000000ffff027224 */ /* 0x000fc800078e00ff */
[----:B------:R-:W-:Y:S01]  /*24490*/  IMAD.HI.U32 R2, R3, R12, R2 ;  /* 0x0000000c03027227 */ /* 0x000fe200078e0002 */
[----:B------:R-:W-:Y:S02]  /*244a0*/  IABS R3, R11 ;  /* 0x0000000b00037213 */ /* 0x000fe40000000000 */
[----:B------:R-:W-:-:S03]  /*244b0*/  IABS R11, R8 ;  /* 0x00000008000b7213 */ /* 0x000fc60000000000 */
[----:B------:R-:W-:-:S04]  /*244c0*/  IMAD.HI.U32 R2, R2, R3, RZ ;  /* 0x0000000302027227 */ /* 0x000fc800078e00ff */
[----:B------:R-:W-:-:S04]  /*244d0*/  IMAD.MOV R11, RZ, RZ, -R11 ;  /* 0x000000ffff0b7224 */ /* 0x000fc800078e0a0b */
        /* <DEDUP_REMOVED lines=8> */
[----:B------:R-:W-:-:S05]  /*24560*/  @!P3 LOP3.LUT R2, RZ, R8, RZ, 0x33, !PT ;  /* 0x00000008ff02b212 */ /* 0x000fca00078e33ff */
[----:B------:R-:W-:-:S07]  /*24570*/  IMAD.MOV.U32 R3, RZ, RZ, R2 ;  /* 0x000000ffff037224 */ /* 0x000fce00078e0002 */
.L_x_692:
[----:B------:R-:W-:Y:S05]  /*24580*/  BSYNC B0 ;  /* 0x0000000000007941 */ /* 0x000fea0003800000 */
.L_x_691:
[-C--:B------:R-:W-:Y:S01]  /*24590*/  IMAD R2, R7, R3.reuse, RZ ;  /* 0x0000000307027224 */ /* 0x080fe200078e02ff */
[----:B------:R-:W-:Y:S04]  /*245a0*/  BSSY B0, `(.L_x_693) ;  /* 0x0000191000007945 */ /* 0x000fe80003800000 */
[C---:B------:R-:W-:Y:S01]  /*245b0*/  VIADDMNMX R3, R2.reuse, R3, R4, PT ;  /* 0x0000000302037246 */ /* 0x040fe20003800104 */
[----:B------:R-:W-:-:S04]  /*245c0*/  IMAD R2, R2, 0x50, -R9 ;  /* 0x0000005002027824 */ /* 0x000fc800078e0a09 */
[----:B------:R-:W-:Y:S01]  /*245d0*/  IMAD R3, R3, 0x50, -R9 ;  /* 0x0000005003037824 */ /* 0x000fe200078e0a09 */
[----:B------:R-:W-:-:S04]  /*245e0*/  VIMNMX R2, RZ, R2, !PT ;  /* 0x00000002ff027248 */ /* 0x000fc80007fe0100 */
[----:B------:R-:W-:-:S04]  /*245f0*/  VIMNMX R3, R3, R6, PT ;  /* 0x0000000603037248 */ /* 0x000fc80003fe0100 */
[----:B------:R-:W-:-:S13]  /*24600*/  ISETP.GT.AND P0, PT, R3, R2, PT ;  /* 0x000000020300720c */ /* 0x000fda0003f04270 */
[----:B------:R-:W-:Y:S02]  /*24610*/  @P0 VIADD R8, R3, 0x4f ;  /* 0x0000004f03080836 */ /* 0x000fe40000000000 */
[----:B------:R-:W-:-:S04]  /*24620*/  IMAD.WIDE.U32 R2, R2, -0x33333333, RZ ;  /* 0xcccccccd02027825 */ /* 0x000fc800078e00ff */
[----:B------:R-:W-:Y:S01]  /*24630*/  @P0 IMAD.HI R8, R8, 0x66666667, RZ ;  /* 0x6666666708080827 */ /* 0x000fe200078e02ff */
[----:B------:R-:W-:-:S04]  /*24640*/  SHF.R.U32.HI R6, RZ, 0x6, R3 ;  /* 0x00000006ff067819 */ /* 0x000fc80000011603 */
[----:B------:R-:W-:Y:S01]  /*24650*/  @P0 SHF.R.U32.HI R2, RZ, 0x1f, R8 ;  /* 0x0000001fff020819 */ /* 0x000fe20000011608 */
[----:B------:R-:W-:-:S03]  /*24660*/  IMAD.MOV.U32 R3, RZ, RZ, R6 ;  /* 0x000000ffff037224 */ /* 0x000fc600078e0006 */
[----:B------:R-:W-:Y:S02]  /*24670*/  @P0 LEA.HI.SX32 R3, R8, R2, 0x1b ;  /* 0x0000000208030211 */ /* 0x000fe400078fdaff */
[----:B------:R-:W-:Y:S02]  /*24680*/  PLOP3.LUT P0, PT, PT, PT, PT, 0x80, 0x0 ;  /* 0x000000000000781c */ /* 0x000fe40003f0f070 */
[----:B------:R-:W-:-:S13]  /*24690*/  ISETP.GT.AND P3, PT, R3, R6, PT ;  /* 0x000000060300720c */ /* 0x000fda0003f64270 */
[----:B------:R-:W-:Y:S05]  /*246a0*/  @!P3 BRA `(.L_x_694) ;  /* 0x000000180000b947 */ /* 0x000fea0003800000 */
[----:B------:R-:W-:Y:S01]  /*246b0*/  UMOV UR4, 0xffffffff ;  /* 0xffffffff00047882 */ /* 0x000fe20000000000 */
[----:B------:R-:W-:Y:S02]  /*246c0*/  SEL R2, R32, RZ, !P2 ;  /* 0x000000ff20027207 */ /* 0x000fe40005000000 */
[----:B------:R-:W-:Y:S05]  /*246d0*/  BRA.DIV UR4, `(.L_x_695) ;  /* 0x0000007604287947 */ /* 0x000fea000b800000 */
[----:B------:R-:W0:Y:S02]  /*246e0*/  S2R R8, SR_TID.X ;  /* 0x0000000000087919 */ /* 0x000e240000002100 */
[----:B0-----:R-:W-:-:S04]  /*246f0*/  SHF.R.U32.HI R8, RZ, 0x5, R8 ;  /* 0x00000005ff087819 */ /* 0x001fc80000011608 */
[----:B------:R-:W-:-:S05]  /*24700*/  LOP3.LUT R8, R8, 0x3, RZ, 0xc0, !PT ;  /* 0x0000000308087812 */ /* 0x000fca00078ec0ff */
[----:B------:R0:W1:Y:S02]  /*24710*/  SHFL.IDX PT, R14, R8, RZ, 0x1f ;  /* 0x00001fff080e7589 */ /* 0x00006400000e0000 */
.L_x_866:
[----:B-1----:R-:W-:Y:S02]  /*24720*/  ISETP.NE.AND P0, PT, R14, RZ, PT ;  /* 0x000000ff0e00720c */ /* 0x002fe40003f05270 */
[----:B------:R-:W-:-:S11]  /*24730*/  PLOP3.LUT P6, PT, PT, PT, PT, 0x8, 0x0 ;  /* 0x000000000000781c */ /* 0x000fd60003fce170 */
[----:B------:R-:W-:Y:S05]  /*24740*/  @P0 BRA `(.L_x_696) ;  /* 0x00000000000c0947 */ /* 0x000fea0003800000 */
[----:B------:R-:W-:-:S03]  /*24750*/  UMOV UR4, 0xffffffff ;  /* 0xffffffff00047882 */ /* 0x000fc60000000000 */
[----:B------:R-:W-:Y:S05]  /*24760*/  BRA.DIV UR4, `(.L_x_697) ;  /* 0x0000007604387947 */ /* 0x000fea000b800000 */
[----:B------:R-:W-:-:S13]  /*24770*/  ELECT P6, URZ, PT ;  /* 0x00000000003f782f */ /* 0x000fda00038c0000 */
.L_x_696:
[----:B0-----:R-:W2:Y:S01]  /*24780*/  LDL R8, [R1+0x2c] ;  /* 0x00002c0001087983 */ /* 0x001ea20000100800 */
[----:B------:R-:W-:Y:S01]  /*24790*/  BSSY B1, `(.L_x_698) ;  /* 0x0000008000017945 */ /* 0x000fe20003800000 */
[----:B--2---:R-:W-:-:S05]  /*247a0*/  VIADD R8, R8, 0x1 ;  /* 0x0000000108087836 */ /* 0x004fca0000000000 */
[----:B------:R-:W-:-:S04]  /*247b0*/  LEA.HI R9, R8, R8, RZ, 0x1 ;  /* 0x0000000808097211 */ /* 0x000fc800078f08ff */
[----:B------:R-:W-:-:S05]  /*247c0*/  LOP3.LUT R9, R9, 0xfffffffe, RZ, 0xc0, !PT ;  /* 0xfffffffe09097812 */ /* 0x000fca00078ec0ff */
[----:B------:R-:W-:-:S05]  /*247d0*/  IMAD.IADD R8, R8, 0x1, -R9 ;  /* 0x0000000108087824 */ /* 0x000fca00078e0a09 */
[----:B------:R-:W-:-:S04]  /*247e0*/  SHF.L.U32 R8, R8, 0x1f, RZ ;  /* 0x0000001f08087819 */ /* 0x000fc800000006ff */
[----:B------:R-:W0:Y:S02]  /*247f0*/  SYNCS.PHASECHK.TRANS64.TRYWAIT P0, [R16+URZ+0x38820], R8 ;  /* 0x03882008100075a7 */ /* 0x000e24000800017f */
[----:B0-----:R-:W-:Y:S05]  /*24800*/  @!P0 BRA `(.L_x_699) ;  /* 0x0000007400308947 */ /* 0x001fea0003800000 */
.L_x_869:
[----:B------:R-:W-:Y:S05]  /*24810*/  BSYNC B1 ;  /* 0x0000000000017941 */ /* 0x000fea0003800000 */
.L_x_698:
[----:B------:R-:W-:Y:S04]  /*24820*/  BSSY B1, `(.L_x_700) ;  /* 0x00000ab000017945 */ /* 0x000fe80003800000 */
[----:B------:R-:W-:Y:S05]  /*24830*/  @!P6 BRA `(.L_x_701) ;  /* 0x0000000800a4e947 */ /* 0x000fea0003800000 */
[----:B------:R-:W-:Y:S01]  /*24840*/  IMAD R12, R28, 0x8, R16 ;  /* 0x000000081c0c7824 */ /* 0x000fe200078e0210 */
[----:B------:R-:W-:Y:S01]  /*24850*/  SHF.L.U32 R11, R30, 0x1f, RZ ;  /* 0x0000001f1e0b7819 */ /* 0x000fe200000006ff */
[----:B------:R-:W1:Y:S01]  /*24860*/  S2R R9, SR_TID.X ;  /* 0x0000000000097919 */ /* 0x000e620000002100 */
[----:B------:R-:W-:Y:S02]  /*24870*/  BSSY B2, `(.L_x_702) ;  /* 0x0000005000027945 */ /* 0x000fe40003800000 */
[----:B------:R-:W2:Y:S01]  /*24880*/  SYNCS.PHASECHK.TRANS64.TRYWAIT P0, [R12+URZ+0x388a0], R11 ;  /* 0x0388a00b0c0075a7 */ /* 0x000ea2000800017f */
[----:B-1----:R-:W-:-:S04]  /*24890*/  LOP3.LUT R9, R9, 0x7f, RZ, 0xc0, !PT ;  /* 0x0000007f09097812 */ /* 0x002fc800078ec0ff */
[----:B------:R-:W-:Y:S01]  /*248a0*/  ISETP.NE.AND P2, PT, R9, RZ, PT ;  /* 0x000000ff0900720c */ /* 0x000fe20003f45270 */
[----:B--2---:R-:W-:-:S12]  /*248b0*/  @!P0 BRA `(.L_x_703) ;  /* 0x0000007400188947 */ /* 0x004fd80003800000 */
.L_x_870:
[----:B------:R-:W-:Y:S05]  /*248c0*/  BSYNC B2 ;  /* 0x0000000000027941 */ /* 0x000fea0003800000 */
.L_x_702:
[----:B------:R-:W-:Y:S04]  /*248d0*/  BSSY B2, `(.L_x_704) ;  /* 0x0000009000027945 */ /* 0x000fe80003800000 */
[----:B------:R-:W-:Y:S05]  /*248e0*/  @P2 BRA `(.L_x_705) ;  /* 0x00000000001c2947 */ /* 0x000fea0003800000 */
[----:B------:R-:W2:Y:S01]  /*248f0*/  S2R R9, SR_TID.X ;  /* 0x0000000000097919 */ /* 0x000ea20000002100 */
[----:B0-----:R-:W-:-:S04]  /*24900*/  IMAD.MOV.U32 R8, RZ, RZ, 0xa000 ;  /* 0x0000a000ff087424 */ /* 0x001fc800078e00ff */
[----:B------:R3:W-:Y:S01]  /*24910*/  SYNCS.ARRIVE.TRANS64 RZ, [R12+URZ+0x38890], R8 ;  /* 0x038890080cff79a7 */ /* 0x0007e2000800003f */
[----:B--2---:R-:W-:-:S04]  /*24920*/  LOP3.LUT R9, R9, 0x1f, RZ, 0xc0, !PT ;  /* 0x0000001f09097812 */ /* 0x004fc800078ec0ff */
[----:B------:R-:W-:-:S13]  /*24930*/  ISETP.NE.AND P0, PT, R9, RZ, PT ;  /* 0x000000ff0900720c */ /* 0x000fda0003f05270 */
[----:B---3--:R-:W-:Y:S05]  /*24940*/  @!P0 BRA `(.L_x_705) ;  /* 0x0000000000048947 */ /* 0x008fea0003800000 */
[----:B------:R-:W-:Y:S01]  /*24950*/  BPT.TRAP 0x1 ;  /* 0x000000040000795c */ /* 0x000fe20000300000 */
.L_x_705:
[----:B------:R-:W-:Y:S05]  /*24960*/  BSYNC B2 ;  /* 0x0000000000027941 */ /* 0x000fea0003800000 */
.L_x_704:
[----:B0-----:R-:W-:Y:S01]  /*24970*/  IMAD.MOV.U32 R8, RZ, RZ, RZ ;  /* 0x000000ffff087224 */ /* 0x001fe200078e00ff */
[----:B------:R-:W-:Y:S01]  /*24980*/  UIADD3 UR4, UP0, UR38, 0x570, URZ ;  /* 0x0000057026047890 */ /* 0x000fe2000ff1e03f */
[----:B------:R-:W-:Y:S01]  /*24990*/  IMAD R10, R28, 0xa000, R16 ;  /* 0x0000a0001c0a7824 */ /* 0x000fe200078e0210 */
[----:B------:R-:W-:Y:S01]  /*249a0*/  PLOP3.LUT P0, PT, PT, PT, PT, 0x80, 0x0 ;  /* 0x000000000000781c */ /* 0x000fe20003f0f070 */
[----:B------:R-:W-:Y:S01]  /*249b0*/  IMAD R9, R3, 0x50, R0 ;  /* 0x0000005003097824 */ /* 0x000fe200078e0200 */
[----:B------:R-:W-:Y:S01]  /*249c0*/  R2UR UR10, R8 ;  /* 0x00000000080a72ca */ /* 0x000fe200000e0000 */
[----:B------:R-:W-:Y:S01]  /*249d0*/  VIADD R8, R12, 0x38890 ;  /* 0x000388900c087836 */ /* 0x000fe20000000000 */
[----:B------:R-:W-:Y:S01]  /*249e0*/  IADD3 R13, R10, 0x24400, RZ ;  /* 0x000244000a0d7810 */ /* 0x000fe20007ffe0ff */
[----:B------:R-:W-:Y:S01]  /*249f0*/  VIADD R9, R9, 0xffffffb0 ;  /* 0xffffffb009097836 */ /* 0x000fe20000000000 */
[----:B------:R-:W-:Y:S01]  /*24a00*/  UIADD3.X UR5, URZ, UR39, URZ, UP0, !UPT ;  /* 0x000000273f057290 */ /* 0x000fe200087fe43f */
[----:B------:R-:W-:Y:S01]  /*24a10*/  UMOV UR6, 0x0 ;  /* 0x0000000000067882 */ /* 0x000fe20000000000 */
[----:B------:R-:W-:-:S10]  /*24a20*/  UMOV UR7, 0x12f00000 ;  /* 0x12f0000000077882 */ /* 0x000fd40000000000 */
.L_x_706:
[----:B------:R-:W-:-:S13]  /*24a30*/  @P0 ELECT P3, URZ, PT ;  /* 0x00000000003f082f */ /* 0x000fda0003860000 */
[----:B------:R-:W-:Y:S02]  /*24a40*/  @P3 R2UR UR13, R2 ;  /* 0x00000000020d32ca */ /* 0x000fe400000e0000 */
[----:B------:R-:W-:Y:S02]  /*24a50*/  @P3 R2UR UR12, R26 ;  /* 0x000000001a0c32ca */ /* 0x000fe400000e0000 */
[----:B------:R-:W-:Y:S02]  /*24a60*/  @P3 R2UR UR11, R9 ;  /* 0x00000000090b32ca */ /* 0x000fe400000e0000 */
[----:B------:R-:W-:Y:S02]  /*24a70*/  @P3 R2UR UR9, R8 ;  /* 0x00000000080932ca */ /* 0x000fe400000e0000 */
[----:B------:R-:W-:Y:S02]  /*24a80*/  @P3 R2UR UR8, R13 ;  /* 0x000000000d0832ca */ /* 0x000fe400000e0000 */
[----:B------:R-:W-:-:S02]  /*24a90*/  @P3 PLOP3.LUT P0, PT, P3, PT, PT, 0x8, 0x0 ;  /* 0x000000000000381c */ /* 0x000fc40001f0e170 */
[----:B------:R-:W-:-:S09]  /*24aa0*/  PLOP3.LUT P3, PT, PT, PT, PT, 0x8, 0x0 ;  /* 0x000000000000781c */ /* 0x000fd20003f6e170 */
[----:B------:R0:W-:Y:S02]  /*24ab0*/  UTMALDG.4D [UR8], [UR4], desc[UR6] ;  /* 0x00000608040075b4 */ /* 0x0001e40008019000 */
[----:B0-----:R-:W-:Y:S05]  /*24ac0*/  @P0 BRA.U.ANY `(.L_x_706) ;  /* 0xfffffffd00d80947 */ /* 0x001fea000393ffff */
[----:B------:R-:W-:Y:S01]  /*24ad0*/  IMAD.MOV.U32 R22, RZ, RZ, 0x40 ;  /* 0x00000040ff167424 */ /* 0x000fe200078e00ff */
[----:B------:R-:W-:Y:S01]  /*24ae0*/  PLOP3.LUT P0, PT, PT, PT, PT, 0x80, 0x0 ;  /* 0x000000000000781c */ /* 0x000fe20003f0f070 */
[----:B------:R-:W-:Y:S01]  /*24af0*/  VIADD R13, R10, 0x26c00 ;  /* 0x00026c000a0d7836 */ /* 0x000fe20000000000 */
[----:B------:R-:W-:Y:S01]  /*24b00*/  UMOV UR6, 0x0 ;  /* 0x0000000000067882 */ /* 0x000fe20000000000 */
[----:B------:R-:W-:Y:S01]  /*24b10*/  UMOV UR7, 0x12f00000 ;  /* 0x12f0000000077882 */ /* 0x000fe20000000000 */
[----:B------:R-:W-:-:S15]  /*24b20*/  R2UR UR10, R22 ;  /* 0x00000000160a72ca */ /* 0x000fde00000e0000 */
.L_x_707:
        /* <DEDUP_REMOVED lines=16> */
.L_x_708:
        /* <DEDUP_REMOVED lines=16> */
.L_x_709:
        /* <DEDUP_REMOVED lines=10> */
[----:B------:R-:W0:Y:S01]  /*24dd0*/  SYNCS.PHASECHK.TRANS64.TRYWAIT P0, [R12+URZ+0x388c0], R11 ;  /* 0x0388c00b0c0075a7 */ /* 0x000e22000800017f */
[----:B------:R-:W-:Y:S04]  /*24de0*/  BSSY B2, `(.L_x_710) ;  /* 0x0000002000027945 */ /* 0x000fe80003800000 */
[----:B0-----:R-:W-:Y:S05]  /*24df0*/  @!P0 BRA `(.L_x_711) ;  /* 0x0000006c00dc8947 */ /* 0x001fea0003800000 */
.L_x_871:
[----:B------:R-:W-:Y:S05]  /*24e00*/  BSYNC B2 ;  /* 0x0000000000027941 */ /* 0x000fea0003800000 */
.L_x_710:
[----:B------:R-:W-:Y:S01]  /*24e10*/  BSSY B2, `(.L_x_712) ;  /* 0x000000b000027945 */ /* 0x000fe20003800000 */
[----:B------:R-:W-:Y:S02]  /*24e20*/  IMAD.MOV.U32 R14, RZ, RZ, 0x0 ;  /* 0x00000000ff0e7424 */ /* 0x000fe400078e00ff */
[----:B------:R-:W-:Y:S01]  /*24e30*/  IMAD.MOV.U32 R15, RZ, RZ, 0x12f00000 ;  /* 0x12f00000ff0f7424 */ /* 0x000fe200078e00ff */
[----:B------:R-:W-:Y:S06]  /*24e40*/  @P2 BRA `(.L_x_713) ;  /* 0x00000000001c2947 */ /* 0x000fec0003800000 */
[----:B------:R-:W2:Y:S01]  /*24e50*/  S2R R13, SR_TID.X ;  /* 0x00000000000d7919 */ /* 0x000ea20000002100 */
[----:B------:R-:W-:-:S04]  /*24e60*/  IMAD.MOV.U32 R8, RZ, RZ, 0xa000 ;  /* 0x0000a000ff087424 */ /* 0x000fc800078e00ff */
[----:B------:R3:W-:Y:S01]  /*24e70*/  SYNCS.ARRIVE.TRANS64 RZ, [R12+URZ+0x388b0], R8 ;  /* 0x0388b0080cff79a7 */ /* 0x0007e2000800003f */
[----:B--2---:R-:W-:-:S04]  /*24e80*/  LOP3.LUT R13, R13, 0x1f, RZ, 0xc0, !PT ;  /* 0x0000001f0d0d7812 */ /* 0x004fc800078ec0ff */
[----:B------:R-:W-:-:S13]  /*24e90*/  ISETP.NE.AND P0, PT, R13, RZ, PT ;  /* 0x000000ff0d00720c */ /* 0x000fda0003f05270 */
[----:B---3--:R-:W-:Y:S05]  /*24ea0*/  @!P0 BRA `(.L_x_713) ;  /* 0x0000000000048947 */ /* 0x008fea0003800000 */
[----:B------:R-:W-:Y:S01]  /*24eb0*/  BPT.TRAP 0x1 ;  /* 0x000000040000795c */ /* 0x000fe20000300000 */
.L_x_713:
[----:B------:R-:W-:Y:S05]  /*24ec0*/  BSYNC B2 ;  /* 0x0000000000027941 */ /* 0x000fea0003800000 */
.L_x_712:
[----:B------:R-:W-:Y:S01]  /*24ed0*/  R2UR UR6, R14 ;  /* 0x000000000e0672ca */ /* 0x000fe200000e0000 */
[----:B------:R-:W-:Y:S01]  /*24ee0*/  IMAD.MOV.U32 R8, RZ, RZ, RZ ;  /* 0x000000ffff087224 */ /* 0x000fe200078e00ff */
[----:B------:R-:W-:Y:S01]  /*24ef0*/  R2UR UR7, R15 ;  /* 0x000000000f0772ca */ /* 0x000fe200000e0000 */
[----:B------:R-:W-:Y:S01]  /*24f00*/  UIADD3 UR4, UP0, UR38, 0x670, URZ ;  /* 0x0000067026047890 */ /* 0x000fe2000ff1e03f */
[----:B------:R-:W-:Y:S01]  /*24f10*/  PLOP3.LUT P0, PT, PT, PT, PT, 0x80, 0x0 ;  /* 0x000000000000781c */ /* 0x000fe20003f0f070 */
[----:B01----:R-:W-:Y:S01]  /*24f20*/  VIADD R12, R12, 0x388b0 ;  /* 0x000388b00c0c7836 */ /* 0x003fe20000000000 */
[----:B------:R-:W-:Y:S01]  /*24f30*/  R2UR UR10, R8 ;  /* 0x00000000080a72ca */ /* 0x000fe200000e0000 */
[----:B------:R-:W-:Y:S01]  /*24f40*/  VIADD R8, R10, 0x400 ;  /* 0x000004000a087836 */ /* 0x000fe20000000000 */
[----:B------:R-:W-:-:S13]  /*24f50*/  UIADD3.X UR5, URZ, UR39, URZ, UP0, !UPT ;  /* 0x000000273f057290 */ /* 0x000fda00087fe43f */
.L_x_714:
        /* <DEDUP_REMOVED lines=10> */
[----:B------:R-:W-:Y:S01]  /*25000*/  R2UR UR10, R22 ;  /* 0x00000000160a72ca */ /* 0x000fe200000e0000 */
[----:B------:R-:W-:Y:S01]  /*25010*/  VIADD R8, R10, 0x2c00 ;  /* 0x00002c000a087836 */ /* 0x000fe20000000000 */
[----:B------:R-:W-:Y:S02]  /*25020*/  R2UR UR6, R14 ;  /* 0x000000000e0672ca */ /* 0x000fe400000e0000 */
[----:B------:R-:W-:Y:S02]  /*25030*/  R2UR UR7, R15 ;  /* 0x000000000f0772ca */ /* 0x000fe400000e0000 */
[----:B------:R-:W-:-:S13]  /*25040*/  PLOP3.LUT P0, PT, PT, PT, PT, 0x80, 0x0 ;  /* 0x000000000000781c */ /* 0x000fda0003f0f070 */
.L_x_715:
        /* <DEDUP_REMOVED lines=15> */
.L_x_716:
        /* <DEDUP_REMOVED lines=15> */
.L_x_717:
        /* <DEDUP_REMOVED lines=9> */
[----:B-1----:R-:W-:Y:S05]  /*252c0*/  @P0 BRA.U.ANY `(.L_x_717) ;  /* 0xfffffffd00d80947 */ /* 0x002fea000393ffff */
.L_x_701:
[----:B------:R-:W-:Y:S05]  /*252d0*/  BSYNC B1 ;  /* 0x0000000000017941 */ /* 0x000fea0003800000 */
.L_x_700:
[----:B------:R-:W-:Y:S01]  /*252e0*/  VIADD R12, R3, 0xfffffffe ;  /* 0xfffffffe030c7836 */ /* 0x000fe20000000000 */
[----:B------:R-:W-:Y:S01]  /*252f0*/  PLOP3.LUT P0, PT, PT, PT, PT, 0x8, 0x0 ;  /* 0x000000000000781c */ /* 0x000fe20003f0e170 */
[----:B------:R-:W-:-:S03]  /*25300*/  VIADD R28, R28, 0x1 ;  /* 0x000000011c1c7836 */ /* 0x000fc60000000000 */
[----:B------:R-:W-:Y:S02]  /*25310*/  ISETP.GE.AND P3, PT, R12, R6, PT ;  /* 0x000000060c00720c */ /* 0x000fe40003f66270 */
[----:B------:R-:W-:-:S04]  /*25320*/  ISETP.NE.AND P2, PT, R28, 0x2, PT ;  /* 0x000000021c00780c */ /* 0x000fc80003f45270 */
[----:B------:R-:W-:Y:S02]  /*25330*/  SEL R3, RZ, 0x1, P2 ;  /* 0x00000001ff037807 */ /* 0x000fe40001000000 */
[----:B------:R-:W-:Y:S02]  /*25340*/  SEL R28, R28, RZ, P2 ;  /* 0x000000ff1c1c7207 */ /* 0x000fe40001000000 */
[----:B------:R-:W-:-:S03]  /*25350*/  LOP3.LUT R30, R30, R3, RZ, 0x3c, !PT ;  /* 0x000000031e1e7212 */ /* 0x000fc600078e3cff */
[----:B------:R-:W-:Y:S05]  /*25360*/  @!P3 BRA `(.L_x_694) ;  /* 0x0000000800d0b947 */ /* 0x000fea0003800000 */
.L_x_736:
[----:B------:R-:W-:Y:S05]  /*25370*/  YIELD ;  /* 0x0000000000007946 */ /* 0x000fea0003800000 */
        /* <DEDUP_REMOVED lines=10> */
.L_x_872:
[----:B------:R-:W-:Y:S05]  /*25420*/  BSYNC B2 ;  /* 0x0000000000027941 */ /* 0x000fea0003800000 */
.L_x_720:
[----:B------:R-:W-:Y:S04]  /*25430*/  BSSY B2, `(.L_x_722) ;  /* 0x0000009000027945 */ /* 0x000fe80003800000 */
[----:B------:R-:W-:Y:S05]  /*25440*/  @P3 BRA `(.L_x_723) ;  /* 0x00000000001c3947 */ /* 0x000fea0003800000 */
[----:B0-----:R-:W0:Y:S01]  /*25450*/  S2R R8, SR_TID.X ;  /* 0x0000000000087919 */ /* 0x001e220000002100 */
[----:B------:R-:W-:-:S04]  /*25460*/  IMAD.MOV.U32 R3, RZ, RZ, 0xa000 ;  /* 0x0000a000ff037424 */ /* 0x000fc800078e00ff */
[----:B------:R2:W-:Y:S01]  /*25470*/  SYNCS.ARRIVE.TRANS64 RZ, [R11+URZ+0x38890], R3 ;  /* 0x038890030bff79a7 */ /* 0x0005e2000800003f */
[----:B0-----:R-:W-:-:S04]  /*25480*/  LOP3.LUT R8, R8, 0x1f, RZ, 0xc0, !PT ;  /* 0x0000001f08087812 */ /* 0x001fc800078ec0ff */
[----:B------:R-:W-:-:S13]  /*25490*/  ISETP.NE.AND P2, PT, R8, RZ, PT ;  /* 0x000000ff0800720c */ /* 0x000fda0003f45270 */
[----:B--2---:R-:W-:Y:S05]  /*254a0*/  @!P2 BRA `(.L_x_723) ;  /* 0x000000000004a947 */ /* 0x004fea0003800000 */
[----:B------:R-:W-:Y:S01]  /*254b0*/  BPT.TRAP 0x1 ;  /* 0x000000040000795c */ /* 0x000fe20000300000 */
.L_x_723:
[----:B------:R-:W-:Y:S05]  /*254c0*/  BSYNC B2 ;  /* 0x0000000000027941 */ /* 0x000fea0003800000 */
.L_x_722:
[----:B------:R-:W-:Y:S01]  /*254d0*/  IMAD.MOV.U32 R20, RZ, RZ, RZ ;  /* 0x000000ffff147224 */ /* 0x000fe200078e00ff */
[----:B------:R-:W-:Y:S01]  /*254e0*/  UIADD3 UR4, UP0, UR38, 0x570, URZ ;  /* 0x0000057026047890 */ /* 0x000fe2000ff1e03f */
[----:B------:R-:W-:Y:S01]  /*254f0*/  IMAD R9, R28, 0xa000, R16 ;  /* 0x0000a0001c097824 */ /* 0x000fe200078e0210 */
[----:B------:R-:W-:Y:S01]  /*25500*/  PLOP3.LUT P2, PT, PT, PT, PT, 0x80, 0x0 ;  /* 0x000000000000781c */ /* 0x000fe20003f4f070 */
[----:B0-----:R-:W-:Y:S01]  /*25510*/  IMAD R8, R12, 0x50, R0 ;  /* 0x000000500c087824 */ /* 0x001fe200078e0200 */
[----:B------:R-:W-:Y:S01]  /*25520*/  R2UR UR10, R20 ;  /* 0x00000000140a72ca */ /* 0x000fe200000e0000 */
[----:B------:R-:W-:Y:S01]  /*25530*/  VIADD R3, R11, 0x38890 ;  /* 0x000388900b037836 */ /* 0x000fe20000000000 */
[----:B------:R-:W-:Y:S01]  /*25540*/  UIADD3.X UR5, URZ, UR39, URZ, UP0, !UPT ;  /* 0x000000273f057290 */ /* 0x000fe200087fe43f */
[----:B------:R-:W-:Y:S01]  /*25550*/  VIADD R13, R9, 0x24400 ;  /* 0x00024400090d7836 */ /* 0x000fe20000000000 */
[----:B------:R-:W-:Y:S01]  /*25560*/  UMOV UR6, 0x0 ;  /* 0x0000000000067882 */ /* 0x000fe20000000000 */
[----:B------:R-:W-:-:S10]  /*25570*/  UMOV UR7, 0x12f00000 ;  /* 0x12f0000000077882 */ /* 0x000fd40000000000 */
.L_x_724:
        /* <DEDUP_REMOVED lines=12> */
[----:B------:R-:W-:Y:S01]  /*25640*/  UMOV UR6, 0x0 ;  /* 0x0000000000067882 */ /* 0x000fe20000000000 */
[----:B------:R-:W-:Y:S02]  /*25650*/  UMOV UR7, 0x12f00000 ;  /* 0x12f0000000077882 */ /* 0x000fe40000000000 */
[----:B------:R-:W-:Y:S01]  /*25660*/  R2UR UR10, R13 ;  /* 0x000000000d0a72ca */ /* 0x000fe200000e0000 */
[----:B------:R-:W-:-:S14]  /*25670*/  VIADD R13, R9, 0x26c00 ;  /* 0x00026c00090d7836 */ /* 0x000fdc0000000000 */
.L_x_725:
        /* <DEDUP_REMOVED lines=16> */
.L_x_726:
        /* <DEDUP_REMOVED lines=16> */
.L_x_727:
        /* <DEDUP_REMOVED lines=13> */
.L_x_873:
[----:B------:R-:W-:Y:S05]  /*25950*/  BSYNC B2 ;  /* 0x0000000000027941 */ /* 0x000fea0003800000 */
.L_x_728:
        /* <DEDUP_REMOVED lines=11> */
.L_x_731:
[----:B------:R-:W-:Y:S05]  /*25a10*/  BSYNC B2 ;  /* 0x0000000000027941 */ /* 0x000fea0003800000 */
.L_x_730:
[----:B------:R-:W-:Y:S01]  /*25a20*/  R2UR UR10, R20 ;  /* 0x00000000140a72ca */ /* 0x000fe200000e0000 */
[----:B------:R-:W-:Y:S01]  /*25a30*/  UIADD3 UR4, UP0, UR38, 0x670, URZ ;  /* 0x0000067026047890 */ /* 0x000fe2000ff1e03f */
[----:B------:R-:W-:Y:S01]  /*25a40*/  R2UR UR6, R14 ;  /* 0x000000000e0672ca */ /* 0x000fe200000e0000 */
[----:B01----:R-:W-:Y:S01]  /*25a50*/  VIADD R11, R11, 0x388b0 ;  /* 0x000388b00b0b7836 */ /* 0x003fe20000000000 */
[----:B------:R-:W-:Y:S01]  /*25a60*/  R2UR UR7, R15 ;  /* 0x000000000f0772ca */ /* 0x000fe200000e0000 */
[----:B------:R-:W-:Y:S01]  /*25a70*/  VIADD R3, R9, 0x400 ;  /* 0x0000040009037836 */ /* 0x000fe20000000000 */
[----:B------:R-:W-:Y:S01]  /*25a80*/  PLOP3.LUT P2, PT, PT, PT, PT, 0x80, 0x0 ;  /* 0x000000000000781c */ /* 0x000fe20003f4f070 */
[----:B------:R-:W-:-:S12]  /*25a90*/  UIADD3.X UR5, URZ, UR39, URZ, UP0, !UPT ;  /* 0x000000273f057290 */ /* 0x000fd800087fe43f */
.L_x_732:
        /* <DEDUP_REMOVED lines=11> */
[----:B------:R-:W-:Y:S01]  /*25b50*/  R2UR UR6, R14 ;  /* 0x000000000e0672ca */ /* 0x000fe200000e0000 */
[----:B------:R-:W-:Y:S01]  /*25b60*/  VIADD R3, R9, 0x2c00 ;  /* 0x00002c0009037836 */ /* 0x000fe20000000000 */
[----:B------:R-:W-:Y:S02]  /*25b70*/  R2UR UR7, R15 ;  /* 0x000000000f0772ca */ /* 0x000fe400000e0000 */
[----:B------:R-:W-:Y:S02]  /*25b80*/  R2UR UR10, R10 ;  /* 0x000000000a0a72ca */ /* 0x000fe400000e0000 */
[----:B------:R-:W-:-:S13]  /*25b90*/  PLOP3.LUT P2, PT, PT, PT, PT, 0x80, 0x0 ;  /* 0x000000000000781c */ /* 0x000fda0003f4f070 */
.L_x_733:
        /* <DEDUP_REMOVED lines=15> */
.L_x_734:
        /* <DEDUP_REMOVED lines=15> */
.L_x_735:
        /* <DEDUP_REMOVED lines=10> */
.L_x_719:
[----:B------:R-:W-:Y:S05]  /*25e20*/  BSYNC B1 ;  /* 0x0000000000017941 */ /* 0x000fea0003800000 */
.L_x_718:
[----:B------:R-:W-:Y:S01]  /*25e30*/  ISETP.GT.AND P3, PT, R12, R6, PT ;  /* 0x000000060c00720c */ /* 0x000fe20003f64270 */
[----:B------:R-:W-:Y:S02]  /*25e40*/  VIADD R28, R28, 0x1 ;  /* 0x000000011c1c7836 */ /* 0x000fe40000000000 */
[----:B------:R-:W-:-:S03]  /*25e50*/  VIADD R12, R12, 0xffffffff ;  /* 0xffffffff0c0c7836 */ /* 0x000fc60000000000 */
[----:B------:R-:W-:-:S04]  /*25e60*/  ISETP.NE.AND P2, PT, R28, 0x2, PT ;  /* 0x000000021c00780c */ /* 0x000fc80003f45270 */
[----:B------:R-:W-:Y:S02]  /*25e70*/  SEL R3, RZ, 0x1, P2 ;  /* 0x00000001ff037807 */ /* 0x000fe40001000000 */
[----:B------:R-:W-:Y:S02]  /*25e80*/  SEL R28, R28, RZ, P2 ;  /* 0x000000ff1c1c7207 */ /* 0x000fe40001000000 */
[----:B------:R-:W-:Y:S01]  /*25e90*/  LOP3.LUT R30, R30, R3, RZ, 0x3c, !PT ;  /* 0x000000031e1e7212 */ /* 0x000fe200078e3cff */
[----:B------:R-:W-:Y:S06]  /*25ea0*/  @P3 BRA `(.L_x_736) ;  /* 0xfffffff400303947 */ /* 0x000fec000383ffff */
.L_x_694:
[----:B------:R-:W-:Y:S05]  /*25eb0*/  BSYNC B0 ;  /* 0x0000000000007941 */ /* 0x000fea0003800000 */
.L_x_693:
[----:B------:R-:W-:Y:S05]  /*25ec0*/  @!P0 WARPSYNC.ALL ;  /* 0x0000000000008948 */ /* 0x000fea0003800000 */
[----:B------:R-:W-:Y:S01]  /*25ed0*/  @!P0 BAR.SYNC.DEFER_BLOCKING 0xc, 0x180 ;  /* 0x0306000000008b1d */ /* 0x000fe20000010000 */
[----:B------:R-:W-:-:S05]  /*25ee0*/  IMAD.MOV.U32 R0, RZ, RZ, RZ ;  /* 0x000000ffff007224 */ /* 0x000fca00078e00ff */
[----:B------:R-:W-:Y:S04]  /*25ef0*/  BSSY B0, `(.L_x_737) ;  /* 0x000001e000007945 */ /* 0x000fe80003800000 */
[----:B------:R-:W-:Y:S05]  /*25f00*/  @!P1 BRA `(.L_x_738) ;  /* 0x0000000000709947 */ /* 0x000fea0003800000 */
[----:B------:R-:W-:-:S13]  /*25f10*/  ISETP.NE.AND P0, PT, R5, RZ, PT ;  /* 0x000000ff0500720c */ /* 0x000fda0003f05270 */
[----:B------:R-:W1:Y:S02]  /*25f20*/  @!P0 LDC R5, c[0x0][0x9f0] ;  /* 0x00027c00ff058b82 */ /* 0x000e640000000800 */
[-C--:B-1----:R-:W-:Y:S02]  /*25f30*/  IABS R0, R5.reuse ;  /* 0x0000000500007213 */ /* 0x082fe40000000000 */
[----:B0-----:R-:W-:Y:S02]  /*25f40*/  IABS R8, R5 ;  /* 0x0000000500087213 */ /* 0x001fe40000000000 */
[----:B------:R-:W0:Y:S03]  /*25f50*/  I2F.RP R9, R0 ;  /* 0x0000000000097306 */ /* 0x000e260000209400 */
[----:B------:R-:W-:-:S05]  /*25f60*/  IMAD.MOV R8, RZ, RZ, -R8 ;  /* 0x000000ffff087224 */ /* 0x000fca00078e0a08 */
[----:B0-----:R-:W0:Y:S02]  /*25f70*/  MUFU.RCP R9, R9 ;  /* 0x0000000900097308 */ /* 0x001e240000001000 */
[----:B0-----:R-:W-:-:S06]  /*25f80*/  VIADD R10, R9, 0xffffffe ;  /* 0x0ffffffe090a7836 */ /* 0x001fcc0000000000 */
[----:B------:R-:W0:Y:S02]  /*25f90*/  F2I.FTZ.U32.TRUNC.NTZ R3, R10 ;  /* 0x0000000a00037305 */ /* 0x000e24000021f000 */
[----:B0-----:R-:W-:-:S05]  /*25fa0*/  IADD3 R2, RZ, -R3, RZ ;  /* 0x80000003ff027210 */ /* 0x001fca0007ffe0ff */
[----:B------:R-:W-:Y:S02]  /*25fb0*/  IMAD R6, R2, R0, RZ ;  /* 0x0000000002067224 */ /* 0x000fe400078e02ff */
[----:B------:R-:W-:-:S04]  /*25fc0*/  IMAD.MOV.U32 R2, RZ, RZ, RZ ;  /* 0x000000ffff027224 */ /* 0x000fc800078e00ff */
[----:B------:R-:W-:Y:S01]  /*25fd0*/  IMAD.HI.U32 R6, R3, R6, R2 ;  /* 0x0000000603067227 */ /* 0x000fe200078e0002 */
[----:B------:R-:W-:-:S04]  /*25fe0*/  IADD3 R3, R4, -0x1, R5 ;  /* 0xffffffff04037810 */ /* 0x000fc80007ffe005 */
[----:B------:R-:W-:Y:S02]  /*25ff0*/  IABS R2, R3 ;  /* 0x0000000300027213 */ /* 0x000fe40000000000 */
[----:B------:R-:W-:-:S03]  /*26000*/  LOP3.LUT R3, R3, R5, RZ, 0x3c, !PT ;  /* 0x0000000503037212 */ /* 0x000fc600078e3cff */
[----:B------:R-:W-:Y:S01]  /*26010*/  IMAD.HI.U32 R6, R6, R2, RZ ;  /* 0x0000000206067227 */ /* 0x000fe200078e00ff */
[----:B------:R-:W-:-:S03]  /*26020*/  ISETP.GE.AND P2, PT, R3, RZ, PT ;  /* 0x000000ff0300720c */ /* 0x000fc60003f46270 */
[----:B------:R-:W-:-:S05]  /*26030*/  IMAD R2, R6, R8, R2 ;  /* 0x0000000806027224 */ /* 0x000fca00078e0202 */
[----:B------:R-:W-:-:S13]  /*26040*/  ISETP.GT.U32.AND P1, PT, R0, R2, PT ;  /* 0x000000020000720c */ /* 0x000fda0003f24070 */
[----:B------:R-:W-:Y:S02]  /*26050*/  @!P1 IMAD.IADD R2, R2, 0x1, -R0 ;  /* 0x0000000102029824 */ /* 0x000fe400078e0a00 */
[----:B------:R-:W-:Y:S01]  /*26060*/  @!P1 VIADD R6, R6, 0x1 ;  /* 0x0000000106069836 */ /* 0x000fe20000000000 */
[----:B------:R-:W-:Y:S02]  /*26070*/  ISETP.NE.AND P1, PT, R5, RZ, PT ;  /* 0x000000ff0500720c */ /* 0x000fe40003f25270 */
[----:B------:R-:W-:-:S13]  /*26080*/  ISETP.GE.U32.AND P0, PT, R2, R0, PT ;  /* 0x000000000200720c */ /* 0x000fda0003f06070 */
[----:B------:R-:W-:-:S04]  /*26090*/  @P0 VIADD R6, R6, 0x1 ;  /* 0x0000000106060836 */ /* 0x000fc80000000000 */
[----:B------:R-:W-:-:S04]  /*260a0*/  IMAD.MOV.U32 R0, RZ, RZ, R6 ;  /* 0x000000ffff007224 */ /* 0x000fc800078e0006 */
[----:B------:R-:W-:Y:S01]  /*260b0*/  @!P2 IMAD.MOV R0, RZ, RZ, -R0 ;  /* 0x000000ffff00a224 */ /* 0x000fe200078e0a00 */
[----:B------:R-:W-:-:S07]  /*260c0*/  @!P1 LOP3.LUT R0, RZ, R5, RZ, 0x33, !PT ;  /* 0x00000005ff009212 */ /* 0x000fce00078e33ff */
.L_x_738:
[----:B------:R-:W-:Y:S05]  /*260d0*/  BSYNC B0 ;  /* 0x0000000000007941 */ /* 0x000fea0003800000 */
.L_x_737:
[-C--:B------:R-:W-:Y:S01]  /*260e0*/  IMAD R3, R7, R0.reuse, RZ ;  /* 0x0000000007037224 */ /* 0x080fe200078e02ff */
[----:B------:R-:W-:Y:S04]  /*260f0*/  BSSY B7, `(.L_x_739) ;  /* 0x0000393000077945 */ /* 0x000fe80003800000 */
[----:B------:R-:W-:Y:S01]  /*26100*/  VIADDMNMX R2, R3, R0, R4, PT ;  /* 0x0000000003027246 */ /* 0x000fe20003800104 */
[----:B------:R1:W-:Y:S03]  /*26110*/  STL [R1+0xc], R3 ;  /* 0x00000c0301007387 */ /* 0x0003e60000100800 */
[----:B------:R-:W-:Y:S01]  /*26120*/  ISETP.GT.AND P0, PT, R2, R3, PT ;  /* 0x000000030200720c */ /* 0x000fe20003f04270 */
[----:B------:R1:W-:-:S12]  /*26130*/  STL [R1+0x1c], R2 ;  /* 0x00001c0201007387 */ /* 0x0003d80000100800 */
[----:B-1----:R-:W-:Y:S05]  /*26140*/  @P0 BRA `(.L_x_740) ;  /* 0x0000000000480947 */ /* 0x002fea0003800000 */
[----:B------:R-:W1:Y:S02]  /*26150*/  S2R R2, SR_TID.X ;  /* 0x0000000000027919 */ /* 0x000e640000002100 */
[----:B-1----:R-:W-:-:S04]  /*26160*/  LOP3.LUT R2, R2, 0x7f, RZ, 0xc0, !PT ;  /* 0x0000007f02027812 */ /* 0x002fc800078ec0ff */
[----:B------:R-:W-:-:S13]  /*26170*/  ISETP.NE.AND P0, PT, R2, RZ, PT ;  /* 0x000000ff0200720c */ /* 0x000fda0003f05270 */
[----:B------:R-:W-:Y:S05]  /*26180*/  @P0 BRA `(.L_x_741) ;  /* 0x0000003800240947 */ /* 0x000fea0003800000 */
[----:B------:R-:W1:Y:S01]  /*26190*/  S2R R5, SR_LANEID ;  /* 0x0000000000057919 */ /* 0x000e620000000000 */
[----:B------:R-:W-:Y:S01]  /*261a0*/  VOTEU.ANY UR4, UPT, PT ;  /* 0x0000000000047886 */ /* 0x000fe200038e0100 */
[----:B------:R-:W2:Y:S01]  /*261b0*/  LDC.64 R2, c[0x0][0xc60] ;  /* 0x00031800ff027b82 */ /* 0x000ea20000000a00 */
[----:B------:R-:W1:Y:S01]  /*261c0*/  FLO.U32 R0, UR4 ;  /* 0x0000000400007d00 */ /* 0x000e6200080e0000 */
[----:B------:R-:W-:Y:S01]  /*261d0*/  ULDC.64 UR6, c[0x0][0x208] ;  /* 0x0000820000067ab9 */ /* 0x000fe20000000a00 */
[----:B-1----:R-:W-:-:S06]  /*261e0*/  ISETP.EQ.U32.AND P0, PT, R0, R5, PT ;  /* 0x000000050000720c */ /* 0x002fcc0003f02070 */
[----:B------:R-:W2:Y:S07]  /*261f0*/  POPC R5, UR4 ;  /* 0x0000000400057d09 */ /* 0x000eae0008000000 */
[----:B--2---:R-:W2:Y:S01]  /*26200*/  @P0 ATOMG.E.ADD.STRONG.GPU PT, R3, desc[UR6][R2.64], R5 ;  /* 0x00000005020309a8 */ /* 0x004ea200081ee1c6 */
[----:B------:R-:W1:Y:S02]  /*26210*/  S2R R4, SR_LTMASK ;  /* 0x0000000000047919 */ /* 0x000e640000003900 */
[----:B-1----:R-:W-:-:S04]  /*26220*/  LOP3.LUT R4, R4, UR4, RZ, 0xc0, !PT ;  /* 0x0000000404047c12 */ /* 0x002fc8000f8ec0ff */
[----:B------:R-:W1:Y:S01]  /*26230*/  POPC R7, R4 ;  /* 0x0000000400077309 */ /* 0x000e620000000000 */
[----:B--2---:R-:W1:Y:S02]  /*26240*/  SHFL.IDX PT, R0, R3, R0, 0x1f ;  /* 0x00001f0003007589 */ /* 0x004e6400000e0000 */
[----:B-1----:R-:W-:Y:S01]  /*26250*/  IADD3 R24, R0, UR36, R7 ;  /* 0x0000002400187c10 */ /* 0x002fe2000fffe007 */
[----:B------:R-:W-:Y:S06]  /*26260*/  BRA `(.L_x_741) ;  /* 0x0000003400ec7947 */ /* 0x000fec0003800000 */
.L_x_740:
        /* <DEDUP_REMOVED lines=9> */
[----:B------:R-:W1:Y:S01]  /*26300*/  LDC.64 R2, c[0x4][R2] ;  /* 0x0100000002027b82 */ /* 0x000e620000000a00 */
[----:B------:R-:W-:Y:S02]  /*26310*/  IMAD.U32 R5, RZ, RZ, UR7 ;  /* 0x00000007ff057e24 */ /* 0x000fe4000f8e00ff */
[----:B------:R-:W-:Y:S02]  /*26320*/  IMAD.U32 R6, RZ, RZ, UR8 ;  /* 0x00000008ff067e24 */ /* 0x000fe4000f8e00ff */
[----:B------:R-:W-:-:S02]  /*26330*/  IMAD.U32 R7, RZ, RZ, UR9 ;  /* 0x00000009ff077e24 */ /* 0x000fc4000f8e00ff */
[----:B------:R-:W-:Y:S02]  /*26340*/  IMAD.U32 R10, RZ, RZ, UR4 ;  /* 0x00000004ff0a7e24 */ /* 0x000fe4000f8e00ff */
[----:B------:R-:W-:Y:S02]  /*26350*/  IMAD.U32 R11, RZ, RZ, UR5 ;  /* 0x00000005ff0b7e24 */ /* 0x000fe4000f8e00ff */
[----:B0-----:R-:W-:Y:S02]  /*26360*/  IMAD.MOV.U32 R8, RZ, RZ, 0x70 ;  /* 0x00000070ff087424 */ /* 0x001fe400078e00ff */
[----:B------:R-:W-:Y:S02]  /*26370*/  IMAD.MOV.U32 R12, RZ, RZ, 0x1 ;  /* 0x00000001ff0c7424 */ /* 0x000fe400078e00ff */
[----:B------:R-:W-:-:S07]  /*26380*/  IMAD.MOV.U32 R13, RZ, RZ, RZ ;  /* 0x000000ffff0d7224 */ /* 0x000fce00078e00ff */
[----:B------:R-:W-:-:S07]  /*26390*/  LEPC R20, `(.L_x_743) ;  /* 0x000000001014794e */ /* 0x000fce0000000000 */
[----:B-1----:R-:W-:Y:S05]  /*263a0*/  CALL.ABS.NOINC R2 ;  /* 0x0000000002007343 */ /* 0x002fea0003c00000 */
.L_x_743:
[----:B------:R-:W-:Y:S05]  /*263b0*/  BSYNC B6 ;  /* 0x0000000000067941 */ /* 0x000fea0003800000 */
.L_x_742:
        /* <DEDUP_REMOVED lines=8> */
[----:B------:R1:W2:Y:S01]  /*26440*/  LDC.64 R2, c[0x4][R22] ;  /* 0x0100000016027b82 */ /* 0x0002a20000000a00 */
[----:B------:R-:W-:Y:S02]  /*26450*/  IMAD.U32 R4, RZ, RZ, UR6 ;  /* 0x00000006ff047e24 */ /* 0x000fe4000f8e00ff */
[----:B------:R-:W-:Y:S02]  /*26460*/  IMAD.U32 R5, RZ, RZ, UR7 ;  /* 0x00000007ff057e24 */ /* 0x000fe4000f8e00ff */
[----:B------:R-:W-:Y:S02]  /*26470*/  IMAD.U32 R6, RZ, RZ, UR8 ;  /* 0x00000008ff067e24 */ /* 0x000fe4000f8e00ff */
[----:B------:R-:W-:-:S02]  /*26480*/  IMAD.U32 R7, RZ, RZ, UR9 ;  /* 0x00000009ff077e24 */ /* 0x000fc4000f8e00ff */
[----:B------:R-:W-:Y:S02]  /*26490*/  IMAD.U32 R10, RZ, RZ, UR4 ;  /* 0x00000004ff0a7e24 */ /* 0x000fe4000f8e00ff */
[----:B------:R-:W-:Y:S02]  /*264a0*/  IMAD.U32 R11, RZ, RZ, UR5 ;  /* 0x00000005ff0b7e24 */ /* 0x000fe4000f8e00ff */
[----:B0-----:R-:W-:Y:S02]  /*264b0*/  IMAD.MOV.U32 R8, RZ, RZ, 0x70 ;  /* 0x00000070ff087424 */ /* 0x001fe400078e00ff */
[----:B------:R-:W-:Y:S02]  /*264c0*/  IMAD.MOV.U32 R12, RZ, RZ, 0x1 ;  /* 0x00000001ff0c7424 */ /* 0x000fe400078e00ff */
[----:B-1----:R-:W-:-:S07]  /*264d0*/  IMAD.MOV.U32 R13, RZ, RZ, RZ ;  /* 0x000000ffff0d7224 */ /* 0x002fce00078e00ff */
[----:B------:R-:W-:-:S07]  /*264e0*/  LEPC R20, `(.L_x_746) ;  /* 0x000000001014794e */ /* 0x000fce0000000000 */
[----:B--2---:R-:W-:Y:S05]  /*264f0*/  CALL.ABS.NOINC R2 ;  /* 0x0000000002007343 */ /* 0x004fea0003c00000 */
.L_x_746:
        /* <DEDUP_REMOVED lines=15> */
.L_x_745:
[----:B------:R-:W-:Y:S05]  /*265f0*/  BSYNC B6 ;  /* 0x0000000000067941 */ /* 0x000fea0003800000 */
.L_x_744:
[----:B------:R-:W2:Y:S01]  /*26600*/  LDL R22, [R1+0x1c] ;  /* 0x00001c0001167983 */ /* 0x000ea20000100800 */
[----:B------:R-:W-:-:S03]  /*26610*/  ULDC.64 UR4, c[0x0][0x9f8] ;  /* 0x00027e0000047ab9 */ /* 0x000fc60000000a00 */
[----:B------:R-:W3:Y:S01]  /*26620*/  LDL R7, [R1+0x8] ;  /* 0x0000080001077983 */ /* 0x000ee20000100800 */
[----:B------:R-:W-:-:S03]  /*26630*/  ISETP.NE.U32.AND P0, PT, RZ, UR4, PT ;  /* 0x00000004ff007c0c */ /* 0x000fc6000bf05070 */
[----:B------:R-:W4:Y:S01]  /*26640*/  LDL R21, [R1+0x10] ;  /* 0x0000100001157983 */ /* 0x000f220000100800 */
[----:B------:R-:W-:Y:S01]  /*26650*/  ISETP.NE.AND.EX P0, PT, RZ, UR5, PT, P0 ;  /* 0x00000005ff007c0c */ /* 0x000fe2000bf05300 */
[----:B------:R-:W-:Y:S01]  /*26660*/  ULDC.64 UR6, c[0x0][0x208] ;  /* 0x0000820000067ab9 */ /* 0x000fe20000000a00 */
[----:B------:R-:W1:Y:S01]  /*26670*/  LDC R0, c[0x0][0x430] ;  /* 0x00010c00ff007b82 */ /* 0x000e620000000800 */
[----:B------:R-:W0:Y:S10]  /*26680*/  S2R R20, SR_TID.X ;  /* 0x0000000000147919 */ /* 0x000e340000002100 */
[----:B------:R-:W-:Y:S01]  /*26690*/  @P0 IADD3 R2, P1, R17, UR4, RZ ;  /* 0x0000000411020c10 */ /* 0x000fe2000ff3e0ff */
[----:B------:R-:W-:-:S03]  /*266a0*/  ULDC UR4, c[0x0][0x2f4] ;  /* 0x0000bd0000047ab9 */ /* 0x000fc60000000800 */
[----:B------:R-:W-:-:S05]  /*266b0*/  @P0 IADD3.X R3, R19, UR5, RZ, P1, !PT ;  /* 0x0000000513030c10 */ /* 0x000fca0008ffe4ff */
[----:B------:R4:W4:Y:S01]  /*266c0*/  @P0 LDG.E R32, desc[UR6][R2.64] ;  /* 0x0000000602200981 */ /* 0x000922000c1e1900 */
[----:B0-----:R-:W-:-:S04]  /*266d0*/  LOP3.LUT R20, R20, 0x7f, RZ, 0xc0, !PT ;  /* 0x0000007f14147812 */ /* 0x001fc800078ec0ff */
[----:B------:R-:W-:Y:S02]  /*266e0*/  SHF.R.U32.HI R4, RZ, 0x3, R20 ;  /* 0x00000003ff047819 */ /* 0x000fe40000011614 */
[----:B------:R-:W0:Y:S01]  /*266f0*/  S2R R20, SR_TID.X ;  /* 0x0000000000147919 */ /* 0x000e220000002100 */
[----:B-1----:R-:W-:-:S13]  /*26700*/  ISETP.NE.AND P1, PT, R0, 0x1, PT ;  /* 0x000000010000780c */ /* 0x002fda0003f25270 */
[----:B------:R-:W1:Y:S01]  /*26710*/  @P1 LDC R6, c[0x0][0x438] ;  /* 0x00010e00ff061b82 */ /* 0x000e620000000800 */
[----:B0-----:R-:W-:-:S05]  /*26720*/  IMAD.SHL.U32 R20, R20, 0x10, RZ ;  /* 0x0000001014147824 */ /* 0x001fca00078e00ff */
[----:B------:R-:W-:Y:S02]  /*26730*/  LOP3.LUT R20, R4, 0x70, R20, 0xf8, !PT ;  /* 0x0000007004147812 */ /* 0x000fe400078ef814 */
[----:B------:R-:W0:Y:S01]  /*26740*/  @P1 LDC R4, c[0x0][0x434] ;  /* 0x00010d00ff041b82 */ /* 0x000e220000000800 */
[----:B------:R-:W-:Y:S02]  /*26750*/  LOP3.LUT R18, R18, 0xfffffffe, RZ, 0xc0, !PT ;  /* 0xfffffffe12127812 */ /* 0x000fe400078ec0ff */
[----:B------:R-:W-:-:S04]  /*26760*/  LOP3.LUT R9, R34, 0x40, RZ, 0xfc, !PT ;  /* 0x0000004022097812 */ /* 0x000fc800078efcff */
[----:B------:R-:W-:Y:S01]  /*26770*/  ISETP.GE.AND P3, PT, R9, UR4, PT ;  /* 0x0000000409007c0c */ /* 0x000fe2000bf66270 */
[----:B------:R-:W-:Y:S01]  /*26780*/  UMOV UR5, 0xffffffff ;  /* 0xffffffff00057882 */ /* 0x000fe20000000000 */
[----:B--2---:R-:W-:-:S04]  /*26790*/  VIADD R22, R22, 0xffffffff ;  /* 0xffffffff16167836 */ /* 0x004fc80000000000 */
[----:B------:R-:W-:-:S05]  /*267a0*/  IMAD R5, R22, 0x50, R20 ;  /* 0x0000005016057824 */ /* 0x000fca00078e0214 */
[----:B---3--:R-:W-:-:S04]  /*267b0*/  ISETP.GE.AND P0, PT, R5, R7, PT ;  /* 0x000000070500720c */ /* 0x008fc80003f06270 */
[----:B------:R-:W-:Y:S01]  /*267c0*/  ISETP.GT.U32.OR P0, PT, R20, 0x4f, P0 ;  /* 0x0000004f1400780c */ /* 0x000fe20000704470 */
[----:B----4-:R-:W-:-:S04]  /*267d0*/  IMAD.IADD R5, R5, 0x1, R21 ;  /* 0x0000000105057824 */ /* 0x010fc800078e0215 */
[----:B0-----:R-:W-:-:S08]  /*267e0*/  @P1 IMAD.HI.U32 R7, R5, R4, RZ ;  /* 0x0000000405071227 */ /* 0x001fd000078e00ff */
[----:B------:R-:W0:Y:S01]  /*267f0*/  @!P0 LDC.64 R2, c[0x0][0x428] ;  /* 0x00010a00ff028b82 */ /* 0x000e220000000a00 */
[----:B------:R-:W-:Y:S01]  /*26800*/  IMAD.MOV.U32 R4, RZ, RZ, R5 ;  /* 0x000000ffff047224 */ /* 0x000fe200078e0005 */
[----:B-1----:R-:W-:Y:S02]  /*26810*/  @P1 SHF.R.U32.HI R4, RZ, R6, R7 ;  /* 0x00000006ff041219 */ /* 0x002fe40000011607 */
[----:B------:R-:W-:-:S03]  /*26820*/  SHF.R.S32.HI R8, RZ, 0x1f, R32 ;  /* 0x0000001fff087819 */ /* 0x000fc60000011420 */
[----:B------:R-:W-:-:S04]  /*26830*/  IMAD.MOV R6, RZ, RZ, -R4 ;  /* 0x000000ffff067224 */ /* 0x000fc800078e0a04 */
[----:B------:R-:W-:Y:S01]  /*26840*/  IMAD R0, R0, R6, R5 ;  /* 0x0000000600007224 */ /* 0x000fe200078e0205 */
[--C-:B------:R-:W-:Y:S01]  /*26850*/  @!P0 SHF.R.S32.HI R5, RZ, 0x1f, R4.reuse ;  /* 0x0000001fff058819 */ /* 0x100fe20000011404 */
[-C--:B0-----:R-:W-:Y:S02]  /*26860*/  @!P0 IMAD R6, R8, R2.reuse, RZ ;  /* 0x0000000208068224 */ /* 0x081fe400078e02ff */
[----:B------:R-:W-:-:S04]  /*26870*/  @!P0 IMAD.WIDE.U32 R4, R32, R2, R4 ;  /* 0x0000000220048225 */ /* 0x000fc800078e0004 */
[----:B------:R-:W-:Y:S02]  /*26880*/  @!P0 IMAD R6, R32, R3, R6 ;  /* 0x0000000320068224 */ /* 0x000fe400078e0206 */
[----:B------:R-:W0:Y:S03]  /*26890*/  @!P0 LDC.64 R2, c[0x0][0x418] ;  /* 0x00010600ff028b82 */ /* 0x000e260000000a00 */
[----:B------:R-:W-:Y:S01]  /*268a0*/  @!P0 IADD3 R6, R5, R6, RZ ;  /* 0x0000000605068210 */ /* 0x000fe20007ffe0ff */
[----:B------:R-:W-:Y:S01]  /*268b0*/  IMAD.U32 R7, RZ, RZ, UR37 ;  /* 0x00000025ff077e24 */ /* 0x000fe2000f8e00ff */
[----:B0-----:R-:W-:-:S04]  /*268c0*/  @!P0 LEA R2, P1, R4, R2, 0x2 ;  /* 0x0000000204028211 */ /* 0x001fc800078210ff */
[----:B------:R-:W-:Y:S01]  /*268d0*/  @!P0 LEA.HI.X R3, R4, R3, R6, 0x2, P1 ;  /* 0x0000000304038211 */ /* 0x000fe200008f1406 */
[----:B------:R-:W-:-:S06]  /*268e0*/  IMAD.MOV.U32 R4, RZ, RZ, RZ ;  /* 0x000000ffff047224 */ /* 0x000fcc00078e00ff */
[----:B------:R0:W5:Y:S01]  /*268f0*/  @!P0 LDG.E R4, desc[UR6][R2.64] ;  /* 0x0000000602048981 */ /* 0x000162000c1e1900 */
[----:B------:R-:W-:Y:S02]  /*26900*/  ISETP.GT.U32.AND P0, PT, R20, 0x4f, PT ;  /* 0x0000004f1400780c */ /* 0x000fe40003f04070 */
[----:B------:R-:W-:-:S11]  /*26910*/  ISETP.NE.AND P2, PT, R7, 0x3, PT ;  /* 0x000000030700780c */ /* 0x000fd60003f45270 */
[----:B------:R-:W-:Y:S02]  /*26920*/  @P0 LOP3.LUT R18, R18, 0x1, RZ, 0xfc, !PT ;  /* 0x0000000112120812 */ /* 0x000fe400078efcff */
[----:B------:R-:W-:Y:S02]  /*26930*/  ISETP.GE.AND P0, PT, R34, UR4, PT ;  /* 0x0000000422007c0c */ /* 0x000fe4000bf06270 */
[----:B------:R-:W-:-:S04]  /*26940*/  LOP3.LUT R18, R18, 0xffffffdf, RZ, 0xc0, !PT ;  /* 0xffffffdf12127812 */ /* 0x000fc800078ec0ff */
[----:B------:R-:W-:-:S04]  /*26950*/  @P2 LOP3.LUT R18, R18, 0x20, RZ, 0xfc, !PT ;  /* 0x0000002012122812 */ /* 0x000fc800078efcff */
[----:B------:R-:W-:Y:S01]  /*26960*/  LOP3.LUT R18, R18, 0xffffffef, RZ, 0xc0, !PT ;  /* 0xffffffef12127812 */ /* 0x000fe200078ec0ff */
[----:B------:R1:W-:Y:S03]  /*26970*/  STL [R1+0x14], R8 ;  /* 0x0000140801007387 */ /* 0x0003e60000100800 */
[----:B------:R-:W-:-:S04]  /*26980*/  @P0 LOP3.LUT R18, R18, 0x10, RZ, 0xfc, !PT ;  /* 0x0000001012120812 */ /* 0x000fc800078efcff */
[----:B------:R-:W-:Y:S02]  /*26990*/  LOP3.LUT R18, R18, 0xfffffff7, RZ, 0xc0, !PT ;  /* 0xfffffff712127812 */ /* 0x000fe400078ec0ff */
[----:B-1----:R-:W-:Y:S02]  /*269a0*/  LOP3.LUT R8, R34, 0x80, RZ, 0xfc, !PT ;  /* 0x0000008022087812 */ /* 0x002fe400078efcff */
[----:B------:R-:W-:Y:S02]  /*269b0*/  @P3 LOP3.LUT R18, R18, 0x8, RZ, 0xfc, !PT ;  /* 0x0000000812123812 */ /* 0x000fe400078efcff */
[----:B------:R-:W-:Y:S02]  /*269c0*/  ISETP.GE.AND P1, PT, R8, UR4, PT ;  /* 0x0000000408007c0c */ /* 0x000fe4000bf26270 */
[----:B------:R-:W-:Y:S02]  /*269d0*/  ISETP.GE.AND P0, PT, R37, UR4, PT ;  /* 0x0000000425007c0c */ /* 0x000fe4000bf06270 */
[----:B------:R-:W-:-:S04]  /*269e0*/  LOP3.LUT R18, R18, 0xfffffffd, RZ, 0xc0, !PT ;  /* 0xfffffffd12127812 */ /* 0x000fc800078ec0ff */
[----:B------:R-:W-:-:S05]  /*269f0*/  LOP3.LUT R18, R18, 0xfffffffb, RZ, 0xc0, !PT ;  /* 0xfffffffb12127812 */ /* 0x000fca00078ec0ff */
[----:B------:R-:W-:-:S04]  /*26a00*/  @P1 LOP3.LUT R18, R18, 0x4, RZ, 0xfc, !PT ;  /* 0x0000000412121812 */ /* 0x000fc800078efcff */
[----:B------:R-:W-:Y:S01]  /*26a10*/  @P0 LOP3.LUT R18, R18, 0x2, RZ, 0xfc, !PT ;  /* 0x0000000212120812 */ /* 0x000fe200078efcff */
[----:B0-----:R-:W-:Y:S06]  /*26a20*/  BRA.DIV UR5, `(.L_x_747) ;  /* 0x00000056050c7947 */ /* 0x001fec000b800000 */
.L_x_876:
[----:B------:R-:W-:Y:S05]  /*26a30*/  @!P2 BRA `(.L_x_748) ;  /* 0x000000000004a947 */ /* 0x000fea0003800000 */
[----:B------:R-:W-:Y:S01]  /*26a40*/  BPT.TRAP 0x1 ;  /* 0x000000040000795c */ /* 0x000fe20000300000 */
.L_x_748:
        /* <DEDUP_REMOVED lines=23> */
.L_x_877:
[----:B------:R-:W-:Y:S05]  /*26bc0*/  BSYNC B0 ;  /* 0x0000000000007941 */ /* 0x000fea0003800000 */
.L_x_749:
[----:B------:R-:W2:Y:S01]  /*26bd0*/  LDL R9, [R1+0x8] ;  /* 0x0000080001097983 */ /* 0x000ea20000100800 */
        /* <DEDUP_REMOVED lines=21> */
[----:B--2---:R-:W-:-:S04]  /*26d30*/  IMAD R4, R22, -0x50, R9 ;  /* 0xffffffb016047824 */ /* 0x004fc800078e0209 */
[----:B------:R-:W-:-:S05]  /*26d40*/  IMAD.IADD R4, R4, 0x1, -R8 ;  /* 0x0000000104047824 */ /* 0x000fca00078e0a08 */
[----:B------:R-:W-:Y:S01]  /*26d50*/  ISETP.GE.AND P0, PT, R4, 0x1, PT ;  /* 0x000000010400780c */ /* 0x000fe20003f06270 */
[----:B------:R-:W-:-:S12]  /*26d60*/  BRA.DIV UR4, `(.L_x_751) ;  /* 0x0000005204847947 */ /* 0x000fd8000b800000 */
[----:B------:R-:W0:Y:S01]  /*26d70*/  SHFL.IDX PT, R3, R0, RZ, 0x181f ;  /* 0x00181fff00037589 */ /* 0x000e2200000e0000 */
[C---:B------:R-:W-:Y:S01]  /*26d80*/  LOP3.LUT P5, RZ, R18.reuse, 0x10, RZ, 0xc0, !PT ;  /* 0x0000001012ff7812 */ /* 0x040fe200078ac0ff */
[----:B------:R-:W-:Y:S01]  /*26d90*/  @P0 IMAD R9, R7, 0x2, R16 ;  /* 0x0000000207090824 */ /* 0x000fe200078e0210 */
[C---:B------:R-:W-:Y:S01]  /*26da0*/  LOP3.LUT P4, RZ, R18.reuse, 0x8, RZ, 0xc0, !PT ;  /* 0x0000000812ff7812 */ /* 0x040fe2000788c0ff */
[----:B------:R-:W1:Y:S01]  /*26db0*/  SHFL.IDX PT, R2, R6, RZ, 0x181f ;  /* 0x00181fff06027589 */ /* 0x000e6200000e0000 */
[C---:B------:R-:W-:Y:S01]  /*26dc0*/  LOP3.LUT P3, RZ, R18.reuse, 0x4, RZ, 0xc0, !PT ;  /* 0x0000000412ff7812 */ /* 0x040fe2000786c0ff */
[----:B------:R-:W-:Y:S01]  /*26dd0*/  ULDC.64 UR4, c[0x0][0x208] ;  /* 0x0000820000047ab9 */ /* 0x000fe20000000a00 */
[----:B------:R-:W-:Y:S01]  /*26de0*/  LOP3.LUT P2, RZ, R18, 0x2, RZ, 0xc0, !PT ;  /* 0x0000000212ff7812 */ /* 0x000fe2000784c0ff */
[----:B------:R-:W-:Y:S01]  /*26df0*/  SHFL.IDX PT, R8, R6, 0x1, 0x181f ;  /* 0x00381f0006087f89 */ /* 0x000fe200000e0000 */
[----:B0-----:R-:W-:-:S05]  /*26e00*/  @P0 LEA R3, P1, R34, R3, 0x1 ;  /* 0x0000000322030211 */ /* 0x001fca00078208ff */
[----:B-1----:R-:W-:Y:S01]  /*26e10*/  @P0 IMAD.X R2, RZ, RZ, R2, P1 ;  /* 0x000000ffff020224 */ /* 0x002fe200008e0602 */
[----:B------:R-:W-:-:S04]  /*26e20*/  ISETP.GE.AND P1, PT, R4, 0x11, PT ;  /* 0x000000110400780c */ /* 0x000fc80003f26270 */
[----:B------:R-:W-:-:S04]  /*26e30*/  @P0 LOP3.LUT R3, R3, R2, RZ, 0x3c, !PT ;  /* 0x0000000203030212 */ /* 0x000fc800078e3cff */
[----:B------:R-:W-:-:S04]  /*26e40*/  @P0 LOP3.LUT R2, R3, R2, RZ, 0x3c, !PT ;  /* 0x0000000203020212 */ /* 0x000fc800078e3cff */
[----:B------:R-:W-:Y:S01]  /*26e50*/  @P0 LOP3.LUT R3, R3, R2, RZ, 0x3c, !PT ;  /* 0x0000000203030212 */ /* 0x000fe200078e3cff */
[----:B------:R-:W-:-:S04]  /*26e60*/  @P1 IMAD R21, R7, 0x2, R16 ;  /* 0x0000000207151824 */ /* 0x000fc800078e0210 */
[----:B------:R-:W-:Y:S04]  /*26e70*/  @P0 LDGSTS.E.BYPASS.LTC128B.128 [R9+0x24400], desc[UR4][R2.64], !P5 ;  /* 0x2440000002090fae */ /* 0x000fe8000e901d44 */
[----:B------:R-:W-:Y:S04]  /*26e80*/  @P0 LDGSTS.E.BYPASS.LTC128B.128 [R9+0x26c00], desc[UR4][R2.64+0x80], !P4 ;  /* 0x26c0008002090fae */ /* 0x000fe8000e101d44 */
[----:B------:R-:W-:Y:S04]  /*26e90*/  @P0 LDGSTS.E.BYPASS.LTC128B.128 [R9+0x29400], desc[UR4][R2.64+0x100], !P3 ;  /* 0x2940010002090fae */ /* 0x000fe8000d901d44 */
[----:B------:R0:W-:Y:S04]  /*26ea0*/  @P0 LDGSTS.E.BYPASS.LTC128B.128 [R9+0x2bc00], desc[UR4][R2.64+0x180], !P2 ;  /* 0x2bc0018002090fae */ /* 0x0001e8000d101d44 */
[----:B0-----:R-:W0:Y:S02]  /*26eb0*/  SHFL.IDX PT, R2, R0, 0x1, 0x181f ;  /* 0x00381f0000027f89 */ /* 0x001e2400000e0000 */
        /* <DEDUP_REMOVED lines=28> */
.L_x_889:
[----:B------:R-:W-:Y:S01]  /*27080*/  ISETP.GE.AND P0, PT, R4, 0x41, PT ;  /* 0x000000410400780c */ /* 0x000fe20003f06270 */
[----:B------:R-:W-:-:S12]  /*27090*/  BSSY B0, `(.L_x_752) ;  /* 0x0000011000007945 */ /* 0x000fd80003800000 */
[----:B------:R-:W-:Y:S05]  /*270a0*/  @!P0 BRA `(.L_x_753) ;  /* 0x00000000003c8947 */ /* 0x000fea0003800000 */
[C---:B------:R-:W-:Y:S01]  /*270b0*/  LOP3.LUT P4, RZ, R18.reuse, 0x10, RZ, 0xc0, !PT ;  /* 0x0000001012ff7812 */ /* 0x040fe2000788c0ff */
[----:B------:R-:W-:Y:S01]  /*270c0*/  IMAD R7, R7, 0x2, R16 ;  /* 0x0000000207077824 */ /* 0x000fe200078e0210 */
[C---:B------:R-:W-:Y:S01]  /*270d0*/  LOP3.LUT P3, RZ, R18.reuse, 0x8, RZ, 0xc0, !PT ;  /* 0x0000000812ff7812 */ /* 0x040fe2000786c0ff */
[----:B------:R-:W-:Y:S01]  /*270e0*/  ULDC.64 UR4, c[0x0][0x208] ;  /* 0x0000820000047ab9 */ /* 0x000fe20000000a00 */
        /* <DEDUP_REMOVED lines=11> */
.L_x_753:
[----:B------:R-:W-:Y:S05]  /*271a0*/  BSYNC B0 ;  /* 0x0000000000007941 */ /* 0x000fea0003800000 */
.L_x_752:
[----:B------:R-:W-:Y:S01]  /*271b0*/  NOP ;  /* 0x0000000000007918 */ /* 0x000fe20000000000 */
[----:B------:R-:W-:-:S13]  /*271c0*/  PLOP3.LUT P0, PT, PT, PT, PT, 0x80, 0x0 ;  /* 0x000000000000781c */ /* 0x000fda0003f0f070 */
.L_x_754:
[----:B------:R-:W-:Y:S02]  /*271d0*/  PLOP3.LUT P1, PT, P1, P0, PT, 0xa2, 0x0 ;  /* 0x000000000000781c */ /* 0x000fe40000f21472 */
[----:B------:R-:W-:-:S08]  /*271e0*/  @P0 R2UR P1, UR4, R5 ;  /* 0x00000000050402ca */ /* 0x000fd00000020000 */
[----:B------:R-:W-:-:S05]  /*271f0*/  @P0 PLOP3.LUT P0, PT, P1, PT, PT, 0x80, 0x0 ;  /* 0x000000000000081c */ /* 0x000fca0000f0f070 */
[----:B------:R-:W-:Y:S01]  /*27200*/  @!P1 SYNCS.ARRIVE.TRANS64.RED.A0T1 RZ, [UR4+0x38830], RZ ;  /* 0x038830ffffff99a7 */ /* 0x000fe20008200404 */
[----:B------:R-:W-:Y:S07]  /*27210*/  @!P1 ARRIVES.LDGSTSBAR.64.TRANSCNT [UR4+0x38830] ;  /* 0x03883000ff0099b0 */ /* 0x000fee0008000a84 */
[----:B------:R-:W-:Y:S05]  /*27220*/  @P0 BRA.U.ANY `(.L_x_754) ;  /* 0xfffffffd00e80947 */ /* 0x000fea000393ffff */
[----:B------:R-:W-:Y:S01]  /*27230*/  NOP ;  /* 0x0000000000007918 */ /* 0x000fe20000000000 */
[----:B------:R-:W-:-:S05]  /*27240*/  IMAD.U32 R0, RZ, RZ, UR37 ;  /* 0x00000025ff007e24 */ /* 0x000fca000f8e00ff */
[----:B------:R-:W-:-:S13]  /*27250*/  ISETP.NE.AND P2, PT, R0, 0x3, PT ;  /* 0x000000030000780c */ /* 0x000fda0003f45270 */
[----:B------:R-:W-:Y:S05]  /*27260*/  @!P2 BRA `(.L_x_755) ;  /* 0x000000000004a947 */ /* 0x000fea0003800000 */
[----:B------:R-:W-:Y:S01]  /*27270*/  BPT.TRAP 0x1 ;  /* 0x000000040000795c */ /* 0x000fe20000300000 */
.L_x_755:
[----:B------:R3:W5:Y:S01]  /*27280*/  LDL.LU R0, [R1+0x20] ;  /* 0x0000200001007983 */ /* 0x0007620000300800 */
[----:B------:R3:W-:Y:S02]  /*27290*/  SYNCS.ARRIVE.TRANS64.A1T0 RZ, [R5+URZ+0x38830], RZ ;  /* 0x038830ff05ff79a7 */ /* 0x0007e4000810003f */
[----:B------:R-:W-:Y:S05]  /*272a0*/  WARPSYNC.ALL ;  /* 0x0000000000007948 */ /* 0x000fea0003800000 */
[----:B------:R-:W-:Y:S01]  /*272b0*/  ULDC.64 UR4, c[0x0][0xa00] ;  /* 0x0002800000047ab9 */ /* 0x000fe20000000a00 */
[----:B------:R-:W-:Y:S01]  /*272c0*/  BSSY B6, `(.L_x_756) ;  /* 0x0000021000067945 */ /* 0x000fe20003800000 */
[----:B------:R-:W-:Y:S01]  /*272d0*/  BAR.SYNC.DEFER_BLOCKING 0x8, 0x180 ;  /* 0x0206000000007b1d */ /* 0x000fe20000010000 */
[----:B------:R-:W-:-:S04]  /*272e0*/  ISETP.NE.U32.AND P0, PT, RZ, UR4, PT ;  /* 0x00000004ff007c0c */ /* 0x000fc8000bf05070 */
[----:B------:R-:W-:Y:S01]  /*272f0*/  ISETP.NE.AND.EX P0, PT, RZ, UR5, PT, P0 ;  /* 0x00000005ff007c0c */ /* 0x000fe2000bf05300 */
[----:B------:R-:W-:Y:S02]  /*27300*/  ULDC.64 UR4, c[0x0][0x298] ;  /* 0x0000a60000047ab9 */ /* 0x000fe40000000a00 */
[----:B---3--:R-:W-:Y:S01]  /*27310*/  IMAD.WIDE.U32 R4, R35, UR4, RZ ;  /* 0x0000000423047c25 */ /* 0x008fe2000f8e00ff */
[----:B------:R-:W-:Y:S02]  /*27320*/  SEL R31, R31, RZ, !P0 ;  /* 0x000000ff1f1f7207 */ /* 0x000fe40004000000 */
[----:B01---5:R-:W-:Y:S02]  /*27330*/  SEL R2, R0, RZ, !P0 ;  /* 0x000000ff00027207 */ /* 0x023fe40004000000 */
[----:B------:R-:W-:-:S03]  /*27340*/  SHF.R.S32.HI R0, RZ, 0x1f, R35 ;  /* 0x0000001fff007819 */ /* 0x000fc60000011423 */
[----:B------:R0:W-:Y:S02]  /*27350*/  STL [R1+0x30], R2 ;  /* 0x0000300201007387 */ /* 0x0001e40000100800 */
[----:B------:R-:W-:Y:S02]  /*27360*/  IMAD R0, R0, UR4, RZ ;  /* 0x0000000400007c24 */ /* 0x000fe4000f8e02ff */
[----:B------:R1:W-:Y:S02]  /*27370*/  STL.64 [R1+0x20], R4 ;  /* 0x0000200401007387 */ /* 0x0003e40000100a00 */
[----:B------:R-:W-:Y:S02]  /*27380*/  IMAD R0, R35, UR5, R0 ;  /* 0x0000000523007c24 */ /* 0x000fe4000f8e0200 */
[----:B0-----:R-:W-:Y:S02]  /*27390*/  VIADD R2, R16, 0x14400 ;  /* 0x0001440010027836 */ /* 0x001fe40000000000 */
[----:B------:R-:W-:-:S03]  /*273a0*/  IMAD.IADD R35, R5, 0x1, R0 ;  /* 0x0000000105237824 */ /* 0x000fc600078e0200 */
[----:B------:R-:W-:-:S13]  /*273b0*/  LOP3.LUT P0, RZ, R2, 0x3ff, RZ, 0xc0, !PT ;  /* 0x000003ff02ff7812 */ /* 0x000fda000780c0ff */
[----:B-1----:R-:W-:Y:S05]  /*273c0*/  @!P0 BRA `(.L_x_757) ;  /* 0x0000000000408947 */ /* 0x002fea0003800000 */
        /* <DEDUP_REMOVED lines=16> */
.L_x_757:
[----:B------:R-:W-:Y:S05]  /*274d0*/  BSYNC B6 ;  /* 0x0000000000067941 */ /* 0x000fea0003800000 */
.L_x_756:
[----:B------:R-:W3:Y:S01]  /*274e0*/  LDL.LU R20, [R1+0x30] ;  /* 0x0000300001147983 */ /* 0x000ee20000300800 */
[----:B------:R-:W-:Y:S01]  /*274f0*/  ULDC.64 UR4, c[0x0][0x2d8] ;  /* 0x0000b60000047ab9 */ /* 0x000fe20000000a00 */
[----:B--2---:R-:W0:Y:S02]  /*27500*/  LDC R8, c[0x0][0x448] ;  /* 0x00011200ff087b82 */ /* 0x004e240000000800 */
[----:B------:R-:W2:Y:S04]  /*27510*/  LDL.LU.64 R2, [R1+0x20] ;  /* 0x0000200001027983 */ /* 0x000ea80000300a00 */
[----:B------:R1:W5:Y:S01]  /*27520*/  LDL R10, [R1+0x28] ;  /* 0x00002800010a7983 */ /* 0x0003620000100800 */
[----:B0-----:R-:W-:-:S13]  /*27530*/  ISETP.NE.AND P0, PT, R8, 0x1, PT ;  /* 0x000000010800780c */ /* 0x001fda0003f05270 */
[----:B------:R-:W0:Y:S08]  /*27540*/  @P0 LDC R5, c[0x0][0x44c] ;  /* 0x00011300ff050b82 */ /* 0x000e300000000800 */
[----:B------:R-:W4:Y:S01]  /*27550*/  @P0 LDC R4, c[0x0][0x450] ;  /* 0x00011400ff040b82 */ /* 0x000f220000000800 */
[C---:B------:R-:W-:Y:S02]  /*27560*/  LOP3.LUT R11, R34.reuse, 0x40, RZ, 0xfc, !PT ;  /* 0x00000040220b7812 */ /* 0x040fe400078efcff */
[----:B------:R-:W-:Y:S01]  /*27570*/  LOP3.LUT R9, R34, 0x80, RZ, 0xfc, !PT ;  /* 0x0000008022097812 */ /* 0x000fe200078efcff */
[----:B--2---:R-:W-:-:S02]  /*27580*/  IMAD.MOV.U32 R3, RZ, RZ, R35 ;  /* 0x000000ffff037224 */ /* 0x004fc400078e0023 */
[----:B------:R-:W-:-:S04]  /*27590*/  IMAD.WIDE.U32 R2, R26, UR4, R2 ;  /* 0x000000041a027c25 */ /* 0x000fc8000f8e0002 */
[----:B------:R-:W-:Y:S01]  /*275a0*/  IMAD R3, R26, UR5, R3 ;  /* 0x000000051a037c24 */ /* 0x000fe2000f8e0203 */
[----:B------:R-:W-:Y:S02]  /*275b0*/  ULDC.64 UR4, c[0x0][0x2e0] ;  /* 0x0000b80000047ab9 */ /* 0x000fe40000000a00 */
[----:B---3--:R-:W-:Y:S02]  /*275c0*/  IMAD R0, R20, UR4, RZ ;  /* 0x0000000414007c24 */ /* 0x008fe4000f8e02ff */
        /* <DEDUP_REMOVED lines=14> */
[----:B----4-:R-:W-:Y:S01]  /*276b0*/  @P0 SHF.R.U32.HI R5, RZ, R4, R7 ;  /* 0x00000004ff050219 */ /* 0x010fe20000011607 */
        /* <DEDUP_REMOVED lines=27> */
[----:B-----5:R-:W-:Y:S01]  /*27870*/  IMAD R6, R10, R8, RZ ;  /* 0x000000080a067224 */ /* 0x020fe200078e02ff */
[----:B------:R-:W-:Y:S01]  /*27880*/  ULDC.64 UR4, c[0x0][0x208] ;  /* 0x0000820000047ab9 */ /* 0x000fe20000000a00 */
[----:B------:R-:W-:Y:S01]  /*27890*/  IMAD.IADD R0, R9, 0x1, R0 ;  /* 0x0000000109007824 */ /* 0x000fe200078e0200 */
[----:B------:R-:W1:Y:S04]  /*278a0*/  SHFL.IDX PT, R2, R4, RZ, 0x181f ;  /* 0x00181fff04027589 */ /* 0x000e6800000e0000 */
[----:B------:R-:W-:Y:S01]  /*278b0*/  ISETP.GE.AND P1, PT, R0, R6, PT ;  /* 0x000000060000720c */ /* 0x000fe20003f26270 */
[----:B------:R-:W-:-:S12]  /*278c0*/  SHFL.IDX PT, R14, R5, 0x7, 0x181f ;  /* 0x00f81f00050e7f89 */ /* 0x000fd800000e0000 */
[----:B0-----:R-:W-:-:S05]  /*278d0*/  @!P1 LEA R7, P5, R34, R3, 0x1 ;  /* 0x0000000322079211 */ /* 0x001fca00078a08ff */
[----:B-1----:R-:W-:Y:S02]  /*278e0*/  @!P1 IMAD.X R3, RZ, RZ, R2, P5 ;  /* 0x000000ffff039224 */ /* 0x002fe400028e0602 */
[----:B------:R-:W-:Y:S01]  /*278f0*/  @!P1 IMAD.MOV.U32 R2, RZ, RZ, R7 ;  /* 0x000000ffff029224 */ /* 0x000fe200078e0007 */
[----:B------:R-:W-:-:S04]  /*27900*/  IADD3 R7, R0, 0x10, RZ ;  /* 0x0000001000077810 */ /* 0x000fc80007ffe0ff */
[----:B------:R-:W-:Y:S04]  /*27910*/  @!P1 LDGSTS.E.BYPASS.LTC128B.128 [R36+0x14400], desc[UR4][R2.64], !P4 ;  /* 0x1440000002249fae */ /* 0x000fe8000e101d44 */
[----:B------:R-:W-:Y:S04]  /*27920*/  @!P1 LDGSTS.E.BYPASS.LTC128B.128 [R36+0x18400], desc[UR4][R2.64+0x80], !P3 ;  /* 0x1840008002249fae */ /* 0x000fe8000d901d44 */
[----:B------:R-:W-:Y:S04]  /*27930*/  @!P1 LDGSTS.E.BYPASS.LTC128B.128 [R36+0x1c400], desc[UR4][R2.64+0x100], !P2 ;  /* 0x1c40010002249fae */ /* 0x000fe8000d101d44 */
[----:B------:R0:W-:Y:S01]  /*27940*/  @!P1 LDGSTS.E.BYPASS.LTC128B.128 [R36+0x20400], desc[UR4][R2.64+0x180], !P0 ;  /* 0x2040018002249fae */ /* 0x0001e2000c101d44 */
[----:B------:R-:W-:-:S03]  /*27950*/  ISETP.GE.AND P1, PT, R7, R6, PT ;  /* 0x000000060700720c */ /* 0x000fc60003f26270 */
[----:B0-----:R-:W0:Y:S04]  /*27960*/  SHFL.IDX PT, R3, R5, 0x1, 0x181f ;  /* 0x00381f0005037f89 */ /* 0x001e2800000e0000 */
[----:B------:R-:W1:Y:S06]  /*27970*/  SHFL.IDX PT, R2, R4, 0x1, 0x181f ;  /* 0x00381f0004027f89 */ /* 0x000e6c00000e0000 */
[----:B0-----:R-:W-:-:S05]  /*27980*/  @!P1 LEA R7, P5, R34, R3, 0x1 ;  /* 0x0000000322079211 */ /* 0x001fca00078a08ff */
[----:B-1----:R-:W-:Y:S02]  /*27990*/  @!P1 IMAD.X R8, RZ, RZ, R2, P5 ;  /* 0x000000ffff089224 */ /* 0x002fe400028e0602 */
[----:B------:R-:W-:Y:S02]  /*279a0*/  @!P1 IMAD.MOV.U32 R2, RZ, RZ, R7 ;  /* 0x000000ffff029224 */ /* 0x000fe400078e0007 */
[----:B------:R-:W-:Y:S02]  /*279b0*/  @!P1 IMAD.MOV.U32 R3, RZ, RZ, R8 ;  /* 0x000000ffff039224 */ /* 0x000fe400078e0008 */
[----:B------:R-:W-:-:S03]  /*279c0*/  VIADD R7, R0, 0x20 ;  /* 0x0000002000077836 */ /* 0x000fc60000000000 */
        /* <DEDUP_REMOVED lines=63> */
[----:B------:R0:W-:Y:S02]  /*27dc0*/  @!P1 LDGSTS.E.BYPASS.LTC128B.128 [R36+0x23400], desc[UR4][R2.64+0x180], !P0 ;  /* 0x2340018002249fae */ /* 0x0001e4000c101d44 */
.L_x_906:
[----:B0-----:R-:W-:Y:S01]  /*27dd0*/  VIADD R3, R0, 0x70 ;  /* 0x0000007000037836 */ /* 0x001fe20000000000 */
[----:B------:R-:W-:Y:S04]  /*27de0*/  BSSY B0, `(.L_x_759) ;  /* 0x000000d000007945 */ /* 0x000fe80003800000 */
[----:B------:R-:W-:-:S13]  /*27df0*/  ISETP.GE.AND P1, PT, R3, R6, PT ;  /* 0x000000060300720c */ /* 0x000fda0003f26270 */
[----:B------:R-:W-:Y:S05]  /*27e00*/  @P1 BRA `(.L_x_760) ;  /* 0x0000000000281947 */ /* 0x000fea0003800000 */
[----:B------:R-:W-:Y:S01]  /*27e10*/  LEA R2, P1, R34, R14, 0x1 ;  /* 0x0000000e22027211 */ /* 0x000fe200078208ff */
[----:B------:R-:W-:-:S04]  /*27e20*/  ULDC.64 UR4, c[0x0][0x208] ;  /* 0x0000820000047ab9 */ /* 0x000fc80000000a00 */
[----:B-1----:R-:W-:-:S05]  /*27e30*/  IMAD.X R3, RZ, RZ, R7, P1 ;  /* 0x000000ffff037224 */ /* 0x002fca00008e0607 */
[----:B------:R-:W-:Y:S01]  /*27e40*/  @!PT LDS RZ, [RZ] ;  /* 0x00000000fffff984 */ /* 0x000fe20000000800 */
[----:B------:R-:W-:Y:S01]  /*27e50*/  @!PT LDS RZ, [RZ] ;  /* 0x00000000fffff984 */ /* 0x000fe20000000800 */
[----:B------:R-:W-:Y:S01]  /*27e60*/  @!PT LDS RZ, [RZ] ;  /* 0x00000000fffff984 */ /* 0x000fe20000000800 */
[----:B------:R0:W-:Y:S04]  /*27e70*/  LDGSTS.E.BYPASS.LTC128B.128 [R36+0x17c00], desc[UR4][R2.64], !P4 ;  /* 0x17c0000002247fae */ /* 0x0001e8000e101d44 */
[----:B------:R0:W-:Y:S04]  /*27e80*/  LDGSTS.E.BYPASS.LTC128B.128 [R36+0x1bc00], desc[UR4][R2.64+0x80], !P3 ;  /* 0x1bc0008002247fae */ /* 0x0001e8000d901d44 */
[----:B------:R0:W-:Y:S04]  /*27e90*/  LDGSTS.E.BYPASS.LTC128B.128 [R36+0x1fc00], desc[UR4][R2.64+0x100], !P2 ;  /* 0x1fc0010002247fae */ /* 0x0001e8000d101d44 */
[----:B------:R0:W-:Y:S02]  /*27ea0*/  LDGSTS.E.BYPASS.LTC128B.128 [R36+0x23c00], desc[UR4][R2.64+0x180], !P0 ;  /* 0x23c0018002247fae */ /* 0x0001e4000c101d44 */
.L_x_760:
[----:B------:R-:W-:Y:S05]  /*27eb0*/  BSYNC B0 ;  /* 0x0000000000007941 */ /* 0x000fea0003800000 */
.L_x_759:
[----:B------:R-:W-:Y:S01]  /*27ec0*/  NOP ;  /* 0x0000000000007918 */ /* 0x000fe20000000000 */
[----:B------:R-:W-:-:S13]  /*27ed0*/  PLOP3.LUT P0, PT, PT, PT, PT, 0x80, 0x0 ;  /* 0x000000000000781c */ /* 0x000fda0003f0f070 */
.L_x_761:
[----:B------:R-:W-:Y:S02]  /*27ee0*/  PLOP3.LUT P1, PT, P1, P0, PT, 0xa2, 0x0 ;  /* 0x000000000000781c */ /* 0x000fe40000f21472 */
[----:B------:R-:W-:-:S08]  /*27ef0*/  @P0 R2UR P1, UR4, R16 ;  /* 0x00000000100402ca */ /* 0x000fd00000020000 */
[----:B------:R-:W-:-:S05]  /*27f00*/  @P0 PLOP3.LUT P0, PT, P1, PT, PT, 0x80, 0x0 ;  /* 0x000000000000081c */ /* 0x000fca0000f0f070 */
[----:B------:R-:W-:Y:S01]  /*27f10*/  @!P1 SYNCS.ARRIVE.TRANS64.RED.A0T1 RZ, [UR4+0x38800], RZ ;  /* 0x038800ffffff99a7 */ /* 0x000fe20008200404 */
[----:B------:R-:W-:Y:S07]  /*27f20*/  @!P1 ARRIVES.LDGSTSBAR.64.TRANSCNT [UR4+0x38800] ;  /* 0x03880000ff0099b0 */ /* 0x000fee0008000a84 */
[----:B------:R-:W-:Y:S05]  /*27f30*/  @P0 BRA.U.ANY `(.L_x_761) ;  /* 0xfffffffd00e80947 */ /* 0x000fea000393ffff */
[----:B0-----:R-:W2:Y:S04]  /*27f40*/  LDL.LU R3, [R1+0x2c] ;  /* 0x00002c0001037983 */ /* 0x001ea80000300800 */
[----:B------:R-:W3:Y:S01]  /*27f50*/  LDL.LU R2, [R1+0x1c] ;  /* 0x00001c0001027983 */ /* 0x000ee20000300800 */
[----:B--2---:R-:W-:-:S05]  /*27f60*/  VIADD R3, R3, 0x1 ;  /* 0x0000000103037836 */ /* 0x004fca0000000000 */
[----:B------:R-:W-:Y:S01]  /*27f70*/  LEA.HI R0, R3, R3, RZ, 0x1 ;  /* 0x0000000303007211 */ /* 0x000fe200078f08ff */
[----:B------:R0:W-:Y:S03]  /*27f80*/  STL [R1+0x2c], R3 ;  /* 0x00002c0301007387 */ /* 0x0001e60000100800 */
[----:B------:R-:W-:-:S05]  /*27f90*/  LOP3.LUT R0, R0, 0xfffffffe, RZ, 0xc0, !PT ;  /* 0xfffffffe00007812 */ /* 0x000fca00078ec0ff */
[----:B0-----:R-:W-:Y:S02]  /*27fa0*/  IMAD.IADD R3, R3, 0x1, -R0 ;  /* 0x0000000103037824 */ /* 0x001fe400078e0a00 */
[----:B---3--:R-:W-:-:S03]  /*27fb0*/  VIADD R0, R2, 0xfffffffe ;  /* 0xfffffffe02007836 */ /* 0x008fc60000000000 */
[----:B------:R-:W-:Y:S01]  /*27fc0*/  SHF.L.U32 R3, R3, 0x1f, RZ ;  /* 0x0000001f03037819 */ /* 0x000fe200000006ff */
[----:B------:R-:W-:Y:S01]  /*27fd0*/  NOP ;  /* 0x0000000000007918 */ /* 0x000fe20000000000 */
[----:B------:R0:W-:Y:S01]  /*27fe0*/  SYNCS.ARRIVE.TRANS64.A1T0 RZ, [R16+URZ+0x38800], RZ ;  /* 0x038800ff10ff79a7 */ /* 0x0001e2000810003f */
[----:B------:R-:W-:Y:S01]  /*27ff0*/  BSSY B0, `(.L_x_762) ;  /* 0x0000003000007945 */ /* 0x000fe20003800000 */
[----:B------:R-:W2:Y:S03]  /*28000*/  SYNCS.PHASECHK.TRANS64.TRYWAIT P0, [R16+URZ+0x38820], R3 ;  /* 0x03882003100075a7 */ /* 0x000ea6000800017f */
[----:B0-2---:R-:W-:Y:S05]  /*28010*/  @!P0 BRA `(.L_x_763) ;  /* 0x00000050009c8947 */ /* 0x005fea0003800000 */
.L_x_907:
[----:B------:R-:W-:Y:S05]  /*28020*/  BSYNC B0 ;  /* 0x0000000000007941 */ /* 0x000fea0003800000 */
.L_x_762:
[----:B------:R-:W2:Y:S01]  /*28030*/  LDL R2, [R1+0xc] ;  /* 0x00000c0001027983 */ /* 0x000ea20000100800 */
[----:B------:R-:W-:Y:S01]  /*28040*/  BSSY B0, `(.L_x_764) ;  /* 0x000011a000007945 */ /* 0x000fe20003800000 */
[----:B--2---:R-:W-:-:S13]  /*28050*/  ISETP.GE.AND P0, PT, R0, R2, PT ;  /* 0x000000020000720c */ /* 0x004fda0003f06270 */
[----:B------:R-:W-:Y:S05]  /*28060*/  @!P0 BRA `(.L_x_765) ;  /* 0x00000010005c8947 */ /* 0x000fea0003800000 */
[C---:B------:R-:W-:Y:S01]  /*28070*/  LOP3.LUT R4, R34.reuse, 0x40, RZ, 0xfc, !PT ;  /* 0x0000004022047812 */ /* 0x040fe200078efcff */
[----:B------:R-:W-:Y:S01]  /*28080*/  ULDC UR4, c[0x0][0x2f4] ;  /* 0x0000bd0000047ab9 */ /* 0x000fe20000000800 */
[C---:B------:R-:W-:Y:S01]  /*28090*/  LOP3.LUT R2, R34.reuse, 0x80, RZ, 0xfc, !PT ;  /* 0x0000008022027812 */ /* 0x040fe200078efcff */
[----:B-1----:R-:W-:Y:S01]  /*280a0*/  IMAD.MOV.U32 R7, RZ, RZ, R23 ;  /* 0x000000ffff077224 */ /* 0x002fe200078e0017 */
[----:B------:R-:W-:Y:S01]  /*280b0*/  ISETP.GE.AND P4, PT, R34, UR4, PT ;  /* 0x0000000422007c0c */ /* 0x000fe2000bf86270 */
[----:B------:R-:W-:Y:S01]  /*280c0*/  IMAD.MOV.U32 R20, RZ, RZ, R29 ;  /* 0x000000ffff147224 */ /* 0x000fe200078e001d */
[----:B------:R-:W-:Y:S01]  /*280d0*/  ISETP.GE.AND P3, PT, R4, UR4, PT ;  /* 0x0000000404007c0c */ /* 0x000fe2000bf66270 */
[----:B------:R-:W-:Y:S01]  /*280e0*/  IMAD.MOV.U32 R31, RZ, RZ, R22 ;  /* 0x000000ffff1f7224 */ /* 0x000fe200078e0016 */
[----:B------:R-:W-:Y:S02]  /*280f0*/  ISETP.GE.AND P2, PT, R2, UR4, PT ;  /* 0x0000000402007c0c */ /* 0x000fe4000bf46270 */
[----:B------:R-:W-:-:S13]  /*28100*/  ISETP.GE.AND P1, PT, R37, UR4, PT ;  /* 0x0000000425007c0c */ /* 0x000fda000bf26270 */
.L_x_778:
[----:B------:R-:W2:Y:S01]  /*28110*/  LDL R5, [R1+0x10] ;  /* 0x0000100001057983 */ /* 0x000ea20000100800 */
[----:B------:R-:W1:Y:S03]  /*28120*/  LDC R11, c[0x0][0x430] ;  /* 0x00010c00ff0b7b82 */ /* 0x000e660000000800 */
[----:B------:R-:W3:Y:S01]  /*28130*/  LDL R8, [R1+0x14] ;  /* 0x0000140001087983 */ /* 0x000ee20000100800 */
[----:B------:R-:W4:Y:S01]  /*28140*/  S2R R2, SR_TID.X ;  /* 0x0000000000027919 */ /* 0x000f220000002100 */
[----:B------:R-:W4:Y:S01]  /*28150*/  S2R R4, SR_TID.X ;  /* 0x0000000000047919 */ /* 0x000f220000002100 */
[----:B-1----:R-:W-:-:S13]  /*28160*/  ISETP.NE.AND P0, PT, R11, 0x1, PT ;  /* 0x000000010b00780c */ /* 0x002fda0003f05270 */
[----:B0-----:R-:W0:Y:S01]  /*28170*/  @P0 LDC R3, c[0x0][0x434] ;  /* 0x00010d00ff030b82 */ /* 0x001e220000000800 */
[----:B----4-:R-:W-:Y:S01]  /*28180*/  LOP3.LUT R2, R2, 0x7f, RZ, 0xc0, !PT ;  /* 0x0000007f02027812 */ /* 0x010fe200078ec0ff */
[----:B------:R-:W-:-:S03]  /*28190*/  IMAD.SHL.U32 R4, R4, 0x10, RZ ;  /* 0x0000001004047824 */ /* 0x000fc600078e00ff */
[----:B------:R-:W-:-:S04]  /*281a0*/  SHF.R.U32.HI R2, RZ, 0x3, R2 ;  /* 0x00000003ff027819 */ /* 0x000fc80000011602 */
[----:B------:R-:W-:Y:S02]  /*281b0*/  LOP3.LUT R4, R2, 0x70, R4, 0xf8, !PT ;  /* 0x0000007002047812 */ /* 0x000fe400078ef804 */
[----:B------:R-:W1:Y:S02]  /*281c0*/  @P0 LDC R2, c[0x0][0x438] ;  /* 0x00010e00ff020b82 */ /* 0x000e640000000800 */
[----:B------:R-:W-:Y:S01]  /*281d0*/  ISETP.GT.U32.AND P5, PT, R4, 0x4f, PT ;  /* 0x0000004f0400780c */ /* 0x000fe20003fa4070 */
[----:B------:R-:W-:Y:S01]  /*281e0*/  IMAD.U32 R12, RZ, RZ, UR37 ;  /* 0x00000025ff0c7e24 */ /* 0x000fe2000f8e00ff */
[----:B------:R-:W-:Y:S01]  /*281f0*/  ULDC.64 UR4, c[0x0][0x208] ;  /* 0x0000820000047ab9 */ /* 0x000fe20000000a00 */
[----:B------:R-:W-:Y:S02]  /*28200*/  VIADD R23, R7, 0x1 ;  /* 0x0000000107177836 */ /* 0x000fe40000000000 */
[----:B------:R-:W-:Y:S02]  /*28210*/  IMAD.MOV.U32 R22, RZ, RZ, R0 ;  /* 0x000000ffff167224 */ /* 0x000fe400078e0000 */
[----:B--2---:R-:W-:-:S04]  /*28220*/  IMAD R6, R0, 0x50, R5 ;  /* 0x0000005000067824 */ /* 0x004fc800078e0205 */
[----:B------:R-:W-:Y:S02]  /*28230*/  IMAD.IADD R6, R4, 0x1, R6 ;  /* 0x0000000104067824 */ /* 0x000fe400078e0206 */
[----:B------:R-:W2:Y:S02]  /*28240*/  @!P5 LDC.64 R4, c[0x0][0x428] ;  /* 0x00010a00ff04db82 */ /* 0x000ea40000000a00 */
[----:B0-----:R-:W-:-:S04]  /*28250*/  @P0 IMAD.HI.U32 R3, R6, R3, RZ ;  /* 0x0000000306030227 */ /* 0x001fc800078e00ff */
[----:B------:R-:W-:Y:S01]  /*28260*/  IMAD.MOV.U32 R10, RZ, RZ, R6 ;  /* 0x000000ffff0a7224 */ /* 0x000fe200078e0006 */
[----:B-1----:R-:W-:-:S04]  /*28270*/  @P0 SHF.R.U32.HI R10, RZ, R2, R3 ;  /* 0x00000002ff0a0219 */ /* 0x002fc80000011603 */
[--C-:B------:R-:W-:Y:S01]  /*28280*/  @!P5 SHF.R.S32.HI R3, RZ, 0x1f, R10.reuse ;  /* 0x0000001fff03d819 */ /* 0x100fe2000001140a */
[----:B------:R-:W-:-:S04]  /*28290*/  @!P5 IMAD.MOV.U32 R2, RZ, RZ, R10 ;  /* 0x000000ffff02d224 */ /* 0x000fc800078e000a */
[----:B--2---:R-:W-:-:S04]  /*282a0*/  @!P5 IMAD.WIDE.U32 R2, R32, R4, R2 ;  /* 0x000000042002d225 */ /* 0x004fc800078e0002 */
[----:B---3--:R-:W-:Y:S02]  /*282b0*/  @!P5 IMAD R4, R8, R4, RZ ;  /* 0x000000040804d224 */ /* 0x008fe400078e02ff */
[----:B------:R-:W0:Y:S02]  /*282c0*/  @!P5 LDC.64 R8, c[0x0][0x418] ;  /* 0x00010600ff08db82 */ /* 0x000e240000000a00 */
[----:B------:R-:W-:-:S04]  /*282d0*/  @!P5 IMAD R5, R32, R5, R4 ;  /* 0x000000052005d224 */ /* 0x000fc800078e0204 */
[----:B------:R-:W-:Y:S02]  /*282e0*/  @!P5 IMAD.IADD R3, R5, 0x1, R3 ;  /* 0x000000010503d824 */ /* 0x000fe400078e0203 */
[----:B------:R-:W-:Y:S01]  /*282f0*/  IMAD.MOV.U32 R4, RZ, RZ, RZ ;  /* 0x000000ffff047224 */ /* 0x000fe200078e00ff */
[----:B0-----:R-:W-:-:S04]  /*28300*/  @!P5 LEA R8, P0, R2, R8, 0x2 ;  /* 0x000000080208d211 */ /* 0x001fc800078010ff */
[----:B------:R-:W-:-:S05]  /*28310*/  @!P5 LEA.HI.X R9, R2, R9, R3, 0x2, P0 ;  /* 0x000000090209d211 */ /* 0x000fca00000f1403 */
[----:B------:R0:W5:Y:S01]  /*28320*/  @!P5 LDG.E R4, desc[UR4][R8.64] ;  /* 0x000000040804d981 */ /* 0x000162000c1e1900 */
[----:B------:R-:W-:Y:S02]  /*28330*/  ISETP.NE.AND P5, PT, R12, 0x3, PT ;  /* 0x000000030c00780c */ /* 0x000fe40003fa5270 */
[----:B------:R-:W-:Y:S01]  /*28340*/  ISETP.NE.AND P0, PT, R23, 0x2, PT ;  /* 0x000000021700780c */ /* 0x000fe20003f05270 */
[----:B------:R-:W-:Y:S01]  /*28350*/  IMAD.MOV R5, RZ, RZ, -R10 ;  /* 0x000000ffff057224 */ /* 0x000fe200078e0a0a */
[----:B------:R-:W-:Y:S05]  /*28360*/  YIELD ;  /* 0x0000000000007946 */ /* 0x000fea0003800000 */
[----:B------:R-:W-:Y:S01]  /*28370*/  SEL R29, RZ, 0x1, P0 ;  /* 0x00000001ff1d7807 */ /* 0x000fe20000000000 */
[----:B------:R-:W-:Y:S01]  /*28380*/  IMAD R5, R11, R5, R6 ;  /* 0x000000050b057224 */ /* 0x000fe200078e0206 */
[----:B------:R-:W-:-:S02]  /*28390*/  SEL R23, R23, RZ, P0 ;  /* 0x000000ff17177207 */ /* 0x000fc40000000000 */
[----:B------:R-:W-:Y:S01]  /*283a0*/  LOP3.LUT R29, R20, R29, RZ, 0x3c, !PT ;  /* 0x0000001d141d7212 */ /* 0x000fe200078e3cff */
[----:B0-----:R-:W-:Y:S06]  /*283b0*/  @!P5 BRA `(.L_x_766) ;  /* 0x000000000004d947 */ /* 0x001fec0003800000 */
[----:B------:R-:W-:Y:S01]  /*283c0*/  BPT.TRAP 0x1 ;  /* 0x000000040000795c */ /* 0x000fe20000300000 */
.L_x_766:
[----:B------:R-:W-:Y:S01]  /*283d0*/  LEA R6, R23, R16, 0x3 ;  /* 0x0000001017067211 */ /* 0x000fe200078e18ff */
[----:B------:R-:W-:Y:S01]  /*283e0*/  BSSY B1, `(.L_x_767) ;  /* 0x0000004000017945 */ /* 0x000fe20003800000 */
[----:B------:R-:W-:-:S04]  /*283f0*/  SHF.L.U32 R3, R29, 0x1f, RZ ;  /* 0x0000001f1d037819 */ /* 0x000fc800000006ff */
[----:B------:R-:W0:Y:S02]  /*28400*/  SYNCS.PHASECHK.TRANS64.TRYWAIT P0, [R6+URZ+0x38840], R3 ;  /* 0x03884003060075a7 */ /* 0x000e24000800017f */
[----:B0-----:R-:W-:Y:S05]  /*28410*/  @!P0 BRA `(.L_x_768) ;  /* 0x0000004c00b08947 */ /* 0x001fea0003800000 */
.L_x_908:
[----:B------:R-:W-:Y:S05]  /*28420*/  BSYNC B1 ;  /* 0x0000000000017941 */ /* 0x000fea0003800000 */
.L_x_767:
        /* <DEDUP_REMOVED lines=24> */
[----:B------:R-:W-:Y:S01]  /*285b0*/  IMAD.SHL.U32 R0, R34, 0x2, RZ ;  /* 0x0000000222007824 */ /* 0x000fe200078e00ff */
[----:B------:R-:W-:Y:S01]  /*285c0*/  ULDC.64 UR4, c[0x0][0x208] ;  /* 0x0000820000047ab9 */ /* 0x000fe20000000a00 */
        /* <DEDUP_REMOVED lines=42> */
.L_x_920:
[----:B------:R-:W-:Y:S01]  /*28870*/  LOP3.LUT R18, R18, 0xffffff7f, RZ, 0xc0, !PT ;  /* 0xffffff7f12127812 */ /* 0x000fe200078ec0ff */
[----:B------:R-:W-:Y:S01]  /*28880*/  ULDC.64 UR4, c[0x0][0x208] ;  /* 0x0000820000047ab9 */ /* 0x000fe20000000a00 */
        /* <DEDUP_REMOVED lines=16> */
.L_x_770:
[----:B------:R-:W-:Y:S02]  /*28990*/  PLOP3.LUT P5, PT, P5, P0, PT, 0xa2, 0x0 ;  /* 0x000000000000781c */ /* 0x000fe40002fa1472 */
[----:B------:R-:W-:-:S08]  /*289a0*/  @P0 R2UR P5, UR4, R6 ;  /* 0x00000000060402ca */ /* 0x000fd000000a0000 */
[----:B------:R-:W-:-:S05]  /*289b0*/  @P0 PLOP3.LUT P0, PT, P5, PT, PT, 0x80, 0x0 ;  /* 0x000000000000081c */ /* 0x000fca0002f0f070 */
[----:B------:R-:W-:Y:S01]  /*289c0*/  @!P5 SYNCS.ARRIVE.TRANS64.RED.A0T1 RZ, [UR4+0x38830], RZ ;  /* 0x038830ffffffd9a7 */ /* 0x000fe20008200404 */
[----:B------:R-:W-:Y:S07]  /*289d0*/  @!P5 ARRIVES.LDGSTSBAR.64.TRANSCNT [UR4+0x38830] ;  /* 0x03883000ff00d9b0 */ /* 0x000fee0008000a84 */
[----:B------:R-:W-:Y:S05]  /*289e0*/  @P0 BRA.U.ANY `(.L_x_770) ;  /* 0xfffffffd00e80947 */ /* 0x000fea000393ffff */
[----:B------:R-:W-:Y:S01]  /*289f0*/  NOP ;  /* 0x0000000000007918 */ /* 0x000fe20000000000 */
[----:B-1----:R-:W-:-:S05]  /*28a00*/  IMAD.U32 R2, RZ, RZ, UR37 ;  /* 0x00000025ff027e24 */ /* 0x002fca000f8e00ff */
[----:B------:R-:W-:-:S13]  /*28a10*/  ISETP.NE.AND P6, PT, R2, 0x3, PT ;  /* 0x000000030200780c */ /* 0x000fda0003fc5270 */
[----:B------:R-:W-:Y:S05]  /*28a20*/  @!P6 BRA `(.L_x_771) ;  /* 0x000000000004e947 */ /* 0x000fea0003800000 */
[----:B------:R-:W-:Y:S01]  /*28a30*/  BPT.TRAP 0x1 ;  /* 0x000000040000795c */ /* 0x000fe20000300000 */
.L_x_771:
[----:B------:R1:W-:Y:S01]  /*28a40*/  SYNCS.ARRIVE.TRANS64.A1T0 RZ, [R6+URZ+0x38830], RZ ;  /* 0x038830ff06ff79a7 */ /* 0x0003e2000810003f */
[----:B------:R-:W-:Y:S05]  /*28a50*/  @!P6 BRA `(.L_x_772) ;  /* 0x000000000004e947 */ /* 0x000fea0003800000 */
[----:B------:R-:W-:Y:S01]  /*28a60*/  BPT.TRAP 0x1 ;  /* 0x000000040000795c */ /* 0x000fe20000300000 */
.L_x_772:
[----:B------:R-:W-:Y:S01]  /*28a70*/  SHF.L.U32 R2, R20, 0x1f, RZ ;  /* 0x0000001f14027819 */ /* 0x000fe200000006ff */
[----:B-1----:R-:W-:Y:S01]  /*28a80*/  IMAD R6, R7, 0x8, R16 ;  /* 0x0000000807067824 */ /* 0x002fe200078e0210 */
[----:B------:R-:W-:Y:S03]  /*28a90*/  BSSY B1, `(.L_x_773) ;  /* 0x0000003000017945 */ /* 0x000fe60003800000 */
[----:B------:R-:W1:Y:S02]  /*28aa0*/  SYNCS.PHASECHK.TRANS64.TRYWAIT P0, [R6+URZ+0x38860], R2 ;  /* 0x03886002060075a7 */ /* 0x000e64000800017f */
[----:B-1----:R-:W-:Y:S05]  /*28ab0*/  @!P0 BRA `(.L_x_774) ;  /* 0x0000004c00f08947 */ /* 0x002fea0003800000 */
.L_x_921:
[----:B------:R-:W-:Y:S05]  /*28ac0*/  BSYNC B1 ;  /* 0x0000000000017941 */ /* 0x000fea0003800000 */
.L_x_773:
[----:B0-----:R-:W2:Y:S01]  /*28ad0*/  LDL R8, [R1+0x8] ;  /* 0x0000080001087983 */ /* 0x001ea20000100800 */
        /* <DEDUP_REMOVED lines=9> */
[----:B------:R-:W-:Y:S01]  /*28b70*/  IMAD R7, R7, 0x2, R16 ;  /* 0x0000000207077824 */ /* 0x000fe200078e0210 */
[----:B------:R-:W-:Y:S02]  /*28b80*/  ULDC.64 UR4, c[0x0][0x208] ;  /* 0x0000820000047ab9 */ /* 0x000fe40000000a00 */
[----:B------:R-:W1:Y:S01]  /*28b90*/  SHFL.IDX PT, R3, R19, RZ, 0x181f ;  /* 0x00181fff13037589 */ /* 0x000e6200000e0000 */
[----:B0-----:R-:W-:-:S05]  /*28ba0*/  IADD3 R2, P0, R2, R0, RZ ;  /* 0x0000000002027210 */ /* 0x001fca0007f1e0ff */
[----:B-1----:R-:W-:Y:S01]  /*28bb0*/  IMAD.X R3, RZ, RZ, R3, P0 ;  /* 0x000000ffff037224 */ /* 0x002fe200000e0603 */
[----:B------:R-:W-:-:S13]  /*28bc0*/  ISETP.LT.OR P0, PT, R8, 0x1, P4 ;  /* 0x000000010800780c */ /* 0x000fda0002701670 */
[----:B------:R-:W-:Y:S01]  /*28bd0*/  @!PT LDS RZ, [RZ] ;  /* 0x00000000fffff984 */ /* 0x000fe20000000800 */
        /* <DEDUP_REMOVED lines=44> */
[----:B0-2---:R0:W1:Y:S02]  /*28ea0*/  SHFL.IDX PT, R2, R17, 0x4, 0x181f ;  /* 0x00981f0011027f89 */ /* 0x00506400000e0000 */
.L_x_933:
[----:B-1----:R-:W-:Y:S01]  /*28eb0*/  IADD3 R2, P0, R2, R0, RZ ;  /* 0x0000000002027210 */ /* 0x002fe20007f1e0ff */
[----:B------:R-:W-:Y:S01]  /*28ec0*/  ULDC.64 UR4, c[0x0][0x208] ;  /* 0x0000820000047ab9 */ /* 0x000fe20000000a00 */
[----:B------:R-:W-:-:S03]  /*28ed0*/  ULDC.64 UR6, c[0x0][0x318] ;  /* 0x0000c60000067ab9 */ /* 0x000fc60000000a00 */
        /* <DEDUP_REMOVED lines=12> */
[----:B------:R-:W-:Y:S02]  /*28fa0*/  ULDC.64 UR4, c[0x0][0x328] ;  /* 0x0000ca0000047ab9 */ /* 0x000fe40000000a00 */
[----:B------:R-:W-:-:S04]  /*28fb0*/  IMAD R0, R21, UR4, RZ ;  /* 0x0000000415007c24 */ /* 0x000fc8000f8e02ff */
[C---:B------:R-:W-:Y:S01]  /*28fc0*/  IMAD R9, R5.reuse, UR5, R0 ;  /* 0x0000000505097c24 */ /* 0x040fe2000f8e0200 */
[----:B------:R-:W-:Y:S01]  /*28fd0*/  NOP ;  /* 0x0000000000007918 */ /* 0x000fe20000000000 */
[----:B-1----:R-:W-:Y:S01]  /*28fe0*/  IMAD.WIDE.U32 R2, R5, UR4, RZ ;  /* 0x0000000405027c25 */ /* 0x002fe2000f8e00ff */
        /* <DEDUP_REMOVED lines=9> */
[----:B0-----:R-:W-:-:S04]  /*29080*/  LEA R17, P0, R2, UR6, 0x1 ;  /* 0x0000000602117c11 */ /* 0x001fc8000f8008ff */
[----:B------:R-:W-:Y:S02]  /*29090*/  LEA.HI.X R19, R2, UR7, R3, 0x1, P0 ;  /* 0x0000000702137c11 */ /* 0x000fe400080f0c03 */
[----:B------:R-:W-:-:S13]  /*290a0*/  PLOP3.LUT P0, PT, PT, PT, PT, 0x80, 0x0 ;  /* 0x000000000000781c */ /* 0x000fda0003f0f070 */
.L_x_776:
        /* <DEDUP_REMOVED lines=11> */
.L_x_777:
        /* <DEDUP_REMOVED lines=8> */
.L_x_765:
[----:B------:R-:W-:Y:S05]  /*291e0*/  BSYNC B0 ;  /* 0x0000000000007941 */ /* 0x000fea0003800000 */
.L_x_764:
[----:B------:R-:W2:Y:S01]  /*291f0*/  S2R R2, SR_TID.X ;  /* 0x0000000000027919 */ /* 0x000ea20000002100 */
[----:B------:R-:W-:Y:S01]  /*29200*/  BSSY B0, `(.L_x_779) ;  /* 0x0000011000007945 */ /* 0x000fe20003800000 */
[----:B--2---:R-:W-:-:S04]  /*29210*/  LOP3.LUT R2, R2, 0x7f, RZ, 0xc0, !PT ;  /* 0x0000007f02027812 */ /* 0x004fc800078ec0ff */
[----:B------:R-:W-:-:S13]  /*29220*/  ISETP.NE.AND P0, PT, R2, RZ, PT ;  /* 0x000000ff0200720c */ /* 0x000fda0003f05270 */
[----:B------:R-:W-:Y:S05]  /*29230*/  @P0 BRA `(.L_x_780) ;  /* 0x0000000000340947 */ /* 0x000fea0003800000 */
[----:B------:R-:W2:Y:S01]  /*29240*/  S2R R5, SR_LANEID ;  /* 0x0000000000057919 */ /* 0x000ea20000000000 */
[----:B------:R-:W-:Y:S01]  /*29250*/  VOTEU.ANY UR4, UPT, PT ;  /* 0x0000000000047886 */ /* 0x000fe200038e0100 */
[----:B0-----:R-:W0:Y:S01]  /*29260*/  LDC.64 R2, c[0x0][0xc60] ;  /* 0x00031800ff027b82 */ /* 0x001e220000000a00 */
[----:B------:R-:W2:Y:S01]  /*29270*/  FLO.U32 R0, UR4 ;  /* 0x0000000400007d00 */ /* 0x000ea200080e0000 */
[----:B------:R-:W-:Y:S01]  /*29280*/  ULDC.64 UR6, c[0x0][0x208] ;  /* 0x0000820000067ab9 */ /* 0x000fe20000000a00 */
[----:B--2---:R-:W-:-:S06]  /*29290*/  ISETP.EQ.U32.AND P0, PT, R0, R5, PT ;  /* 0x000000050000720c */ /* 0x004fcc0003f02070 */
[----:B------:R-:W0:Y:S07]  /*292a0*/  POPC R5, UR4 ;  /* 0x0000000400057d09 */ /* 0x000e2e0008000000 */
[----:B0-----:R-:W2:Y:S01]  /*292b0*/  @P0 ATOMG.E.ADD.STRONG.GPU PT, R3, desc[UR6][R2.64], R5 ;  /* 0x00000005020309a8 */ /* 0x001ea200081ee1c6 */
[----:B------:R-:W0:Y:S02]  /*292c0*/  S2R R4, SR_LTMASK ;  /* 0x0000000000047919 */ /* 0x000e240000003900 */
[----:B0-----:R-:W-:-:S04]  /*292d0*/  LOP3.LUT R4, R4, UR4, RZ, 0xc0, !PT ;  /* 0x0000000404047c12 */ /* 0x001fc8000f8ec0ff */
[----:B-1----:R-:W0:Y:S01]  /*292e0*/  POPC R7, R4 ;  /* 0x0000000400077309 */ /* 0x002e220000000000 */
[----:B--2---:R-:W0:Y:S02]  /*292f0*/  SHFL.IDX PT, R0, R3, R0, 0x1f ;  /* 0x00001f0003007589 */ /* 0x004e2400000e0000 */
[----:B0-----:R-:W-:-:S07]  /*29300*/  IADD3 R24, R0, UR36, R7 ;  /* 0x0000002400187c10 */ /* 0x001fce000fffe007 */
.L_x_780:
[----:B------:R-:W-:Y:S05]  /*29310*/  BSYNC B0 ;  /* 0x0000000000007941 */ /* 0x000fea0003800000 */
.L_x_779:
[----:B------:R-:W-:-:S05]  /*29320*/  IMAD.U32 R0, RZ, RZ, UR37 ;  /* 0x00000025ff007e24 */ /* 0x000fca000f8e00ff */
[----:B------:R-:W-:-:S13]  /*29330*/  ISETP.NE.AND P0, PT, R0, 0x3, PT ;  /* 0x000000030000780c */ /* 0x000fda0003f05270 */
[----:B------:R-:W-:Y:S05]  /*29340*/  @!P0 BRA `(.L_x_781) ;  /* 0x0000000000048947 */ /* 0x000fea0003800000 */
[----:B------:R-:W-:Y:S01]  /*29350*/  BPT.TRAP 0x1 ;  /* 0x000000040000795c */ /* 0x000fe20000300000 */
.L_x_781:
[----:B------:R-:W2:Y:S01]  /*29360*/  LDL.LU R0, [R1+0x8] ;  /* 0x0000080001007983 */ /* 0x000ea20000300800 */
[----:B------:R-:W-:Y:S01]  /*29370*/  IMAD R4, R23, 0x8, R16 ;  /* 0x0000000817047824 */ /* 0x000fe200078e0210 */
[----:B0-----:R-:W-:Y:S01]  /*29380*/  SHF.L.U32 R3, R29, 0x1f, RZ ;  /* 0x0000001f1d037819 */ /* 0x001fe200000006ff */
[----:B------:R-:W-:Y:S03]  /*29390*/  BSSY B0, `(.L_x_782) ;  /* 0x0000004000007945 */ /* 0x000fe60003800000 */
[----:B------:R-:W0:Y:S01]  /*293a0*/  SYNCS.PHASECHK.TRANS64.TRYWAIT P0, [R4+URZ+0x38860], R3 ;  /* 0x03886003040075a7 */ /* 0x000e22000800017f */
[----:B--2---:R-:W-:Y:S01]  /*293b0*/  IMAD R5, R22, -0x50, R0 ;  /* 0xffffffb016057824 */ /* 0x004fe200078e0200 */
[----:B0-----:R-:W-:Y:S06]  /*293c0*/  @!P0 BRA `(.L_x_783) ;  /* 0x0000004c00a08947 */ /* 0x001fec0003800000 */
.L_x_934:
[----:B------:R-:W-:Y:S05]  /*293d0*/  BSYNC B0 ;  /* 0x0000000000007941 */ /* 0x000fea0003800000 */
.L_x_782:
[----:B------:R-:W2:Y:S01]  /*293e0*/  S2R R0, SR_TID.X ;  /* 0x0000000000007919 */ /* 0x000ea20000002100 */
[----:B------:R-:W-:Y:S01]  /*293f0*/  UMOV UR4, 0xffffffff ;  /* 0xffffffff00047882 */ /* 0x000fe20000000000 */
[----:B-1----:R-:W-:Y:S01]  /*29400*/  IMAD R7, R23, 0x5000, R33 ;  /* 0x0000500017077824 */ /* 0x002fe200078e0221 */
[----:B--2---:R-:W-:-:S04]  /*29410*/  LOP3.LUT R0, R0, 0x7f, RZ, 0xc0, !PT ;  /* 0x0000007f00007812 */ /* 0x004fc800078ec0ff */
[----:B------:R-:W-:-:S05]  /*29420*/  SHF.R.U32.HI R0, RZ, 0x3, R0 ;  /* 0x00000003ff007819 */ /* 0x000fca0000011600 */
[----:B------:R-:W-:Y:S01]  /*29430*/  IMAD.IADD R5, R5, 0x1, -R0 ;  /* 0x0000000105057824 */ /* 0x000fe200078e0a00 */
[----:B------:R-:W-:Y:S06]  /*29440*/  BRA.DIV UR4, `(.L_x_784) ;  /* 0x0000004e04947947 */ /* 0x000fec000b800000 */
[----:B------:R-:W1:Y:S01]  /*29450*/  SHFL.IDX PT, R14, R17, RZ, 0x181f ;  /* 0x00181fff110e7589 */ /* 0x000e6200000e0000 */
[----:B------:R-:W-:Y:S01]  /*29460*/  ULDC UR4, c[0x0][0x2f4] ;  /* 0x0000bd0000047ab9 */ /* 0x000fe20000000800 */
[C---:B------:R-:W-:Y:S01]  /*29470*/  IMAD.SHL.U32 R8, R34.reuse, 0x2, RZ ;  /* 0x0000000222087824 */ /* 0x040fe200078e00ff */
[C---:B------:R-:W-:Y:S01]  /*29480*/  ISETP.GE.AND P3, PT, R34.reuse, UR4, PT ;  /* 0x0000000422007c0c */ /* 0x040fe2000bf66270 */
[----:B0-----:R-:W0:Y:S01]  /*29490*/  SHFL.IDX PT, R3, R19, RZ, 0x181f ;  /* 0x00181fff13037589 */ /* 0x001e2200000e0000 */
[----:B------:R-:W-:Y:S01]  /*294a0*/  LOP3.LUT R2, R34, 0x40, RZ, 0xfc, !PT ;  /* 0x0000004022027812 */ /* 0x000fe200078efcff */
[----:B------:R-:W-:Y:S01]  /*294b0*/  IMAD R0, R7, 0x2, R16 ;  /* 0x0000000207007824 */ /* 0x000fe200078e0210 */
[----:B------:R-:W-:Y:S01]  /*294c0*/  ISETP.LT.OR P4, PT, R5, 0x1, P3 ;  /* 0x000000010500780c */ /* 0x000fe20001f81670 */
[----:B------:R-:W-:Y:S01]  /*294d0*/  ULDC.64 UR6, c[0x0][0x208] ;  /* 0x0000820000067ab9 */ /* 0x000fe20000000a00 */
[----:B------:R-:W-:Y:S02]  /*294e0*/  ISETP.GE.AND P2, PT, R2, UR4, PT ;  /* 0x0000000402007c0c */ /* 0x000fe4000bf46270 */
[----:B------:R-:W-:-:S04]  /*294f0*/  LOP3.LUT R2, R34, 0x80, RZ, 0xfc, !PT ;  /* 0x0000008022027812 */ /* 0x000fc800078efcff */
[----:B------:R-:W-:Y:S02]  /*29500*/  ISETP.GE.AND P1, PT, R2, UR4, PT ;  /* 0x0000000402007c0c */ /* 0x000fe4000bf26270 */
[----:B-1----:R-:W-:Y:S02]  /*29510*/  IADD3 R6, P0, R14, R8, RZ ;  /* 0x000000080e067210 */ /* 0x002fe40007f1e0ff */
[----:B------:R-:W1:Y:S03]  /*29520*/  SHFL.IDX PT, R14, R17, 0x1, 0x181f ;  /* 0x00381f00110e7f89 */ /* 0x000e6600000e0000 */
[----:B0-----:R-:W-:Y:S01]  /*29530*/  IMAD.X R7, RZ, RZ, R3, P0 ;  /* 0x000000ffff077224 */ /* 0x001fe200000e0603 */
[C---:B------:R-:W-:Y:S01]  /*29540*/  ISETP.LT.OR P0, PT, R5.reuse, 0x1, P2 ;  /* 0x000000010500780c */ /* 0x040fe20001701670 */
[----:B------:R-:W0:Y:S04]  /*29550*/  SHFL.IDX PT, R3, R19, 0x1, 0x181f ;  /* 0x00381f0013037f89 */ /* 0x000e2800000e0000 */
[----:B------:R-:W-:Y:S01]  /*29560*/  LDGSTS.E.BYPASS.LTC128B.128 [R0+0x400], desc[UR6][R6.64], !P4 ;  /* 0x0040000006007fae */ /* 0x000fe2000e101d46 */
[----:B------:R-:W-:-:S07]  /*29570*/  ISETP.LT.OR P4, PT, R5, 0x1, P1 ;  /* 0x000000010500780c */ /* 0x000fce0000f81670 */
[----:B------:R-:W-:Y:S01]  /*29580*/  LDGSTS.E.BYPASS.LTC128B.128 [R0+0x2c00], desc[UR6][R6.64+0x80], !P0 ;  /* 0x02c0008006007fae */ /* 0x000fe2000c101d46 */
[----:B------:R-:W-:-:S05]  /*29590*/  ISETP.GE.AND P0, PT, R37, UR4, PT ;  /* 0x0000000425007c0c */ /* 0x000fca000bf06270 */
[----:B------:R-:W-:Y:S01]  /*295a0*/  LDGSTS.E.BYPASS.LTC128B.128 [R0+0x5400], desc[UR6][R6.64+0x100], !P4 ;  /* 0x0540010006007fae */ /* 0x000fe2000e101d46 */
[----:B------:R-:W-:-:S13]  /*295b0*/  ISETP.LT.OR P4, PT, R5, 0x1, P0 ;  /* 0x000000010500780c */ /* 0x000fda0000781670 */
[----:B------:R2:W-:Y:S01]  /*295c0*/  LDGSTS.E.BYPASS.LTC128B.128 [R0+0x7c00], desc[UR6][R6.64+0x180], !P4 ;  /* 0x07c0018006007fae */ /* 0x0005e2000e101d46 */
[----:B-1----:R-:W-:-:S03]  /*295d0*/  IADD3 R2, P4, R14, R8, RZ ;  /* 0x000000080e027210 */ /* 0x002fc60007f9e0ff */
[----:B------:R-:W1:Y:S02]  /*295e0*/  SHFL.IDX PT, R14, R17, 0x2, 0x181f ;  /* 0x00581f00110e7f89 */ /* 0x000e6400000e0000 */
[----:B0-----:R-:W-:Y:S01]  /*295f0*/  IMAD.X R3, RZ, RZ, R3, P4 ;  /* 0x000000ffff037224 */ /* 0x001fe200020e0603 */
[----:B------:R-:W-:Y:S01]  /*29600*/  ISETP.LT.OR P4, PT, R5, 0x11, P3 ;  /* 0x000000110500780c */ /* 0x000fe20001f81670 */
[----:B--2---:R-:W0:-:S12]  /*29610*/  SHFL.IDX PT, R7, R19, 0x2, 0x181f ;  /* 0x00581f0013077f89 */ /* 0x004e1800000e0000 */
[----:B------:R-:W-:Y:S01]  /*29620*/  LDGSTS.E.BYPASS.LTC128B.128 [R0+0xc00], desc[UR6][R2.64], !P4 ;  /* 0x00c0000002007fae */ /* 0x000fe2000e101d46 */
[----:B------:R-:W-:-:S13]  /*29630*/  ISETP.LT.OR P4, PT, R5, 0x11, P2 ;  /* 0x000000110500780c */ /* 0x000fda0001781670 */
[----:B------:R-:W-:Y:S01]  /*29640*/  LDGSTS.E.BYPASS.LTC128B.128 [R0+0x3400], desc[UR6][R2.64+0x80], !P4 ;  /* 0x0340008002007fae */ /* 0x000fe2000e101d46 */
[----:B------:R-:W-:-:S13]  /*29650*/  ISETP.LT.OR P4, PT, R5, 0x11, P1 ;  /* 0x000000110500780c */ /* 0x000fda0000f81670 */
[----:B------:R-:W-:Y:S01]  /*29660*/  LDGSTS.E.BYPASS.LTC128B.128 [R0+0x5c00], desc[UR6][R2.64+0x100], !P4 ;  /* 0x05c0010002007fae */ /* 0x000fe2000e101d46 */
[----:B------:R-:W-:-:S13]  /*29670*/  ISETP.LT.OR P4, PT, R5, 0x11, P0 ;  /* 0x000000110500780c */ /* 0x000fda0000781670 */
[----:B------:R2:W-:Y:S01]  /*29680*/  LDGSTS.E.BYPASS.LTC128B.128 [R0+0x8400], desc[UR6][R2.64+0x180], !P4 ;  /* 0x0840018002007fae */ /* 0x0005e2000e101d46 */
[----:B-1----:R-:W-:-:S03]  /*29690*/  IADD3 R6, P4, R14, R8, RZ ;  /* 0x000000080e067210 */ /* 0x002fc60007f9e0ff */
[----:B------:R-:W1:Y:S02]  /*296a0*/  SHFL.IDX PT, R14, R17, 0x3, 0x181f ;  /* 0x00781f00110e7f89 */ /* 0x000e6400000e0000 */
[----:B0-----:R-:W-:Y:S01]  /*296b0*/  IMAD.X R7, RZ, RZ, R7, P4 ;  /* 0x000000ffff077224 */ /* 0x001fe200020e0607 */
[C---:B------:R-:W-:Y:S01]  /*296c0*/  ISETP.LT.OR P4, PT, R5.reuse, 0x21, P3 ;  /* 0x000000210500780c */ /* 0x040fe20001f81670 */
[----:B--2---:R-:W0:Y:S04]  /*296d0*/  SHFL.IDX PT, R3, R19, 0x3, 0x181f ;  /* 0x00781f0013037f89 */ /* 0x004e2800000e0000 */
[----:B------:R-:W2:Y:S08]  /*296e0*/  SHFL.IDX PT, R19, R19, 0x4, 0x181f ;  /* 0x00981f0013137f89 */ /* 0x000eb000000e0000 */
[----:B------:R3:W-:Y:S01]  /*296f0*/  LDGSTS.E.BYPASS.LTC128B.128 [R0+0x1400], desc[UR6][R6.64], !P4 ;  /* 0x0140000006007fae */ /* 0x0007e2000e101d46 */
[----:B------:R-:W-:-:S13]  /*29700*/  ISETP.LT.OR P4, PT, R5, 0x21, P2 ;  /* 0x000000210500780c */ /* 0x000fda0001781670 */
[----:B------:R3:W-:Y:S01]  /*29710*/  LDGSTS.E.BYPASS.LTC128B.128 [R0+0x3c00], desc[UR6][R6.64+0x80], !P4 ;  /* 0x03c0008006007fae */ /* 0x0007e2000e101d46 */
[----:B------:R-:W-:-:S13]  /*29720*/  ISETP.LT.OR P4, PT, R5, 0x21, P1 ;  /* 0x000000210500780c */ /* 0x000fda0000f81670 */
[----:B------:R3:W-:Y:S01]  /*29730*/  LDGSTS.E.BYPASS.LTC128B.128 [R0+0x6400], desc[UR6][R6.64+0x100], !P4 ;  /* 0x0640010006007fae */ /* 0x0007e2000e101d46 */
[----:B------:R-:W-:-:S13]  /*29740*/  ISETP.LT.OR P4, PT, R5, 0x21, P0 ;  /* 0x000000210500780c */ /* 0x000fda0000781670 */
[----:B------:R3:W-:Y:S01]  /*29750*/  LDGSTS.E.BYPASS.LTC128B.128 [R0+0x8c00], desc[UR6][R6.64+0x180], !P4 ;  /* 0x08c0018006007fae */ /* 0x0007e2000e101d46 */
[----:B-1----:R-:W-:-:S03]  /*29760*/  IADD3 R2, P4, R14, R8, RZ ;  /* 0x000000080e027210 */ /* 0x002fc60007f9e0ff */
[----:B------:R3:W1:Y:S02]  /*29770*/  SHFL.IDX PT, R14, R17, 0x4, 0x181f ;  /* 0x00981f00110e7f89 */ /* 0x00066400000e0000 */
[----:B0-----:R-:W-:Y:S01]  /*29780*/  IMAD.X R3, RZ, RZ, R3, P4 ;  /* 0x000000ffff037224 */ /* 0x001fe200020e0603 */
[----:B------:R-:W-:-:S13]  /*29790*/  ISETP.LT.OR P4, PT, R5, 0x31, P3 ;  /* 0x000000310500780c */ /* 0x000fda0001f81670 */
[----:B------:R3:W-:Y:S01]  /*297a0*/  LDGSTS.E.BYPASS.LTC128B.128 [R0+0x1c00], desc[UR6][R2.64], !P4 ;  /* 0x01c0000002007fae */ /* 0x0007e2000e101d46 */
[----:B------:R-:W-:-:S13]  /*297b0*/  ISETP.LT.OR P4, PT, R5, 0x31, P2 ;  /* 0x000000310500780c */ /* 0x000fda0001781670 */
[----:B------:R3:W-:Y:S01]  /*297c0*/  LDGSTS.E.BYPASS.LTC128B.128 [R0+0x4400], desc[UR6][R2.64+0x80], !P4 ;  /* 0x0440008002007fae */ /* 0x0007e2000e101d46 */
[----:B------:R-:W-:-:S13]  /*297d0*/  ISETP.LT.OR P4, PT, R5, 0x31, P1 ;  /* 0x000000310500780c */ /* 0x000fda0000f81670 */
[----:B------:R3:W-:Y:S01]  /*297e0*/  LDGSTS.E.BYPASS.LTC128B.128 [R0+0x6c00], desc[UR6][R2.64+0x100], !P4 ;  /* 0x06c0010002007fae */ /* 0x0007e2000e101d46 */
[----:B------:R-:W-:-:S13]  /*297f0*/  ISETP.LT.OR P4, PT, R5, 0x31, P0 ;  /* 0x000000310500780c */ /* 0x000fda0000781670 */
[----:B-12---:R3:W-:Y:S02]  /*29800*/  LDGSTS.E.BYPASS.LTC128B.128 [R0+0x9400], desc[UR6][R2.64+0x180], !P4 ;  /* 0x0940018002007fae */ /* 0x0067e4000e101d46 */
.L_x_946:
[C---:B------:R-:W-:Y:S01]  /*29810*/  ISETP.LT.OR P3, PT, R5.reuse, 0x41, P3 ;  /* 0x000000410500780c */ /* 0x040fe20001f61670 */
[----:B------:R-:W-:Y:S01]  /*29820*/  ULDC.64 UR4, c[0x0][0x208] ;  /* 0x0000820000047ab9 */ /* 0x000fe20000000a00 */
[C---:B------:R-:W-:Y:S02]  /*29830*/  ISETP.LT.OR P2, PT, R5.reuse, 0x41, P2 ;  /* 0x000000410500780c */ /* 0x040fe40001741670 */
[C---:B------:R-:W-:Y:S02]  /*29840*/  ISETP.LT.OR P1, PT, R5.reuse, 0x41, P1 ;  /* 0x000000410500780c */ /* 0x040fe40000f21670 */
[----:B---3--:R-:W-:Y:S02]  /*29850*/  IADD3 R2, P4, R14, R8, RZ ;  /* 0x000000080e027210 */ /* 0x008fe40007f9e0ff */
        /* <DEDUP_REMOVED lines=11> */
.L_x_785:
[----:B------:R-:W-:Y:S02]  /*29910*/  PLOP3.LUT P1, PT, P1, P0, PT, 0xa2, 0x0 ;  /* 0x000000000000781c */ /* 0x000fe40000f21472 */
[----:B------:R-:W-:-:S08]  /*29920*/  @P0 R2UR P1, UR4, R4 ;  /* 0x00000000040402ca */ /* 0x000fd00000020000 */
[----:B------:R-:W-:-:S05]  /*29930*/  @P0 PLOP3.LUT P0, PT, P1, PT, PT, 0x80, 0x0 ;  /* 0x000000000000081c */ /* 0x000fca0000f0f070 */
[----:B------:R-:W-:Y:S01]  /*29940*/  @!P1 SYNCS.ARRIVE.TRANS64.RED.A0T1 RZ, [UR4+0x38850], RZ ;  /* 0x038850ffffff99a7 */ /* 0x000fe20008200404 */
[----:B------:R-:W-:Y:S07]  /*29950*/  @!P1 ARRIVES.LDGSTSBAR.64.TRANSCNT [UR4+0x38850] ;  /* 0x03885000ff0099b0 */ /* 0x000fee0008000a84 */
[----:B------:R-:W-:Y:S05]  /*29960*/  @P0 BRA.U.ANY `(.L_x_785) ;  /* 0xfffffffd00e80947 */ /* 0x000fea000393ffff */
[----:B------:R-:W-:Y:S01]  /*29970*/  NOP ;  /* 0x0000000000007918 */ /* 0x000fe20000000000 */
[----:B0-----:R-:W-:-:S05]  /*29980*/  IMAD.U32 R0, RZ, RZ, UR37 ;  /* 0x00000025ff007e24 */ /* 0x001fca000f8e00ff */
[----:B------:R-:W-:-:S13]  /*29990*/  ISETP.NE.AND P2, PT, R0, 0x3, PT ;  /* 0x000000030000780c */ /* 0x000fda0003f45270 */
[----:B------:R-:W-:Y:S05]  /*299a0*/  @!P2 BRA `(.L_x_786) ;  /* 0x000000000004a947 */ /* 0x000fea0003800000 */
[----:B------:R-:W-:Y:S01]  /*299b0*/  BPT.TRAP 0x1 ;  /* 0x000000040000795c */ /* 0x000fe20000300000 */
.L_x_786:
[----:B------:R0:W-:Y:S01]  /*299c0*/  SYNCS.ARRIVE.TRANS64.A1T0 RZ, [R4+URZ+0x38850], RZ ;  /* 0x038850ff04ff79a7 */ /* 0x0001e2000810003f */
[----:B------:R-:W-:-:S05]  /*299d0*/  VIADD R23, R23, 0x1 ;  /* 0x0000000117177836 */ /* 0x000fca0000000000 */
[----:B------:R-:W-:-:S04]  /*299e0*/  ISETP.NE.AND P0, PT, R23, 0x2, PT ;  /* 0x000000021700780c */ /* 0x000fc80003f05270 */
[----:B------:R-:W-:Y:S02]  /*299f0*/  SEL R0, RZ, 0x1, P0 ;  /* 0x00000001ff007807 */ /* 0x000fe40000000000 */
[----:B------:R-:W-:Y:S02]  /*29a00*/  SEL R23, R23, RZ, P0 ;  /* 0x000000ff17177207 */ /* 0x000fe40000000000 */
[----:B0-----:R-:W-:-:S07]  /*29a10*/  LOP3.LUT R29, R29, R0, RZ, 0x3c, !PT ;  /* 0x000000001d1d7212 */ /* 0x001fce00078e3cff */
.L_x_741:
[----:B------:R-:W-:Y:S05]  /*29a20*/  BSYNC B7 ;  /* 0x0000000000077941 */ /* 0x000fea0003800000 */
.L_x_739:
[----:B------:R-:W-:-:S13]  /*29a30*/  LOP3.LUT P0, RZ, R18, 0x40, RZ, 0xc0, !PT ;  /* 0x0000004012ff7812 */ /* 0x000fda000780c0ff */
[----:B------:R-:W-:Y:S05]  /*29a40*/  @!P0 BRA `(.L_x_787) ;  /* 0x0000000000248947 */ /* 0x000fea0003800000 */
[----:B------:R-:W-:Y:S05]  /*29a50*/  WARPSYNC.ALL ;  /* 0x0000000000007948 */ /* 0x000fea0003800000 */
[----:B------:R-:W1:Y:S08]  /*29a60*/  S2UR UR5, SR_CgaCtaId ;  /* 0x00000000000579c3 */ /* 0x000e700000008800 */
[----:B------:R-:W-:Y:S06]  /*29a70*/  BAR.SYNC.DEFER_BLOCKING 0x5, 0x180 ;  /* 0x0146000000007b1d */ /* 0x000fec0000010000 */
[----:B------:R-:W-:-:S02]  /*29a80*/  UMOV UR4, 0x400 ;  /* 0x0000040000047882 */ /* 0x000fc40000000000 */
[----:B-1----:R-:W-:-:S06]  /*29a90*/  ULEA UR4, UR5, UR4, 0x18 ;  /* 0x0000000405047291 */ /* 0x002fcc000f8ec03f */
[----:B0-----:R-:W-:-:S05]  /*29aa0*/  IMAD.U32 R16, RZ, RZ, UR4 ;  /* 0x00000004ff107e24 */ /* 0x001fca000f8e00ff */
[----:B------:R0:W1:Y:S01]  /*29ab0*/  LDS.128 R24, [R16+0x388d0] ;  /* 0x0388d00010187984 */ /* 0x0000620000000c00 */
[----:B------:R-:W-:Y:S06]  /*29ac0*/  BAR.ARV 0x4, 0x180 ;  /* 0x0106000000007b1d */ /* 0x000fec0000002000 */
[----:B------:R-:W-:Y:S05]  /*29ad0*/  BRA `(.L_x_788) ;  /* 0x0000000800d87947 */ /* 0x000fea0003800000 */
.L_x_787:
[----:B------:R-:W1:Y:S01]  /*29ae0*/  S2R R9, SR_TID.X ;  /* 0x0000000000097919 */ /* 0x000e620000002100 */
[----:B------:R-:W-:Y:S01]  /*29af0*/  UMOV UR4, 0xffffffff ;  /* 0xffffffff00047882 */ /* 0x000fe20000000000 */
[----:B-1----:R-:W-:-:S04]  /*29b00*/  LOP3.LUT R9, R9, 0x1f, RZ, 0xc0, !PT ;  /* 0x0000001f09097812 */ /* 0x002fc800078ec0ff */
[----:B------:R-:W-:Y:S01]  /*29b10*/  ISETP.NE.AND P0, PT, R9, 0x1f, PT ;  /* 0x0000001f0900780c */ /* 0x000fe20003f05270 */
[----:B------:R-:W-:-:S12]  /*29b20*/  BRA.DIV UR4, `(.L_x_789) ;  /* 0x0000004e04c87947 */ /* 0x000fd8000b800000 */
[----:B------:R-:W-:Y:S01]  /*29b30*/  IMAD.IADD R7, R27, 0x1, R9 ;  /* 0x000000011b077824 */ /* 0x000fe200078e0209 */
[----:B------:R-:W-:Y:S01]  /*29b40*/  ULDC UR4, c[0x0][0xc3c] ;  /* 0x00030f0000047ab9 */ /* 0x000fe20000000800 */
[----:B------:R-:W-:-:S03]  /*29b50*/  ULDC.64 UR6, c[0x0][0x208] ;  /* 0x0000820000067ab9 */ /* 0x000fc60000000a00 */
[----:B------:R-:W-:-:S13]  /*29b60*/  ISETP.GE.OR P1, PT, R7, UR4, !P0 ;  /* 0x0000000407007c0c */ /* 0x000fda000c726670 */
[----:B------:R-:W1:Y:S08]  /*29b70*/  @!P1 LDC.64 R2, c[0x0][0xc80] ;  /* 0x00032000ff029b82 */ /* 0x000e700000000a00 */
[----:B------:R-:W2:Y:S01]  /*29b80*/  @!P1 LDC.64 R4, c[0x0][0xc78] ;  /* 0x00031e00ff049b82 */ /* 0x000ea20000000a00 */
[----:B-1----:R-:W-:-:S05]  /*29b90*/  @!P1 IMAD.WIDE R2, R7, 0x4, R2 ;  /* 0x0000000407029825 */ /* 0x002fca00078e0202 */
[----:B------:R2:W3:Y:S02]  /*29ba0*/  @!P1 LDG.E R6, desc[UR6][R2.64] ;  /* 0x0000000602069981 */ /* 0x0004e4000c1e1900 */
[----:B--2---:R-:W-:-:S05]  /*29bb0*/  @!P1 IMAD.WIDE R2, R7, 0x4, R4 ;  /* 0x0000000407029825 */ /* 0x004fca00078e0204 */
[----:B------:R-:W2:Y:S01]  /*29bc0*/  @!P1 LDG.E R5, desc[UR6][R2.64] ;  /* 0x0000000602059981 */ /* 0x000ea2000c1e1900 */
[----:B------:R-:W-:Y:S01]  /*29bd0*/  IMAD.MOV.U32 R7, RZ, RZ, RZ ;  /* 0x000000ffff077224 */ /* 0x000fe200078e00ff */
[----:B------:R-:W-:Y:S02]  /*29be0*/  MOV R4, RZ ;  /* 0x000000ff00047202 */ /* 0x000fe40000000f00 */
[C---:B------:R-:W-:Y:S01]  /*29bf0*/  ISETP.GE.U32.AND P2, PT, R9.reuse, 0x2, PT ;  /* 0x000000020900780c */ /* 0x040fe20003f46070 */
[----:B------:R-:W-:Y:S01]  /*29c00*/  SHFL.IDX PT, R0, R24, RZ, 0x1f ;  /* 0x00001fff18007589 */ /* 0x000fe200000e0000 */
[C---:B------:R-:W-:Y:S02]  /*29c10*/  ISETP.GE.U32.AND P3, PT, R9.reuse, 0x4, PT ;  /* 0x000000040900780c */ /* 0x040fe40003f66070 */
[C---:B------:R-:W-:Y:S01]  /*29c20*/  ISETP.GE.U32.AND P4, PT, R9.reuse, 0x8, PT ;  /* 0x000000080900780c */ /* 0x040fe20003f86070 */
[----:B0-----:R-:W-:Y:S01]  /*29c30*/  SHFL.IDX PT, R8, R24, 0x1, 0x1f ;  /* 0x00201f0018087f89 */ /* 0x001fe200000e0000 */
[----:B------:R-:W-:Y:S01]  /*29c40*/  ISETP.GE.U32.AND P5, PT, R9, 0x10, PT ;  /* 0x000000100900780c */ /* 0x000fe20003fa6070 */
[----:B---3--:R-:W-:-:S02]  /*29c50*/  @!P1 IMAD.MOV.U32 R7, RZ, RZ, R6 ;  /* 0x000000ffff079224 */ /* 0x008fc400078e0006 */
[----:B------:R-:W-:Y:S02]  /*29c60*/  IMAD.MOV.U32 R6, RZ, RZ, RZ ;  /* 0x000000ffff067224 */ /* 0x000fe400078e00ff */
[----:B--2---:R-:W-:Y:S01]  /*29c70*/  @!P1 IMAD.MOV.U32 R4, RZ, RZ, R5 ;  /* 0x000000ffff049224 */ /* 0x004fe200078e0005 */
        /* <DEDUP_REMOVED lines=18> */
.L_x_956:
[----:B------:R-:W-:Y:S02]  /*29da0*/  ULDC UR4, c[0x0][0xc38] ;  /* 0x00030e0000047ab9 */ /* 0x000fe40000000800 */
[----:B------:R-:W-:-:S04]  /*29db0*/  IMAD.U32 R5, RZ, RZ, UR4 ;  /* 0x00000004ff057e24 */ /* 0x000fc8000f8e00ff */
[----:B-1----:R-:W-:-:S04]  /*29dc0*/  IMAD R14, R14, R5, RZ ;  /* 0x000000050e0e7224 */ /* 0x002fc800078e02ff */
[----:B------:R-:W-:-:S05]  /*29dd0*/  IMAD.IADD R9, R8, 0x1, R14 ;  /* 0x0000000108097824 */ /* 0x000fca00078e020e */
[----:B------:R-:W-:-:S13]  /*29de0*/  ISETP.GT.AND P6, PT, R9, R0, PT ;  /* 0x000000000900720c */ /* 0x000fda0003fc4270 */
[----:B------:R-:W-:Y:S05]  /*29df0*/  @P6 BRA `(.L_x_790) ;  /* 0x0000000000a86947 */ /* 0x000fea0003800000 */
.L_x_793:
[----:B0-----:R-:W0:Y:S01]  /*29e00*/  LDC R2, c[0x0][0xc3c] ;  /* 0x00030f00ff027b82 */ /* 0x001e220000000800 */
[----:B------:R-:W-:-:S05]  /*29e10*/  VIADD R27, R27, 0x1f ;  /* 0x0000001f1b1b7836 */ /* 0x000fca0000000000 */
[----:B0-----:R-:W-:-:S13]  /*29e20*/  ISETP.GE.AND P6, PT, R27, R2, PT ;  /* 0x000000021b00720c */ /* 0x001fda0003fc6270 */
[----:B------:R-:W-:Y:S05]  /*29e30*/  @P6 BRA `(.L_x_791) ;  /* 0x0000000400bc6947 */ /* 0x000fea0003800000 */
[----:B------:R-:W0:Y:S01]  /*29e40*/  S2R R3, SR_TID.X ;  /* 0x0000000000037919 */ /* 0x000e220000002100 */
[----:B------:R-:W-:Y:S01]  /*29e50*/  IMAD.MOV.U32 R7, RZ, RZ, RZ ;  /* 0x000000ffff077224 */ /* 0x000fe200078e00ff */
[----:B------:R-:W-:Y:S01]  /*29e60*/  ULDC.64 UR4, c[0x0][0x208] ;  /* 0x0000820000047ab9 */ /* 0x000fe20000000a00 */
        /* <DEDUP_REMOVED lines=29> */
.L_x_964:
[----:B------:R-:W-:Y:S02]  /*2a040*/  ULDC UR4, c[0x0][0xc38] ;  /* 0x00030e0000047ab9 */ /* 0x000fe40000000800 */
[----:B------:R-:W-:-:S04]  /*2a050*/  IMAD.U32 R5, RZ, RZ, UR4 ;  /* 0x00000004ff057e24 */ /* 0x000fc8000f8e00ff */
[----:B-1----:R-:W-:-:S04]  /*2a060*/  IMAD R14, R14, R5, RZ ;  /* 0x000000050e0e7224 */ /* 0x002fc800078e02ff */
[----:B------:R-:W-:-:S05]  /*2a070*/  IMAD.IADD R9, R14, 0x1, R9 ;  /* 0x000000010e097824 */ /* 0x000fca00078e0209 */
[----:B------:R-:W-:-:S13]  /*2a080*/  ISETP.GT.AND P6, PT, R9, R0, PT ;  /* 0x000000000900720c */ /* 0x000fda0003fc4270 */
[----:B------:R-:W-:Y:S05]  /*2a090*/  @!P6 BRA `(.L_x_793) ;  /* 0xfffffffc0058e947 */ /* 0x000fea000383ffff */
.L_x_790:
        /* <DEDUP_REMOVED lines=9> */
.L_x_969:
[----:B------:R-:W-:-:S13]  /*2a130*/  ISETP.NE.AND P0, PT, R3, RZ, PT ;  /* 0x000000ff0300720c */ /* 0x000fda0003f05270 */
[----:B------:R-:W-:Y:S05]  /*2a140*/  @!P0 BRA `(.L_x_795) ;  /* 0x0000000000108947 */ /* 0x000fea0003800000 */
[----:B------:R-:W-:Y:S01]  /*2a150*/  UMOV UR4, 0xffffffff ;  /* 0xffffffff00047882 */ /* 0x000fe20000000000 */
[----:B------:R-:W-:Y:S02]  /*2a160*/  VIADD R12, R8, 0xffffffff ;  /* 0xffffffff080c7836 */ /* 0x000fe40000000000 */
[----:B------:R-:W-:Y:S05]  /*2a170*/  BRA.DIV UR4, `(.L_x_796) ;  /* 0x0000005204887947 */ /* 0x000fea000b800000 */
[----:B------:R4:W0:Y:S02]  /*2a180*/  SHFL.IDX PT, R6, R2, R12, 0x1f ;  /* 0x00001f0c02067589 */ /* 0x00082400000e0000 */
.L_x_795:
[----:B--2---:R-:W-:Y:S01]  /*2a190*/  IABS R10, R7 ;  /* 0x00000007000a7213 */ /* 0x004fe20000000000 */
[----:B0-----:R-:W-:Y:S01]  /*2a1a0*/  IMAD R24, R6, R5, R9 ;  /* 0x0000000506187224 */ /* 0x001fe200078e0209 */
[----:B---3--:R-:W-:Y:S02]  /*2a1b0*/  IABS R5, R4 ;  /* 0x0000000400057213 */ /* 0x008fe40000000000 */
[----:B------:R-:W0:Y:S01]  /*2a1c0*/  I2F.RP R11, R10 ;  /* 0x0000000a000b7306 */ /* 0x000e220000209400 */
[----:B------:R-:W-:Y:S01]  /*2a1d0*/  IMAD.IADD R0, R0, 0x1, -R24 ;  /* 0x0000000100007824 */ /* 0x000fe200078e0a18 */
[----:B------:R-:W-:-:S06]  /*2a1e0*/  IADD3 R27, R8, R27, RZ ;  /* 0x0000001b081b7210 */ /* 0x000fcc0007ffe0ff */
[----:B----4-:R-:W2:Y:S08]  /*2a1f0*/  I2F.RP R12, R5 ;  /* 0x00000005000c7306 */ /* 0x010eb00000209400 */
[----:B0-----:R-:W0:Y:S08]  /*2a200*/  MUFU.RCP R11, R11 ;  /* 0x0000000b000b7308 */ /* 0x001e300000001000 */
[----:B--2---:R-:W-:Y:S01]  /*2a210*/  MUFU.RCP R12, R12 ;  /* 0x0000000c000c7308 */ /* 0x004fe20000001000 */
[----:B0-----:R-:W-:-:S07]  /*2a220*/  VIADD R2, R11, 0xffffffe ;  /* 0x0ffffffe0b027836 */ /* 0x001fce0000000000 */
        /* <DEDUP_REMOVED lines=48> */
.L_x_791:
[----:B------:R-:W-:Y:S01]  /*2a530*/  UMOV UR4, URZ ;  /* 0x0000003f00047c82 */ /* 0x000fe20008000000 */
[----:B------:R-:W-:Y:S01]  /*2a540*/  UMOV UR5, URZ ;  /* 0x0000003f00057c82 */ /* 0x000fe20008000000 */
[----:B------:R-:W-:Y:S01]  /*2a550*/  ULDC UR6, c[0x0][0xc3c] ;  /* 0x00030f0000067ab9 */ /* 0x000fe20000000800 */
[----:B------:R-:W-:Y:S02]  /*2a560*/  IMAD.MOV.U32 R24, RZ, RZ, R0 ;  /* 0x000000ffff187224 */ /* 0x000fe400078e0000 */
[----:B------:R-:W-:Y:S02]  /*2a570*/  IMAD.U32 R25, RZ, RZ, UR4 ;  /* 0x00000004ff197e24 */ /* 0x000fe4000f8e00ff */
[----:B------:R-:W-:Y:S02]  /*2a580*/  IMAD.U32 R26, RZ, RZ, UR5 ;  /* 0x00000005ff1a7e24 */ /* 0x000fe4000f8e00ff */
[----:B------:R-:W-:-:S07]  /*2a590*/  IMAD.U32 R27, RZ, RZ, UR6 ;  /* 0x00000006ff1b7e24 */ /* 0x000fce000f8e00ff */
.L_x_797:
        /* <DEDUP_REMOVED lines=10> */
.L_x_788:
[----:B------:R-:W-:Y:S02]  /*2a640*/  ULDC UR4, c[0x0][0xc3c] ;  /* 0x00030f0000047ab9 */ /* 0x000fe40000000800 */
[----:B-1----:R-:W-:-:S13]  /*2a650*/  ISETP.GE.AND P0, PT, R27, UR4, PT ;  /* 0x000000041b007c0c */ /* 0x002fda000bf06270 */
[----:B------:R-:W-:Y:S05]  /*2a660*/  @!P0 BRA `(.L_x_798) ;  /* 0xffffff9400c08947 */ /* 0x000fea000383ffff */
[----:B------:R-:W-:Y:S05]  /*2a670*/  BSYNC B8 ;  /* 0x0000000000087941 */ /* 0x000fea0003800000 */
.L_x_687:
        /* <DEDUP_REMOVED lines=12> */
.L_x_972:
[----:B------:R-:W-:Y:S05]  /*2a740*/  BSYNC B0 ;  /* 0x0000000000007941 */ /* 0x000fea0003800000 */
.L_x_799:
[----:B------:R-:W-:-:S03]  /*2a750*/  UMOV UR4, 0xffffffff ;  /* 0xffffffff00047882 */ /* 0x000fc60000000000 */
[----:B------:R-:W-:Y:S05]  /*2a760*/  BRA.DIV UR4, `(.L_x_801) ;  /* 0x0000004e04487947 */ /* 0x000fea000b800000 */
[----:B-1----:R-:W1:Y:S02]  /*2a770*/  S2R R0, SR_TID.X ;  /* 0x0000000000007919 */ /* 0x002e640000002100 */
[----:B-1----:R-:W-:-:S04]  /*2a780*/  SHF.R.U32.HI R0, RZ, 0x5, R0 ;  /* 0x00000005ff007819 */ /* 0x002fc80000011600 */
[----:B------:R-:W-:-:S05]  /*2a790*/  LOP3.LUT R0, R0, 0x3, RZ, 0xc0, !PT ;  /* 0x0000000300007812 */ /* 0x000fca00078ec0ff */
[----:B------:R1:W3:Y:S02]  /*2a7a0*/  SHFL.IDX PT, R14, R0, RZ, 0x1f ;  /* 0x00001fff000e7589 */ /* 0x0002e400000e0000 */
.L_x_975:
[----:B---3--:R-:W-:-:S13]  /*2a7b0*/  ISETP.NE.AND P0, PT, R14, RZ, PT ;  /* 0x000000ff0e00720c */ /* 0x008fda0003f05270 */
[----:B------:R-:W-:Y:S05]  /*2a7c0*/  @P0 BRA `(.L_x_434) ;  /* 0x0000000000880947 */ /* 0x000fea0003800000 */
[----:B------:R-:W-:-:S03]  /*2a7d0*/  UMOV UR4, 0xffffffff ;  /* 0xffffffff00047882 */ /* 0x000fc60000000000 */
[----:B------:R-:W-:Y:S05]  /*2a7e0*/  BRA.DIV UR4, `(.L_x_802) ;  /* 0x0000004e045c7947 */ /* 0x000fea000b800000 */
[----:B------:R-:W-:-:S13]  /*2a7f0*/  ELECT P6, URZ, PT ;  /* 0x00000000003f782f */ /* 0x000fda00038c0000 */
.L_x_978:
[----:B------:R-:W-:Y:S05]  /*2a800*/  @!P6 BRA `(.L_x_434) ;  /* 0x000000000078e947 */ /* 0x000fea0003800000 */
[----:B------:R-:W-:-:S06]  /*2a810*/  ULOP3.LUT UR4, UR60, 0x2, URZ, 0xfc, !UPT ;  /* 0x000000023c047892 */ /* 0x000fcc000f8efc3f */
[----:B-1----:R-:W-:-:S05]  /*2a820*/  IMAD.U32 R0, RZ, RZ, UR4 ;  /* 0x00000004ff007e24 */ /* 0x002fca000f8e00ff */
[----:B------:R-:W-:-:S13]  /*2a830*/  ISETP.NE.AND P0, PT, R0, 0x3, PT ;  /* 0x000000030000780c */ /* 0x000fda0003f05270 */
[----:B------:R-:W-:Y:S05]  /*2a840*/  @!P0 BRA `(.L_x_803) ;  /* 0x0000000000048947 */ /* 0x000fea0003800000 */
[----:B------:R-:W-:Y:S01]  /*2a850*/  BPT.TRAP 0x1 ;  /* 0x000000040000795c */ /* 0x000fe20000300000 */
.L_x_803:
[----:B------:R-:W-:Y:S01]  /*2a860*/  IMAD R3, R23, 0x8, R5 ;  /* 0x0000000817037824 */ /* 0x000fe200078e0205 */
[----:B------:R-:W-:Y:S01]  /*2a870*/  SHF.L.U32 R2, R29, 0x1f, RZ ;  /* 0x0000001f1d027819 */ /* 0x000fe200000006ff */
[----:B------:R-:W-:-:S03]  /*2a880*/  VIADD R23, R23, 0x1 ;  /* 0x0000000117177836 */ /* 0x000fc60000000000 */
[----:B------:R-:W1:Y:S02]  /*2a890*/  SYNCS.PHASECHK.TRANS64.TRYWAIT P1, [R3+URZ+0x38840], R2 ;  /* 0x03884002030075a7 */ /* 0x000e64000802017f */
[----:B------:R-:W-:-:S04]  /*2a8a0*/  ISETP.NE.AND P2, PT, R23, 0x2, PT ;  /* 0x000000021700780c */ /* 0x000fc80003f45270 */
[----:B------:R-:W-:Y:S01]  /*2a8b0*/  SEL R0, RZ, 0x1, P2 ;  /* 0x00000001ff007807 */ /* 0x000fe20001000000 */
[----:B-1----:R-:W-:Y:S08]  /*2a8c0*/  @!P1 BRA `(.L_x_804) ;  /* 0x0000004c00449947 */ /* 0x002ff00003800000 */
.L_x_979:
[----:B------:R-:W-:Y:S02]  /*2a8d0*/  SEL R23, R23, RZ, P2 ;  /* 0x000000ff17177207 */ /* 0x000fe40001000000 */
[----:B------:R-:W-:Y:S01]  /*2a8e0*/  LOP3.LUT R0, R29, R0, RZ, 0x3c, !PT ;  /* 0x000000001d007212 */ /* 0x000fe200078e3cff */
[----:B------:R-:W-:Y:S06]  /*2a8f0*/  @!P0 BRA `(.L_x_805) ;  /* 0x0000000000048947 */ /* 0x000fec0003800000 */
[----:B------:R-:W-:Y:S01]  /*2a900*/  BPT.TRAP 0x1 ;  /* 0x000000040000795c */ /* 0x000fe20000300000 */
.L_x_805:
[----:B------:R-:W-:Y:S01]  /*2a910*/  IMAD R23, R23, 0x8, R5 ;  /* 0x0000000817177824 */ /* 0x000fe200078e0205 */
[----:B------:R-:W-:-:S04]  /*2a920*/  SHF.L.U32 R0, R0, 0x1f, RZ ;  /* 0x0000001f00007819 */ /* 0x000fc800000006ff */
[----:B------:R-:W3:Y:S02]  /*2a930*/  SYNCS.PHASECHK.TRANS64.TRYWAIT P1, [R23+URZ+0x38840], R0 ;  /* 0x03884000170075a7 */ /* 0x000ee4000802017f */
[----:B---3--:R-:W-:Y:S05]  /*2a940*/  @!P1 BRA `(.L_x_806) ;  /* 0x0000004c00389947 */ /* 0x008fea0003800000 */
.L_x_980:
[----:B------:R-:W-:Y:S05]  /*2a950*/  @!P0 BRA `(.L_x_807) ;  /* 0x0000000000048947 */ /* 0x000fea0003800000 */
[----:B------:R-:W-:Y:S01]  /*2a960*/  BPT.TRAP 0x1 ;  /* 0x000000040000795c */ /* 0x000fe20000300000 */
.L_x_807:
[----:B------:R-:W4:Y:S02]  /*2a970*/  SYNCS.PHASECHK.TRANS64.TRYWAIT P1, [R3+URZ+0x38860], R2 ;  /* 0x03886002030075a7 */ /* 0x000f24000802017f */
[----:B----4-:R-:W-:Y:S05]  /*2a980*/  @!P1 BRA `(.L_x_808) ;  /* 0x0000004c003c9947 */ /* 0x010fea0003800000 */
.L_x_981:
[----:B------:R-:W-:Y:S05]  /*2a990*/  @!P0 BRA `(.L_x_809) ;  /* 0x0000000000048947 */ /* 0x000fea0003800000 */
[----:B------:R-:W-:Y:S01]  /*2a9a0*/  BPT.TRAP 0x1 ;  /* 0x000000040000795c */ /* 0x000fe20000300000 */
.L_x_809:
[----:B------:R0:W0:Y:S02]  /*2a9b0*/  SYNCS.PHASECHK.TRANS64.TRYWAIT P0, [R23+URZ+0x38860], R0 ;  /* 0x03886000170075a7 */ /* 0x000024000800017f */
[----:B0-----:R-:W-:Y:S05]  /*2a9c0*/  @!P0 NANOSLEEP.SYNCS 0x989680 ;  /* 0x009896800000895d */ /* 0x001fea0003900000 */
[----:B------:R-:W0:Y:S02]  /*2a9d0*/  @!P0 SYNCS.PHASECHK.TRANS64 P0, [R23+URZ+0x38860], R0 ;  /* 0x03886000170085a7 */ /* 0x000e24000800007f */
[----:B0-----:R-:W-:Y:S05]  /*2a9e0*/  @!P0 BRA `(.L_x_809) ;  /* 0xfffffffc00f08947 */ /* 0x001fea000383ffff */
.L_x_434:
[----:B------:R-:W-:Y:S05]  /*2a9f0*/  BSYNC B9 ;  /* 0x0000000000097941 */ /* 0x000fea0003800000 */
.L_x_431:
[----:B------:R-:W-:Y:S05]  /*2aa00*/  EXIT ;  /* 0x000000000000794d */ /* 0x000fea0003800000 */
.L_x_456:
[----:B0-----:R0:W1:Y:S02]  /*2aa10*/  SYNCS.PHASECHK.TRANS64.TRYWAIT P6, [R87+URZ+0x38890], R88 ;  /* 0x03889058570075a7 */ /* 0x00106400080c017f */
[----:B-1----:R-:W-:Y:S05]  /*2aa20*/  @!P6 NANOSLEEP.SYNCS 0x989680 ;  /* 0x009896800000e95d */ /* 0x002fea0003900000 */
[----:B------:R-:W1:Y:S02]  /*2aa30*/  @!P6 SYNCS.PHASECHK.TRANS64 P6, [R87+URZ+0x38890], R88 ;  /* 0x038890585700e5a7 */ /* 0x000e6400080c007f */
[----:B-1----:R-:W-:Y:S05]  /*2aa40*/  @!P6 BRA `(.L_x_456) ;  /* 0xfffffffc00f0e947 */ /* 0x002fea000383ffff */
[----:B------:R-:W-:Y:S05]  /*2aa50*/  BRA `(.L_x_810) ;  /* 0xfffffd9400707947 */ /* 0x000fea000383ffff */
.L_x_457:
[----:B------:R-:W-:Y:S01]  /*2aa60*/  BSSY B1, `(.L_x_811) ;  /* 0x0000008000017945 */ /* 0x000fe20003800000 */
[----:B------:R-:W-:Y:S02]  /*2aa70*/  IMAD.MOV.U32 R13, RZ, RZ, R116 ;  /* 0x000000ffff0d7224 */ /* 0x000fe400078e0074 */
[----:B------:R-:W-:Y:S02]  /*2aa80*/  IMAD.MOV.U32 R12, RZ, RZ, RZ ;  /* 0x000000ffff0c7224 */ /* 0x000fe400078e00ff */
[----:B------:R-:W-:Y:S02]  /*2aa90*/  IMAD.MOV.U32 R11, RZ, RZ, 0x181f ;  /* 0x0000181fff0b7424 */ /* 0x000fe400078e00ff */
[----:B------:R-:W-:-:S07]  /*2aaa0*/  IMAD.MOV.U32 R15, RZ, RZ, -0x1 ;  /* 0xffffffffff0f7424 */ /* 0x000fce00078e00ff */
[----:B0-----:R-:W-:Y:S05]  /*2aab0*/  WARPSYNC.COLLECTIVE R15, `(.L_x_812) ;  /* 0x000000000f087348 */ /* 0x001fea0003c00000 */
[----:B------:R1:W2:Y:S02]  /*2aac0*/  SHFL.IDX P6, R14, R13, R12, R11 ;  /* 0x0000000c0d0e7389 */ /* 0x0002a400000c000b */
[----:B012---:R-:W-:Y:S01]  /*2aad0*/  ENDCOLLECTIVE ;  /* 0x000000000000791b */ /* 0x007fe20003800000 */
.L_x_812:
[----:B------:R-:W-:Y:S05]  /*2aae0*/  BSYNC B1 ;  /* 0x0000000000017941 */ /* 0x000fea0003800000 */
.L_x_811:
[----:B------:R-:W-:Y:S02]  /*2aaf0*/  IMAD.MOV.U32 R13, RZ, RZ, R117 ;  /* 0x000000ffff0d7224 */ /* 0x000fe400078e0075 */
[----:B------:R-:W-:Y:S02]  /*2ab00*/  IMAD.MOV.U32 R12, RZ, RZ, RZ ;  /* 0x000000ffff0c7224 */ /* 0x000fe400078e00ff */
[----:B------:R-:W-:Y:S02]  /*2ab10*/  IMAD.MOV.U32 R11, RZ, RZ, 0x181f ;  /* 0x0000181fff0b7424 */ /* 0x000fe400078e00ff */
[----:B------:R-:W-:Y:S02]  /*2ab20*/  IMAD.MOV.U32 R15, RZ, RZ, -0x1 ;  /* 0xffffffffff0f7424 */ /* 0x000fe400078e00ff */
[----:B------:R-:W-:-:S07]  /*2ab30*/  IMAD.MOV.U32 R80, RZ, RZ, R14 ;  /* 0x000000ffff507224 */ /* 0x000fce00078e000e */
[----:B------:R-:W-:Y:S05]  /*2ab40*/  WARPSYNC.COLLECTIVE R15, `(.L_x_813) ;  /* 0x000000000f087348 */ /* 0x000fea0003c00000 */
[----:B------:R0:W1:Y:S02]  /*2ab50*/  SHFL.IDX P6, R14, R13, R12, R11 ;  /* 0x0000000c0d0e7389 */ /* 0x00006400000c000b */
[----:B01----:R-:W-:Y:S01]  /*2ab60*/  ENDCOLLECTIVE ;  /* 0x000000000000791b */ /* 0x003fe20003800000 */
.L_x_813:
[----:B------:R-:W-:Y:S01]  /*2ab70*/  IMAD.MOV.U32 R11, RZ, RZ, R14 ;  /* 0x000000ffff0b7224 */ /* 0x000fe200078e000e */
[----:B------:R-:W-:Y:S06]  /*2ab80*/  BRA `(.L_x_814) ;  /* 0xfffffd9400387947 */ /* 0x000fec000383ffff */
.L_x_474:
[----:B------:R-:W-:Y:S01]  /*2ab90*/  BSSY B1, `(.L_x_815) ;  /* 0x0000008000017945 */ /* 0x000fe20003800000 */
[----:B0---4-:R-:W-:Y:S02]  /*2aba0*/  IMAD.MOV.U32 R13, RZ, RZ, R116 ;  /* 0x000000ffff0d7224 */ /* 0x011fe400078e0074 */
[----:B------:R-:W-:Y:S02]  /*2abb0*/  IMAD.MOV.U32 R12, RZ, RZ, 0x1 ;  /* 0x00000001ff0c7424 */ /* 0x000fe400078e00ff */
[----:B---3--:R-:W-:Y:S02]  /*2abc0*/  IMAD.MOV.U32 R11, RZ, RZ, 0x181f ;  /* 0x0000181fff0b7424 */ /* 0x008fe400078e00ff */
[----:B------:R-:W-:-:S07]  /*2abd0*/  IMAD.MOV.U32 R15, RZ, RZ, -0x1 ;  /* 0xffffffffff0f7424 */ /* 0x000fce00078e00ff */
[----:B-12---:R-:W-:Y:S05]  /*2abe0*/  WARPSYNC.COLLECTIVE R15, `(.L_x_816) ;  /* 0x000000000f087348 */ /* 0x006fea0003c00000 */
[----:B------:R0:W3:Y:S02]  /*2abf0*/  SHFL.IDX P6, R14, R13, R12, R11 ;  /* 0x0000000c0d0e7389 */ /* 0x0000e400000c000b */
[----:B0123--:R-:W-:Y:S01]  /*2ac00*/  ENDCOLLECTIVE ;  /* 0x000000000000791b */ /* 0x00ffe20003800000 */
.L_x_816:
[----:B------:R-:W-:Y:S05]  /*2ac10*/  BSYNC B1 ;  /* 0x0000000000017941 */ /* 0x000fea0003800000 */
.L_x_815:
[----:B------:R-:W-:Y:S02]  /*2ac20*/  IMAD.MOV.U32 R13, RZ, RZ, R117 ;  /* 0x000000ffff0d7224 */ /* 0x000fe400078e0075 */
[----:B------:R-:W-:Y:S02]  /*2ac30*/  IMAD.MOV.U32 R12, RZ, RZ, 0x1 ;  /* 0x00000001ff0c7424 */ /* 0x000fe400078e00ff */
[----:B------:R-:W-:Y:S02]  /*2ac40*/  IMAD.MOV.U32 R11, RZ, RZ, 0x181f ;  /* 0x0000181fff0b7424 */ /* 0x000fe400078e00ff */
[----:B------:R-:W-:Y:S02]  /*2ac50*/  IMAD.MOV.U32 R15, RZ, RZ, -0x1 ;  /* 0xffffffffff0f7424 */ /* 0x000fe400078e00ff */
[----:B------:R-:W-:-:S07]  /*2ac60*/  IMAD.MOV.U32 R64, RZ, RZ, R14 ;  /* 0x000000ffff407224 */ /* 0x000fce00078e000e */
[----:B------:R-:W-:Y:S05]  /*2ac70*/  WARPSYNC.COLLECTIVE R15, `(.L_x_817) ;  /* 0x000000000f087348 */ /* 0x000fea0003c00000 */
[----:B------:R0:W1:Y:S02]  /*2ac80*/  SHFL.IDX P6, R14, R13, R12, R11 ;  /* 0x0000000c0d0e7389 */ /* 0x00006400000c000b */
[----:B01----:R-:W-:Y:S01]  /*2ac90*/  ENDCOLLECTIVE ;  /* 0x000000000000791b */ /* 0x003fe20003800000 */
.L_x_817:
[----:B------:R-:W-:Y:S01]  /*2aca0*/  IMAD.MOV.U32 R11, RZ, RZ, R14 ;  /* 0x000000ffff0b7224 */ /* 0x000fe200078e000e */
[----:B------:R-:W-:Y:S06]  /*2acb0*/  BRA `(.L_x_818) ;  /* 0xfffffda000b87947 */ /* 0x000fec000383ffff */
.L_x_491:
[----:B------:R-:W-:Y:S01]  /*2acc0*/  BSSY B1, `(.L_x_819) ;  /* 0x0000008000017945 */ /* 0x000fe20003800000 */
[----:B0---4-:R-:W-:Y:S02]  /*2acd0*/  IMAD.MOV.U32 R13, RZ, RZ, R116 ;  /* 0x000000ffff0d7224 */ /* 0x011fe400078e0074 */
[----:B------:R-:W-:Y:S02]  /*2ace0*/  IMAD.MOV.U32 R12, RZ, RZ, 0x2 ;  /* 0x00000002ff0c7424 */ /* 0x000fe400078e00ff */
[----:B------:R-:W-:Y:S02]  /*2acf0*/  IMAD.MOV.U32 R11, RZ, RZ, 0x181f ;  /* 0x0000181fff0b7424 */ /* 0x000fe400078e00ff */
[----:B------:R-:W-:-:S07]  /*2ad00*/  IMAD.MOV.U32 R15, RZ, RZ, -0x1 ;  /* 0xffffffffff0f7424 */ /* 0x000fce00078e00ff */
[----:B-123--:R-:W-:Y:S05]  /*2ad10*/  WARPSYNC.COLLECTIVE R15, `(.L_x_820) ;  /* 0x000000000f087348 */ /* 0x00efea0003c00000 */
[----:B------:R0:W4:Y:S02]  /*2ad20*/  SHFL.IDX P6, R14, R13, R12, R11 ;  /* 0x0000000c0d0e7389 */ /* 0x00012400000c000b */
[----:B01234-:R-:W-:Y:S01]  /*2ad30*/  ENDCOLLECTIVE ;  /* 0x000000000000791b */ /* 0x01ffe20003800000 */
.L_x_820:
[----:B------:R-:W-:Y:S05]  /*2ad40*/  BSYNC B1 ;  /* 0x0000000000017941 */ /* 0x000fea0003800000 */
.L_x_819:
        /* <DEDUP_REMOVED lines=8> */
.L_x_821:
[----:B------:R-:W-:Y:S01]  /*2add0*/  MOV R117, R14 ;  /* 0x0000000e00757202 */ /* 0x000fe20000000f00 */
[----:B------:R-:W-:Y:S06]  /*2ade0*/  BRA `(.L_x_822) ;  /* 0xfffffdb000407947 */ /* 0x000fec000383ffff */
.L_x_515:
[----:B0-----:R0:W1:Y:S02]  /*2adf0*/  SYNCS.PHASECHK.TRANS64.TRYWAIT P6, [R87+URZ+0x38890], R88 ;  /* 0x03889058570075a7 */ /* 0x00106400080c017f */
[----:B-1----:R-:W-:Y:S05]  /*2ae00*/  @!P6 NANOSLEEP.SYNCS 0x989680 ;  /* 0x009896800000e95d */ /* 0x002fea0003900000 */
[----:B------:R-:W1:Y:S02]  /*2ae10*/  @!P6 SYNCS.PHASECHK.TRANS64 P6, [R87+URZ+0x38890], R88 ;  /* 0x038890585700e5a7 */ /* 0x000e6400080c007f */
[----:B-1----:R-:W-:Y:S05]  /*2ae20*/  @!P6 BRA `(.L_x_515) ;  /* 0xfffffffc00f0e947 */ /* 0x002fea000383ffff */
[----:B------:R-:W-:Y:S05]  /*2ae30*/  BRA `(.L_x_823) ;  /* 0xfffffdc800d47947 */ /* 0x000fea000383ffff */
.L_x_516:
        /* <DEDUP_REMOVED lines=8> */
.L_x_825:
[----:B------:R-:W-:Y:S05]  /*2aec0*/  BSYNC B1 ;  /* 0x0000000000017941 */ /* 0x000fea0003800000 */
.L_x_824:
        /* <DEDUP_REMOVED lines=8> */
.L_x_826:
[----:B------:R-:W-:Y:S01]  /*2af50*/  IMAD.MOV.U32 R11, RZ, RZ, R14 ;  /* 0x000000ffff0b7224 */ /* 0x000fe200078e000e */
[----:B------:R-:W-:Y:S06]  /*2af60*/  BRA `(.L_x_827) ;  /* 0xfffffdc800a47947 */ /* 0x000fec000383ffff */
.L_x_525:
[----:B------:R-:W-:Y:S01]  /*2af70*/  BSSY B1, `(.L_x_828) ;  /* 0x0000008000017945 */ /* 0x000fe20003800000 */
[----:B---34-:R-:W-:Y:S02]  /*2af80*/  IMAD.MOV.U32 R13, RZ, RZ, R116 ;  /* 0x000000ffff0d7224 */ /* 0x018fe400078e0074 */
[----:B------:R-:W-:Y:S02]  /*2af90*/  IMAD.MOV.U32 R12, RZ, RZ, 0x1 ;  /* 0x00000001ff0c7424 */ /* 0x000fe400078e00ff */
[----:B------:R-:W-:Y:S02]  /*2afa0*/  IMAD.MOV.U32 R11, RZ, RZ, 0x181f ;  /* 0x0000181fff0b7424 */ /* 0x000fe400078e00ff */
[----:B------:R-:W-:-:S07]  /*2afb0*/  IMAD.MOV.U32 R15, RZ, RZ, -0x1 ;  /* 0xffffffffff0f7424 */ /* 0x000fce00078e00ff */
[----:B012---:R-:W-:Y:S05]  /*2afc0*/  WARPSYNC.COLLECTIVE R15, `(.L_x_829) ;  /* 0x000000000f087348 */ /* 0x007fea0003c00000 */
[----:B------:R3:W4:Y:S02]  /*2afd0*/  SHFL.IDX P6, R14, R13, R12, R11 ;  /* 0x0000000c0d0e7389 */ /* 0x00072400000c000b */
[----:B01234-:R-:W-:Y:S01]  /*2afe0*/  ENDCOLLECTIVE ;  /* 0x000000000000791b */ /* 0x01ffe20003800000 */
.L_x_829:
[----:B------:R-:W-:Y:S05]  /*2aff0*/  BSYNC B1 ;  /* 0x0000000000017941 */ /* 0x000fea0003800000 */
.L_x_828:
        /* <DEDUP_REMOVED lines=8> */
.L_x_830:
[----:B------:R-:W-:Y:S01]  /*2b080*/  IMAD.MOV.U32 R11, RZ, RZ, R14 ;  /* 0x000000ffff0b7224 */ /* 0x000fe200078e000e */
[----:B------:R-:W-:Y:S06]  /*2b090*/  BRA `(.L_x_831) ;  /* 0xfffffdd800947947 */ /* 0x000fec000383ffff */
.L_x_534:
[----:B------:R-:W-:Y:S01]  /*2b0a0*/  BSSY B1, `(.L_x_832) ;  /* 0x0000008000017945 */ /* 0x000fe20003800000 */
[----:B0--3--:R-:W-:Y:S02]  /*2b0b0*/  IMAD.MOV.U32 R13, RZ, RZ, R116 ;  /* 0x000000ffff0d7224 */ /* 0x009fe400078e0074 */
[----:B------:R-:W-:Y:S02]  /*2b0c0*/  IMAD.MOV.U32 R12, RZ, RZ, 0x2 ;  /* 0x00000002ff0c7424 */ /* 0x000fe400078e00ff */
[----:B------:R-:W-:Y:S02]  /*2b0d0*/  IMAD.MOV.U32 R11, RZ, RZ, 0x181f ;  /* 0x0000181fff0b7424 */ /* 0x000fe400078e00ff */
[----:B------:R-:W-:-:S07]  /*2b0e0*/  IMAD.MOV.U32 R15, RZ, RZ, -0x1 ;  /* 0xffffffffff0f7424 */ /* 0x000fce00078e00ff */
[----:B-12-4-:R-:W-:Y:S05]  /*2b0f0*/  WARPSYNC.COLLECTIVE R15, `(.L_x_833) ;  /* 0x000000000f087348 */ /* 0x016fea0003c00000 */
[----:B------:R0:W3:Y:S02]  /*2b100*/  SHFL.IDX P6, R14, R13, R12, R11 ;  /* 0x0000000c0d0e7389 */ /* 0x0000e400000c000b */
[----:B01234-:R-:W-:Y:S01]  /*2b110*/  ENDCOLLECTIVE ;  /* 0x000000000000791b */ /* 0x01ffe20003800000 */
.L_x_833:
[----:B------:R-:W-:Y:S05]  /*2b120*/  BSYNC B1 ;  /* 0x0000000000017941 */ /* 0x000fea0003800000 */
.L_x_832:
        /* <DEDUP_REMOVED lines=8> */
.L_x_834:
[----:B------:R-:W-:Y:S01]  /*2b1b0*/  IMAD.MOV.U32 R117, RZ, RZ, R14 ;  /* 0x000000ffff757224 */ /* 0x000fe200078e000e */
[----:B------:R-:W-:Y:S06]  /*2b1c0*/  BRA `(.L_x_835) ;  /* 0xfffffde800887947 */ /* 0x000fec000383ffff */
.L_x_543:
[----:B0-----:R0:W1:Y:S02]  /*2b1d0*/  SYNCS.PHASECHK.TRANS64.TRYWAIT P3, [R87+URZ+0x38890], R88 ;  /* 0x03889058570075a7 */ /* 0x001064000806017f */
[----:B-1----:R-:W-:Y:S05]  /*2b1e0*/  @!P3 NANOSLEEP.SYNCS 0x989680 ;  /* 0x009896800000b95d */ /* 0x002fea0003900000 */
[----:B------:R-:W1:Y:S02]  /*2b1f0*/  @!P3 SYNCS.PHASECHK.TRANS64 P3, [R87+URZ+0x38890], R88 ;  /* 0x038890585700b5a7 */ /* 0x000e64000806007f */
[----:B-1----:R-:W-:Y:S05]  /*2b200*/  @!P3 BRA `(.L_x_543) ;  /* 0xfffffffc00f0b947 */ /* 0x002fea000383ffff */
[----:B------:R-:W-:Y:S05]  /*2b210*/  BRA `(.L_x_836) ;  /* 0xfffffdf800e47947 */ /* 0x000fea000383ffff */
.L_x_544:
        /* <DEDUP_REMOVED lines=8> */
.L_x_838:
[----:B------:R-:W-:Y:S05]  /*2b2a0*/  BSYNC B1 ;  /* 0x0000000000017941 */ /* 0x000fea0003800000 */
.L_x_837:
        /* <DEDUP_REMOVED lines=8> */
.L_x_839:
[----:B------:R-:W-:Y:S01]  /*2b330*/  IMAD.MOV.U32 R39, RZ, RZ, R14 ;  /* 0x000000ffff277224 */ /* 0x000fe200078e000e */
[----:B------:R-:W-:Y:S06]  /*2b340*/  BRA `(.L_x_840) ;  /* 0xfffffdfc00007947 */ /* 0x000fec000383ffff */
.L_x_547:
[----:B------:R-:W-:Y:S01]  /*2b350*/  BSSY B1, `(.L_x_841) ;  /* 0x0000008000017945 */ /* 0x000fe20003800000 */
[----:B----4-:R-:W-:Y:S01]  /*2b360*/  IMAD.MOV.U32 R13, RZ, RZ, R35 ;  /* 0x000000ffff0d7224 */ /* 0x010fe200078e0023 */
[----:B------:R-:W-:Y:S01]  /*2b370*/  MOV R12, 0x1 ;  /* 0x00000001000c7802 */ /* 0x000fe20000000f00 */
[----:B------:R-:W-:Y:S02]  /*2b380*/  IMAD.MOV.U32 R11, RZ, RZ, 0x181f ;  /* 0x0000181fff0b7424 */ /* 0x000fe400078e00ff */
[----:B------:R-:W-:-:S07]  /*2b390*/  IMAD.MOV.U32 R15, RZ, RZ, -0x1 ;  /* 0xffffffffff0f7424 */ /* 0x000fce00078e00ff */
[----:B0123--:R-:W-:Y:S05]  /*2b3a0*/  WARPSYNC.COLLECTIVE R15, `(.L_x_842) ;  /* 0x000000000f087348 */ /* 0x00ffea0003c00000 */
[----:B------:R4:W0:Y:S02]  /*2b3b0*/  SHFL.IDX P6, R14, R13, R12, R11 ;  /* 0x0000000c0d0e7389 */ /* 0x00082400000c000b */
[----:B01234-:R-:W-:Y:S01]  /*2b3c0*/  ENDCOLLECTIVE ;  /* 0x000000000000791b */ /* 0x01ffe20003800000 */
.L_x_842:
[----:B------:R-:W-:Y:S05]  /*2b3d0*/  BSYNC B1 ;  /* 0x0000000000017941 */ /* 0x000fea0003800000 */
.L_x_841:
        /* <DEDUP_REMOVED lines=8> */
.L_x_843:
[----:B------:R-:W-:Y:S01]  /*2b460*/  IMAD.MOV.U32 R39, RZ, RZ, R14 ;  /* 0x000000ffff277224 */ /* 0x000fe200078e000e */
[----:B------:R-:W-:Y:S06]  /*2b470*/  BRA `(.L_x_844) ;  /* 0xfffffdfc00287947 */ /* 0x000fec000383ffff */
.L_x_550:
        /* <DEDUP_REMOVED lines=8> */
.L_x_846:
[----:B------:R-:W-:Y:S05]  /*2b500*/  BSYNC B1 ;  /* 0x0000000000017941 */ /* 0x000fea0003800000 */
.L_x_845:
        /* <DEDUP_REMOVED lines=8> */
.L_x_847:
[----:B------:R-:W-:Y:S01]  /*2b590*/  IMAD.MOV.U32 R37, RZ, RZ, R14 ;  /* 0x000000ffff257224 */ /* 0x000fe200078e000e */
[----:B------:R-:W-:Y:S06]  /*2b5a0*/  BRA `(.L_x_848) ;  /* 0xfffffdfc00547947 */ /* 0x000fec000383ffff */
.L_x_554:
[----:B------:R0:W0:Y:S02]  /*2b5b0*/  SYNCS.PHASECHK.TRANS64.TRYWAIT P0, [R87+URZ+0x388b0], R88 ;  /* 0x0388b058570075a7 */ /* 0x000024000800017f */
[----:B0-----:R-:W-:Y:S05]  /*2b5c0*/  @!P0 NANOSLEEP.SYNCS 0x989680 ;  /* 0x009896800000895d */ /* 0x001fea0003900000 */
[----:B------:R-:W0:Y:S02]  /*2b5d0*/  @!P0 SYNCS.PHASECHK.TRANS64 P0, [R87+URZ+0x388b0], R88 ;  /* 0x0388b058570085a7 */ /* 0x000e24000800007f */
[----:B0-----:R-:W-:Y:S05]  /*2b5e0*/  @!P0 BRA `(.L_x_554) ;  /* 0xfffffffc00f08947 */ /* 0x001fea000383ffff */
[----:B------:R-:W-:Y:S05]  /*2b5f0*/  BRA `(.L_x_849) ;  /* 0xfffffdfc00fc7947 */ /* 0x000fea000383ffff */
.L_x_576:
        /* <DEDUP_REMOVED lines=8> */
.L_x_851:
[----:B------:R-:W-:Y:S05]  /*2b680*/  BSYNC B1 ;  /* 0x0000000000017941 */ /* 0x000fea0003800000 */
.L_x_850:
        /* <DEDUP_REMOVED lines=8> */
.L_x_852:
[----:B------:R-:W-:Y:S02]  /*2b710*/  IMAD.MOV.U32 R13, RZ, RZ, R27 ;  /* 0x000000ffff0d7224 */ /* 0x000fe400078e001b */
[----:B------:R-:W-:-:S07]  /*2b720*/  IMAD.MOV.U32 R3, RZ, RZ, R14 ;  /* 0x000000ffff037224 */ /* 0x000fce00078e000e */
[----:B------:R-:W-:Y:S05]  /*2b730*/  WARPSYNC.COLLECTIVE R15, `(.L_x_853) ;  /* 0x000000000f087348 */ /* 0x000fea0003c00000 */
[----:B------:R0:W1:Y:S02]  /*2b740*/  SHFL.IDX P6, R14, R13, R12, R11 ;  /* 0x0000000c0d0e7389 */ /* 0x00006400000c000b */
[----:B01----:R-:W-:Y:S01]  /*2b750*/  ENDCOLLECTIVE ;  /* 0x000000000000791b */ /* 0x003fe20003800000 */
.L_x_853:
[----:B------:R-:W-:Y:S02]  /*2b760*/  IMAD.MOV.U32 R13, RZ, RZ, R32 ;  /* 0x000000ffff0d7224 */ /* 0x000fe400078e0020 */
[----:B------:R-:W-:-:S07]  /*2b770*/  IMAD.MOV.U32 R27, RZ, RZ, R14 ;  /* 0x000000ffff1b7224 */ /* 0x000fce00078e000e */
[----:B------:R-:W-:Y:S05]  /*2b780*/  WARPSYNC.COLLECTIVE R15, `(.L_x_854) ;  /* 0x000000000f087348 */ /* 0x000fea0003c00000 */
[----:B------:R0:W1:Y:S02]  /*2b790*/  SHFL.IDX P6, R14, R13, R12, R11 ;  /* 0x0000000c0d0e7389 */ /* 0x00006400000c000b */
[----:B01----:R-:W-:Y:S01]  /*2b7a0*/  ENDCOLLECTIVE ;  /* 0x000000000000791b */ /* 0x003fe20003800000 */
.L_x_854:
[----:B------:R-:W-:Y:S01]  /*2b7b0*/  IMAD.MOV.U32 R32, RZ, RZ, R14 ;  /* 0x000000ffff207224 */ /* 0x000fe200078e000e */
[----:B------:R-:W-:Y:S06]  /*2b7c0*/  BRA `(.L_x_855) ;  /* 0xfffffe1000b07947 */ /* 0x000fec000383ffff */
.L_x_580:
[----:B0-----:R0:W1:Y:S02]  /*2b7d0*/  SYNCS.PHASECHK.TRANS64.TRYWAIT P0, [R23+URZ+0x38800], R32 ;  /* 0x03880020170075a7 */ /* 0x001064000800017f */
[----:B-1----:R-:W-:Y:S05]  /*2b7e0*/  @!P0 NANOSLEEP.SYNCS 0x989680 ;  /* 0x009896800000895d */ /* 0x002fea0003900000 */
[----:B------:R-:W1:Y:S02]  /*2b7f0*/  @!P0 SYNCS.PHASECHK.TRANS64 P0, [R23+URZ+0x38800], R32 ;  /* 0x03880020170085a7 */ /* 0x000e64000800007f */
[----:B-1----:R-:W-:Y:S05]  /*2b800*/  @!P0 BRA `(.L_x_580) ;  /* 0xfffffffc00f08947 */ /* 0x002fea000383ffff */
[----:B------:R-:W-:Y:S05]  /*2b810*/  BRA `(.L_x_856) ;  /* 0xfffffe1800747947 */ /* 0x000fea000383ffff */
.L_x_612:
        /* <DEDUP_REMOVED lines=8> */
.L_x_858:
[----:B------:R-:W-:Y:S05]  /*2b8a0*/  BSYNC B1 ;  /* 0x0000000000017941 */ /* 0x000fea0003800000 */
.L_x_857:
        /* <DEDUP_REMOVED lines=8> */
.L_x_859:
[----:B------:R-:W-:Y:S01]  /*2b930*/  IMAD.MOV.U32 R13, RZ, RZ, R27 ;  /* 0x000000ffff0d7224 */ /* 0x000fe200078e001b */
[----:B------:R-:W-:-:S07]  /*2b940*/  MOV R30, R14 ;  /* 0x0000000e001e7202 */ /* 0x000fce0000000f00 */
[----:B------:R-:W-:Y:S05]  /*2b950*/  WARPSYNC.COLLECTIVE R15, `(.L_x_860) ;  /* 0x000000000f087348 */ /* 0x000fea0003c00000 */
[----:B------:R0:W1:Y:S02]  /*2b960*/  SHFL.IDX P6, R14, R13, R12, R11 ;  /* 0x0000000c0d0e7389 */ /* 0x00006400000c000b */
[----:B01----:R-:W-:Y:S01]  /*2b970*/  ENDCOLLECTIVE ;  /* 0x000000000000791b */ /* 0x003fe20003800000 */
.L_x_860:
[----:B------:R-:W-:Y:S02]  /*2b980*/  IMAD.MOV.U32 R13, RZ, RZ, R32 ;  /* 0x000000ffff0d7224 */ /* 0x000fe400078e0020 */
[----:B------:R-:W-:-:S07]  /*2b990*/  IMAD.MOV.U32 R3, RZ, RZ, R14 ;  /* 0x000000ffff037224 */ /* 0x000fce00078e000e */
[----:B------:R-:W-:Y:S05]  /*2b9a0*/  WARPSYNC.COLLECTIVE R15, `(.L_x_861) ;  /* 0x000000000f087348 */ /* 0x000fea0003c00000 */
[----:B------:R0:W1:Y:S02]  /*2b9b0*/  SHFL.IDX P6, R14, R13, R12, R11 ;  /* 0x0000000c0d0e7389 */ /* 0x00006400000c000b */
[----:B01----:R-:W-:Y:S01]  /*2b9c0*/  ENDCOLLECTIVE ;  /* 0x000000000000791b */ /* 0x003fe20003800000 */
.L_x_861:
[----:B------:R-:W-:Y:S01]  /*2b9d0*/  IMAD.MOV.U32 R32, RZ, RZ, R14 ;  /* 0x000000ffff207224 */ /* 0x000fe200078e000e */
[----:B------:R-:W-:Y:S06]  /*2b9e0*/  BRA `(.L_x_862) ;  /* 0xfffffe4400687947 */ /* 0x000fec000383ffff */
.L_x_616:
[----:B0-----:R0:W1:Y:S02]  /*2b9f0*/  SYNCS.PHASECHK.TRANS64.TRYWAIT P0, [R23+URZ+0x38800], R20 ;  /* 0x03880014170075a7 */ /* 0x001064000800017f */
[----:B-1----:R-:W-:Y:S05]  /*2ba00*/  @!P0 NANOSLEEP.SYNCS 0x989680 ;  /* 0x009896800000895d */ /* 0x002fea0003900000 */
[----:B------:R-:W1:Y:S02]  /*2ba10*/  @!P0 SYNCS.PHASECHK.TRANS64 P0, [R23+URZ+0x38800], R20 ;  /* 0x03880014170085a7 */ /* 0x000e64000800007f */
[----:B-1----:R-:W-:Y:S05]  /*2ba20*/  @!P0 BRA `(.L_x_616) ;  /* 0xfffffffc00f08947 */ /* 0x002fea000383ffff */
[----:B------:R-:W-:Y:S05]  /*2ba30*/  BRA `(.L_x_863) ;  /* 0xfffffe4800d87947 */ /* 0x000fea000383ffff */
.L_x_634:
[----:B-1----:R1:W0:Y:S02]  /*2ba40*/  SYNCS.PHASECHK.TRANS64.TRYWAIT P1, [R0+URZ+0x38830], R3 ;  /* 0x03883003000075a7 */ /* 0x002224000802017f */
[----:B0-----:R-:W-:Y:S05]  /*2ba50*/  @!P1 NANOSLEEP.SYNCS 0x989680 ;  /* 0x009896800000995d */ /* 0x001fea0003900000 */
[----:B------:R-:W0:Y:S02]  /*2ba60*/  @!P1 SYNCS.PHASECHK.TRANS64 P1, [R0+URZ+0x38830], R3 ;  /* 0x03883003000095a7 */ /* 0x000e24000802007f */
[----:B0-----:R-:W-:Y:S05]  /*2ba70*/  @!P1 BRA `(.L_x_634) ;  /* 0xfffffffc00f09947 */ /* 0x001fea000383ffff */
[----:B------:R-:W-:Y:S05]  /*2ba80*/  BRA `(.L_x_633) ;  /* 0xfffffe8000447947 */ /* 0x000fea000383ffff */
.L_x_642:
[----:B-1----:R1:W2:Y:S02]  /*2ba90*/  SYNCS.PHASECHK.TRANS64.TRYWAIT P1, [R9+URZ+0x38830], R3 ;  /* 0x03883003090075a7 */ /* 0x0022a4000802017f */
[----:B--2---:R-:W-:Y:S05]  /*2baa0*/  @!P1 NANOSLEEP.SYNCS 0x989680 ;  /* 0x009896800000995d */ /* 0x004fea0003900000 */
[----:B------:R-:W2:Y:S02]  /*2bab0*/  @!P1 SYNCS.PHASECHK.TRANS64 P1, [R9+URZ+0x38830], R3 ;  /* 0x03883003090095a7 */ /* 0x000ea4000802007f */
[----:B--2---:R-:W-:Y:S05]  /*2bac0*/  @!P1 BRA `(.L_x_642) ;  /* 0xfffffffc00f09947 */ /* 0x004fea000383ffff */
[----:B------:R-:W-:Y:S05]  /*2bad0*/  BRA `(.L_x_641) ;  /* 0xfffffecc00c47947 */ /* 0x000fea000383ffff */
.L_x_647:
[----:B---3--:R3:W4:Y:S02]  /*2bae0*/  SYNCS.PHASECHK.TRANS64.TRYWAIT P1, [R6+URZ+0x38850], R0 ;  /* 0x03885000060075a7 */ /* 0x008724000802017f */
[----:B----4-:R-:W-:Y:S05]  /*2baf0*/  @!P1 NANOSLEEP.SYNCS 0x989680 ;  /* 0x009896800000995d */ /* 0x010fea0003900000 */
[----:B------:R-:W4:Y:S02]  /*2bb00*/  @!P1 SYNCS.PHASECHK.TRANS64 P1, [R6+URZ+0x38850], R0 ;  /* 0x03885000060095a7 */ /* 0x000f24000802007f */
[----:B----4-:R-:W-:Y:S05]  /*2bb10*/  @!P1 BRA `(.L_x_647) ;  /* 0xfffffffc00f09947 */ /* 0x010fea000383ffff */
[----:B------:R-:W-:Y:S05]  /*2bb20*/  BRA `(.L_x_646) ;  /* 0xffffff0400847947 */ /* 0x000fea000383ffff */
.L_x_655:
[----:B-1----:R1:W2:Y:S02]  /*2bb30*/  SYNCS.PHASECHK.TRANS64.TRYWAIT P1, [R2+URZ+0x38850], R0 ;  /* 0x03885000020075a7 */ /* 0x0022a4000802017f */
[----:B--2---:R-:W-:Y:S05]  /*2bb40*/  @!P1 NANOSLEEP.SYNCS 0x989680 ;  /* 0x009896800000995d */ /* 0x004fea0003900000 */
[----:B------:R-:W2:Y:S02]  /*2bb50*/  @!P1 SYNCS.PHASECHK.TRANS64 P1, [R2+URZ+0x38850], R0 ;  /* 0x03885000020095a7 */ /* 0x000ea4000802007f */
[----:B--2---:R-:W-:Y:S05]  /*2bb60*/  @!P1 BRA `(.L_x_655) ;  /* 0xfffffffc00f09947 */ /* 0x004fea000383ffff */
[----:B------:R-:W-:Y:S05]  /*2bb70*/  BRA `(.L_x_654) ;  /* 0xffffff1c00b47947 */ /* 0x000fea000383ffff */
.L_x_695:
        /* <DEDUP_REMOVED lines=8> */
[----:B------:R-:W-:Y:S05]  /*2bc00*/  WARPSYNC.COLLECTIVE R15, `(.L_x_865) ;  /* 0x000000000f087348 */ /* 0x000fea0003c00000 */
[----:B------:R0:W1:Y:S02]  /*2bc10*/  SHFL.IDX P6, R14, R13, R12, R11 ;  /* 0x0000000c0d0e7389 */ /* 0x00006400000c000b */
[----:B01----:R-:W-:Y:S01]  /*2bc20*/  ENDCOLLECTIVE ;  /* 0x000000000000791b */ /* 0x003fe20003800000 */
.L_x_865:
[----:B------:R-:W-:Y:S05]  /*2bc30*/  BSYNC B1 ;  /* 0x0000000000017941 */ /* 0x000fea0003800000 */
.L_x_864:
[----:B------:R-:W-:Y:S05]  /*2bc40*/  BRA `(.L_x_866) ;  /* 0xffffff8800b47947 */ /* 0x000fea000383ffff */
.L_x_697:
[----:B------:R-:W-:Y:S01]  /*2bc50*/  BSSY B1, `(.L_x_867) ;  /* 0x0000006000017945 */ /* 0x000fe20003800000 */
[----:B------:R-:W-:-:S07]  /*2bc60*/  IMAD.MOV.U32 R15, RZ, RZ, -0x1 ;  /* 0xffffffffff0f7424 */ /* 0x000fce00078e00ff */
[----:B0-----:R-:W-:Y:S05]  /*2bc70*/  WARPSYNC.COLLECTIVE R15, `(.L_x_868) ;  /* 0x000000000f0c7348 */ /* 0x001fea0003c00000 */
[----:B------:R-:W-:Y:S02]  /*2bc80*/  ELECT P6, UR62, PT ;  /* 0x00000000003e782f */ /* 0x000fe400038c0000 */
[----:B------:R-:W-:Y:S01]  /*2bc90*/  MOV R14, UR62 ;  /* 0x0000003e000e7c02 */ /* 0x000fe20008000f00 */
[----:B0-----:R-:W-:Y:S10]  /*2bca0*/  ENDCOLLECTIVE ;  /* 0x000000000000791b */ /* 0x001ff40003800000 */
.L_x_868:
[----:B------:R-:W-:Y:S05]  /*2bcb0*/  BSYNC B1 ;  /* 0x0000000000017941 */ /* 0x000fea0003800000 */
.L_x_867:
[----:B------:R-:W-:Y:S05]  /*2bcc0*/  BRA `(.L_x_696) ;  /* 0xffffff8800ac7947 */ /* 0x000fea000383ffff */
.L_x_699:
[----:B0-----:R0:W1:Y:S02]  /*2bcd0*/  SYNCS.PHASECHK.TRANS64.TRYWAIT P0, [R16+URZ+0x38820], R8 ;  /* 0x03882008100075a7 */ /* 0x001064000800017f */
[----:B-1----:R-:W-:Y:S05]  /*2bce0*/  @!P0 NANOSLEEP.SYNCS 0x989680 ;  /* 0x009896800000895d */ /* 0x002fea0003900000 */
[----:B------:R-:W1:Y:S02]  /*2bcf0*/  @!P0 SYNCS.PHASECHK.TRANS64 P0, [R16+URZ+0x38820], R8 ;  /* 0x03882008100085a7 */ /* 0x000e64000800007f */
[----:B-1----:R-:W-:Y:S05]  /*2bd00*/  @!P0 BRA `(.L_x_699) ;  /* 0xfffffffc00f08947 */ /* 0x002fea000383ffff */
[----:B------:R-:W-:Y:S05]  /*2bd10*/  BRA `(.L_x_869) ;  /* 0xffffff8800bc7947 */ /* 0x000fea000383ffff */
.L_x_703:
[----:B-1----:R1:W2:Y:S02]  /*2bd20*/  SYNCS.PHASECHK.TRANS64.TRYWAIT P0, [R12+URZ+0x388a0], R11 ;  /* 0x0388a00b0c0075a7 */ /* 0x0022a4000800017f */
[----:B--2---:R-:W-:Y:S05]  /*2bd30*/  @!P0 NANOSLEEP.SYNCS 0x989680 ;  /* 0x009896800000895d */ /* 0x004fea0003900000 */
[----:B------:R-:W2:Y:S02]  /*2bd40*/  @!P0 SYNCS.PHASECHK.TRANS64 P0, [R12+URZ+0x388a0], R11 ;  /* 0x0388a00b0c0085a7 */ /* 0x000ea4000800007f */
[----:B--2---:R-:W-:Y:S05]  /*2bd50*/  @!P0 BRA `(.L_x_703) ;  /* 0xfffffffc00f08947 */ /* 0x004fea000383ffff */
[----:B------:R-:W-:Y:S05]  /*2bd60*/  BRA `(.L_x_870) ;  /* 0xffffff8800d47947 */ /* 0x000fea000383ffff */
.L_x_711:
[----:B0-----:R0:W2:Y:S02]  /*2bd70*/  SYNCS.PHASECHK.TRANS64.TRYWAIT P0, [R12+URZ+0x388c0], R11 ;  /* 0x0388c00b0c0075a7 */ /* 0x0010a4000800017f */
[----:B--2---:R-:W-:Y:S05]  /*2bd80*/  @!P0 NANOSLEEP.SYNCS 0x989680 ;  /* 0x009896800000895d */ /* 0x004fea0003900000 */
[----:B------:R-:W2:Y:S02]  /*2bd90*/  @!P0 SYNCS.PHASECHK.TRANS64 P0, [R12+URZ+0x388c0], R11 ;  /* 0x0388c00b0c0085a7 */ /* 0x000ea4000800007f */
[----:B--2---:R-:W-:Y:S05]  /*2bda0*/  @!P0 BRA `(.L_x_711) ;  /* 0xfffffffc00f08947 */ /* 0x004fea000383ffff */
[----:B------:R-:W-:Y:S05]  /*2bdb0*/  BRA `(.L_x_871) ;  /* 0xffffff9000107947 */ /* 0x000fea000383ffff */
.L_x_721:
[----:B-1----:R1:W2:Y:S02]  /*2bdc0*/  SYNCS.PHASECHK.TRANS64.TRYWAIT P2, [R11+URZ+0x388a0], R10 ;  /* 0x0388a00a0b0075a7 */ /* 0x0022a4000804017f */
[----:B--2---:R-:W-:Y:S05]  /*2bdd0*/  @!P2 NANOSLEEP.SYNCS 0x989680 ;  /* 0x009896800000a95d */ /* 0x004fea0003900000 */
[----:B------:R-:W2:Y:S02]  /*2bde0*/  @!P2 SYNCS.PHASECHK.TRANS64 P2, [R11+URZ+0x388a0], R10 ;  /* 0x0388a00a0b00a5a7 */ /* 0x000ea4000804007f */
[----:B--2---:R-:W-:Y:S05]  /*2bdf0*/  @!P2 BRA `(.L_x_721) ;  /* 0xfffffffc00f0a947 */ /* 0x004fea000383ffff */
[----:B------:R-:W-:Y:S05]  /*2be00*/  BRA `(.L_x_872) ;  /* 0xffffff9400847947 */ /* 0x000fea000383ffff */
.L_x_729:
[----:B0-----:R0:W2:Y:S02]  /*2be10*/  SYNCS.PHASECHK.TRANS64.TRYWAIT P2, [R11+URZ+0x388c0], R10 ;  /* 0x0388c00a0b0075a7 */ /* 0x0010a4000804017f */
[----:B--2---:R-:W-:Y:S05]  /*2be20*/  @!P2 NANOSLEEP.SYNCS 0x989680 ;  /* 0x009896800000a95d */ /* 0x004fea0003900000 */
[----:B------:R-:W2:Y:S02]  /*2be30*/  @!P2 SYNCS.PHASECHK.TRANS64 P2, [R11+URZ+0x388c0], R10 ;  /* 0x0388c00a0b00a5a7 */ /* 0x000ea4000804007f */
[----:B--2---:R-:W-:Y:S05]  /*2be40*/  @!P2 BRA `(.L_x_729) ;  /* 0xfffffffc00f0a947 */ /* 0x004fea000383ffff */
[----:B------:R-:W-:Y:S05]  /*2be50*/  BRA `(.L_x_873) ;  /* 0xffffff9800bc7947 */ /* 0x000fea000383ffff */
.L_x_747:
        /* <DEDUP_REMOVED lines=11> */
.L_x_875:
[----:B------:R-:W-:Y:S05]  /*2bf10*/  BSYNC B0 ;  /* 0x0000000000007941 */ /* 0x000fea0003800000 */
.L_x_874:
[----:B------:R-:W-:Y:S05]  /*2bf20*/  BRA `(.L_x_876) ;  /* 0xffffffa800c07947 */ /* 0x000fea000383ffff */
.L_x_750:
[----:B0-----:R0:W1:Y:S02]  /*2bf30*/  SYNCS.PHASECHK.TRANS64.TRYWAIT P0, [R5+URZ+0x38840], R2 ;  /* 0x03884002050075a7 */ /* 0x001064000800017f */
[----:B-1----:R-:W-:Y:S05]  /*2bf40*/  @!P0 NANOSLEEP.SYNCS 0x989680 ;  /* 0x009896800000895d */ /* 0x002fea0003900000 */
[----:B------:R-:W1:Y:S02]  /*2bf50*/  @!P0 SYNCS.PHASECHK.TRANS64 P0, [R5+URZ+0x38840], R2 ;  /* 0x03884002050085a7 */ /* 0x000e64000800007f */
[----:B-1----:R-:W-:Y:S05]  /*2bf60*/  @!P0 BRA `(.L_x_750) ;  /* 0xfffffffc00f08947 */ /* 0x002fea000383ffff */
[----:B------:R-:W-:Y:S05]  /*2bf70*/  BRA `(.L_x_877) ;  /* 0xffffffac00107947 */ /* 0x000fea000383ffff */
.L_x_751:
        /* <DEDUP_REMOVED lines=8> */
.L_x_879:
[----:B------:R-:W-:Y:S05]  /*2c000*/  BSYNC B0 ;  /* 0x0000000000007941 */ /* 0x000fea0003800000 */
.L_x_878:
[----:B------:R-:W-:Y:S01]  /*2c010*/  IMAD.MOV.U32 R13, RZ, RZ, R0 ;  /* 0x000000ffff0d7224 */ /* 0x000fe200078e0000 */
[C---:B------:R-:W-:Y:S01]  /*2c020*/  LOP3.LUT P5, RZ, R18.reuse, 0x10, RZ, 0xc0, !PT ;  /* 0x0000001012ff7812 */ /* 0x040fe200078ac0ff */
[----:B------:R-:W-:Y:S01]  /*2c030*/  IMAD.MOV.U32 R12, RZ, RZ, RZ ;  /* 0x000000ffff0c7224 */ /* 0x000fe200078e00ff */
[C---:B------:R-:W-:Y:S01]  /*2c040*/  LOP3.LUT P4, RZ, R18.reuse, 0x8, RZ, 0xc0, !PT ;  /* 0x0000000812ff7812 */ /* 0x040fe2000788c0ff */
[----:B------:R-:W-:Y:S01]  /*2c050*/  IMAD.MOV.U32 R11, RZ, RZ, 0x181f ;  /* 0x0000181fff0b7424 */ /* 0x000fe200078e00ff */
[C---:B------:R-:W-:Y:S01]  /*2c060*/  LOP3.LUT P3, RZ, R18.reuse, 0x4, RZ, 0xc0, !PT ;  /* 0x0000000412ff7812 */ /* 0x040fe2000786c0ff */
[----:B------:R-:W-:Y:S01]  /*2c070*/  IMAD.MOV.U32 R15, RZ, RZ, -0x1 ;  /* 0xffffffffff0f7424 */ /* 0x000fe200078e00ff */
[----:B------:R-:W-:Y:S01]  /*2c080*/  LOP3.LUT P2, RZ, R18, 0x2, RZ, 0xc0, !PT ;  /* 0x0000000212ff7812 */ /* 0x000fe2000784c0ff */
[----:B------:R-:W-:Y:S02]  /*2c090*/  IMAD.MOV.U32 R2, RZ, RZ, R14 ;  /* 0x000000ffff027224 */ /* 0x000fe400078e000e */
[----:B------:R-:W-:-:S10]  /*2c0a0*/  @P0 IMAD R9, R7, 0x2, R16 ;  /* 0x0000000207090824 */ /* 0x000fd400078e0210 */
[----:B------:R-:W-:Y:S05]  /*2c0b0*/  WARPSYNC.COLLECTIVE R15, `(.L_x_880) ;  /* 0x000000000f087348 */ /* 0x000fea0003c00000 */
[----:B------:R0:W1:Y:S02]  /*2c0c0*/  SHFL.IDX P6, R14, R13, R12, R11 ;  /* 0x0000000c0d0e7389 */ /* 0x00006400000c000b */
[----:B01----:R-:W-:Y:S01]  /*2c0d0*/  ENDCOLLECTIVE ;  /* 0x000000000000791b */ /* 0x003fe20003800000 */
.L_x_880:
[----:B------:R-:W-:Y:S01]  /*2c0e0*/  ULDC.64 UR4, c[0x0][0x208] ;  /* 0x0000820000047ab9 */ /* 0x000fe20000000a00 */
[----:B------:R-:W-:Y:S02]  /*2c0f0*/  IMAD.MOV.U32 R13, RZ, RZ, R6 ;  /* 0x000000ffff0d7224 */ /* 0x000fe400078e0006 */
[----:B------:R-:W-:Y:S02]  /*2c100*/  IMAD.MOV.U32 R12, RZ, RZ, 0x1 ;  /* 0x00000001ff0c7424 */ /* 0x000fe400078e00ff */
[----:B------:R-:W-:-:S05]  /*2c110*/  IMAD.MOV.U32 R3, RZ, RZ, R14 ;  /* 0x000000ffff037224 */ /* 0x000fca00078e000e */
[----:B------:R-:W-:-:S05]  /*2c120*/  @P0 LEA R3, P1, R34, R3, 0x1 ;  /* 0x0000000322030211 */ /* 0x000fca00078208ff */
[----:B------:R-:W-:Y:S01]  /*2c130*/  @P0 IMAD.X R2, RZ, RZ, R2, P1 ;  /* 0x000000ffff020224 */ /* 0x000fe200008e0602 */
[----:B------:R-:W-:-:S04]  /*2c140*/  ISETP.GE.AND P1, PT, R4, 0x11, PT ;  /* 0x000000110400780c */ /* 0x000fc80003f26270 */
[----:B------:R-:W-:-:S04]  /*2c150*/  @P0 LOP3.LUT R3, R3, R2, RZ, 0x3c, !PT ;  /* 0x0000000203030212 */ /* 0x000fc800078e3cff */
[----:B------:R-:W-:-:S04]  /*2c160*/  @P0 LOP3.LUT R2, R3, R2, RZ, 0x3c, !PT ;  /* 0x0000000203020212 */ /* 0x000fc800078e3cff */
[----:B------:R-:W-:Y:S01]  /*2c170*/  @P0 LOP3.LUT R3, R3, R2, RZ, 0x3c, !PT ;  /* 0x0000000203030212 */ /* 0x000fe200078e3cff */
[----:B------:R-:W-:-:S04]  /*2c180*/  @P1 IMAD R21, R7, 0x2, R16 ;  /* 0x0000000207151824 */ /* 0x000fc800078e0210 */
        /* <DEDUP_REMOVED lines=10> */
.L_x_881:
[----:B------:R-:W-:Y:S02]  /*2c230*/  IMAD.MOV.U32 R13, RZ, RZ, R0 ;  /* 0x000000ffff0d7224 */ /* 0x000fe400078e0000 */
[----:B------:R-:W-:-:S07]  /*2c240*/  IMAD.MOV.U32 R8, RZ, RZ, R14 ;  /* 0x000000ffff087224 */ /* 0x000fce00078e000e */
[----:B------:R-:W-:Y:S05]  /*2c250*/  WARPSYNC.COLLECTIVE R15, `(.L_x_882) ;  /* 0x000000000f087348 */ /* 0x000fea0003c00000 */
[----:B------:R0:W1:Y:S02]  /*2c260*/  SHFL.IDX P6, R14, R13, R12, R11 ;  /* 0x0000000c0d0e7389 */ /* 0x00006400000c000b */
[----:B01----:R-:W-:Y:S01]  /*2c270*/  ENDCOLLECTIVE ;  /* 0x000000000000791b */ /* 0x003fe20003800000 */
.L_x_882:
[----:B------:R-:W-:Y:S01]  /*2c280*/  ULDC.64 UR4, c[0x0][0x208] ;  /* 0x0000820000047ab9 */ /* 0x000fe20000000a00 */
[----:B------:R-:W-:Y:S02]  /*2c290*/  IMAD.MOV.U32 R13, RZ, RZ, R6 ;  /* 0x000000ffff0d7224 */ /* 0x000fe400078e0006 */
[----:B------:R-:W-:Y:S02]  /*2c2a0*/  IMAD.MOV.U32 R12, RZ, RZ, 0x2 ;  /* 0x00000002ff0c7424 */ /* 0x000fe400078e00ff */
[----:B------:R-:W-:-:S05]  /*2c2b0*/  IMAD.MOV.U32 R2, RZ, RZ, R14 ;  /* 0x000000ffff027224 */ /* 0x000fca00078e000e */
[----:B------:R-:W-:-:S05]  /*2c2c0*/  @P1 LEA R2, P0, R34, R2, 0x1 ;  /* 0x0000000222021211 */ /* 0x000fca00078008ff */
[----:B------:R-:W-:-:S05]  /*2c2d0*/  @P1 IMAD.X R3, RZ, RZ, R8, P0 ;  /* 0x000000ffff031224 */ /* 0x000fca00000e0608 */
        /* <DEDUP_REMOVED lines=11> */
.L_x_883:
[----:B------:R-:W-:Y:S02]  /*2c390*/  @P1 IMAD R9, R7, 0x2, R16 ;  /* 0x0000000207091824 */ /* 0x000fe400078e0210 */
[----:B------:R-:W-:Y:S02]  /*2c3a0*/  IMAD.MOV.U32 R13, RZ, RZ, R0 ;  /* 0x000000ffff0d7224 */ /* 0x000fe400078e0000 */
[----:B------:R-:W-:-:S07]  /*2c3b0*/  IMAD.MOV.U32 R8, RZ, RZ, R14 ;  /* 0x000000ffff087224 */ /* 0x000fce00078e000e */
[----:B------:R-:W-:Y:S05]  /*2c3c0*/  WARPSYNC.COLLECTIVE R15, `(.L_x_884) ;  /* 0x000000000f087348 */ /* 0x000fea0003c00000 */
[----:B------:R0:W1:Y:S02]  /*2c3d0*/  SHFL.IDX P6, R14, R13, R12, R11 ;  /* 0x0000000c0d0e7389 */ /* 0x00006400000c000b */
[----:B01----:R-:W-:Y:S01]  /*2c3e0*/  ENDCOLLECTIVE ;  /* 0x000000000000791b */ /* 0x003fe20003800000 */
.L_x_884:
        /* <DEDUP_REMOVED lines=17> */
.L_x_885:
[----:B------:R-:W-:Y:S02]  /*2c500*/  @P1 IMAD R21, R7, 0x2, R16 ;  /* 0x0000000207151824 */ /* 0x000fe400078e0210 */
[----:B------:R-:W-:Y:S01]  /*2c510*/  IMAD.MOV.U32 R13, RZ, RZ, R0 ;  /* 0x000000ffff0d7224 */ /* 0x000fe200078e0000 */
[----:B------:R-:W-:-:S07]  /*2c520*/  MOV R8, R14 ;  /* 0x0000000e00087202 */ /* 0x000fce0000000f00 */
[----:B------:R-:W-:Y:S05]  /*2c530*/  WARPSYNC.COLLECTIVE R15, `(.L_x_886) ;  /* 0x000000000f087348 */ /* 0x000fea0003c00000 */
[----:B------:R0:W1:Y:S02]  /*2c540*/  SHFL.IDX P6, R14, R13, R12, R11 ;  /* 0x0000000c0d0e7389 */ /* 0x00006400000c000b */
[----:B01----:R-:W-:Y:S01]  /*2c550*/  ENDCOLLECTIVE ;  /* 0x000000000000791b */ /* 0x003fe20003800000 */
.L_x_886:
        /* <DEDUP_REMOVED lines=16> */
.L_x_887:
[----:B------:R-:W-:Y:S02]  /*2c660*/  IMAD.MOV.U32 R13, RZ, RZ, R0 ;  /* 0x000000ffff0d7224 */ /* 0x000fe400078e0000 */
[----:B------:R-:W-:-:S07]  /*2c670*/  IMAD.MOV.U32 R8, RZ, RZ, R14 ;  /* 0x000000ffff087224 */ /* 0x000fce00078e000e */
[----:B------:R-:W-:Y:S05]  /*2c680*/  WARPSYNC.COLLECTIVE R15, `(.L_x_888) ;  /* 0x000000000f087348 */ /* 0x000fea0003c00000 */
[----:B------:R0:W1:Y:S02]  /*2c690*/  SHFL.IDX P6, R14, R13, R12, R11 ;  /* 0x0000000c0d0e7389 */ /* 0x00006400000c000b */
[----:B01----:R-:W-:Y:S01]  /*2c6a0*/  ENDCOLLECTIVE ;  /* 0x000000000000791b */ /* 0x003fe20003800000 */
.L_x_888:
[----:B------:R-:W-:Y:S01]  /*2c6b0*/  IMAD.MOV.U32 R0, RZ, RZ, R14 ;  /* 0x000000ffff007224 */ /* 0x000fe200078e000e */
[----:B------:R-:W-:Y:S06]  /*2c6c0*/  BRA `(.L_x_889) ;  /* 0xffffffa8006c7947 */ /* 0x000fec000383ffff */
.L_x_758:
        /* <DEDUP_REMOVED lines=9> */
.L_x_890:
[----:B------:R-:W-:Y:S01]  /*2c760*/  ISETP.GE.AND P1, PT, R0, R6, PT ;  /* 0x000000060000720c */ /* 0x000fe20003f26270 */
[----:B------:R-:W-:Y:S02]  /*2c770*/  IMAD.MOV.U32 R13, RZ, RZ, R5 ;  /* 0x000000ffff0d7224 */ /* 0x000fe400078e0005 */
[----:B------:R-:W-:-:S10]  /*2c780*/  IMAD.MOV.U32 R2, RZ, RZ, R14 ;  /* 0x000000ffff027224 */ /* 0x000fd400078e000e */
[----:B------:R-:W-:Y:S05]  /*2c790*/  WARPSYNC.COLLECTIVE R15, `(.L_x_891) ;  /* 0x000000000f087348 */ /* 0x000fea0003c00000 */
[----:B------:R0:W1:Y:S02]  /*2c7a0*/  SHFL.IDX P6, R14, R13, R12, R11 ;  /* 0x0000000c0d0e7389 */ /* 0x00006400000c000b */
[----:B01----:R-:W-:Y:S01]  /*2c7b0*/  ENDCOLLECTIVE ;  /* 0x000000000000791b */ /* 0x003fe20003800000 */
.L_x_891:
[----:B------:R-:W-:Y:S01]  /*2c7c0*/  ULDC.64 UR4, c[0x0][0x208] ;  /* 0x0000820000047ab9 */ /* 0x000fe20000000a00 */
[----:B------:R-:W-:Y:S02]  /*2c7d0*/  IMAD.MOV.U32 R13, RZ, RZ, R4 ;  /* 0x000000ffff0d7224 */ /* 0x000fe400078e0004 */
[----:B------:R-:W-:Y:S02]  /*2c7e0*/  IMAD.MOV.U32 R12, RZ, RZ, 0x1 ;  /* 0x00000001ff0c7424 */ /* 0x000fe400078e00ff */
[----:B------:R-:W-:-:S05]  /*2c7f0*/  IMAD.MOV.U32 R3, RZ, RZ, R14 ;  /* 0x000000ffff037224 */ /* 0x000fca00078e000e */
[----:B------:R-:W-:-:S05]  /*2c800*/  @!P1 LEA R7, P5, R34, R3, 0x1 ;  /* 0x0000000322079211 */ /* 0x000fca00078a08ff */
[----:B------:R-:W-:Y:S02]  /*2c810*/  @!P1 IMAD.X R3, RZ, RZ, R2, P5 ;  /* 0x000000ffff039224 */ /* 0x000fe400028e0602 */
[----:B------:R-:W-:Y:S02]  /*2c820*/  @!P1 IMAD.MOV.U32 R2, RZ, RZ, R7 ;  /* 0x000000ffff029224 */ /* 0x000fe400078e0007 */
[----:B------:R-:W-:-:S03]  /*2c830*/  VIADD R7, R0, 0x10 ;  /* 0x0000001000077836 */ /* 0x000fc60000000000 */
        /* <DEDUP_REMOVED lines=11> */
.L_x_892:
[----:B------:R-:W-:Y:S02]  /*2c8f0*/  IMAD.MOV.U32 R13, RZ, RZ, R5 ;  /* 0x000000ffff0d7224 */ /* 0x000fe400078e0005 */
[----:B------:R-:W-:-:S07]  /*2c900*/  IMAD.MOV.U32 R2, RZ, RZ, R14 ;  /* 0x000000ffff027224 */ /* 0x000fce00078e000e */
[----:B------:R-:W-:Y:S05]  /*2c910*/  WARPSYNC.COLLECTIVE R15, `(.L_x_893) ;  /* 0x000000000f087348 */ /* 0x000fea0003c00000 */
[----:B------:R0:W1:Y:S02]  /*2c920*/  SHFL.IDX P6, R14, R13, R12, R11 ;  /* 0x0000000c0d0e7389 */ /* 0x00006400000c000b */
[----:B01----:R-:W-:Y:S01]  /*2c930*/  ENDCOLLECTIVE ;  /* 0x000000000000791b */ /* 0x003fe20003800000 */
.L_x_893:
[----:B------:R-:W-:Y:S01]  /*2c940*/  ULDC.64 UR4, c[0x0][0x208] ;  /* 0x0000820000047ab9 */ /* 0x000fe20000000a00 */
[----:B------:R-:W-:Y:S02]  /*2c950*/  IMAD.MOV.U32 R13, RZ, RZ, R4 ;  /* 0x000000ffff0d7224 */ /* 0x000fe400078e0004 */
[----:B------:R-:W-:Y:S02]  /*2c960*/  IMAD.MOV.U32 R12, RZ, RZ, 0x2 ;  /* 0x00000002ff0c7424 */ /* 0x000fe400078e00ff */
[----:B------:R-:W-:-:S05]  /*2c970*/  IMAD.MOV.U32 R3, RZ, RZ, R14 ;  /* 0x000000ffff037224 */ /* 0x000fca00078e000e */
[----:B------:R-:W-:-:S05]  /*2c980*/  @!P1 LEA R7, P5, R34, R3, 0x1 ;  /* 0x0000000322079211 */ /* 0x000fca00078a08ff */
[----:B------:R-:W-:Y:S02]  /*2c990*/  @!P1 IMAD.X R8, RZ, RZ, R2, P5 ;  /* 0x000000ffff089224 */ /* 0x000fe400028e0602 */
[----:B------:R-:W-:Y:S02]  /*2c9a0*/  @!P1 IMAD.MOV.U32 R2, RZ, RZ, R7 ;  /* 0x000000ffff029224 */ /* 0x000fe400078e0007 */
        /* <DEDUP_REMOVED lines=13> */
.L_x_894:
[----:B------:R-:W-:Y:S02]  /*2ca80*/  IMAD.MOV.U32 R13, RZ, RZ, R5 ;  /* 0x000000ffff0d7224 */ /* 0x000fe400078e0005 */
[----:B------:R-:W-:-:S07]  /*2ca90*/  IMAD.MOV.U32 R2, RZ, RZ, R14 ;  /* 0x000000ffff027224 */ /* 0x000fce00078e000e */
[----:B------:R-:W-:Y:S05]  /*2caa0*/  WARPSYNC.COLLECTIVE R15, `(.L_x_895) ;  /* 0x000000000f087348 */ /* 0x000fea0003c00000 */
[----:B------:R0:W1:Y:S02]  /*2cab0*/  SHFL.IDX P6, R14, R13, R12, R11 ;  /* 0x0000000c0d0e7389 */ /* 0x00006400000c000b */
[----:B01----:R-:W-:Y:S01]  /*2cac0*/  ENDCOLLECTIVE ;  /* 0x000000000000791b */ /* 0x003fe20003800000 */
.L_x_895:
        /* <DEDUP_REMOVED lines=20> */
.L_x_896:
[----:B------:R-:W-:Y:S01]  /*2cc10*/  MOV R13, R5 ;  /* 0x00000005000d7202 */ /* 0x000fe20000000f00 */
[----:B------:R-:W-:-:S07]  /*2cc20*/  IMAD.MOV.U32 R2, RZ, RZ, R14 ;  /* 0x000000ffff027224 */ /* 0x000fce00078e000e */
[----:B------:R-:W-:Y:S05]  /*2cc30*/  WARPSYNC.COLLECTIVE R15, `(.L_x_897) ;  /* 0x000000000f087348 */ /* 0x000fea0003c00000 */
[----:B------:R0:W1:Y:S02]  /*2cc40*/  SHFL.IDX P6, R14, R13, R12, R11 ;  /* 0x0000000c0d0e7389 */ /* 0x00006400000c000b */
[----:B01----:R-:W-:Y:S01]  /*2cc50*/  ENDCOLLECTIVE ;  /* 0x000000000000791b */ /* 0x003fe20003800000 */
.L_x_897:
        /* <DEDUP_REMOVED lines=20> */
.L_x_898:
[----:B------:R-:W-:Y:S02]  /*2cda0*/  IMAD.MOV.U32 R13, RZ, RZ, R5 ;  /* 0x000000ffff0d7224 */ /* 0x000fe400078e0005 */
[----:B------:R-:W-:-:S07]  /*2cdb0*/  IMAD.MOV.U32 R2, RZ, RZ, R14 ;  /* 0x000000ffff027224 */ /* 0x000fce00078e000e */
[----:B------:R-:W-:Y:S05]  /*2cdc0*/  WARPSYNC.COLLECTIVE R15, `(.L_x_899) ;  /* 0x000000000f087348 */ /* 0x000fea0003c00000 */
[----:B------:R0:W1:Y:S02]  /*2cdd0*/  SHFL.IDX P6, R14, R13, R12, R11 ;  /* 0x0000000c0d0e7389 */ /* 0x00006400000c000b */
[----:B01----:R-:W-:Y:S01]  /*2cde0*/  ENDCOLLECTIVE ;  /* 0x000000000000791b */ /* 0x003fe20003800000 */
.L_x_899:
        /* <DEDUP_REMOVED lines=20> */
.L_x_900:
[----:B------:R-:W-:Y:S02]  /*2cf30*/  IMAD.MOV.U32 R13, RZ, RZ, R5 ;  /* 0x000000ffff0d7224 */ /* 0x000fe400078e0005 */
[----:B------:R-:W-:-:S07]  /*2cf40*/  IMAD.MOV.U32 R2, RZ, RZ, R14 ;  /* 0x000000ffff027224 */ /* 0x000fce00078e000e */
[----:B------:R-:W-:Y:S05]  /*2cf50*/  WARPSYNC.COLLECTIVE R15, `(.L_x_901) ;  /* 0x000000000f087348 */ /* 0x000fea0003c00000 */
[----:B------:R0:W1:Y:S02]  /*2cf60*/  SHFL.IDX P6, R14, R13, R12, R11 ;  /* 0x0000000c0d0e7389 */ /* 0x00006400000c000b */
[----:B01----:R-:W-:Y:S01]  /*2cf70*/  ENDCOLLECTIVE ;  /* 0x000000000000791b */ /* 0x003fe20003800000 */
.L_x_901:
        /* <DEDUP_REMOVED lines=20> */
.L_x_902:
[----:B------:R-:W-:Y:S02]  /*2d0c0*/  IMAD.MOV.U32 R13, RZ, RZ, R5 ;  /* 0x000000ffff0d7224 */ /* 0x000fe400078e0005 */
[----:B------:R-:W-:-:S07]  /*2d0d0*/  IMAD.MOV.U32 R2, RZ, RZ, R14 ;  /* 0x000000ffff027224 */ /* 0x000fce00078e000e */
[----:B------:R-:W-:Y:S05]  /*2d0e0*/  WARPSYNC.COLLECTIVE R15, `(.L_x_903) ;  /* 0x000000000f087348 */ /* 0x000fea0003c00000 */
[----:B------:R0:W1:Y:S02]  /*2d0f0*/  SHFL.IDX P6, R14, R13, R12, R11 ;  /* 0x0000000c0d0e7389 */ /* 0x00006400000c000b */
[----:B01----:R-:W-:Y:S01]  /*2d100*/  ENDCOLLECTIVE ;  /* 0x000000000000791b */ /* 0x003fe20003800000 */
.L_x_903:
[----:B------:R-:W-:Y:S01]  /*2d110*/  ULDC.64 UR4, c[0x0][0x208] ;  /* 0x0000820000047ab9 */ /* 0x000fe20000000a00 */
[----:B------:R-:W-:Y:S02]  /*2d120*/  IMAD.MOV.U32 R13, RZ, RZ, R4 ;  /* 0x000000ffff0d7224 */ /* 0x000fe400078e0004 */
[----:B------:R-:W-:Y:S02]  /*2d130*/  IMAD.MOV.U32 R12, RZ, RZ, 0x7 ;  /* 0x00000007ff0c7424 */ /* 0x000fe400078e00ff */
[----:B------:R-:W-:-:S05]  /*2d140*/  IMAD.MOV.U32 R3, RZ, RZ, R14 ;  /* 0x000000ffff037224 */ /* 0x000fca00078e000e */
[----:B------:R-:W-:-:S05]  /*2d150*/  @!P1 LEA R7, P5, R34, R3, 0x1 ;  /* 0x0000000322079211 */ /* 0x000fca00078a08ff */
[----:B------:R-:W-:Y:S02]  /*2d160*/  @!P1 IMAD.X R8, RZ, RZ, R2, P5 ;  /* 0x000000ffff089224 */ /* 0x000fe400028e0602 */
[----:B------:R-:W-:Y:S02]  /*2d170*/  @!P1 IMAD.MOV.U32 R2, RZ, RZ, R7 ;  /* 0x000000ffff029224 */ /* 0x000fe400078e0007 */
[----:B------:R-:W-:-:S05]  /*2d180*/  @!P1 IMAD.MOV.U32 R3, RZ, RZ, R8 ;  /* 0x000000ffff039224 */ /* 0x000fca00078e0008 */
        /* <DEDUP_REMOVED lines=10> */
.L_x_904:
[----:B------:R-:W-:Y:S02]  /*2d230*/  IMAD.MOV.U32 R13, RZ, RZ, R5 ;  /* 0x000000ffff0d7224 */ /* 0x000fe400078e0005 */
[----:B------:R-:W-:-:S07]  /*2d240*/  IMAD.MOV.U32 R7, RZ, RZ, R14 ;  /* 0x000000ffff077224 */ /* 0x000fce00078e000e */
[----:B------:R-:W-:Y:S05]  /*2d250*/  WARPSYNC.COLLECTIVE R15, `(.L_x_905) ;  /* 0x000000000f087348 */ /* 0x000fea0003c00000 */
[----:B------:R0:W1:Y:S02]  /*2d260*/  SHFL.IDX P6, R14, R13, R12, R11 ;  /* 0x0000000c0d0e7389 */ /* 0x00006400000c000b */
[----:B01----:R-:W-:Y:S01]  /*2d270*/  ENDCOLLECTIVE ;  /* 0x000000000000791b */ /* 0x003fe20003800000 */
.L_x_905:
[----:B------:R-:W-:Y:S05]  /*2d280*/  BRA `(.L_x_906) ;  /* 0xffffffa800d07947 */ /* 0x000fea000383ffff */
.L_x_763:
[----:B0-----:R0:W2:Y:S02]  /*2d290*/  SYNCS.PHASECHK.TRANS64.TRYWAIT P0, [R16+URZ+0x38820], R3 ;  /* 0x03882003100075a7 */ /* 0x0010a4000800017f */
[----:B--2---:R-:W-:Y:S05]  /*2d2a0*/  @!P0 NANOSLEEP.SYNCS 0x989680 ;  /* 0x009896800000895d */ /* 0x004fea0003900000 */
[----:B------:R-:W2:Y:S02]  /*2d2b0*/  @!P0 SYNCS.PHASECHK.TRANS64 P0, [R16+URZ+0x38820], R3 ;  /* 0x03882003100085a7 */ /* 0x000ea4000800007f */
[----:B--2---:R-:W-:Y:S05]  /*2d2c0*/  @!P0 BRA `(.L_x_763) ;  /* 0xfffffffc00f08947 */ /* 0x004fea000383ffff */
[----:B------:R-:W-:Y:S05]  /*2d2d0*/  BRA `(.L_x_907) ;  /* 0xffffffac00507947 */ /* 0x000fea000383ffff */
.L_x_768:
[----:B0-----:R0:W1:Y:S02]  /*2d2e0*/  SYNCS.PHASECHK.TRANS64.TRYWAIT P0, [R6+URZ+0x38840], R3 ;  /* 0x03884003060075a7 */ /* 0x001064000800017f */
[----:B-1----:R-:W-:Y:S05]  /*2d2f0*/  @!P0 NANOSLEEP.SYNCS 0x989680 ;  /* 0x009896800000895d */ /* 0x002fea0003900000 */
[----:B------:R-:W1:Y:S02]  /*2d300*/  @!P0 SYNCS.PHASECHK.TRANS64 P0, [R6+URZ+0x38840], R3 ;  /* 0x03884003060085a7 */ /* 0x000e64000800007f */
[----:B-1----:R-:W-:Y:S05]  /*2d310*/  @!P0 BRA `(.L_x_768) ;  /* 0xfffffffc00f08947 */ /* 0x002fea000383ffff */
[----:B------:R-:W-:Y:S05]  /*2d320*/  BRA `(.L_x_908) ;  /* 0xffffffb0003c7947 */ /* 0x000fea000383ffff */
.L_x_769:
        /* <DEDUP_REMOVED lines=8> */
.L_x_910:
[----:B------:R-:W-:Y:S05]  /*2d3b0*/  BSYNC B1 ;  /* 0x0000000000017941 */ /* 0x000fea0003800000 */
.L_x_909:
[----:B------:R-:W-:Y:S01]  /*2d3c0*/  IMAD.MOV.U32 R13, RZ, RZ, R8 ;  /* 0x000000ffff0d7224 */ /* 0x000fe200078e0008 */
[----:B------:R-:W-:Y:S01]  /*2d3d0*/  MOV R12, RZ ;  /* 0x000000ff000c7202 */ /* 0x000fe20000000f00 */
[----:B------:R-:W-:Y:S01]  /*2d3e0*/  IMAD.MOV.U32 R11, RZ, RZ, 0x181f ;  /* 0x0000181fff0b7424 */ /* 0x000fe200078e00ff */
[----:B------:R-:W-:Y:S01]  /*2d3f0*/  LOP3.LUT R18, R18, 0xfffffdff, RZ, 0xc0, !PT ;  /* 0xfffffdff12127812 */ /* 0x000fe200078ec0ff */
[----:B------:R-:W-:Y:S02]  /*2d400*/  IMAD.MOV.U32 R15, RZ, RZ, -0x1 ;  /* 0xffffffffff0f7424 */ /* 0x000fe400078e00ff */
[----:B------:R-:W-:Y:S01]  /*2d410*/  IMAD.MOV.U32 R3, RZ, RZ, R14 ;  /* 0x000000ffff037224 */ /* 0x000fe200078e000e */
[----:B------:R-:W-:Y:S01]  /*2d420*/  @P3 LOP3.LUT R18, R18, 0x200, RZ, 0xfc, !PT ;  /* 0x0000020012123812 */ /* 0x000fe200078efcff */
[----:B------:R-:W-:-:S07]  /*2d430*/  IMAD.SHL.U32 R0, R34, 0x2, RZ ;  /* 0x0000000222007824 */ /* 0x000fce00078e00ff */
[----:B------:R-:W-:Y:S05]  /*2d440*/  WARPSYNC.COLLECTIVE R15, `(.L_x_911) ;  /* 0x000000000f087348 */ /* 0x000fea0003c00000 */
[----:B------:R0:W1:Y:S02]  /*2d450*/  SHFL.IDX P6, R14, R13, R12, R11 ;  /* 0x0000000c0d0e7389 */ /* 0x00006400000c000b */
[----:B01----:R-:W-:Y:S01]  /*2d460*/  ENDCOLLECTIVE ;  /* 0x000000000000791b */ /* 0x003fe20003800000 */
.L_x_911:
[----:B------:R-:W-:Y:S01]  /*2d470*/  IMAD R9, R9, 0x2, R16 ;  /* 0x0000000209097824 */ /* 0x000fe200078e0210 */
[C---:B------:R-:W-:Y:S01]  /*2d480*/  LOP3.LUT P3, RZ, R18.reuse, 0x10, RZ, 0xc0, !PT ;  /* 0x0000001012ff7812 */ /* 0x040fe2000786c0ff */
[----:B------:R-:W-:Y:S01]  /*2d490*/  ULDC.64 UR4, c[0x0][0x208] ;  /* 0x0000820000047ab9 */ /* 0x000fe20000000a00 */
[----:B------:R-:W-:-:S04]  /*2d4a0*/  LOP3.LUT R18, R18, 0xfffffeff, RZ, 0xc0, !PT ;  /* 0xfffffeff12127812 */ /* 0x000fc800078ec0ff */
[----:B------:R-:W-:-:S04]  /*2d4b0*/  @P2 LOP3.LUT R18, R18, 0x100, RZ, 0xfc, !PT ;  /* 0x0000010012122812 */ /* 0x000fc800078efcff */
[C---:B------:R-:W-:Y:S02]  /*2d4c0*/  LOP3.LUT P2, RZ, R18.reuse, 0x8, RZ, 0xc0, !PT ;  /* 0x0000000812ff7812 */ /* 0x040fe4000784c0ff */
[----:B------:R-:W-:Y:S01]  /*2d4d0*/  LOP3.LUT R18, R18, 0xffffff7f, RZ, 0xc0, !PT ;  /* 0xffffff7f12127812 */ /* 0x000fe200078ec0ff */
[----:B------:R-:W-:Y:S02]  /*2d4e0*/  IMAD.MOV.U32 R13, RZ, RZ, R10 ;  /* 0x000000ffff0d7224 */ /* 0x000fe400078e000a */
[----:B------:R-:W-:Y:S01]  /*2d4f0*/  IMAD.MOV.U32 R12, RZ, RZ, 0x1 ;  /* 0x00000001ff0c7424 */ /* 0x000fe200078e00ff */
[----:B------:R-:W-:-:S04]  /*2d500*/  @P1 LOP3.LUT R18, R18, 0x80, RZ, 0xfc, !PT ;  /* 0x0000008012121812 */ /* 0x000fc800078efcff */
[----:B------:R-:W-:Y:S01]  /*2d510*/  LOP3.LUT P1, RZ, R18, 0x4, RZ, 0xc0, !PT ;  /* 0x0000000412ff7812 */ /* 0x000fe2000782c0ff */
[----:B------:R-:W-:-:S05]  /*2d520*/  IMAD.MOV.U32 R2, RZ, RZ, R14 ;  /* 0x000000ffff027224 */ /* 0x000fca00078e000e */
        /* <DEDUP_REMOVED lines=12> */
.L_x_912:
[----:B------:R-:W-:Y:S02]  /*2d5f0*/  IMAD.MOV.U32 R13, RZ, RZ, R8 ;  /* 0x000000ffff0d7224 */ /* 0x000fe400078e0008 */
[----:B------:R-:W-:-:S07]  /*2d600*/  IMAD.MOV.U32 R35, RZ, RZ, R14 ;  /* 0x000000ffff237224 */ /* 0x000fce00078e000e */
[----:B------:R-:W-:Y:S05]  /*2d610*/  WARPSYNC.COLLECTIVE R15, `(.L_x_913) ;  /* 0x000000000f087348 */ /* 0x000fea0003c00000 */
[----:B------:R0:W1:Y:S02]  /*2d620*/  SHFL.IDX P6, R14, R13, R12, R11 ;  /* 0x0000000c0d0e7389 */ /* 0x00006400000c000b */
[----:B01----:R-:W-:Y:S01]  /*2d630*/  ENDCOLLECTIVE ;  /* 0x000000000000791b */ /* 0x003fe20003800000 */
.L_x_913:
[----:B------:R-:W-:Y:S01]  /*2d640*/  ULDC.64 UR4, c[0x0][0x208] ;  /* 0x0000820000047ab9 */ /* 0x000fe20000000a00 */
[----:B------:R-:W-:Y:S02]  /*2d650*/  IMAD.MOV.U32 R13, RZ, RZ, R10 ;  /* 0x000000ffff0d7224 */ /* 0x000fe400078e000a */
[----:B------:R-:W-:Y:S02]  /*2d660*/  IMAD.MOV.U32 R12, RZ, RZ, 0x2 ;  /* 0x00000002ff0c7424 */ /* 0x000fe400078e00ff */
        /* <DEDUP_REMOVED lines=13> */
.L_x_914:
[----:B------:R-:W-:Y:S02]  /*2d740*/  IMAD.MOV.U32 R13, RZ, RZ, R8 ;  /* 0x000000ffff0d7224 */ /* 0x000fe400078e0008 */
[----:B------:R-:W-:-:S07]  /*2d750*/  IMAD.MOV.U32 R35, RZ, RZ, R14 ;  /* 0x000000ffff237224 */ /* 0x000fce00078e000e */
[----:B------:R-:W-:Y:S05]  /*2d760*/  WARPSYNC.COLLECTIVE R15, `(.L_x_915) ;  /* 0x000000000f087348 */ /* 0x000fea0003c00000 */
[----:B------:R0:W1:Y:S02]  /*2d770*/  SHFL.IDX P6, R14, R13, R12, R11 ;  /* 0x0000000c0d0e7389 */ /* 0x00006400000c000b */
[----:B01----:R-:W-:Y:S01]  /*2d780*/  ENDCOLLECTIVE ;  /* 0x000000000000791b */ /* 0x003fe20003800000 */
.L_x_915:
        /* <DEDUP_REMOVED lines=16> */
.L_x_916:
[----:B------:R-:W-:Y:S02]  /*2d890*/  IMAD.MOV.U32 R13, RZ, RZ, R8 ;  /* 0x000000ffff0d7224 */ /* 0x000fe400078e0008 */
[----:B------:R-:W-:-:S07]  /*2d8a0*/  IMAD.MOV.U32 R35, RZ, RZ, R14 ;  /* 0x000000ffff237224 */ /* 0x000fce00078e000e */
[----:B------:R-:W-:Y:S05]  /*2d8b0*/  WARPSYNC.COLLECTIVE R15, `(.L_x_917) ;  /* 0x000000000f087348 */ /* 0x000fea0003c00000 */
[----:B------:R0:W1:Y:S02]  /*2d8c0*/  SHFL.IDX P6, R14, R13, R12, R11 ;  /* 0x0000000c0d0e7389 */ /* 0x00006400000c000b */
[----:B01----:R-:W-:Y:S01]  /*2d8d0*/  ENDCOLLECTIVE ;  /* 0x000000000000791b */ /* 0x003fe20003800000 */
.L_x_917:
        /* <DEDUP_REMOVED lines=10> */
[----:B------:R-:W-:-:S03]  /*2d980*/  LOP3.LUT P3, RZ, R18, 0x200, RZ, 0xc0, !PT ;  /* 0x0000020012ff7812 */ /* 0x000fc6000786c0ff */
[----:B------:R0:W-:Y:S01]  /*2d990*/  LDGSTS.E.BYPASS.LTC128B.128 [R9+0x28400], desc[UR4][R2.64+0x80], !P2 ;  /* 0x2840008002097fae */ /* 0x0001e2000d101d44 */
[----:B------:R-:W-:-:S03]  /*2d9a0*/  LOP3.LUT P2, RZ, R18, 0x100, RZ, 0xc0, !PT ;  /* 0x0000010012ff7812 */ /* 0x000fc6000784c0ff */
[----:B------:R0:W-:Y:S01]  /*2d9b0*/  LDGSTS.E.BYPASS.LTC128B.128 [R9+0x2ac00], desc[UR4][R2.64+0x100], !P1 ;  /* 0x2ac0010002097fae */ /* 0x0001e2000c901d44 */
[----:B------:R-:W-:-:S03]  /*2d9c0*/  LOP3.LUT P1, RZ, R18, 0x80, RZ, 0xc0, !PT ;  /* 0x0000008012ff7812 */ /* 0x000fc6000782c0ff */
[----:B------:R0:W-:Y:S10]  /*2d9d0*/  LDGSTS.E.BYPASS.LTC128B.128 [R9+0x2d400], desc[UR4][R2.64+0x180], !P5 ;  /* 0x2d40018002097fae */ /* 0x0001f4000e901d44 */
[----:B0-----:R-:W-:Y:S05]  /*2d9e0*/  WARPSYNC.COLLECTIVE R15, `(.L_x_918) ;  /* 0x000000000f087348 */ /* 0x001fea0003c00000 */
[----:B------:R1:W2:Y:S02]  /*2d9f0*/  SHFL.IDX P6, R14, R13, R12, R11 ;  /* 0x0000000c0d0e7389 */ /* 0x0002a400000c000b */
[----:B012---:R-:W-:Y:S01]  /*2da00*/  ENDCOLLECTIVE ;  /* 0x000000000000791b */ /* 0x007fe20003800000 */
.L_x_918:
[----:B------:R-:W-:Y:S02]  /*2da10*/  IMAD.MOV.U32 R13, RZ, RZ, R8 ;  /* 0x000000ffff0d7224 */ /* 0x000fe400078e0008 */
[----:B------:R-:W-:-:S07]  /*2da20*/  IMAD.MOV.U32 R35, RZ, RZ, R14 ;  /* 0x000000ffff237224 */ /* 0x000fce00078e000e */
[----:B------:R-:W-:Y:S05]  /*2da30*/  WARPSYNC.COLLECTIVE R15, `(.L_x_919) ;  /* 0x000000000f087348 */ /* 0x000fea0003c00000 */
[----:B------:R0:W1:Y:S02]  /*2da40*/  SHFL.IDX P6, R14, R13, R12, R11 ;  /* 0x0000000c0d0e7389 */ /* 0x00006400000c000b */
[----:B01----:R-:W-:Y:S01]  /*2da50*/  ENDCOLLECTIVE ;  /* 0x000000000000791b */ /* 0x003fe20003800000 */
.L_x_919:
[----:B------:R-:W-:Y:S01]  /*2da60*/  IMAD.MOV.U32 R2, RZ, RZ, R14 ;  /* 0x000000ffff027224 */ /* 0x000fe200078e000e */
[----:B------:R-:W-:Y:S06]  /*2da70*/  BRA `(.L_x_920) ;  /* 0xffffffac007c7947 */ /* 0x000fec000383ffff */
.L_x_774:
[----:B-1----:R1:W2:Y:S02]  /*2da80*/  SYNCS.PHASECHK.TRANS64.TRYWAIT P0, [R6+URZ+0x38860], R2 ;  /* 0x03886002060075a7 */ /* 0x0022a4000800017f */
[----:B--2---:R-:W-:Y:S05]  /*2da90*/  @!P0 NANOSLEEP.SYNCS 0x989680 ;  /* 0x009896800000895d */ /* 0x004fea0003900000 */
[----:B------:R-:W2:Y:S02]  /*2daa0*/  @!P0 SYNCS.PHASECHK.TRANS64 P0, [R6+URZ+0x38860], R2 ;  /* 0x03886002060085a7 */ /* 0x000ea4000800007f */
[----:B--2---:R-:W-:Y:S05]  /*2dab0*/  @!P0 BRA `(.L_x_774) ;  /* 0xfffffffc00f08947 */ /* 0x004fea000383ffff */
[----:B------:R-:W-:Y:S05]  /*2dac0*/  BRA `(.L_x_921) ;  /* 0xffffffac00fc7947 */ /* 0x000fea000383ffff */
.L_x_775:
        /* <DEDUP_REMOVED lines=8> */
.L_x_923:
[----:B------:R-:W-:Y:S05]  /*2db50*/  BSYNC B1 ;  /* 0x0000000000017941 */ /* 0x000fea0003800000 */
.L_x_922:
[----:B------:R-:W-:Y:S02]  /*2db60*/  IMAD.MOV.U32 R13, RZ, RZ, R17 ;  /* 0x000000ffff0d7224 */ /* 0x000fe400078e0011 */
        /* <DEDUP_REMOVED lines=8> */
.L_x_924:
[----:B------:R-:W-:Y:S01]  /*2dbf0*/  ULDC.64 UR4, c[0x0][0x208] ;  /* 0x0000820000047ab9 */ /* 0x000fe20000000a00 */
[----:B------:R-:W-:Y:S01]  /*2dc00*/  MOV R13, R19 ;  /* 0x00000013000d7202 */ /* 0x000fe20000000f00 */
[----:B------:R-:W-:Y:S02]  /*2dc10*/  IMAD.MOV.U32 R12, RZ, RZ, 0x1 ;  /* 0x00000001ff0c7424 */ /* 0x000fe400078e00ff */
[----:B------:R-:W-:-:S05]  /*2dc20*/  IMAD.MOV.U32 R2, RZ, RZ, R14 ;  /* 0x000000ffff027224 */ /* 0x000fca00078e000e */
        /* <DEDUP_REMOVED lines=16> */
.L_x_925:
[----:B------:R-:W-:Y:S02]  /*2dd30*/  IMAD.MOV.U32 R13, RZ, RZ, R17 ;  /* 0x000000ffff0d7224 */ /* 0x000fe400078e0011 */
[----:B------:R-:W-:-:S07]  /*2dd40*/  IMAD.MOV.U32 R3, RZ, RZ, R14 ;  /* 0x000000ffff037224 */ /* 0x000fce00078e000e */
[----:B------:R-:W-:Y:S05]  /*2dd50*/  WARPSYNC.COLLECTIVE R15, `(.L_x_926) ;  /* 0x000000000f087348 */ /* 0x000fea0003c00000 */
[----:B------:R0:W1:Y:S02]  /*2dd60*/  SHFL.IDX P6, R14, R13, R12, R11 ;  /* 0x0000000c0d0e7389 */ /* 0x00006400000c000b */
[----:B01----:R-:W-:Y:S01]  /*2dd70*/  ENDCOLLECTIVE ;  /* 0x000000000000791b */ /* 0x003fe20003800000 */
.L_x_926:
[----:B------:R-:W-:Y:S01]  /*2dd80*/  ULDC.64 UR4, c[0x0][0x208] ;  /* 0x0000820000047ab9 */ /* 0x000fe20000000a00 */
[----:B------:R-:W-:Y:S02]  /*2dd90*/  IMAD.MOV.U32 R13, RZ, RZ, R19 ;  /* 0x000000ffff0d7224 */ /* 0x000fe400078e0013 */
        /* <DEDUP_REMOVED lines=18> */
.L_x_927:
[----:B------:R-:W-:Y:S02]  /*2dec0*/  IMAD.MOV.U32 R13, RZ, RZ, R17 ;  /* 0x000000ffff0d7224 */ /* 0x000fe400078e0011 */
[----:B------:R-:W-:-:S07]  /*2ded0*/  IMAD.MOV.U32 R3, RZ, RZ, R14 ;  /* 0x000000ffff037224 */ /* 0x000fce00078e000e */
[----:B------:R-:W-:Y:S05]  /*2dee0*/  WARPSYNC.COLLECTIVE R15, `(.L_x_928) ;  /* 0x000000000f087348 */ /* 0x000fea0003c00000 */
[----:B------:R0:W1:Y:S02]  /*2def0*/  SHFL.IDX P6, R14, R13, R12, R11 ;  /* 0x0000000c0d0e7389 */ /* 0x00006400000c000b */
[----:B01----:R-:W-:Y:S01]  /*2df00*/  ENDCOLLECTIVE ;  /* 0x000000000000791b */ /* 0x003fe20003800000 */
.L_x_928:
        /* <DEDUP_REMOVED lines=20> */
.L_x_929:
[----:B------:R-:W-:Y:S02]  /*2e050*/  IMAD.MOV.U32 R13, RZ, RZ, R17 ;  /* 0x000000ffff0d7224 */ /* 0x000fe400078e0011 */
[----:B------:R-:W-:-:S07]  /*2e060*/  IMAD.MOV.U32 R3, RZ, RZ, R14 ;  /* 0x000000ffff037224 */ /* 0x000fce00078e000e */
[----:B------:R-:W-:Y:S05]  /*2e070*/  WARPSYNC.COLLECTIVE R15, `(.L_x_930) ;  /* 0x000000000f087348 */ /* 0x000fea0003c00000 */
[----:B------:R0:W1:Y:S02]  /*2e080*/  SHFL.IDX P6, R14, R13, R12, R11 ;  /* 0x0000000c0d0e7389 */ /* 0x00006400000c000b */
[----:B01----:R-:W-:Y:S01]  /*2e090*/  ENDCOLLECTIVE ;  /* 0x000000000000791b */ /* 0x003fe20003800000 */
.L_x_930:
        /* <DEDUP_REMOVED lines=20> */
.L_x_931:
[----:B------:R-:W-:Y:S02]  /*2e1e0*/  IMAD.MOV.U32 R13, RZ, RZ, R17 ;  /* 0x000000ffff0d7224 */ /* 0x000fe400078e0011 */
[----:B------:R-:W-:-:S07]  /*2e1f0*/  IMAD.MOV.U32 R19, RZ, RZ, R14 ;  /* 0x000000ffff137224 */ /* 0x000fce00078e000e */
[----:B------:R-:W-:Y:S05]  /*2e200*/  WARPSYNC.COLLECTIVE R15, `(.L_x_932) ;  /* 0x000000000f087348 */ /* 0x000fea0003c00000 */
[----:B------:R0:W1:Y:S02]  /*2e210*/  SHFL.IDX P6, R14, R13, R12, R11 ;  /* 0x0000000c0d0e7389 */ /* 0x00006400000c000b */
[----:B01----:R-:W-:Y:S01]  /*2e220*/  ENDCOLLECTIVE ;  /* 0x000000000000791b */ /* 0x003fe20003800000 */
.L_x_932:
[----:B------:R-:W-:Y:S01]  /*2e230*/  IMAD.MOV.U32 R2, RZ, RZ, R14 ;  /* 0x000000ffff027224 */ /* 0x000fe200078e000e */
[----:B------:R-:W-:Y:S06]  /*2e240*/  BRA `(.L_x_933) ;  /* 0xffffffac00187947 */ /* 0x000fec000383ffff */
.L_x_783:
[----:B0-----:R0:W2:Y:S02]  /*2e250*/  SYNCS.PHASECHK.TRANS64.TRYWAIT P0, [R4+URZ+0x38860], R3 ;  /* 0x03886003040075a7 */ /* 0x0010a4000800017f */
[----:B--2---:R-:W-:Y:S05]  /*2e260*/  @!P0 NANOSLEEP.SYNCS 0x989680 ;  /* 0x009896800000895d */ /* 0x004fea0003900000 */
[----:B------:R-:W2:Y:S02]  /*2e270*/  @!P0 SYNCS.PHASECHK.TRANS64 P0, [R4+URZ+0x38860], R3 ;  /* 0x03886003040085a7 */ /* 0x000ea4000800007f */
[----:B--2---:R-:W-:Y:S05]  /*2e280*/  @!P0 BRA `(.L_x_783) ;  /* 0xfffffffc00f08947 */ /* 0x004fea000383ffff */
[----:B------:R-:W-:Y:S05]  /*2e290*/  BRA `(.L_x_934) ;  /* 0xffffffb0004c7947 */ /* 0x000fea000383ffff */
.L_x_784:
        /* <DEDUP_REMOVED lines=8> */
.L_x_936:
[----:B------:R-:W-:Y:S05]  /*2e320*/  BSYNC B0 ;  /* 0x0000000000007941 */ /* 0x000fea0003800000 */
.L_x_935:
[----:B------:R-:W-:Y:S01]  /*2e330*/  IMAD.MOV.U32 R13, RZ, RZ, R17 ;  /* 0x000000ffff0d7224 */ /* 0x000fe200078e0011 */
[C---:B------:R-:W-:Y:S01]  /*2e340*/  LOP3.LUT R0, R34.reuse, 0x40, RZ, 0xfc, !PT ;  /* 0x0000004022007812 */ /* 0x040fe200078efcff */
[----:B------:R-:W-:Y:S01]  /*2e350*/  IMAD.MOV.U32 R12, RZ, RZ, RZ ;  /* 0x000000ffff0c7224 */ /* 0x000fe200078e00ff */
[C---:B------:R-:W-:Y:S01]  /*2e360*/  LOP3.LUT R6, R34.reuse, 0x80, RZ, 0xfc, !PT ;  /* 0x0000008022067812 */ /* 0x040fe200078efcff */
[----:B------:R-:W-:Y:S02]  /*2e370*/  IMAD.MOV.U32 R11, RZ, RZ, 0x181f ;  /* 0x0000181fff0b7424 */ /* 0x000fe400078e00ff */
[----:B------:R-:W-:Y:S02]  /*2e380*/  IMAD.MOV.U32 R15, RZ, RZ, -0x1 ;  /* 0xffffffffff0f7424 */ /* 0x000fe400078e00ff */
[----:B------:R-:W-:Y:S02]  /*2e390*/  IMAD.MOV.U32 R3, RZ, RZ, R14 ;  /* 0x000000ffff037224 */ /* 0x000fe400078e000e */
[----:B------:R-:W-:-:S07]  /*2e3a0*/  IMAD.SHL.U32 R8, R34, 0x2, RZ ;  /* 0x0000000222087824 */ /* 0x000fce00078e00ff */
[----:B------:R-:W-:Y:S05]  /*2e3b0*/  WARPSYNC.COLLECTIVE R15, `(.L_x_937) ;  /* 0x000000000f087348 */ /* 0x000fea0003c00000 */
[----:B------:R0:W1:Y:S02]  /*2e3c0*/  SHFL.IDX P6, R14, R13, R12, R11 ;  /* 0x0000000c0d0e7389 */ /* 0x00006400000c000b */
[----:B01----:R-:W-:Y:S01]  /*2e3d0*/  ENDCOLLECTIVE ;  /* 0x000000000000791b */ /* 0x003fe20003800000 */
.L_x_937:
[----:B------:R-:W-:Y:S01]  /*2e3e0*/  ULDC UR4, c[0x0][0x2f4] ;  /* 0x0000bd0000047ab9 */ /* 0x000fe20000000800 */
[----:B------:R-:W-:Y:S01]  /*2e3f0*/  ULDC.64 UR6, c[0x0][0x208] ;  /* 0x0000820000067ab9 */ /* 0x000fe20000000a00 */
[----:B------:R-:W-:Y:S02]  /*2e400*/  ISETP.GE.AND P3, PT, R34, UR4, PT ;  /* 0x0000000422007c0c */ /* 0x000fe4000bf66270 */
[----:B------:R-:W-:Y:S01]  /*2e410*/  ISETP.GE.AND P2, PT, R0, UR4, PT ;  /* 0x0000000400007c0c */ /* 0x000fe2000bf46270 */
[----:B------:R-:W-:Y:S01]  /*2e420*/  IMAD R0, R7, 0x2, R16 ;  /* 0x0000000207007824 */ /* 0x000fe200078e0210 */
        /* <DEDUP_REMOVED lines=13> */
[----:B------:R-:W-:-:S04]  /*2e500*/  ISETP.GE.AND P0, PT, R37, UR4, PT ;  /* 0x0000000425007c0c */ /* 0x000fc8000bf06270 */
[----:B------:R0:W-:Y:S01]  /*2e510*/  LDGSTS.E.BYPASS.LTC128B.128 [R0+0x5400], desc[UR6][R2.64+0x100], !P4 ;  /* 0x0540010002007fae */ /* 0x0001e2000e101d46 */
[----:B------:R-:W-:-:S13]  /*2e520*/  ISETP.LT.OR P4, PT, R5, 0x1, P0 ;  /* 0x000000010500780c */ /* 0x000fda0000781670 */
[----:B------:R0:W-:Y:S02]  /*2e530*/  LDGSTS.E.BYPASS.LTC128B.128 [R0+0x7c00], desc[UR6][R2.64+0x180], !P4 ;  /* 0x07c0018002007fae */ /* 0x0001e4000e101d46 */
[----:B0-----:R-:W-:Y:S05]  /*2e540*/  WARPSYNC.COLLECTIVE R15, `(.L_x_938) ;  /* 0x000000000f087348 */ /* 0x001fea0003c00000 */
[----:B------:R1:W2:Y:S02]  /*2e550*/  SHFL.IDX P6, R14, R13, R12, R11 ;  /* 0x0000000c0d0e7389 */ /* 0x0002a400000c000b */
[----:B012---:R-:W-:Y:S01]  /*2e560*/  ENDCOLLECTIVE ;  /* 0x000000000000791b */ /* 0x007fe20003800000 */
.L_x_938:
[----:B------:R-:W-:Y:S02]  /*2e570*/  IMAD.MOV.U32 R13, RZ, RZ, R17 ;  /* 0x000000ffff0d7224 */ /* 0x000fe400078e0011 */
[----:B------:R-:W-:-:S07]  /*2e580*/  IMAD.MOV.U32 R3, RZ, RZ, R14 ;  /* 0x000000ffff037224 */ /* 0x000fce00078e000e */
[----:B------:R-:W-:Y:S05]  /*2e590*/  WARPSYNC.COLLECTIVE R15, `(.L_x_939) ;  /* 0x000000000f087348 */ /* 0x000fea0003c00000 */
[----:B------:R0:W1:Y:S02]  /*2e5a0*/  SHFL.IDX P6, R14, R13, R12, R11 ;  /* 0x0000000c0d0e7389 */ /* 0x00006400000c000b */
[----:B01----:R-:W-:Y:S01]  /*2e5b0*/  ENDCOLLECTIVE ;  /* 0x000000000000791b */ /* 0x003fe20003800000 */
.L_x_939:
[----:B------:R-:W-:Y:S01]  /*2e5c0*/  ULDC.64 UR4, c[0x0][0x208] ;  /* 0x0000820000047ab9 */ /* 0x000fe20000000a00 */
[----:B------:R-:W-:Y:S02]  /*2e5d0*/  IMAD.MOV.U32 R13, RZ, RZ, R19 ;  /* 0x000000ffff0d7224 */ /* 0x000fe400078e0013 */
        /* <DEDUP_REMOVED lines=17> */
.L_x_940:
[----:B------:R-:W-:Y:S01]  /*2e6f0*/  IMAD.MOV.U32 R13, RZ, RZ, R17 ;  /* 0x000000ffff0d7224 */ /* 0x000fe200078e0011 */
[----:B------:R-:W-:-:S07]  /*2e700*/  MOV R7, R14 ;  /* 0x0000000e00077202 */ /* 0x000fce0000000f00 */
[----:B------:R-:W-:Y:S05]  /*2e710*/  WARPSYNC.COLLECTIVE R15, `(.L_x_941) ;  /* 0x000000000f087348 */ /* 0x000fea0003c00000 */
[----:B------:R0:W1:Y:S02]  /*2e720*/  SHFL.IDX P6, R14, R13, R12, R11 ;  /* 0x0000000c0d0e7389 */ /* 0x00006400000c000b */
[----:B01----:R-:W-:Y:S01]  /*2e730*/  ENDCOLLECTIVE ;  /* 0x000000000000791b */ /* 0x003fe20003800000 */
.L_x_941:
        /* <DEDUP_REMOVED lines=19> */
.L_x_942:
[----:B------:R-:W-:Y:S02]  /*2e870*/  IMAD.MOV.U32 R13, RZ, RZ, R17 ;  /* 0x000000ffff0d7224 */ /* 0x000fe400078e0011 */
[----:B------:R-:W-:-:S07]  /*2e880*/  IMAD.MOV.U32 R3, RZ, RZ, R14 ;  /* 0x000000ffff037224 */ /* 0x000fce00078e000e */
[----:B------:R-:W-:Y:S05]  /*2e890*/  WARPSYNC.COLLECTIVE R15, `(.L_x_943) ;  /* 0x000000000f087348 */ /* 0x000fea0003c00000 */
[----:B------:R0:W1:Y:S02]  /*2e8a0*/  SHFL.IDX P6, R14, R13, R12, R11 ;  /* 0x0000000c0d0e7389 */ /* 0x00006400000c000b */
[----:B01----:R-:W-:Y:S01]  /*2e8b0*/  ENDCOLLECTIVE ;  /* 0x000000000000791b */ /* 0x003fe20003800000 */
.L_x_943:
        /* <DEDUP_REMOVED lines=19> */
.L_x_944:
[----:B------:R-:W-:Y:S02]  /*2e9f0*/  IMAD.MOV.U32 R13, RZ, RZ, R17 ;  /* 0x000000ffff0d7224 */ /* 0x000fe400078e0011 */
[----:B------:R-:W-:-:S07]  /*2ea00*/  IMAD.MOV.U32 R19, RZ, RZ, R14 ;  /* 0x000000ffff137224 */ /* 0x000fce00078e000e */
[----:B------:R-:W-:Y:S05]  /*2ea10*/  WARPSYNC.COLLECTIVE R15, `(.L_x_945) ;  /* 0x000000000f087348 */ /* 0x000fea0003c00000 */
[----:B------:R0:W1:Y:S02]  /*2ea20*/  SHFL.IDX P6, R14, R13, R12, R11 ;  /* 0x0000000c0d0e7389 */ /* 0x00006400000c000b */
[----:B01----:R-:W-:Y:S01]  /*2ea30*/  ENDCOLLECTIVE ;  /* 0x000000000000791b */ /* 0x003fe20003800000 */
.L_x_945:
[----:B------:R-:W-:Y:S05]  /*2ea40*/  BRA `(.L_x_946) ;  /* 0xffffffac00707947 */ /* 0x000fea000383ffff */
.L_x_789:
        /* <DEDUP_REMOVED lines=8> */
.L_x_948:
[----:B------:R-:W-:Y:S05]  /*2ead0*/  BSYNC B0 ;  /* 0x0000000000007941 */ /* 0x000fea0003800000 */
.L_x_947:
        /* <DEDUP_REMOVED lines=9> */
.L_x_949:
[----:B------:R-:W-:Y:S01]  /*2eb70*/  ULDC UR4, c[0x0][0xc3c] ;  /* 0x00030f0000047ab9 */ /* 0x000fe20000000800 */
[----:B------:R-:W-:Y:S01]  /*2eb80*/  ULDC.64 UR6, c[0x0][0x208] ;  /* 0x0000820000067ab9 */ /* 0x000fe20000000a00 */
        /* <DEDUP_REMOVED lines=23> */
.L_x_950:
[----:B------:R-:W-:Y:S01]  /*2ed00*/  IMAD.MOV.U32 R12, RZ, RZ, 0x2 ;  /* 0x00000002ff0c7424 */ /* 0x000fe200078e00ff */
[----:B------:R-:W-:-:S05]  /*2ed10*/  SEL R14, R14, RZ, P1 ;  /* 0x000000ff0e0e7207 */ /* 0x000fca0000800000 */
[----:B------:R-:W-:-:S04]  /*2ed20*/  IMAD.IADD R5, R13, 0x1, R14 ;  /* 0x000000010d057824 */ /* 0x000fc800078e020e */
[----:B------:R-:W-:-:S07]  /*2ed30*/  IMAD.MOV.U32 R13, RZ, RZ, R5 ;  /* 0x000000ffff0d7224 */ /* 0x000fce00078e0005 */
[----:B------:R-:W-:Y:S05]  /*2ed40*/  WARPSYNC.COLLECTIVE R15, `(.L_x_951) ;  /* 0x000000000f087348 */ /* 0x000fea0003c00000 */
[----:B------:R0:W1:Y:S02]  /*2ed50*/  SHFL.UP P6, R14, R13, R12, R11 ;  /* 0x0400000c0d0e7389 */ /* 0x00006400000c000b */
[----:B01----:R-:W-:Y:S01]  /*2ed60*/  ENDCOLLECTIVE ;  /* 0x000000000000791b */ /* 0x003fe20003800000 */
.L_x_951:
[----:B------:R-:W-:Y:S01]  /*2ed70*/  IMAD.MOV.U32 R12, RZ, RZ, 0x4 ;  /* 0x00000004ff0c7424 */ /* 0x000fe200078e00ff */
[----:B------:R-:W-:-:S05]  /*2ed80*/  SEL R2, R14, RZ, P2 ;  /* 0x000000ff0e027207 */ /* 0x000fca0001000000 */
[----:B------:R-:W-:-:S04]  /*2ed90*/  IMAD.IADD R2, R5, 0x1, R2 ;  /* 0x0000000105027824 */ /* 0x000fc800078e0202 */
[----:B------:R-:W-:-:S07]  /*2eda0*/  IMAD.MOV.U32 R13, RZ, RZ, R2 ;  /* 0x000000ffff0d7224 */ /* 0x000fce00078e0002 */
[----:B------:R-:W-:Y:S05]  /*2edb0*/  WARPSYNC.COLLECTIVE R15, `(.L_x_952) ;  /* 0x000000000f087348 */ /* 0x000fea0003c00000 */
[----:B------:R0:W1:Y:S02]  /*2edc0*/  SHFL.UP P6, R14, R13, R12, R11 ;  /* 0x0400000c0d0e7389 */ /* 0x00006400000c000b */
[----:B01----:R-:W-:Y:S01]  /*2edd0*/  ENDCOLLECTIVE ;  /* 0x000000000000791b */ /* 0x003fe20003800000 */
.L_x_952:
[----:B------:R-:W-:Y:S01]  /*2ede0*/  IMAD.MOV.U32 R12, RZ, RZ, 0x8 ;  /* 0x00000008ff0c7424 */ /* 0x000fe200078e00ff */
[----:B------:R-:W-:-:S05]  /*2edf0*/  SEL R3, R14, RZ, P3 ;  /* 0x000000ff0e037207 */ /* 0x000fca0001800000 */
[----:B------:R-:W-:-:S04]  /*2ee00*/  IMAD.IADD R3, R2, 0x1, R3 ;  /* 0x0000000102037824 */ /* 0x000fc800078e0203 */
[----:B------:R-:W-:-:S07]  /*2ee10*/  IMAD.MOV.U32 R13, RZ, RZ, R3 ;  /* 0x000000ffff0d7224 */ /* 0x000fce00078e0003 */
[----:B------:R-:W-:Y:S05]  /*2ee20*/  WARPSYNC.COLLECTIVE R15, `(.L_x_953) ;  /* 0x000000000f087348 */ /* 0x000fea0003c00000 */
[----:B------:R0:W1:Y:S02]  /*2ee30*/  SHFL.UP P6, R14, R13, R12, R11 ;  /* 0x0400000c0d0e7389 */ /* 0x00006400000c000b */
[----:B01----:R-:W-:Y:S01]  /*2ee40*/  ENDCOLLECTIVE ;  /* 0x000000000000791b */ /* 0x003fe20003800000 */
.L_x_953:
[----:B------:R-:W-:Y:S01]  /*2ee50*/  IMAD.MOV.U32 R12, RZ, RZ, 0x10 ;  /* 0x00000010ff0c7424 */ /* 0x000fe200078e00ff */
[----:B------:R-:W-:-:S05]  /*2ee60*/  SEL R14, R14, RZ, P4 ;  /* 0x000000ff0e0e7207 */ /* 0x000fca0002000000 */
[----:B------:R-:W-:-:S04]  /*2ee70*/  IMAD.IADD R5, R3, 0x1, R14 ;  /* 0x0000000103057824 */ /* 0x000fc800078e020e */
[----:B------:R-:W-:-:S07]  /*2ee80*/  IMAD.MOV.U32 R13, RZ, RZ, R5 ;  /* 0x000000ffff0d7224 */ /* 0x000fce00078e0005 */
[----:B------:R-:W-:Y:S05]  /*2ee90*/  WARPSYNC.COLLECTIVE R15, `(.L_x_954) ;  /* 0x000000000f087348 */ /* 0x000fea0003c00000 */
[----:B------:R0:W1:Y:S02]  /*2eea0*/  SHFL.UP P6, R14, R13, R12, R11 ;  /* 0x0400000c0d0e7389 */ /* 0x00006400000c000b */
[----:B01----:R-:W-:Y:S01]  /*2eeb0*/  ENDCOLLECTIVE ;  /* 0x000000000000791b */ /* 0x003fe20003800000 */
.L_x_954:
[----:B------:R-:W-:Y:S01]  /*2eec0*/  MOV R12, 0x1f ;  /* 0x0000001f000c7802 */ /* 0x000fe20000000f00 */
[----:B------:R-:W-:Y:S01]  /*2eed0*/  IMAD.MOV.U32 R11, RZ, RZ, 0x1f ;  /* 0x0000001fff0b7424 */ /* 0x000fe200078e00ff */
[----:B------:R-:W-:-:S05]  /*2eee0*/  SEL R2, R14, RZ, P5 ;  /* 0x000000ff0e027207 */ /* 0x000fca0002800000 */
[----:B------:R-:W-:-:S04]  /*2eef0*/  IMAD.IADD R2, R5, 0x1, R2 ;  /* 0x0000000105027824 */ /* 0x000fc800078e0202 */
[----:B------:R-:W-:-:S07]  /*2ef00*/  IMAD.MOV.U32 R13, RZ, RZ, R2 ;  /* 0x000000ffff0d7224 */ /* 0x000fce00078e0002 */
[----:B------:R-:W-:Y:S05]  /*2ef10*/  WARPSYNC.COLLECTIVE R15, `(.L_x_955) ;  /* 0x000000000f087348 */ /* 0x000fea0003c00000 */
[----:B------:R0:W1:Y:S02]  /*2ef20*/  SHFL.IDX P6, R14, R13, R12, R11 ;  /* 0x0000000c0d0e7389 */ /* 0x00006400000c000b */
[----:B01----:R-:W-:Y:S01]  /*2ef30*/  ENDCOLLECTIVE ;  /* 0x000000000000791b */ /* 0x003fe20003800000 */
.L_x_955:
[----:B------:R-:W-:Y:S05]  /*2ef40*/  BRA `(.L_x_956) ;  /* 0xffffffac00947947 */ /* 0x000fea000383ffff */
.L_x_792:
[----:B------:R-:W-:Y:S01]  /*2ef50*/  BSSY B0, `(.L_x_957) ;  /* 0x0000007000007945 */ /* 0x000fe20003800000 */
[----:B------:R-:W-:Y:S02]  /*2ef60*/  IMAD.MOV.U32 R12, RZ, RZ, 0x1 ;  /* 0x00000001ff0c7424 */ /* 0x000fe400078e00ff */
[----:B------:R-:W-:Y:S02]  /*2ef70*/  IMAD.MOV.U32 R11, RZ, RZ, RZ ;  /* 0x000000ffff0b7224 */ /* 0x000fe400078e00ff */
[----:B------:R-:W-:-:S07]  /*2ef80*/  IMAD.MOV.U32 R15, RZ, RZ, -0x1 ;  /* 0xffffffffff0f7424 */ /* 0x000fce00078e00ff */
[----:B------:R-:W-:Y:S05]  /*2ef90*/  WARPSYNC.COLLECTIVE R15, `(.L_x_958) ;  /* 0x000000000f087348 */ /* 0x000fea0003c00000 */
[----:B------:R0:W1:Y:S02]  /*2efa0*/  SHFL.UP P6, R14, R13, R12, R11 ;  /* 0x0400000c0d0e7389 */ /* 0x00006400000c000b */
[----:B01----:R-:W-:Y:S01]  /*2efb0*/  ENDCOLLECTIVE ;  /* 0x000000000000791b */ /* 0x003fe20003800000 */
.L_x_958:
[----:B------:R-:W-:Y:S05]  /*2efc0*/  BSYNC B0 ;  /* 0x0000000000007941 */ /* 0x000fea0003800000 */
.L_x_957:
        /* <DEDUP_REMOVED lines=8> */
.L_x_959:
[----:B------:R-:W-:Y:S01]  /*2f050*/  IMAD.MOV.U32 R12, RZ, RZ, 0x4 ;  /* 0x00000004ff0c7424 */ /* 0x000fe200078e00ff */
[----:B------:R-:W-:-:S05]  /*2f060*/  SEL R2, R14, RZ, P2 ;  /* 0x000000ff0e027207 */ /* 0x000fca0001000000 */
[----:B------:R-:W-:-:S04]  /*2f070*/  IMAD.IADD R2, R13, 0x1, R2 ;  /* 0x000000010d027824 */ /* 0x000fc800078e0202 */
[----:B------:R-:W-:-:S07]  /*2f080*/  IMAD.MOV.U32 R13, RZ, RZ, R2 ;  /* 0x000000ffff0d7224 */ /* 0x000fce00078e0002 */
[----:B------:R-:W-:Y:S05]  /*2f090*/  WARPSYNC.COLLECTIVE R15, `(.L_x_960) ;  /* 0x000000000f087348 */ /* 0x000fea0003c00000 */
[----:B------:R0:W1:Y:S02]  /*2f0a0*/  SHFL.UP P6, R14, R13, R12, R11 ;  /* 0x0400000c0d0e7389 */ /* 0x00006400000c000b */
[----:B01----:R-:W-:Y:S01]  /*2f0b0*/  ENDCOLLECTIVE ;  /* 0x000000000000791b */ /* 0x003fe20003800000 */
.L_x_960:
[----:B------:R-:W-:Y:S01]  /*2f0c0*/  IMAD.MOV.U32 R12, RZ, RZ, 0x8 ;  /* 0x00000008ff0c7424 */ /* 0x000fe200078e00ff */
[----:B------:R-:W-:-:S05]  /*2f0d0*/  SEL R3, R14, RZ, P3 ;  /* 0x000000ff0e037207 */ /* 0x000fca0001800000 */
[----:B------:R-:W-:-:S04]  /*2f0e0*/  IMAD.IADD R3, R2, 0x1, R3 ;  /* 0x0000000102037824 */ /* 0x000fc800078e0203 */
[----:B------:R-:W-:-:S07]  /*2f0f0*/  IMAD.MOV.U32 R13, RZ, RZ, R3 ;  /* 0x000000ffff0d7224 */ /* 0x000fce00078e0003 */
[----:B------:R-:W-:Y:S05]  /*2f100*/  WARPSYNC.COLLECTIVE R15, `(.L_x_961) ;  /* 0x000000000f087348 */ /* 0x000fea0003c00000 */
[----:B------:R0:W1:Y:S02]  /*2f110*/  SHFL.UP P6, R14, R13, R12, R11 ;  /* 0x0400000c0d0e7389 */ /* 0x00006400000c000b */
[----:B01----:R-:W-:Y:S01]  /*2f120*/  ENDCOLLECTIVE ;  /* 0x000000000000791b */ /* 0x003fe20003800000 */
.L_x_961:
[----:B------:R-:W-:Y:S01]  /*2f130*/  IMAD.MOV.U32 R12, RZ, RZ, 0x10 ;  /* 0x00000010ff0c7424 */ /* 0x000fe200078e00ff */
[----:B------:R-:W-:-:S05]  /*2f140*/  SEL R14, R14, RZ, P4 ;  /* 0x000000ff0e0e7207 */ /* 0x000fca0002000000 */
[----:B------:R-:W-:-:S04]  /*2f150*/  IMAD.IADD R5, R3, 0x1, R14 ;  /* 0x0000000103057824 */ /* 0x000fc800078e020e */
[----:B------:R-:W-:-:S07]  /*2f160*/  IMAD.MOV.U32 R13, RZ, RZ, R5 ;  /* 0x000000ffff0d7224 */ /* 0x000fce00078e0005 */
[----:B------:R-:W-:Y:S05]  /*2f170*/  WARPSYNC.COLLECTIVE R15, `(.L_x_962) ;  /* 0x000000000f087348 */ /* 0x000fea0003c00000 */
[----:B------:R0:W1:Y:S02]  /*2f180*/  SHFL.UP P6, R14, R13, R12, R11 ;  /* 0x0400000c0d0e7389 */ /* 0x00006400000c000b */
[----:B01----:R-:W-:Y:S01]  /*2f190*/  ENDCOLLECTIVE ;  /* 0x000000000000791b */ /* 0x003fe20003800000 */
.L_x_962:
        /* <DEDUP_REMOVED lines=8> */
.L_x_963:
[----:B------:R-:W-:Y:S05]  /*2f220*/  BRA `(.L_x_964) ;  /* 0xffffffac00847947 */ /* 0x000fea000383ffff */
.L_x_794:
[----:B------:R-:W-:Y:S01]  /*2f230*/  BSSY B0, `(.L_x_965) ;  /* 0x0000006000007945 */ /* 0x000fe20003800000 */
[----:B------:R-:W-:Y:S01]  /*2f240*/  PLOP3.LUT P6, PT, P6, PT, PT, 0x8, 0x0 ;  /* 0x000000000000781c */ /* 0x000fe200037ce170 */
[----:B------:R-:W-:-:S12]  /*2f250*/  IMAD.MOV.U32 R15, RZ, RZ, -0x1 ;  /* 0xffffffffff0f7424 */ /* 0x000fd800078e00ff */
[----:B0-----:R-:W-:Y:S05]  /*2f260*/  WARPSYNC.COLLECTIVE R15, `(.L_x_966) ;  /* 0x000000000f087348 */ /* 0x001fea0003c00000 */
[----:B------:R-:W-:Y:S01]  /*2f270*/  VOTE.ANY R14, PT, P6 ;  /* 0x00000000000e7806 */ /* 0x000fe200030e0100 */
[----:B0-----:R-:W-:Y:S06]  /*2f280*/  ENDCOLLECTIVE ;  /* 0x000000000000791b */ /* 0x001fec0003800000 */
.L_x_966:
[----:B------:R-:W-:Y:S05]  /*2f290*/  BSYNC B0 ;  /* 0x0000000000007941 */ /* 0x000fea0003800000 */
.L_x_965:
        /* <DEDUP_REMOVED lines=9> */
.L_x_967:
[----:B------:R-:W-:Y:S02]  /*2f330*/  IMAD.MOV.U32 R13, RZ, RZ, R4 ;  /* 0x000000ffff0d7224 */ /* 0x000fe400078e0004 */
[----:B------:R-:W-:-:S07]  /*2f340*/  IMAD.MOV.U32 R7, RZ, RZ, R14 ;  /* 0x000000ffff077224 */ /* 0x000fce00078e000e */
[----:B------:R-:W-:Y:S05]  /*2f350*/  WARPSYNC.COLLECTIVE R15, `(.L_x_968) ;  /* 0x000000000f087348 */ /* 0x000fea0003c00000 */
[----:B------:R0:W1:Y:S02]  /*2f360*/  SHFL.IDX P6, R14, R13, R12, R11 ;  /* 0x0000000c0d0e7389 */ /* 0x00006400000c000b */
[----:B01----:R-:W-:Y:S01]  /*2f370*/  ENDCOLLECTIVE ;  /* 0x000000000000791b */ /* 0x003fe20003800000 */
.L_x_968:
[----:B------:R-:W-:Y:S01]  /*2f380*/  IMAD.MOV.U32 R4, RZ, RZ, R14 ;  /* 0x000000ffff047224 */ /* 0x000fe200078e000e */
[----:B------:R-:W-:Y:S06]  /*2f390*/  BRA `(.L_x_969) ;  /* 0xffffffac00647947 */ /* 0x000fec000383ffff */
.L_x_796:
[----:B------:R-:W-:Y:S01]  /*2f3a0*/  BSSY B0, `(.L_x_970) ;  /* 0x0000007000007945 */ /* 0x000fe20003800000 */
[----:B------:R-:W-:Y:S02]  /*2f3b0*/  IMAD.MOV.U32 R13, RZ, RZ, R2 ;  /* 0x000000ffff0d7224 */ /* 0x000fe400078e0002 */
[----:B------:R-:W-:Y:S02]  /*2f3c0*/  IMAD.MOV.U32 R11, RZ, RZ, 0x1f ;  /* 0x0000001fff0b7424 */ /* 0x000fe400078e00ff */
[----:B------:R-:W-:-:S07]  /*2f3d0*/  IMAD.MOV.U32 R15, RZ, RZ, -0x1 ;  /* 0xffffffffff0f7424 */ /* 0x000fce00078e00ff */
[----:B0123--:R-:W-:Y:S05]  /*2f3e0*/  WARPSYNC.COLLECTIVE R15, `(.L_x_971) ;  /* 0x000000000f087348 */ /* 0x00ffea0003c00000 */
[----:B------:R4:W0:Y:S02]  /*2f3f0*/  SHFL.IDX P6, R14, R13, R12, R11 ;  /* 0x0000000c0d0e7389 */ /* 0x00082400000c000b */
[----:B01234-:R-:W-:Y:S01]  /*2f400*/  ENDCOLLECTIVE ;  /* 0x000000000000791b */ /* 0x01ffe20003800000 */
.L_x_971:
[----:B------:R-:W-:Y:S05]  /*2f410*/  BSYNC B0 ;  /* 0x0000000000007941 */ /* 0x000fea0003800000 */
.L_x_970:
[----:B------:R-:W-:Y:S01]  /*2f420*/  IMAD.MOV.U32 R6, RZ, RZ, R14 ;  /* 0x000000ffff067224 */ /* 0x000fe200078e000e */
[----:B------:R-:W-:Y:S06]  /*2f430*/  BRA `(.L_x_795) ;  /* 0xffffffac00547947 */ /* 0x000fec000383ffff */
.L_x_800:
[----:B-1----:R1:W3:Y:S02]  /*2f440*/  SYNCS.PHASECHK.TRANS64.TRYWAIT P0, [R5+URZ+0x38820], R0 ;  /* 0x03882000050075a7 */ /* 0x0022e4000800017f */
[----:B---3--:R-:W-:Y:S05]  /*2f450*/  @!P0 NANOSLEEP.SYNCS 0x989680 ;  /* 0x009896800000895d */ /* 0x008fea0003900000 */
[----:B------:R-:W3:Y:S02]  /*2f460*/  @!P0 SYNCS.PHASECHK.TRANS64 P0, [R5+URZ+0x38820], R0 ;  /* 0x03882000050085a7 */ /* 0x000ee4000800007f */
[----:B---3--:R-:W-:Y:S05]  /*2f470*/  @!P0 BRA `(.L_x_800) ;  /* 0xfffffffc00f08947 */ /* 0x008fea000383ffff */
[----:B------:R-:W-:Y:S05]  /*2f480*/  BRA `(.L_x_972) ;  /* 0xffffffb000ac7947 */ /* 0x000fea000383ffff */
.L_x_801:
        /* <DEDUP_REMOVED lines=11> */
.L_x_974:
[----:B------:R-:W-:Y:S05]  /*2f540*/  BSYNC B0 ;  /* 0x0000000000007941 */ /* 0x000fea0003800000 */
.L_x_973:
[----:B------:R-:W-:Y:S05]  /*2f550*/  BRA `(.L_x_975) ;  /* 0xffffffb000947947 */ /* 0x000fea000383ffff */
.L_x_802:
[----:B------:R-:W-:Y:S01]  /*2f560*/  BSSY B0, `(.L_x_976) ;  /* 0x0000006000007945 */ /* 0x000fe20003800000 */
[----:B------:R-:W-:-:S07]  /*2f570*/  IMAD.MOV.U32 R15, RZ, RZ, -0x1 ;  /* 0xffffffffff0f7424 */ /* 0x000fce00078e00ff */
[----:B012---:R-:W-:Y:S05]  /*2f580*/  WARPSYNC.COLLECTIVE R15, `(.L_x_977) ;  /* 0x000000000f0c7348 */ /* 0x007fea0003c00000 */
[----:B------:R-:W-:Y:S02]  /*2f590*/  ELECT P6, UR62, PT ;  /* 0x00000000003e782f */ /* 0x000fe400038c0000 */
[----:B------:R-:W-:Y:S01]  /*2f5a0*/  MOV R14, UR62 ;  /* 0x0000003e000e7c02 */ /* 0x000fe20008000f00 */
[----:B012---:R-:W-:Y:S10]  /*2f5b0*/  ENDCOLLECTIVE ;  /* 0x000000000000791b */ /* 0x007ff40003800000 */
.L_x_977:
[----:B------:R-:W-:Y:S05]  /*2f5c0*/  BSYNC B0 ;  /* 0x0000000000007941 */ /* 0x000fea0003800000 */
.L_x_976:
[----:B------:R-:W-:Y:S05]  /*2f5d0*/  BRA `(.L_x_978) ;  /* 0xffffffb000887947 */ /* 0x000fea000383ffff */
.L_x_804:
[----:B-1----:R1:W3:Y:S02]  /*2f5e0*/  SYNCS.PHASECHK.TRANS64.TRYWAIT P1, [R3+URZ+0x38840], R2 ;  /* 0x03884002030075a7 */ /* 0x0022e4000802017f */
[----:B---3--:R-:W-:Y:S05]  /*2f5f0*/  @!P1 NANOSLEEP.SYNCS 0x989680 ;  /* 0x009896800000995d */ /* 0x008fea0003900000 */
[----:B------:R-:W3:Y:S02]  /*2f600*/  @!P1 SYNCS.PHASECHK.TRANS64 P1, [R3+URZ+0x38840], R2 ;  /* 0x03884002030095a7 */ /* 0x000ee4000802007f */
[----:B---3--:R-:W-:Y:S05]  /*2f610*/  @!P1 BRA `(.L_x_804) ;  /* 0xfffffffc00f09947 */ /* 0x008fea000383ffff */
[----:B------:R-:W-:Y:S05]  /*2f620*/  BRA `(.L_x_979) ;  /* 0xffffffb000a87947 */ /* 0x000fea000383ffff */
.L_x_806:
[----:B---3--:R3:W4:Y:S02]  /*2f630*/  SYNCS.PHASECHK.TRANS64.TRYWAIT P1, [R23+URZ+0x38840], R0 ;  /* 0x03884000170075a7 */ /* 0x008724000802017f */
[----:B----4-:R-:W-:Y:S05]  /*2f640*/  @!P1 NANOSLEEP.SYNCS 0x989680 ;  /* 0x009896800000995d */ /* 0x010fea0003900000 */
[----:B------:R-:W4:Y:S02]  /*2f650*/  @!P1 SYNCS.PHASECHK.TRANS64 P1, [R23+URZ+0x38840], R0 ;  /* 0x03884000170095a7 */ /* 0x000f24000802007f */
[----:B----4-:R-:W-:Y:S05]  /*2f660*/  @!P1 BRA `(.L_x_806) ;  /* 0xfffffffc00f09947 */ /* 0x010fea000383ffff */
[----:B------:R-:W-:Y:S05]  /*2f670*/  BRA `(.L_x_980) ;  /* 0xffffffb000b47947 */ /* 0x000fea000383ffff */
.L_x_808:
[----:B----4-:R4:W0:Y:S02]  /*2f680*/  SYNCS.PHASECHK.TRANS64.TRYWAIT P1, [R3+URZ+0x38860], R2 ;  /* 0x03886002030075a7 */ /* 0x010824000802017f */
[----:B0-----:R-:W-:Y:S05]  /*2f690*/  @!P1 NANOSLEEP.SYNCS 0x989680 ;  /* 0x009896800000995d */ /* 0x001fea0003900000 */
[----:B------:R-:W0:Y:S02]  /*2f6a0*/  @!P1 SYNCS.PHASECHK.TRANS64 P1, [R3+URZ+0x38860], R2 ;  /* 0x03886002030095a7 */ /* 0x000e24000802007f */
[----:B0-----:R-:W-:Y:S05]  /*2f6b0*/  @!P1 BRA `(.L_x_808) ;  /* 0xfffffffc00f09947 */ /* 0x001fea000383ffff */
[----:B------:R-:W-:Y:S05]  /*2f6c0*/  BRA `(.L_x_981) ;  /* 0xffffffb000b07947 */ /* 0x000fea000383ffff */
.L_x_982:
        /* <DEDUP_REMOVED lines=11> */
.L_x_3273:


//--------------------- .text._ZN7cutlass13device_kernelIN5flash11enable_sm90INS1_16FlashAttnFwdSm90INS1_25CollectiveMainloopFwdSm90ILi2EN4cute5tupleIJNS5_1CILi1EEES8_S8_EEENS6_IJNS7_ILi128EEENS7_ILi64EEENS7_ILi256EEEEEELi256ENS_10bfloat16_tEfNS_4arch4Sm90ELb0ELb1ELb0ELb0ELb1ELb0ELb0ELb1ELb1ELb1ELb1ELb0EEENS1_21CollectiveEpilogueFwdINS6_IJSA_SC_SB_EEES9_SE_SG_Li256ELb0ELb1ELb1ELb0EEENS1_19SingleTileSchedulerILb0ELb1ELb1ELi128EEEEEEEEEvNT_6ParamsE --------------------------
	.section	.text._ZN7cutlass13device_kernelIN5flash11enable_sm90INS1_16FlashAttnFwdSm90INS1_25CollectiveMainloopFwdSm90ILi2EN4cute5tupleIJNS5_1CILi1EEES8_S8_EEENS6_IJNS7_ILi128EEENS7_ILi64EEENS7_ILi256EEEEEELi256ENS_10bfloat16_tEfNS_4arch4Sm90ELb0ELb1ELb0ELb0ELb1ELb0ELb0ELb1ELb1ELb1ELb1ELb0EEENS1_21CollectiveEpilogueFwdINS6_IJSA_SC_SB_EEES9_SE_SG_Li256ELb0ELb1ELb1ELb0EEENS1_19SingleTileSchedulerILb0ELb1ELb1ELi128EEEEEEEEEvNT_6ParamsE,"ax",@progbits
	.align	128
.text._ZN7cutlass13device_kernelIN5flash11enable_sm90INS1_16FlashAttnFwdSm90INS1_25CollectiveMainloopFwdSm90ILi2EN4cute5tupleIJNS5_1CILi1EEES8_S8_EEENS6_IJNS7_ILi128EEENS7_ILi64EEENS7_ILi256EEEEEELi256ENS_10bfloat16_tEfNS_4arch4Sm90ELb0ELb1ELb0ELb0ELb1ELb0ELb0ELb1ELb1ELb1ELb1ELb0EEENS1_21CollectiveEpilogueFwdINS6_IJSA_SC_SB_EEES9_SE_SG_Li256ELb0ELb1ELb1ELb0EEENS1_19SingleTileSchedulerILb0ELb1ELb1ELi128EEEEEEEEEvNT_6ParamsE:
        .type           _ZN7cutlass13device_kernelIN5flash11enable_sm90INS1_16FlashAttnFwdSm90INS1_25CollectiveMainloopFwdSm90ILi2EN4cute5tupleIJNS5_1CILi1EEES8_S8_EEENS6_IJNS7_ILi128EEENS7_ILi64EEENS7_ILi256EEEEEELi256ENS_10bfloat16_tEfNS_4arch4Sm90ELb0ELb1ELb0ELb0ELb1ELb0ELb0ELb1ELb1ELb1ELb1ELb0EEENS1_21CollectiveEpilogueFwdINS6_IJSA_SC_SB_EEES9_SE_SG_Li256ELb0ELb1ELb1ELb0EEENS1_19SingleTileSchedulerILb0ELb1ELb1ELi128EEEEEEEEEvNT_6ParamsE,@function
        .size           _ZN7cutlass13device_kernelIN5flash11enable_sm90INS1_16FlashAttnFwdSm90INS1_25CollectiveMainloopFwdSm90ILi2EN4cute5tupleIJNS5_1CILi1EEES8_S8_EEENS6_IJNS7_ILi128EEENS7_ILi64EEENS7_ILi256EEEEEELi256ENS_10bfloat16_tEfNS_4arch4Sm90ELb0ELb1ELb0ELb0ELb1ELb0ELb0ELb1ELb1ELb1ELb1ELb0EEENS1_21CollectiveEpilogueFwdINS6_IJSA_SC_SB_EEES9_SE_SG_Li256ELb0ELb1ELb1ELb0EEENS1_19SingleTileSchedulerILb0ELb1ELb1ELi128EEEEEEEEEvNT_6ParamsE,(.L_x_3274 - _ZN7cutlass13device_kernelIN5flash11enable_sm90INS1_16FlashAttnFwdSm90INS1_25CollectiveMainloopFwdSm90ILi2EN4cute5tupleIJNS5_1CILi1EEES8_S8_EEENS6_IJNS7_ILi128EEENS7_ILi64EEENS7_ILi256EEEEEELi256ENS_10bfloat16_tEfNS_4arch4Sm90ELb0ELb1ELb0ELb0ELb1ELb0ELb0ELb1ELb1ELb1ELb1ELb0EEENS1_21CollectiveEpilogueFwdINS6_IJSA_SC_SB_EEES9_SE_SG_Li256ELb0ELb1ELb1ELb0EEENS1_19SingleTileSchedulerILb0ELb1ELb1ELi128EEEEEEEEEvNT_6ParamsE)
        .other          _ZN7cutlass13device_kernelIN5flash11enable_sm90INS1_16FlashAttnFwdSm90INS1_25CollectiveMainloopFwdSm90ILi2EN4cute5tupleIJNS5_1CILi1EEES8_S8_EEENS6_IJNS7_ILi128EEENS7_ILi64EEENS7_ILi256EEEEEELi256ENS_10bfloat16_tEfNS_4arch4Sm90ELb0ELb1ELb0ELb0ELb1ELb0ELb0ELb1ELb1ELb1ELb1ELb0EEENS1_21CollectiveEpilogueFwdINS6_IJSA_SC_SB_EEES9_SE_SG_Li256ELb0ELb1ELb1ELb0EEENS1_19SingleTileSchedulerILb0ELb1ELb1ELi128EEEEEEEEEvNT_6ParamsE,@"STO_CUDA_ENTRY STV_DEFAULT"
_ZN7cutlass13device_kernelIN5flash11enable_sm90INS1_16FlashAttnFwdSm90INS1_25CollectiveMainloopFwdSm90ILi2EN4cute5tupleIJNS5_1CILi1EEES8_S8_EEENS6_IJNS7_ILi128EEENS7_ILi64EEENS7_ILi256EEEEEELi256ENS_10bfloat16_tEfNS_4arch4Sm90ELb0ELb1ELb0ELb0ELb1ELb0ELb0ELb1ELb1ELb1ELb1ELb0EEENS1_21CollectiveEpilogueFwdINS6_IJSA_SC_SB_EEES9_SE_SG_Li256ELb0ELb1ELb1ELb0EEENS1_19SingleTileSchedulerILb0ELb1ELb1ELi128EEEEEEEEEvNT_6ParamsE:
        /* <DEDUP_REMOVED lines=45> */
.L_x_983:
        /* <DEDUP_REMOVED lines=22> */
.L_x_984:
        /* <DEDUP_REMOVED lines=18> */
.L_x_985:
        /* <DEDUP_REMOVED lines=22> */
.L_x_986:
        /* <DEDUP_REMOVED lines=23> */
.L_x_987:
[----:B------:R-:W-:Y:S01]  /*0820*/  UISETP.NE.AND UP0, UPT, UR9, URZ, UPT ;  /* 0x0000003f0900728c */ /* 0x000fe2000bf05270 */
[----:B------:R-:W-:Y:S01]  /*0830*/  NOP ;  /* 0x0000000000007918 */ /* 0x000fe20000000000 */
[----:B0-----:R-:W-:Y:S01]  /*0840*/  UMOV UR4, 0x1 ;  /* 0x0000000100047882 */ /* 0x001fe20000000000 */
[----:B------:R-:W-:Y:S01]  /*0850*/  ULDC.64 UR60, c[0x0][0x208] ;  /* 0x00008200003c7ab9 */ /* 0x000fe20000000a00 */
[----:B------:R-:W-:Y:S01]  /*0860*/  USEL UR4, UR4, 0x2, !UP0 ;  /* 0x0000000204047887 */ /* 0x000fe2000c000000 */
[----:B------:R-:W-:Y:S01]  /*0870*/  BSSY B6, `(.L_x_988) ;  /* 0x0001283000067945 */ /* 0x000fe20003800000 */
[----:B-1234-:R-:W-:Y:S01]  /*0880*/  BAR.SYNC.DEFER_BLOCKING 0x0 ;  /* 0x0000000000007b1d */ /* 0x01efe20000010000 */
[----:B------:R-:W-:-:S03]  /*0890*/  PLOP3.LUT P0, PT, PT, PT, UP0, 0x80, 0x0 ;  /* 0x000000000000781c */ /* 0x000fc60003f0f008 */
[----:B------:R-:W-:-:S05]  /*08a0*/  IMAD.U32 R2, RZ, RZ, UR4 ;  /* 0x00000004ff027e24 */ /* 0x000fca000f8e00ff */
[----:B------:R0:W-:Y:S05]  /*08b0*/  STL [R1+0x4], R2 ;  /* 0x0000040201007387 */ /* 0x0001ea0000100800 */
[----:B------:R-:W-:Y:S05]  /*08c0*/  @!P0 BRA `(.L_x_989) ;  /* 0x000000e800648947 */ /* 0x000fea0003800000 */
.L_x_990:
        /* <DEDUP_REMOVED lines=14> */
[----:B------:R-:W-:Y:S01]  /*09b0*/  IMAD.U32 R0, RZ, RZ, UR10 ;  /* 0x0000000aff007e24 */ /* 0x000fe2000f8e00ff */
[----:B--2---:R-:W-:Y:S01]  /*09c0*/  ISETP.LE.AND P0, PT, RZ, UR8, PT ;  /* 0x00000008ff007c0c */ /* 0x004fe2000bf03270 */
[----:B------:R-:W-:-:S03]  /*09d0*/  UIADD3 UR4, -UR10, URZ, URZ ;  /* 0x0000003f0a047290 */ /* 0x000fc6000fffe13f */
[----:B------:R1:W-:Y:S01]  /*09e0*/  STL [R1], R0 ;  /* 0x0000000001007387 */ /* 0x0003e20000100800 */
[----:B------:R-:W-:-:S08]  /*09f0*/  UIMAD UR6, UR7, UR4, UR6 ;  /* 0x00000004070672a4 */ /* 0x000fd0000f8e0206 */
[----:B------:R-:W-:Y:S05]  /*0a00*/  @!P0 BRA `(.L_x_991) ;  /* 0x0000012400a48947 */ /* 0x000fea0003800000 */
[----:B0-----:R-:W0:Y:S01]  /*0a10*/  LDC.64 R2, c[0x0][0x418] ;  /* 0x00010600ff027b82 */ /* 0x001e220000000a00 */
[----:B------:R-:W-:Y:S01]  /*0a20*/  ULDC UR4, c[0x0][0x448] ;  /* 0x0001120000047ab9 */ /* 0x000fe20000000800 */
[----:B------:R-:W-:Y:S01]  /*0a30*/  IADD3 R19, R26, -0x80, RZ ;  /* 0xffffff801a137810 */ /* 0x000fe20007ffe0ff */
[----:B------:R-:W-:-:S04]  /*0a40*/  UISETP.NE.AND UP0, UPT, UR4, 0x1, UPT ;  /* 0x000000010400788c */ /* 0x000fc8000bf05270 */
[----:B------:R-:W-:Y:S01]  /*0a50*/  UP2UR UR4, UPR, URZ, 0x1 ;  /* 0x000000013f047883 */ /* 0x000fe20008000000 */
[----:B------:R-:W1:Y:S05]  /*0a60*/  LDC R18, c[0x0][0x288] ;  /* 0x0000a200ff127b82 */ /* 0x000e6a0000000800 */
[----:B------:R-:W-:Y:S01]  /*0a70*/  IMAD.U32 R23, RZ, RZ, UR4 ;  /* 0x00000004ff177e24 */ /* 0x000fe2000f8e00ff */
[----:B------:R-:W-:Y:S01]  /*0a80*/  @UP0 ULDC UR9, c[0x0][0x44c] ;  /* 0x0001130000090ab9 */ /* 0x000fe20000000800 */
[----:B------:R-:W-:Y:S01]  /*0a90*/  @UP0 ULDC UR11, c[0x0][0x450] ;  /* 0x00011400000b0ab9 */ /* 0x000fe20000000800 */
[----:B------:R-:W2:Y:S01]  /*0aa0*/  LDC R17, c[0x0][0x424] ;  /* 0x00010900ff117b82 */ /* 0x000ea20000000800 */
[----:B------:R-:W-:-:S07]  /*0ab0*/  ULDC.64 UR4, c[0x0][0x9e0] ;  /* 0x0002780000047ab9 */ /* 0x000fce0000000a00 */
[----:B------:R-:W3:Y:S01]  /*0ac0*/  S2UR UR38, SR_CTAID.X ;  /* 0x00000000002679c3 */ /* 0x000ee20000002500 */
[----:B0-----:R-:W-:-:S04]  /*0ad0*/  ISETP.NE.U32.AND P0, PT, R2, RZ, PT ;  /* 0x000000ff0200720c */ /* 0x001fc80003f05070 */
[----:B------:R-:W-:-:S03]  /*0ae0*/  ISETP.NE.AND.EX P0, PT, R3, RZ, PT, P0 ;  /* 0x000000ff0300720c */ /* 0x000fc60003f05300 */
[----:B------:R-:W0:Y:S01]  /*0af0*/  LDC R4, c[0x0][0x2f0] ;  /* 0x0000bc00ff047b82 */ /* 0x000e220000000800 */
[----:B-1----:R-:W-:Y:S02]  /*0b00*/  IADD3 R0, -R18, 0x1, RZ ;  /* 0x0000000112007810 */ /* 0x002fe40007ffe1ff */
[----:B--2---:R-:W-:Y:S01]  /*0b10*/  SEL R17, R17, 0x1, P0 ;  /* 0x0000000111117807 */ /* 0x004fe20000000000 */
[----:B---3--:R-:W-:-:S04]  /*0b20*/  USHF.L.U32 UR38, UR38, 0x7, URZ ;  /* 0x0000000726267899 */ /* 0x008fc8000800063f */
[----:B------:R-:W-:Y:S02]  /*0b30*/  @UP0 UIADD3 UR8, UR38, 0x7f, URZ ;  /* 0x0000007f26080890 */ /* 0x000fe4000fffe03f */
[----:B------:R-:W-:Y:S01]  /*0b40*/  UIADD3 UR7, UR38, 0x7f, URZ ;  /* 0x0000007f26077890 */ /* 0x000fe2000fffe03f */
[----:B0-----:R-:W-:Y:S01]  /*0b50*/  IMAD R0, R17, R4, R0 ;  /* 0x0000000411007224 */ /* 0x001fe200078e0200 */
[----:B------:R-:W-:-:S04]  /*0b60*/  UIMAD.WIDE.U32 UR8, UR8, UR9, URZ ;  /* 0x00000009080872a5 */ /* 0x000fc8000f8e003f */
[----:B------:R-:W-:Y:S01]  /*0b70*/  R2UR UR10, R0 ;  /* 0x00000000000a72ca */ /* 0x000fe200000e0000 */
[----:B------:R-:W-:Y:S02]  /*0b80*/  @UP0 USHF.R.U32.HI UR7, URZ, UR11, UR9 ;  /* 0x0000000b3f070299 */ /* 0x000fe40008011609 */
[----:B------:R-:W-:-:S04]  /*0b90*/  UISETP.GE.AND UP0, UPT, UR5, 0x1, UPT ;  /* 0x000000010500788c */ /* 0x000fc8000bf06270 */
[----:B------:R-:W-:Y:S02]  /*0ba0*/  UP2UR UR8, UPR, URZ, 0x1 ;  /* 0x000000013f087883 */ /* 0x000fe40008000000 */
[----:B------:R-:W-:-:S04]  /*0bb0*/  PLOP3.LUT P0, PT, PT, PT, UP0, 0x40, 0x0 ;  /* 0x000000000000781c */ /* 0x000fc80003f0e808 */
[----:B------:R-:W-:Y:S01]  /*0bc0*/  UIADD3 UR7, UR10, UR7, URZ ;  /* 0x000000070a077290 */ /* 0x000fe2000fffe03f */
[----:B------:R-:W-:-:S03]  /*0bd0*/  IMAD.U32 R22, RZ, RZ, UR8 ;  /* 0x00000008ff167e24 */ /* 0x000fc6000f8e00ff */
[----:B------:R-:W-:-:S06]  /*0be0*/  UIADD3 UR4, UR7, UR4, URZ ;  /* 0x0000000407047290 */ /* 0x000fcc000fffe03f */
[----:B------:R-:W-:Y:S01]  /*0bf0*/  IMAD.U32 R0, RZ, RZ, UR4 ;  /* 0x00000004ff007e24 */ /* 0x000fe2000f8e00ff */
[----:B------:R-:W-:Y:S06]  /*0c00*/  @P0 BRA `(.L_x_992) ;  /* 0x0000000000400947 */ /* 0x000fec0003800000 */
[----:B------:R-:W-:Y:S01]  /*0c10*/  ISETP.LT.AND P0, PT, RZ, UR7, PT ;  /* 0x00000007ff007c0c */ /* 0x000fe2000bf01270 */
[----:B------:R-:W-:-:S12]  /*0c20*/  UIADD3 UR4, UR7, -0x1, URZ ;  /* 0xffffffff07047890 */ /* 0x000fd8000fffe03f */
[----:B------:R-:W-:Y:S05]  /*0c30*/  @P0 BRA `(.L_x_993) ;  /* 0x00000000001c0947 */ /* 0x000fea0003800000 */
[----:B------:R-:W-:Y:S02]  /*0c40*/  UISETP.NE.AND UP0, UPT, UR5, 0x1, UPT ;  /* 0x000000010500788c */ /* 0x000fe4000bf05270 */
[----:B------:R-:W-:-:S09]  /*0c50*/  UIADD3 UR4, -UR7, URZ, URZ ;  /* 0x0000003f07047290 */ /* 0x000fd2000fffe13f */
[----:B------:R-:W-:Y:S02]  /*0c60*/  @UP0 ULDC.64 UR10, c[0x0][0x9e8] ;  /* 0x00027a00000a0ab9 */ /* 0x000fe40000000a00 */
[----:B------:R-:W-:-:S04]  /*0c70*/  UIMAD.WIDE.U32 UR8, UR4, UR10, URZ ;  /* 0x0000000a040872a5 */ /* 0x000fc8000f8e003f */
[----:B------:R-:W-:-:S04]  /*0c80*/  @UP0 USHF.R.U32.HI UR4, URZ, UR11, UR9 ;  /* 0x0000000b3f040299 */ /* 0x000fc80008011609 */
[----:B------:R-:W-:Y:S01]  /*0c90*/  ULOP3.LUT UR4, URZ, UR4, URZ, 0x33, !UPT ;  /* 0x000000043f047292 */ /* 0x000fe2000f8e333f */
[----:B------:R-:W-:Y:S11]  /*0ca0*/  BRA `(.L_x_994) ;  /* 0x0000000000107947 */ /* 0x000ff60003800000 */
.L_x_993:
[----:B------:R-:W-:-:S11]  /*0cb0*/  UISETP.NE.AND UP0, UPT, UR5, 0x1, UPT ;  /* 0x000000010500788c */ /* 0x000fd6000bf05270 */
[----:B------:R-:W-:Y:S02]  /*0cc0*/  @UP0 ULDC.64 UR10, c[0x0][0x9e8] ;  /* 0x00027a00000a0ab9 */ /* 0x000fe40000000a00 */
[----:B------:R-:W-:-:S04]  /*0cd0*/  UIMAD.WIDE.U32 UR8, UR4, UR10, URZ ;  /* 0x0000000a040872a5 */ /* 0x000fc8000f8e003f */
[----:B------:R-:W-:-:S12]  /*0ce0*/  @UP0 USHF.R.U32.HI UR4, URZ, UR11, UR9 ;  /* 0x0000000b3f040299 */ /* 0x000fd80008011609 */
.L_x_994:
[----:B------:R-:W-:-:S06]  /*0cf0*/  UIMAD UR4, UR4, UR5, UR5 ;  /* 0x00000005040472a4 */ /* 0x000fcc000f8e0205 */
[----:B------:R-:W-:-:S07]  /*0d00*/  VIMNMX R0, R0, UR4, PT ;  /* 0x0000000400007c48 */ /* 0x000fce000bfe0100 */
.L_x_992:
[----:B------:R-:W-:Y:S01]  /*0d10*/  R2UR UR4, R23 ;  /* 0x00000000170472ca */ /* 0x000fe200000e0000 */
[CC--:B------:R-:W-:Y:S02]  /*0d20*/  IMAD R18, R17.reuse, R4.reuse, -R18 ;  /* 0x0000000411127224 */ /* 0x0c0fe400078e0a12 */
[----:B------:R-:W-:Y:S02]  /*0d30*/  VIADD R2, R0, 0x3f ;  /* 0x0000003f00027836 */ /* 0x000fe40000000000 */
[----:B------:R-:W-:Y:S01]  /*0d40*/  IMAD R0, R17, R4, 0x3f ;  /* 0x0000003f11007424 */ /* 0x000fe200078e0204 */
[----:B------:R-:W-:Y:S02]  /*0d50*/  R2UR UR7, R18 ;  /* 0x00000000120772ca */ /* 0x000fe400000e0000 */
[----:B------:R-:W-:Y:S02]  /*0d60*/  SHF.R.S32.HI R5, RZ, 0x1f, R2 ;  /* 0x0000001fff057819 */ /* 0x000fe40000011402 */
[----:B------:R-:W-:-:S02]  /*0d70*/  SHF.R.S32.HI R3, RZ, 0x1f, R0 ;  /* 0x0000001fff037819 */ /* 0x000fc40000011400 */
[----:B------:R-:W-:Y:S01]  /*0d80*/  LEA.HI R5, R5, R2, RZ, 0x6 ;  /* 0x0000000205057211 */ /* 0x000fe200078f30ff */
[----:B------:R-:W-:Y:S01]  /*0d90*/  UISETP.NE.AND UP0, UPT, UR4, URZ, UPT ;  /* 0x0000003f0400728c */ /* 0x000fe2000bf05270 */
[----:B------:R-:W-:Y:S02]  /*0da0*/  LEA.HI R3, R3, R0, RZ, 0x6 ;  /* 0x0000000003037211 */ /* 0x000fe400078f30ff */
[----:B------:R-:W-:Y:S01]  /*0db0*/  UMOV UR4, UR38 ;  /* 0x0000002600047c82 */ /* 0x000fe20008000000 */
[----:B------:R-:W-:Y:S02]  /*0dc0*/  SHF.R.S32.HI R0, RZ, 0x6, R5 ;  /* 0x00000006ff007819 */ /* 0x000fe40000011405 */
[----:B------:R-:W-:-:S04]  /*0dd0*/  SHF.R.S32.HI R3, RZ, 0x6, R3 ;  /* 0x00000006ff037819 */ /* 0x000fc80000011403 */
[----:B------:R-:W-:Y:S01]  /*0de0*/  VIMNMX R204, R3, R0, PT ;  /* 0x0000000003cc7248 */ /* 0x000fe20003fe0100 */
[----:B------:R-:W-:Y:S01]  /*0df0*/  @UP0 ULDC UR8, c[0x0][0x44c] ;  /* 0x0001130000080ab9 */ /* 0x000fe20000000800 */
[----:B------:R-:W-:Y:S01]  /*0e00*/  @UP0 ULDC UR10, c[0x0][0x450] ;  /* 0x00011400000a0ab9 */ /* 0x000fe20000000800 */
[----:B------:R-:W-:-:S04]  /*0e10*/  UIMAD.WIDE.U32 UR8, UR38, UR8, URZ ;  /* 0x00000008260872a5 */ /* 0x000fc8000f8e003f */
[----:B------:R-:W-:Y:S02]  /*0e20*/  @UP0 USHF.R.U32.HI UR4, URZ, UR10, UR9 ;  /* 0x0000000a3f040299 */ /* 0x000fe40008011609 */
[----:B------:R-:W-:Y:S02]  /*0e30*/  UISETP.GE.AND UP0, UPT, UR5, 0x1, UPT ;  /* 0x000000010500788c */ /* 0x000fe4000bf06270 */
[----:B------:R-:W-:-:S03]  /*0e40*/  UIADD3 UR4, UR7, UR4, URZ ;  /* 0x0000000407047290 */ /* 0x000fc6000fffe03f */
[----:B------:R-:W-:Y:S01]  /*0e50*/  ULDC UR7, c[0x0][0x9dc] ;  /* 0x0002770000077ab9 */ /* 0x000fe20000000800 */
[----:B------:R-:W-:Y:S01]  /*0e60*/  PLOP3.LUT P0, PT, PT, PT, UP0, 0x40, 0x0 ;  /* 0x000000000000781c */ /* 0x000fe20003f0e808 */
[----:B------:R-:W-:-:S12]  /*0e70*/  UIADD3 UR7, UR4, -UR7, URZ ;  /* 0x8000000704077290 */ /* 0x000fd8000fffe03f */
[----:B------:R-:W-:Y:S05]  /*0e80*/  @P0 BRA `(.L_x_995) ;  /* 0x0000000000440947 */ /* 0x000fea0003800000 */
[----:B------:R-:W-:-:S06]  /*0e90*/  UISETP.GT.AND UP0, UPT, UR4, -0x1, UPT ;  /* 0xffffffff0400788c */ /* 0x000fcc000bf04270 */
[----:B------:R-:W-:-:S13]  /*0ea0*/  PLOP3.LUT P0, PT, PT, PT, UP0, 0x80, 0x0 ;  /* 0x000000000000781c */ /* 0x000fda0003f0f008 */
[----:B------:R-:W-:Y:S05]  /*0eb0*/  @P0 BRA `(.L_x_996) ;  /* 0x00000000001c0947 */ /* 0x000fea0003800000 */
[----:B------:R-:W-:Y:S02]  /*0ec0*/  UISETP.NE.AND UP0, UPT, UR5, 0x1, UPT ;  /* 0x000000010500788c */ /* 0x000fe4000bf05270 */
[----:B------:R-:W-:-:S09]  /*0ed0*/  ULOP3.LUT UR4, URZ, UR4, URZ, 0x33, !UPT ;  /* 0x000000043f047292 */ /* 0x000fd2000f8e333f */
[----:B------:R-:W-:Y:S02]  /*0ee0*/  @UP0 ULDC.64 UR10, c[0x0][0x9e8] ;  /* 0x00027a00000a0ab9 */ /* 0x000fe40000000a00 */
[----:B------:R-:W-:-:S04]  /*0ef0*/  UIMAD.WIDE.U32 UR8, UR4, UR10, URZ ;  /* 0x0000000a040872a5 */ /* 0x000fc8000f8e003f */
[----:B------:R-:W-:-:S04]  /*0f00*/  @UP0 USHF.R.U32.HI UR4, URZ, UR11, UR9 ;  /* 0x0000000b3f040299 */ /* 0x000fc80008011609 */
[----:B------:R-:W-:Y:S01]  /*0f10*/  ULOP3.LUT UR4, URZ, UR4, URZ, 0x33, !UPT ;  /* 0x000000043f047292 */ /* 0x000fe2000f8e333f */
[----:B------:R-:W-:Y:S11]  /*0f20*/  BRA `(.L_x_997) ;  /* 0x0000000000107947 */ /* 0x000ff60003800000 */
.L_x_996:
[----:B------:R-:W-:-:S11]  /*0f30*/  UISETP.NE.AND UP0, UPT, UR5, 0x1, UPT ;  /* 0x000000010500788c */ /* 0x000fd6000bf05270 */
[----:B------:R-:W-:Y:S02]  /*0f40*/  @UP0 ULDC.64 UR10, c[0x0][0x9e8] ;  /* 0x00027a00000a0ab9 */ /* 0x000fe40000000a00 */
[----:B------:R-:W-:-:S04]  /*0f50*/  UIMAD.WIDE.U32 UR8, UR4, UR10, URZ ;  /* 0x0000000a040872a5 */ /* 0x000fc8000f8e003f */
[----:B------:R-:W-:-:S12]  /*0f60*/  @UP0 USHF.R.U32.HI UR4, URZ, UR11, UR9 ;  /* 0x0000000b3f040299 */ /* 0x000fd80008011609 */
.L_x_997:
[----:B------:R-:W-:-:S04]  /*0f70*/  UIMAD UR4, UR4, UR5, URZ ;  /* 0x00000005040472a4 */ /* 0x000fc8000f8e023f */
[----:B------:R-:W-:-:S04]  /*0f80*/  UISETP.LT.AND UP0, UPT, UR7, UR4, UPT ;  /* 0x000000040700728c */ /* 0x000fc8000bf01270 */
[----:B------:R-:W-:-:S12]  /*0f90*/  USEL UR7, UR7, UR4, !UP0 ;  /* 0x0000000407077287 */ /* 0x000fd8000c000000 */
.L_x_995:
[----:B------:R-:W-:Y:S02]  /*0fa0*/  USHF.R.S32.HI UR4, URZ, 0x1f, UR7 ;  /* 0x0000001f3f047899 */ /* 0x000fe40008011407 */
[----:B------:R-:W-:Y:S02]  /*0fb0*/  USHF.R.U32.HI UR11, URZ, 0x10, UR6 ;  /* 0x000000103f0b7899 */ /* 0x000fe40008011606 */
[----:B------:R-:W-:Y:S02]  /*0fc0*/  ULEA.HI UR4, UR4, UR7, URZ, 0x6 ;  /* 0x0000000704047291 */ /* 0x000fe4000f8f303f */
[----:B------:R-:W-:Y:S02]  /*0fd0*/  ULOP3.LUT UR7, UR6, 0xffff, URZ, 0xc0, !UPT ;  /* 0x0000ffff06077892 */ /* 0x000fe4000f8ec03f */
[----:B------:R-:W-:-:S04]  /*0fe0*/  USHF.R.S32.HI UR4, URZ, 0x6, UR4 ;  /* 0x000000063f047899 */ /* 0x000fc80008011404 */
[----:B------:R-:W-:-:S04]  /*0ff0*/  UISETP.LT.AND UP0, UPT, URZ, UR4, UPT ;  /* 0x000000043f00728c */ /* 0x000fc8000bf01270 */
[----:B------:R-:W-:Y:S02]  /*1000*/  USEL UR10, URZ, UR4, !UP0 ;  /* 0x000000043f0a7287 */ /* 0x000fe4000c000000 */
[----:B------:R-:W-:Y:S01]  /*1010*/  UISETP.NE.AND UP0, UPT, UR11, URZ, UPT ;  /* 0x0000003f0b00728c */ /* 0x000fe2000bf05270 */
[----:B------:R-:W-:-:S03]  /*1020*/  UMOV UR4, URZ ;  /* 0x0000003f00047c82 */ /* 0x000fc60008000000 */
[----:B------:R-:W-:-:S07]  /*1030*/  ISETP.GT.AND P0, PT, R204, UR10, PT ;  /* 0x0000000acc007c0c */ /* 0x000fce000bf04270 */
[----:B------:R-:W-:-:S06]  /*1040*/  @!UP0 ULDC UR11, c[0x0][0x9f0] ;  /* 0x00027c00000b8ab9 */ /* 0x000fcc0000000800 */
[----:B------:R-:W-:Y:S05]  /*1050*/  @!P0 BRA `(.L_x_998) ;  /* 0x00000000008c8947 */ /* 0x000fea0003800000 */
[----:B------:R-:W-:Y:S01]  /*1060*/  IMAD.U32 R5, RZ, RZ, UR11 ;  /* 0x0000000bff057e24 */ /* 0x000fe2000f8e00ff */
[----:B------:R-:W-:-:S04]  /*1070*/  UMOV UR4, URZ ;  /* 0x0000003f00047c82 */ /* 0x000fc80008000000 */
[----:B------:R-:W-:-:S04]  /*1080*/  IABS R0, R5 ;  /* 0x0000000500007213 */ /* 0x000fc80000000000 */
[----:B------:R-:W-:Y:S02]  /*1090*/  R2UR UR12, R0 ;  /* 0x00000000000c72ca */ /* 0x000fe400000e0000 */
[----:B------:R-:W-:Y:S02]  /*10a0*/  IADD3 R0, R5, -0x1, R204 ;  /* 0xffffffff05007810 */ /* 0x000fe40007ffe0cc */
[----:B------:R-:W-:Y:S02]  /*10b0*/  IABS R5, R5 ;  /* 0x0000000500057213 */ /* 0x000fe40000000000 */
[----:B------:R-:W-:Y:S02]  /*10c0*/  R2UR UR6, R0 ;  /* 0x00000000000672ca */ /* 0x000fe400000e0000 */
[----:B------:R-:W-:-:S05]  /*10d0*/  IADD3 R5, RZ, -R5, RZ ;  /* 0x80000005ff057210 */ /* 0x000fca0007ffe0ff */
[----:B------:R-:W0:Y:S06]  /*10e0*/  I2F.RP R2, UR12 ;  /* 0x0000000c00027d06 */ /* 0x000e2c0008209400 */
[----:B------:R-:W-:-:S06]  /*10f0*/  UIADD3 UR6, -UR10, UR6, URZ ;  /* 0x000000060a067290 */ /* 0x000fcc000fffe13f */
[----:B------:R-:W-:Y:S01]  /*1100*/  IMAD.U32 R0, RZ, RZ, UR6 ;  /* 0x00000006ff007e24 */ /* 0x000fe2000f8e00ff */
[----:B------:R-:W-:Y:S01]  /*1110*/  ULOP3.LUT UR6, UR6, UR11, URZ, 0x3c, !UPT ;  /* 0x0000000b06067292 */ /* 0x000fe2000f8e3c3f */
[----:B0-----:R-:W0:Y:S03]  /*1120*/  MUFU.RCP R2, R2 ;  /* 0x0000000200027308 */ /* 0x001e260000001000 */
[----:B------:R-:W-:-:S04]  /*1130*/  IABS R0, R0 ;  /* 0x0000000000007213 */ /* 0x000fc80000000000 */
[----:B------:R-:W-:Y:S01]  /*1140*/  R2UR UR9, R0 ;  /* 0x00000000000972ca */ /* 0x000fe200000e0000 */
[----:B------:R-:W-:Y:S02]  /*1150*/  IMAD.MOV.U32 R0, RZ, RZ, R5 ;  /* 0x000000ffff007224 */ /* 0x000fe400078e0005 */
[----:B0-----:R-:W-:-:S06]  /*1160*/  VIADD R3, R2, 0xffffffe ;  /* 0x0ffffffe02037836 */ /* 0x001fcc0000000000 */
        /* <DEDUP_REMOVED lines=18> */
.L_x_998:
[----:B------:R-:W-:Y:S02]  /*1290*/  UIMAD UR5, UR7, UR4, UR10 ;  /* 0x00000004070572a4 */ /* 0x000fe4000f8e020a */
[----:B------:R-:W-:Y:S01]  /*12a0*/  IMAD.U32 R3, RZ, RZ, UR4 ;  /* 0x00000004ff037e24 */ /* 0x000fe2000f8e00ff */
[----:B------:R-:W-:Y:S01]  /*12b0*/  PLOP3.LUT P0, PT, PT, PT, PT, 0x80, 0x0 ;  /* 0x000000000000781c */ /* 0x000fe20003f0f070 */
[----:B------:R-:W-:Y:S01]  /*12c0*/  IMAD.MOV.U32 R2, RZ, RZ, RZ ;  /* 0x000000ffff027224 */ /* 0x000fe200078e00ff */
[----:B------:R-:W-:Y:S01]  /*12d0*/  CS2R R150, SRZ ;  /* 0x0000000000967805 */ /* 0x000fe2000001ff00 */
[----:B------:R-:W-:Y:S01]  /*12e0*/  IMAD.MOV.U32 R0, RZ, RZ, RZ ;  /* 0x000000ffff007224 */ /* 0x000fe200078e00ff */
[----:B------:R-:W-:Y:S01]  /*12f0*/  VIADDMNMX R204, R3, UR5, R204, PT ;  /* 0x0000000503cc7c46 */ /* 0x000fe2000b8001cc */
[----:B------:R-:W-:Y:S01]  /*1300*/  IMAD.U32 R201, RZ, RZ, UR5 ;  /* 0x00000005ffc97e24 */ /* 0x000fe2000f8e00ff */
[----:B------:R-:W-:Y:S02]  /*1310*/  CS2R R148, SRZ ;  /* 0x0000000000947805 */ /* 0x000fe4000001ff00 */
[----:B------:R-:W-:-:S02]  /*1320*/  CS2R R146, SRZ ;  /* 0x0000000000927805 */ /* 0x000fc4000001ff00 */
[----:B------:R-:W-:Y:S02]  /*1330*/  ISETP.GT.AND P1, PT, R204, UR5, PT ;  /* 0x00000005cc007c0c */ /* 0x000fe4000bf24270 */
        /* <DEDUP_REMOVED lines=62> */
[----:B------:R-:W-:Y:S01]  /*1720*/  SHF.R.S32.HI R56, RZ, 0x1f, R19 ;  /* 0x0000001fff387819 */ /* 0x000fe20000011413 */
[----:B------:R-:W0:Y:S01]  /*1730*/  S2UR UR7, SR_CgaCtaId ;  /* 0x00000000000779c3 */ /* 0x000e220000008800 */
[----:B------:R-:W-:Y:S02]  /*1740*/  UMOV UR6, 0x400 ;  /* 0x0000040000067882 */ /* 0x000fe40000000000 */
[----:B------:R-:W-:-:S04]  /*1750*/  LEA.HI R57, R56, R19, RZ, 0x7 ;  /* 0x0000001338397211 */ /* 0x000fc800078f38ff */
[----:B------:R-:W-:-:S05]  /*1760*/  SHF.R.S32.HI R58, RZ, 0x7, R57 ;  /* 0x00000007ff3a7819 */ /* 0x000fca0000011439 */
        /* <DEDUP_REMOVED lines=23> */
[----:B------:R-:W-:Y:S02]  /*18e0*/  IMAD.U32 R6, RZ, RZ, UR4 ;  /* 0x00000004ff067e24 */ /* 0x000fe4000f8e00ff */
[----:B------:R-:W-:-:S02]  /*18f0*/  IMAD.U32 R7, RZ, RZ, UR5 ;  /* 0x00000005ff077e24 */ /* 0x000fc4000f8e00ff */
[----:B------:R-:W-:Y:S02]  /*1900*/  IMAD.MOV.U32 R8, RZ, RZ, 0x70 ;  /* 0x00000070ff087424 */ /* 0x000fe400078e00ff */
[----:B------:R-:W-:Y:S02]  /*1910*/  IMAD.MOV.U32 R12, RZ, RZ, 0x1 ;  /* 0x00000001ff0c7424 */ /* 0x000fe400078e00ff */
[----:B0-----:R-:W-:-:S07]  /*1920*/  IMAD.MOV.U32 R13, RZ, RZ, RZ ;  /* 0x000000ffff0d7224 */ /* 0x001fce00078e00ff */
[----:B------:R-:W-:-:S07]  /*1930*/  LEPC R20, `(.L_x_1000) ;  /* 0x000000001014794e */ /* 0x000fce0000000000 */
[----:B-1----:R-:W-:Y:S05]  /*1940*/  CALL.ABS.NOINC R2 ;  /* 0x0000000002007343 */ /* 0x002fea0003c00000 */
.L_x_1000:
[----:B------:R-:W-:Y:S02]  /*1950*/  R2UR UR4, R16 ;  /* 0x00000000100472ca */ /* 0x000fe400000e0000 */
[----:B------:R-:W-:-:S11]  /*1960*/  SHF.L.U32 R0, RZ, 0x1f, RZ ;  /* 0x0000001fff007819 */ /* 0x000fd600000006ff */
[----:B------:R-:W0:Y:S02]  /*1970*/  SYNCS.PHASECHK.TRANS64.TRYWAIT P0, [UR4+0x30800], R0 ;  /* 0x03080000ff0075a7 */ /* 0x000e240008000144 */
[----:B0-----:R-:W-:Y:S05]  /*1980*/  @!P0 BRA `(.L_x_1001) ;  /* 0x0000011400cc8947 */ /* 0x001fea0003800000 */
.L_x_1134:
[----:B------:R-:W2:Y:S02]  /*1990*/  LDL R2, [R1+0x4] ;  /* 0x0000040001027983 */ /* 0x000ea40000100800 */
[----:B--2---:R-:W-:-:S13]  /*19a0*/  R2UR UR4, R2 ;  /* 0x00000000020472ca */ /* 0x004fda00000e0000 */
[----:B------:R-:W-:-:S06]  /*19b0*/  ULOP3.LUT UR4, UR4, 0x1, URZ, 0xfc, !UPT ;  /* 0x0000000104047892 */ /* 0x000fcc000f8efc3f */
[----:B------:R-:W-:-:S05]  /*19c0*/  IMAD.U32 R2, RZ, RZ, UR4 ;  /* 0x00000004ff027e24 */ /* 0x000fca000f8e00ff */
[----:B------:R-:W-:-:S13]  /*19d0*/  ISETP.NE.AND P0, PT, R2, 0x3, PT ;  /* 0x000000030200780c */ /* 0x000fda0003f05270 */
[----:B------:R-:W-:Y:S05]  /*19e0*/  @!P0 BRA `(.L_x_1002) ;  /* 0x0000000000048947 */ /* 0x000fea0003800000 */
[----:B------:R-:W-:Y:S01]  /*19f0*/  BPT.TRAP 0x1 ;  /* 0x000000040000795c */ /* 0x000fe20000300000 */
.L_x_1002:
[----:B------:R-:W-:-:S13]  /*1a00*/  R2UR UR4, R16 ;  /* 0x00000000100472ca */ /* 0x000fda00000e0000 */
[----:B------:R1:W2:Y:S01]  /*1a10*/  SYNCS.PHASECHK.TRANS64.TRYWAIT P1, [UR4+0x30830], R0 ;  /* 0x03083000ff0075a7 */ /* 0x0002a20008020144 */
[----:B------:R-:W-:Y:S05]  /*1a20*/  @!P0 BRA `(.L_x_1003) ;  /* 0x0000000000048947 */ /* 0x000fea0003800000 */
[----:B------:R-:W-:Y:S01]  /*1a30*/  BPT.TRAP 0x1 ;  /* 0x000000040000795c */ /* 0x000fe20000300000 */
.L_x_1003:
[----:B------:R-:W-:-:S05]  /*1a40*/  IMAD.U32 R6, RZ, RZ, UR36 ;  /* 0x00000024ff067e24 */ /* 0x000fca000f8e00ff */
[----:B------:R-:W-:Y:S01]  /*1a50*/  LOP3.LUT R6, R6, 0x10000, RZ, 0xfc, !PT ;  /* 0x0001000006067812 */ /* 0x000fe200078efcff */
[----:B--2---:R-:W-:Y:S06]  /*1a60*/  @P1 BRA `(.L_x_1004) ;  /* 0x00000000000c1947 */ /* 0x004fec0003800000 */
[----:B------:R-:W-:-:S13]  /*1a70*/  R2UR UR4, R16 ;  /* 0x00000000100472ca */ /* 0x000fda00000e0000 */
[----:B------:R-:W2:Y:S02]  /*1a80*/  SYNCS.PHASECHK.TRANS64.TRYWAIT P1, [UR4+0x30830], R0 ;  /* 0x03083000ff0075a7 */ /* 0x000ea40008020144 */
[----:B--2---:R-:W-:Y:S05]  /*1a90*/  @!P1 BRA `(.L_x_1005) ;  /* 0x0000011400a49947 */ /* 0x004fea0003800000 */
.L_x_1004:
[----:B------:R-:W-:Y:S05]  /*1aa0*/  WARPSYNC.ALL ;  /* 0x0000000000007948 */ /* 0x000fea0003800000 */
[----:B------:R-:W-:Y:S02]  /*1ab0*/  MOV R7, 0x40000040 ;  /* 0x4000004000077802 */ /* 0x000fe40000000f00 */
[----:B------:R-:W-:Y:S01]  /*1ac0*/  R2UR UR4, R16 ;  /* 0x00000000100472ca */ /* 0x000fe200000e0000 */
[----:B------:R-:W-:Y:S01]  /*1ad0*/  WARPGROUP.ARRIVE ;  /* 0x00000000000079c5 */ /* 0x000fe20000000000 */
[----:B------:R-:W-:Y:S01]  /*1ae0*/  R2UR UR8, R6 ;  /* 0x00000000060872ca */ /* 0x000fe200000e0000 */
[----:B------:R-:W-:Y:S01]  /*1af0*/  UMOV UR11, 0x40000040 ;  /* 0x40000040000b7882 */ /* 0x000fe20000000000 */
[----:B------:R-:W-:Y:S01]  /*1b00*/  R2UR UR9, R7 ;  /* 0x00000000070972ca */ /* 0x000fe200000e0000 */
[----:B------:R-:W-:Y:S01]  /*1b10*/  UMOV UR13, 0x40000040 ;  /* 0x40000040000d7882 */ /* 0x000fe20000000000 */
[----:B------:R-:W-:Y:S01]  /*1b20*/  UMOV UR7, 0x40000040 ;  /* 0x4000004000077882 */ /* 0x000fe20000000000 */
[----:B------:R-:W-:Y:S01]  /*1b30*/  UMOV UR5, UR13 ;  /* 0x0000000d00057c82 */ /* 0x000fe20008000000 */
[----:B------:R-:W-:Y:S01]  /*1b40*/  IMAD.U32 R11, RZ, RZ, UR13 ;  /* 0x0000000dff0b7e24 */ /* 0x000fe2000f8e00ff */
[----:B------:R-:W-:Y:S01]  /*1b50*/  UMOV UR13, 0x40000040 ;  /* 0x40000040000d7882 */ /* 0x000fe20000000000 */
[----:B------:R-:W-:Y:S01]  /*1b60*/  UMOV UR15, 0x40000040 ;  /* 0x40000040000f7882 */ /* 0x000fe20000000000 */
[----:B------:R-:W-:Y:S01]  /*1b70*/  UMOV UR17, 0x40000040 ;  /* 0x4000004000117882 */ /* 0x000fe20000000000 */
[----:B------:R-:W-:Y:S01]  /*1b80*/  UMOV UR21, 0x40000040 ;  /* 0x4000004000157882 */ /* 0x000fe20000000000 */
[----:B------:R-:W-:Y:S01]  /*1b90*/  UIADD3 UR4, UR4, 0x20400, URZ ;  /* 0x0002040004047890 */ /* 0x000fe2000fffe03f */
[----:B------:R-:W-:Y:S01]  /*1ba0*/  UMOV UR25, 0x40000040 ;  /* 0x4000004000197882 */ /* 0x000fe20000000000 */
[----:B------:R-:W-:-:S02]  /*1bb0*/  UMOV UR29, 0x40000040 ;  /* 0x40000040001d7882 */ /* 0x000fc40000000000 */
[----:B------:R-:W-:Y:S01]  /*1bc0*/  USHF.R.U32.HI UR4, URZ, 0x4, UR4 ;  /* 0x000000043f047899 */ /* 0x000fe20008011604 */
[----:B------:R-:W-:Y:S01]  /*1bd0*/  UMOV UR33, 0x40000040 ;  /* 0x4000004000217882 */ /* 0x000fe20000000000 */
[----:B------:R-:W-:Y:S02]  /*1be0*/  UMOV UR37, 0x40000040 ;  /* 0x4000004000257882 */ /* 0x000fe40000000000 */
[----:B------:R-:W-:Y:S01]  /*1bf0*/  ULOP3.LUT UR4, UR4, 0x3fff, URZ, 0xc0, !UPT ;  /* 0x00003fff04047892 */ /* 0x000fe2000f8ec03f */
[----:B------:R-:W-:Y:S01]  /*1c00*/  UMOV UR41, 0x40000040 ;  /* 0x4000004000297882 */ /* 0x000fe20000000000 */
[----:B------:R-:W-:Y:S02]  /*1c10*/  UMOV UR45, 0x40000040 ;  /* 0x40000040002d7882 */ /* 0x000fe40000000000 */
[----:B------:R-:W-:Y:S01]  /*1c20*/  ULOP3.LUT UR18, UR4, 0x10000, URZ, 0xfc, !UPT ;  /* 0x0001000004127892 */ /* 0x000fe2000f8efc3f */
[----:B------:R-:W-:Y:S01]  /*1c30*/  UMOV UR49, 0x40000040 ;  /* 0x4000004000317882 */ /* 0x000fe20000000000 */
[----:B------:R-:W-:-:S02]  /*1c40*/  UMOV UR53, 0x40000040 ;  /* 0x4000004000357882 */ /* 0x000fc40000000000 */
[----:B------:R-:W-:Y:S02]  /*1c50*/  UIADD3 UR6, UR18, 0x2, URZ ;  /* 0x0000000212067890 */ /* 0x000fe4000fffe03f */
[----:B------:R-:W-:Y:S02]  /*1c60*/  UIADD3 UR14, UR18, 0x200, URZ ;  /* 0x00000200120e7890 */ /* 0x000fe4000fffe03f */
[----:B------:R-:W-:Y:S01]  /*1c70*/  IMAD.U32 R21, RZ, RZ, UR18 ;  /* 0x00000012ff157e24 */ /* 0x000fe2000f8e00ff */
[----:B------:R-:W-:Y:S02]  /*1c80*/  UMOV UR10, UR18 ;  /* 0x00000012000a7c82 */ /* 0x000fe40008000000 */
[----:B------:R-:W-:Y:S01]  /*1c90*/  HGMMA.64x64x16.F32.BF16 R24, gdesc[UR8], RZ, !UPT, gsb0 ;  /* 0x00e00000081879f0 */ /* 0x000fe2000c0018ff */
[----:B------:R-:W-:Y:S01]  /*1ca0*/  R2UR UR10, R6 ;  /* 0x00000000060a72ca */ /* 0x000fe200000e0000 */
[----:B------:R-:W-:Y:S02]  /*1cb0*/  UMOV UR9, 0x40000040 ;  /* 0x4000004000097882 */ /* 0x000fe40000000000 */
[----:B------:R-:W-:-:S10]  /*1cc0*/  IMAD.U32 R15, RZ, RZ, UR9 ;  /* 0x00000009ff0f7e24 */ /* 0x000fd4000f8e00ff */
[----:B------:R-:W-:Y:S02]  /*1cd0*/  UIADD3 UR4, UR10, 0x2, URZ ;  /* 0x000000020a047890 */ /* 0x000fe4000fffe03f */
[----:B------:R-:W-:Y:S02]  /*1ce0*/  UIADD3 UR16, UR10, 0x402, URZ ;  /* 0x000004020a107890 */ /* 0x000fe4000fffe03f */
[----:B------:R-:W-:Y:S02]  /*1cf0*/  UIADD3 UR20, UR10, 0x404, URZ ;  /* 0x000004040a147890 */ /* 0x000fe4000fffe03f */
[----:B------:R-:W-:Y:S01]  /*1d00*/  UIADD3 UR24, UR10, 0x406, URZ ;  /* 0x000004060a187890 */ /* 0x000fe2000fffe03f */
[----:B------:R-:W-:Y:S01]  /*1d10*/  UMOV UR12, UR4 ;  /* 0x00000004000c7c82 */ /* 0x000fe20008000000 */
[----:B------:R-:W-:Y:S01]  /*1d20*/  UIADD3 UR28, UR10, 0x800, URZ ;  /* 0x000008000a1c7890 */ /* 0x000fe2000fffe03f */
[----:B------:R-:W-:Y:S01]  /*1d30*/  IMAD.U32 R10, RZ, RZ, UR12 ;  /* 0x0000000cff0a7e24 */ /* 0x000fe2000f8e00ff */
[----:B------:R-:W-:Y:S01]  /*1d40*/  UMOV UR4, UR12 ;  /* 0x0000000c00047c82 */ /* 0x000fe20008000000 */
[----:B------:R-:W-:-:S02]  /*1d50*/  UIADD3 UR12, UR10, 0x400, URZ ;  /* 0x000004000a0c7890 */ /* 0x000fc4000fffe03f */
[----:B------:R-:W-:Y:S02]  /*1d60*/  UIADD3 UR32, UR10, 0x802, URZ ;  /* 0x000008020a207890 */ /* 0x000fe4000fffe03f */
[----:B------:R-:W-:Y:S02]  /*1d70*/  UIADD3 UR36, UR10, 0x804, URZ ;  /* 0x000008040a247890 */ /* 0x000fe4000fffe03f */
[----:B------:R-:W-:Y:S02]  /*1d80*/  UIADD3 UR40, UR10, 0x806, URZ ;  /* 0x000008060a287890 */ /* 0x000fe4000fffe03f */
[----:B------:R-:W-:Y:S02]  /*1d90*/  UIADD3 UR44, UR10, 0xc00, URZ ;  /* 0x00000c000a2c7890 */ /* 0x000fe4000fffe03f */
[----:B------:R-:W-:Y:S02]  /*1da0*/  UIADD3 UR48, UR10, 0xc02, URZ ;  /* 0x00000c020a307890 */ /* 0x000fe4000fffe03f */
[----:B------:R-:W-:Y:S01]  /*1db0*/  UIADD3 UR52, UR10, 0xc04, URZ ;  /* 0x00000c040a347890 */ /* 0x000fe2000fffe03f */
[----:B------:R-:W-:-:S02]  /*1dc0*/  WARPGROUP.DEPBAR.LE gsb0, 0x0 ;  /* 0x00008000000079c5 */ /* 0x000fc40000010000 */
[----:B------:R-:W-:-:S06]  /*1dd0*/  WARPGROUP.ARRIVE ;  /* 0x00000000000079c5 */ /* 0x000fcc0000000000 */
[----:B------:R-:W-:Y:S01]  /*1de0*/  HGMMA.64x64x16.F32.BF16 R24, gdesc[UR4], R24, gsb0 ;  /* 0x00e00000041879f0 */ /* 0x000fe20008001818 */
[----:B------:R-:W-:Y:S02]  /*1df0*/  UIADD3 UR4, UR10, 0x4, URZ ;  /* 0x000000040a047890 */ /* 0x000fe4000fffe03f */
[----:B------:R-:W-:Y:S01]  /*1e00*/  UIADD3 UR6, UR18, 0x4, URZ ;  /* 0x0000000412067890 */ /* 0x000fe2000fffe03f */
[----:B------:R-:W-:Y:S01]  /*1e10*/  UMOV UR5, UR9 ;  /* 0x0000000900057c82 */ /* 0x000fe20008000000 */
[----:B------:R-:W-:Y:S01]  /*1e20*/  UMOV UR7, 0x40000040 ;  /* 0x4000004000077882 */ /* 0x000fe20000000000 */
[----:B------:R-:W-:Y:S02]  /*1e30*/  UMOV UR9, 0x40000040 ;  /* 0x4000004000097882 */ /* 0x000fe40000000000 */
[----:B------:R-:W-:Y:S02]  /*1e40*/  UMOV UR8, UR4 ;  /* 0x0000000400087c82 */ /* 0x000fe40008000000 */
[----:B------:R-:W-:Y:S01]  /*1e50*/  UMOV UR4, UR8 ;  /* 0x0000000800047c82 */ /* 0x000fe20008000000 */
[----:B------:R-:W-:Y:S01]  /*1e60*/  IMAD.U32 R14, RZ, RZ, UR8 ;  /* 0x00000008ff0e7e24 */ /* 0x000fe2000f8e00ff */
[----:B------:R-:W-:-:S02]  /*1e70*/  UIADD3 UR8, UR10, 0x6, URZ ;  /* 0x000000060a087890 */ /* 0x000fc4000fffe03f */
[----:B------:R-:W-:Y:S01]  /*1e80*/  UIADD3 UR10, UR10, 0xc06, URZ ;  /* 0x00000c060a0a7890 */ /* 0x000fe2000fffe03f */
[----:B------:R-:W-:Y:S02]  /*1e90*/  WARPGROUP.DEPBAR.LE gsb0, 0x0 ;  /* 0x00008000000079c5 */ /* 0x000fe40000010000 */
[----:B------:R-:W-:-:S06]  /*1ea0*/  WARPGROUP.ARRIVE ;  /* 0x00000000000079c5 */ /* 0x000fcc0000000000 */
[----:B------:R-:W-:Y:S01]  /*1eb0*/  HGMMA.64x64x16.F32.BF16 R24, gdesc[UR4], R24, gsb0 ;  /* 0x00e00000041879f0 */ /* 0x000fe20008001818 */
[----:B------:R-:W-:Y:S01]  /*1ec0*/  UIADD3 UR6, UR18, 0x6, URZ ;  /* 0x0000000612067890 */ /* 0x000fe2000fffe03f */
[----:B------:R-:W-:Y:S01]  /*1ed0*/  UMOV UR4, UR8 ;  /* 0x0000000800047c82 */ /* 0x000fe20008000000 */
[----:B------:R-:W-:Y:S01]  /*1ee0*/  UMOV UR5, UR9 ;  /* 0x0000000900057c82 */ /* 0x000fe20008000000 */
[----:B------:R-:W-:Y:S01]  /*1ef0*/  UMOV UR7, 0x40000040 ;  /* 0x4000004000077882 */ /* 0x000fe20000000000 */
        /* <DEDUP_REMOVED lines=9> */
[----:B------:R-:W-:Y:S03]  /*1f90*/  HGMMA.64x64x16.F32.BF16 R24, gdesc[UR12], R24, gsb0 ;  /* 0x00e000000c1879f0 */ /* 0x000fe60008001818 */
        /* <DEDUP_REMOVED lines=68> */
[----:B------:R-:W-:Y:S01]  /*23e0*/  UMOV UR5, 0x40000040 ;  /* 0x4000004000057882 */ /* 0x000fe20000000000 */
[----:B------:R-:W-:Y:S01]  /*23f0*/  UMOV UR7, 0x40000040 ;  /* 0x4000004000077882 */ /* 0x000fe20000000000 */
[----:B------:R-:W-:Y:S01]  /*2400*/  MOV R12, UR4 ;  /* 0x00000004000c7c02 */ /* 0x000fe20008000f00 */
[----:B------:R-:W-:Y:S01]  /*2410*/  IMAD.U32 R13, RZ, RZ, UR5 ;  /* 0x00000005ff0d7e24 */ /* 0x000fe2000f8e00ff */
[----:B------:R-:W-:Y:S02]  /*2420*/  WARPGROUP.DEPBAR.LE gsb0, 0x0 ;  /* 0x00008000000079c5 */ /* 0x000fe40000010000 */
[----:B------:R-:W-:-:S06]  /*2430*/  WARPGROUP.ARRIVE ;  /* 0x00000000000079c5 */ /* 0x000fcc0000000000 */
[----:B------:R-:W-:Y:S03]  /*2440*/  HGMMA.64x64x16.F32.BF16 R24, gdesc[UR4], R24, gsb0 ;  /* 0x00e00000041879f0 */ /* 0x000fe60008001818 */
[----:B------:R-:W-:Y:S02]  /*2450*/  WARPGROUP.DEPBAR.LE gsb0, 0x0 ;  /* 0x00008000000079c5 */ /* 0x000fe40000010000 */
[----:B------:R-:W-:Y:S05]  /*2460*/  @!P0 BRA `(.L_x_1006) ;  /* 0x0000000000048947 */ /* 0x000fea0003800000 */
[----:B------:R-:W-:Y:S01]  /*2470*/  BPT.TRAP 0x1 ;  /* 0x000000040000795c */ /* 0x000fe20000300000 */
.L_x_1006:
[----:B01----:R-:W-:Y:S01]  /*2480*/  LOP3.LUT R0, R57, 0xffffff80, RZ, 0xc0, !PT ;  /* 0xffffff8039007812 */ /* 0x003fe200078ec0ff */
[----:B------:R-:W-:Y:S01]  /*2490*/  ULDC UR7, c[0x0][0x2f0] ;  /* 0x0000bc0000077ab9 */ /* 0x000fe20000000800 */
[----:B------:R-:W-:Y:S02]  /*24a0*/  R2UR UR5, R23 ;  /* 0x00000000170572ca */ /* 0x000fe400000e0000 */
[----:B------:R-:W-:Y:S01]  /*24b0*/  LEA.HI R56, R56, R19, RZ, 0x2 ;  /* 0x0000001338387211 */ /* 0x000fe200078f10ff */
[----:B------:R-:W-:Y:S01]  /*24c0*/  IMAD.IADD R0, R19, 0x1, -R0 ;  /* 0x0000000113007824 */ /* 0x000fe200078e0a00 */
[----:B------:R-:W-:Y:S02]  /*24d0*/  LEA.HI R5, R58, R58, RZ, 0x1 ;  /* 0x0000003a3a057211 */ /* 0x000fe400078f08ff */
[----:B------:R-:W-:Y:S02]  /*24e0*/  LOP3.LUT R56, R56, 0xfffffffc, RZ, 0xc0, !PT ;  /* 0xfffffffc38387812 */ /* 0x000fe400078ec0ff */
[----:B------:R-:W-:-:S02]  /*24f0*/  SHF.R.S32.HI R3, RZ, 0x1f, R0 ;  /* 0x0000001fff037819 */ /* 0x000fc40000011400 */
[----:B------:R-:W-:Y:S01]  /*2500*/  LOP3.LUT R5, R5, 0x3fffffe, RZ, 0xc0, !PT ;  /* 0x03fffffe05057812 */ /* 0x000fe200078ec0ff */
[----:B------:R-:W-:Y:S01]  /*2510*/  IMAD.IADD R56, R19, 0x1, -R56 ;  /* 0x0000000113387824 */ /* 0x000fe200078e0a38 */
[CC--:B------:R-:W-:Y:S01]  /*2520*/  LEA.HI R2, R3.reuse, R0.reuse, RZ, 0x2 ;  /* 0x0000000003027211 */ /* 0x0c0fe200078f10ff */
[----:B------:R-:W-:Y:S01]  /*2530*/  UISETP.NE.AND UP1, UPT, UR5, URZ, UPT ;  /* 0x0000003f0500728c */ /* 0x000fe2000bf25270 */
[----:B------:R-:W-:Y:S01]  /*2540*/  LEA.HI R4, R3, R0, RZ, 0x5 ;  /* 0x0000000003047211 */ /* 0x000fe200078f28ff */
[----:B------:R-:W-:Y:S01]  /*2550*/  IMAD.IADD R5, R58, 0x1, -R5 ;  /* 0x000000013a057824 */ /* 0x000fe200078e0a05 */
[--C-:B------:R-:W-:Y:S02]  /*2560*/  SHF.R.S32.HI R3, RZ, 0x2, R2.reuse ;  /* 0x00000002ff037819 */ /* 0x100fe40000011402 */
[----:B------:R-:W-:Y:S02]  /*2570*/  SHF.R.S32.HI R8, RZ, 0x1f, R2 ;  /* 0x0000001fff087819 */ /* 0x000fe40000011402 */
[----:B------:R-:W-:-:S02]  /*2580*/  SHF.R.S32.HI R4, RZ, 0x5, R4 ;  /* 0x00000005ff047819 */ /* 0x000fc40000011404 */
[----:B------:R-:W-:Y:S02]  /*2590*/  LEA.HI R8, R8, R3, RZ, 0x3 ;  /* 0x0000000308087211 */ /* 0x000fe400078f18ff */
[----:B------:R-:W-:Y:S01]  /*25a0*/  LEA.HI R9, R56, R56, RZ, 0x1 ;  /* 0x0000003838097211 */ /* 0x000fe200078f08ff */
[----:B------:R-:W-:Y:S01]  /*25b0*/  @UP1 ULDC UR5, c[0x0][0x450] ;  /* 0x0001140000051ab9 */ /* 0x000fe20000000800 */
[----:B------:R-:W-:Y:S02]  /*25c0*/  LEA R4, R4, UR38, 0x4 ;  /* 0x0000002604047c11 */ /* 0x000fe4000f8e20ff */
[----:B------:R-:W-:Y:S02]  /*25d0*/  LOP3.LUT R8, R8, 0xfffffff8, RZ, 0xc0, !PT ;  /* 0xfffffff808087812 */ /* 0x000fe400078ec0ff */
[----:B------:R-:W-:Y:S02]  /*25e0*/  R2UR UR4, R22 ;  /* 0x00000000160472ca */ /* 0x000fe400000e0000 */
[----:B------:R-:W-:-:S02]  /*25f0*/  LOP3.LUT R9, R9, 0x1ffffffe, RZ, 0xc0, !PT ;  /* 0x1ffffffe09097812 */ /* 0x000fc400078ec0ff */
[----:B------:R-:W-:Y:S01]  /*2600*/  IADD3 R4, R4, R3, -R8 ;  /* 0x0000000304047210 */ /* 0x000fe20007ffe808 */
[----:B------:R-:W-:Y:S01]  /*2610*/  IMAD.MOV.U32 R3, RZ, RZ, -0x40 ;  /* 0xffffffc0ff037424 */ /* 0x000fe200078e00ff */
[----:B------:R-:W-:Y:S01]  /*2620*/  PLOP3.LUT P1, PT, PT, PT, UP1, 0x80, 0x0 ;  /* 0x000000000000781c */ /* 0x000fe20003f2f018 */
[----:B------:R-:W-:Y:S01]  /*2630*/  IMAD.IADD R9, R56, 0x1, -R9 ;  /* 0x0000000138097824 */ /* 0x000fe200078e0a09 */
[----:B------:R-:W-:Y:S01]  /*2640*/  R2UR UR6, R16 ;  /* 0x00000000100672ca */ /* 0x000fe200000e0000 */
[----:B------:R-:W-:Y:S01]  /*2650*/  IMAD R60, R204, R3, 0x40 ;  /* 0x00000040cc3c7424 */ /* 0x000fe200078e0203 */
[----:B------:R-:W-:Y:S02]  /*2660*/  LEA R4, R5, R4, 0x6 ;  /* 0x0000000405047211 */ /* 0x000fe400078e30ff */
[----:B------:R-:W-:Y:S01]  /*2670*/  PLOP3.LUT P2, PT, PT, PT, UP1, 0x80, 0x0 ;  /* 0x000000000000781c */ /* 0x000fe20003f4f018 */
[----:B------:R-:W-:Y:S01]  /*2680*/  UISETP.NE.AND UP0, UPT, UR4, URZ, UPT ;  /* 0x0000003f0400728c */ /* 0x000fe2000bf05270 */
[----:B------:R-:W-:Y:S01]  /*2690*/  LOP3.LUT R3, R2, 0x7ffffffc, RZ, 0xc0, !PT ;  /* 0x7ffffffc02037812 */ /* 0x000fe200078ec0ff */
[----:B------:R-:W-:Y:S01]  /*26a0*/  IMAD R19, R9, 0x8, R4 ;  /* 0x0000000809137824 */ /* 0x000fe200078e0204 */
[----:B------:R-:W-:Y:S01]  /*26b0*/  @UP1 ULDC UR4, c[0x0][0x44c] ;  /* 0x0001130000041ab9 */ /* 0x000fe20000000800 */
[----:B------:R-:W-:-:S02]  /*26c0*/  LEA R58, R204, 0xffffffc0, 0x6 ;  /* 0xffffffc0cc3a7811 */ /* 0x000fc400078e30ff */
[----:B------:R-:W-:Y:S01]  /*26d0*/  @P1 IMAD.HI.U32 R5, R19, UR4, RZ ;  /* 0x0000000413051c27 */ /* 0x000fe2000f8e00ff */
[----:B------:R-:W-:Y:S01]  /*26e0*/  PLOP3.LUT P1, PT, PT, PT, UP0, 0x40, 0x0 ;  /* 0x000000000000781c */ /* 0x000fe20003f2e808 */
[----:B------:R-:W-:Y:S01]  /*26f0*/  UIADD3 UR4, UR6, 0x30840, URZ ;  /* 0x0003084006047890 */ /* 0x000fe2000fffe03f */
[----:B------:R-:W0:Y:S01]  /*2700*/  S2UR UR6, SR_CgaCtaId ;  /* 0x00000000000679c3 */ /* 0x000e220000008800 */
[----:B------:R-:W-:Y:S02]  /*2710*/  IMAD.MOV.U32 R4, RZ, RZ, R19 ;  /* 0x000000ffff047224 */ /* 0x000fe400078e0013 */
[----:B------:R-:W-:Y:S01]  /*2720*/  @P2 SHF.R.U32.HI R4, RZ, UR5, R5 ;  /* 0x00000005ff042c19 */ /* 0x000fe20008011605 */
[----:B------:R-:W-:Y:S01]  /*2730*/  IMAD.IADD R8, R0, 0x1, -R3 ;  /* 0x0000000100087824 */ /* 0x000fe200078e0a03 */
[----:B------:R-:W-:Y:S01]  /*2740*/  ULDC UR5, c[0x0][0x288] ;  /* 0x0000a20000057ab9 */ /* 0x000fe20000000800 */
[----:B------:R-:W-:Y:S01]  /*2750*/  VIADD R3, R60, 0x1 ;  /* 0x000000013c037836 */ /* 0x000fe20000000000 */
[----:B------:R-:W-:Y:S01]  /*2760*/  MOV R20, UR5 ;  /* 0x0000000500147c02 */ /* 0x000fe20008000f00 */
[----:B------:R-:W1:Y:S02]  /*2770*/  SHFL.IDX PT, R56, R4, RZ, 0x1c1f ;  /* 0x001c1fff04387589 */ /* 0x000e6400000e0000 */
[----:B------:R-:W-:-:S02]  /*2780*/  IMAD R0, R8, -0x2, R3 ;  /* 0xfffffffe08007824 */ /* 0x000fc400078e0203 */
[C---:B------:R-:W-:Y:S02]  /*2790*/  IMAD R3, R17.reuse, UR7, R60 ;  /* 0x0000000711037c24 */ /* 0x040fe4000f8e023c */
[----:B------:R-:W-:Y:S02]  /*27a0*/  IMAD R5, R17, UR7, R0 ;  /* 0x0000000711057c24 */ /* 0x000fe4000f8e0200 */
[----:B------:R-:W-:Y:S02]  /*27b0*/  IMAD R9, R8, -0x2, R3 ;  /* 0xfffffffe08097824 */ /* 0x000fe400078e0203 */
[----:B------:R-:W-:Y:S01]  /*27c0*/  IMAD.IADD R5, R5, 0x1, -R20 ;  /* 0x0000000105057824 */ /* 0x000fe200078e0a14 */
[----:B0-----:R-:W-:-:S03]  /*27d0*/  UPRMT UR4, UR6, 0x654, UR4 ;  /* 0x0000065406047896 */ /* 0x001fc60008000004 */
[----:B------:R-:W-:Y:S02]  /*27e0*/  ULDC UR6, c[0x0][0x9e0] ;  /* 0x0002780000067ab9 */ /* 0x000fe40000000800 */
[----:B------:R-:W-:-:S04]  /*27f0*/  VIADD R62, R5, UR6 ;  /* 0x00000006053e7c36 */ /* 0x000fc80008000000 */
[----:B------:R-:W-:Y:S01]  /*2800*/  SYNCS.ARRIVE.TRANS64.RED.A1T0 RZ, [UR4], RZ ;  /* 0x000000ffffff79a7 */ /* 0x000fe20008100404 */
[----:B------:R-:W-:Y:S01]  /*2810*/  ULDC UR4, c[0x0][0x9dc] ;  /* 0x0002770000047ab9 */ /* 0x000fe20000000800 */
[----:B-1----:R-:W-:Y:S01]  /*2820*/  VIADDMNMX R0, R56, R62, R9, PT ;  /* 0x0000003e38007246 */ /* 0x002fe20003800109 */
[----:B------:R-:W-:-:S06]  /*2830*/  ULOP3.LUT UR10, URZ, UR4, URZ, 0x33, !UPT ;  /* 0x000000043f0a7292 */ /* 0x000fcc000f8e333f */
[----:B------:R-:W-:Y:S02]  /*2840*/  VIADD R5, R5, UR10 ;  /* 0x0000000a05057c36 */ /* 0x000fe40008000000 */
[----:B------:R-:W-:Y:S02]  /*2850*/  IMAD.U32 R200, RZ, RZ, UR10 ;  /* 0x0000000affc87e24 */ /* 0x000fe4000f8e00ff */
[----:B------:R-:W-:Y:S01]  /*2860*/  IMAD.IADD R2, R5, 0x1, R56 ;  /* 0x0000000105027824 */ /* 0x000fe200078e0238 */
[----:B------:R-:W-:Y:S06]  /*2870*/  @P1 BRA `(.L_x_1007) ;  /* 0x0000000000641947 */ /* 0x000fec0003800000 */
[----:B------:R-:W-:Y:S01]  /*2880*/  IMAD R3, R17, UR7, R56 ;  /* 0x0000000711037c24 */ /* 0x000fe2000f8e0238 */
[----:B------:R-:W-:Y:S04]  /*2890*/  BSSY B0, `(.L_x_1008) ;  /* 0x0000013000007945 */ /* 0x000fe80003800000 */
[----:B------:R-:W-:-:S04]  /*28a0*/  IADD3 R3, R3, -R20, RZ ;  /* 0x8000001403037210 */ /* 0x000fc80007ffe0ff */
[----:B------:R-:W-:-:S13]  /*28b0*/  ISETP.GT.AND P1, PT, R3, -0x1, PT ;  /* 0xffffffff0300780c */ /* 0x000fda0003f24270 */
[----:B------:R-:W-:Y:S05]  /*28c0*/  @P1 BRA `(.L_x_1009) ;  /* 0x0000000000241947 */ /* 0x000fea0003800000 */
[----:B------:R-:W-:Y:S01]  /*28d0*/  ULDC UR4, c[0x0][0x9e4] ;  /* 0x0002790000047ab9 */ /* 0x000fe20000000800 */
[----:B------:R-:W-:Y:S01]  /*28e0*/  LOP3.LUT R3, RZ, R3, RZ, 0x33, !PT ;  /* 0x00000003ff037212 */ /* 0x000fe200078e33ff */
[----:B------:R-:W-:-:S05]  /*28f0*/  IMAD.U32 R57, RZ, RZ, UR4 ;  /* 0x00000004ff397e24 */ /* 0x000fca000f8e00ff */
[----:B------:R-:W-:-:S13]  /*2900*/  ISETP.NE.AND P1, PT, R57, 0x1, PT ;  /* 0x000000013900780c */ /* 0x000fda0003f25270 */
[----:B------:R-:W0:Y:S02]  /*2910*/  @P1 LDC.64 R64, c[0x0][0x9e8] ;  /* 0x00027a00ff401b82 */ /* 0x000e240000000a00 */
[----:B0-----:R-:W-:-:S05]  /*2920*/  @P1 IMAD.HI.U32 R56, R3, R64, RZ ;  /* 0x0000004003381227 */ /* 0x001fca00078e00ff */
[----:B------:R-:W-:-:S04]  /*2930*/  @P1 SHF.R.U32.HI R3, RZ, R65, R56 ;  /* 0x00000041ff031219 */ /* 0x000fc80000011638 */
[----:B------:R-:W-:Y:S01]  /*2940*/  LOP3.LUT R3, RZ, R3, RZ, 0x33, !PT ;  /* 0x00000003ff037212 */ /* 0x000fe200078e33ff */
[----:B------:R-:W-:Y:S06]  /*2950*/  BRA `(.L_x_1010) ;  /* 0x0000000000187947 */ /* 0x000fec0003800000 */
.L_x_1009:
[----:B------:R-:W-:Y:S02]  /*2960*/  ULDC UR4, c[0x0][0x9e4] ;  /* 0x0002790000047ab9 */ /* 0x000fe40000000800 */
[----:B------:R-:W-:-:S05]  /*2970*/  IMAD.U32 R57, RZ, RZ, UR4 ;  /* 0x00000004ff397e24 */ /* 0x000fca000f8e00ff */
[----:B------:R-:W-:-:S13]  /*2980*/  ISETP.NE.AND P1, PT, R57, 0x1, PT ;  /* 0x000000013900780c */ /* 0x000fda0003f25270 */
[----:B------:R-:W0:Y:S02]  /*2990*/  @P1 LDC.64 R64, c[0x0][0x9e8] ;  /* 0x00027a00ff401b82 */ /* 0x000e240000000a00 */
[----:B0-----:R-:W-:-:S05]  /*29a0*/  @P1 IMAD.HI.U32 R56, R3, R64, RZ ;  /* 0x0000004003381227 */ /* 0x001fca00078e00ff */
[----:B------:R-:W-:-:S07]  /*29b0*/  @P1 SHF.R.U32.HI R3, RZ, R65, R56 ;  /* 0x00000041ff031219 */ /* 0x000fce0000011638 */
.L_x_1010:
[----:B------:R-:W-:Y:S05]  /*29c0*/  BSYNC B0 ;  /* 0x0000000000007941 */ /* 0x000fea0003800000 */
.L_x_1008:
[----:B------:R-:W-:-:S04]  /*29d0*/  IMAD R3, R3, R57, -R58 ;  /* 0x0000003903037224 */ /* 0x000fc800078e0a3a */
[----:B------:R-:W-:-:S05]  /*29e0*/  IMAD R3, R8, -0x2, R3 ;  /* 0xfffffffe08037824 */ /* 0x000fca00078e0203 */
[----:B------:R-:W-:Y:S02]  /*29f0*/  VIADDMNMX R0, R3, R57, R0, PT ;  /* 0x0000003903007246 */ /* 0x000fe40003800100 */
[----:B------:R-:W-:-:S07]  /*2a00*/  VIMNMX R2, R2, R3, !PT ;  /* 0x0000000302027248 */ /* 0x000fce0007fe0100 */
.L_x_1007:
[C---:B------:R-:W-:Y:S01]  /*2a10*/  ISETP.GE.AND P2, PT, R60.reuse, 0x9, PT ;  /* 0x000000093c00780c */ /* 0x040fe20003f46270 */
[----:B------:R-:W0:Y:S01]  /*2a20*/  SHFL.IDX PT, R4, R4, 0x1, 0x1c1f ;  /* 0x003c1f0004047f89 */ /* 0x000e2200000e0000 */
[----:B------:R-:W-:Y:S02]  /*2a30*/  ISETP.GE.AND P1, PT, R60, 0x2, PT ;  /* 0x000000023c00780c */ /* 0x000fe40003f26270 */
[C---:B------:R-:W-:Y:S02]  /*2a40*/  ISETP.GT.AND P3, PT, R2.reuse, 0x8, !P2 ;  /* 0x000000080200780c */ /* 0x040fe40005764270 */
[----:B------:R-:W-:Y:S02]  /*2a50*/  ISETP.GT.AND P4, PT, R2, 0x1, !P1 ;  /* 0x000000010200780c */ /* 0x000fe40004f84270 */
[----:B------:R-:W-:Y:S02]  /*2a60*/  ISETP.LT.OR P3, PT, R0, 0x9, P3 ;  /* 0x000000090000780c */ /* 0x000fe40001f61670 */
[----:B------:R-:W-:-:S02]  /*2a70*/  ISETP.GE.AND P5, PT, R60, 0x11, PT ;  /* 0x000000113c00780c */ /* 0x000fc40003fa6270 */
[----:B------:R-:W-:Y:S02]  /*2a80*/  FSEL R64, R28, -INF , !P3 ;  /* 0xff8000001c407808 */ /* 0x000fe40005800000 */
[----:B------:R-:W-:Y:S02]  /*2a90*/  ISETP.LT.OR P4, PT, R0, 0x2, P4 ;  /* 0x000000020000780c */ /* 0x000fe40002781670 */
[----:B------:R-:W-:Y:S02]  /*2aa0*/  ISETP.GT.AND P3, PT, R2, 0x10, !P5 ;  /* 0x000000100200780c */ /* 0x000fe40006f64270 */
[----:B------:R-:W-:Y:S02]  /*2ab0*/  ISETP.GE.AND P6, PT, R60, 0xa, PT ;  /* 0x0000000a3c00780c */ /* 0x000fe40003fc6270 */
[----:B------:R-:W-:Y:S02]  /*2ac0*/  FSEL R56, R25, -INF , !P4 ;  /* 0xff80000019387808 */ /* 0x000fe40006000000 */
[----:B------:R-:W-:-:S02]  /*2ad0*/  P2R R59, PR, RZ, 0x20 ;  /* 0x00000020ff3b7803 */ /* 0x000fc40000000000 */
[----:B------:R-:W-:Y:S02]  /*2ae0*/  ISETP.LT.OR P3, PT, R0, 0x11, P3 ;  /* 0x000000110000780c */ /* 0x000fe40001f61670 */
[----:B------:R-:W-:Y:S02]  /*2af0*/  ISETP.GT.AND P4, PT, R2, 0x9, !P6 ;  /* 0x000000090200780c */ /* 0x000fe40007784270 */
[----:B------:R-:W-:Y:S02]  /*2b00*/  ISETP.GE.AND P5, PT, R60, 0x12, PT ;  /* 0x000000123c00780c */ /* 0x000fe40003fa6270 */
[----:B------:R-:W-:Y:S02]  /*2b10*/  FSEL R68, R32, -INF , !P3 ;  /* 0xff80000020447808 */ /* 0x000fe40005800000 */
[----:B------:R-:W-:Y:S02]  /*2b20*/  ISETP.LT.OR P4, PT, R0, 0xa, P4 ;  /* 0x0000000a0000780c */ /* 0x000fe40002781670 */
[----:B------:R-:W-:-:S02]  /*2b30*/  ISETP.GT.AND P3, PT, R2, 0x11, !P5 ;  /* 0x000000110200780c */ /* 0x000fc40006f64270 */
[----:B------:R-:W-:Y:S02]  /*2b40*/  FSEL R66, R29, -INF , !P4 ;  /* 0xff8000001d427808 */ /* 0x000fe40006000000 */
[----:B------:R-:W-:Y:S02]  /*2b50*/  ISETP.LT.OR P3, PT, R0, 0x12, P3 ;  /* 0x000000120000780c */ /* 0x000fe40001f61670 */
[----:B------:R-:W-:Y:S02]  /*2b60*/  ISETP.GE.AND P4, PT, R60, 0x19, PT ;  /* 0x000000193c00780c */ /* 0x000fe40003f86270 */
[----:B------:R-:W-:Y:S02]  /*2b70*/  FSEL R70, R33, -INF , !P3 ;  /* 0xff80000021467808 */ /* 0x000fe40005800000 */
[----:B------:R-:W-:Y:S02]  /*2b80*/  ISETP.GT.AND P3, PT, R2, 0x18, !P4 ;  /* 0x000000180200780c */ /* 0x000fe40006764270 */
[----:B------:R-:W-:-:S02]  /*2b90*/  P2R R33, PR, RZ, 0x10 ;  /* 0x00000010ff217803 */ /* 0x000fc40000000000 */
[----:B------:R-:W-:Y:S02]  /*2ba0*/  ISETP.LT.OR P3, PT, R0, 0x19, P3 ;  /* 0x000000190000780c */ /* 0x000fe40001f61670 */
[----:B------:R-:W-:Y:S02]  /*2bb0*/  ISETP.GE.AND P4, PT, R60, 0x1a, PT ;  /* 0x0000001a3c00780c */ /* 0x000fe40003f86270 */
[----:B------:R-:W-:Y:S02]  /*2bc0*/  FSEL R36, R36, -INF , !P3 ;  /* 0xff80000024247808 */ /* 0x000fe40005800000 */
[----:B------:R-:W-:Y:S02]  /*2bd0*/  ISETP.GT.AND P3, PT, R2, 0x19, !P4 ;  /* 0x000000190200780c */ /* 0x000fe40006764270 */
[----:B------:R-:W-:Y:S02]  /*2be0*/  P2R R61, PR, RZ, 0x10 ;  /* 0x00000010ff3d7803 */ /* 0x000fe40000000000 */
[----:B------:R-:W-:-:S02]  /*2bf0*/  ISETP.LT.OR P3, PT, R0, 0x1a, P3 ;  /* 0x0000001a0000780c */ /* 0x000fc40001f61670 */
[----:B------:R-:W-:Y:S02]  /*2c00*/  ISETP.GE.AND P4, PT, R60, 0x21, PT ;  /* 0x000000213c00780c */ /* 0x000fe40003f86270 */
[----:B------:R-:W-:Y:S02]  /*2c10*/  FSEL R72, R37, -INF , !P3 ;  /* 0xff80000025487808 */ /* 0x000fe40005800000 */
[----:B------:R-:W-:Y:S02]  /*2c20*/  ISETP.GT.AND P3, PT, R2, 0x20, !P4 ;  /* 0x000000200200780c */ /* 0x000fe40006764270 */
[----:B------:R-:W-:Y:S02]  /*2c30*/  P2R R37, PR, RZ, 0x10 ;  /* 0x00000010ff257803 */ /* 0x000fe40000000000 */
[----:B------:R-:W-:Y:S02]  /*2c40*/  ISETP.LT.OR P3, PT, R0, 0x21, P3 ;  /* 0x000000210000780c */ /* 0x000fe40001f61670 */
[----:B------:R-:W-:-:S02]  /*2c50*/  ISETP.GE.AND P4, PT, R60, 0x22, PT ;  /* 0x000000223c00780c */ /* 0x000fc40003f86270 */
[----:B------:R-:W-:Y:S02]  /*2c60*/  FSEL R40, R40, -INF , !P3 ;  /* 0xff80000028287808 */ /* 0x000fe40005800000 */
[----:B------:R-:W-:Y:S02]  /*2c70*/  ISETP.GT.AND P3, PT, R2, 0x21, !P4 ;  /* 0x000000210200780c */ /* 0x000fe40006764270 */
[----:B------:R-:W-:Y:S02]  /*2c80*/  P2R R63, PR, RZ, 0x10 ;  /* 0x00000010ff3f7803 */ /* 0x000fe40000000000 */
[----:B------:R-:W-:Y:S02]  /*2c90*/  ISETP.LT.OR P3, PT, R0, 0x22, P3 ;  /* 0x000000220000780c */ /* 0x000fe40001f61670 */
[----:B------:R-:W-:Y:S02]  /*2ca0*/  ISETP.GE.AND P4, PT, R60, 0x29, PT ;  /* 0x000000293c00780c */ /* 0x000fe40003f86270 */
[----:B------:R-:W-:-:S02]  /*2cb0*/  FSEL R74, R41, -INF , !P3 ;  /* 0xff800000294a7808 */ /* 0x000fc40005800000 */
[----:B------:R-:W-:Y:S02]  /*2cc0*/  ISETP.GT.AND P3, PT, R2, 0x28, !P4 ;  /* 0x000000280200780c */ /* 0x000fe40006764270 */
[----:B------:R-:W-:Y:S02]  /*2cd0*/  P2R R41, PR, RZ, 0x10 ;  /* 0x00000010ff297803 */ /* 0x000fe40000000000 */
[----:B------:R-:W-:Y:S02]  /*2ce0*/  ISETP.LT.OR P3, PT, R0, 0x29, P3 ;  /* 0x000000290000780c */ /* 0x000fe40001f61670 */
[----:B------:R-:W-:Y:S02]  /*2cf0*/  ISETP.GE.AND P4, PT, R60, 0x2a, PT ;  /* 0x0000002a3c00780c */ /* 0x000fe40003f86270 */
[----:B------:R-:W-:Y:S02]  /*2d00*/  FSEL R44, R44, -INF , !P3 ;  /* 0xff8000002c2c7808 */ /* 0x000fe40005800000 */
[----:B------:R-:W-:-:S02]  /*2d10*/  ISETP.GT.AND P3, PT, R2, 0x29, !P4 ;  /* 0x000000290200780c */ /* 0x000fc40006764270 */
[----:B------:R-:W-:Y:S02]  /*2d20*/  P2R R65, PR, RZ, 0x10 ;  /* 0x00000010ff417803 */ /* 0x000fe40000000000 */
[----:B------:R-:W-:Y:S02]  /*2d30*/  ISETP.LT.OR P3, PT, R0, 0x2a, P3 ;  /* 0x0000002a0000780c */ /* 0x000fe40001f61670 */
[----:B------:R-:W-:Y:S02]  /*2d40*/  P2R R29, PR, RZ, 0x20 ;  /* 0x00000020ff1d7803 */ /* 0x000fe40000000000 */
[----:B------:R-:W-:Y:S02]  /*2d50*/  FSEL R76, R45, -INF , !P3 ;  /* 0xff8000002d4c7808 */ /* 0x000fe40005800000 */
[----:B------:R-:W-:Y:S02]  /*2d60*/  ISETP.GE.AND P3, PT, R60, 0x31, PT ;  /* 0x000000313c00780c */ /* 0x000fe40003f66270 */
[----:B------:R-:W-:-:S02]  /*2d70*/  P2R R57, PR, RZ, 0x40 ;  /* 0x00000040ff397803 */ /* 0x000fc40000000000 */
[----:B------:R-:W-:Y:S02]  /*2d80*/  ISETP.GT.AND P4, PT, R2, 0x30, !P3 ;  /* 0x000000300200780c */ /* 0x000fe40005f84270 */
[----:B------:R-:W-:Y:S02]  /*2d90*/  R2UR UR4, R22 ;  /* 0x00000000160472ca */ /* 0x000fe400000e0000 */
[----:B------:R-:W-:-:S04]  /*2da0*/  ISETP.LT.OR P4, PT, R0, 0x31, P4 ;  /* 0x000000310000780c */ /* 0x000fc80002781670 */
[----:B------:R-:W-:Y:S02]  /*2db0*/  FSEL R48, R48, -INF , !P4 ;  /* 0xff80000030307808 */ /* 0x000fe40006000000 */
[----:B------:R-:W-:-:S04]  /*2dc0*/  ISETP.GE.AND P4, PT, R60, 0x32, PT ;  /* 0x000000323c00780c */ /* 0x000fc80003f86270 */
[----:B------:R-:W-:Y:S01]  /*2dd0*/  ISETP.GT.AND P5, PT, R2, 0x31, !P4 ;  /* 0x000000310200780c */ /* 0x000fe200067a4270 */
[----:B------:R-:W-:-:S03]  /*2de0*/  UISETP.NE.AND UP0, UPT, UR4, URZ, UPT ;  /* 0x0000003f0400728c */ /* 0x000fc6000bf05270 */
[----:B------:R-:W-:-:S04]  /*2df0*/  ISETP.LT.OR P5, PT, R0, 0x32, P5 ;  /* 0x000000320000780c */ /* 0x000fc80002fa1670 */
[----:B------:R-:W-:Y:S02]  /*2e00*/  FSEL R78, R49, -INF , !P5 ;  /* 0xff800000314e7808 */ /* 0x000fe40006800000 */
[----:B------:R-:W-:-:S04]  /*2e10*/  ISETP.GE.AND P5, PT, R60, 0x39, PT ;  /* 0x000000393c00780c */ /* 0x000fc80003fa6270 */
[----:B------:R-:W-:-:S04]  /*2e20*/  ISETP.GT.AND P6, PT, R2, 0x38, !P5 ;  /* 0x000000380200780c */ /* 0x000fc80006fc4270 */
[----:B------:R-:W-:-:S04]  /*2e30*/  ISETP.LT.OR P6, PT, R0, 0x39, P6 ;  /* 0x000000390000780c */ /* 0x000fc800037c1670 */
[----:B------:R-:W-:Y:S02]  /*2e40*/  FSEL R52, R52, -INF , !P6 ;  /* 0xff80000034347808 */ /* 0x000fe40007000000 */
[----:B------:R-:W-:-:S04]  /*2e50*/  ISETP.GE.AND P6, PT, R60, 0x1, PT ;  /* 0x000000013c00780c */ /* 0x000fc80003fc6270 */
[----:B------:R-:W-:Y:S02]  /*2e60*/  P2R R28, PR, RZ, 0x40 ;  /* 0x00000040ff1c7803 */ /* 0x000fe40000000000 */
[----:B------:R-:W-:-:S04]  /*2e70*/  ISETP.GT.AND P6, PT, R2, RZ, !P6 ;  /* 0x000000ff0200720c */ /* 0x000fc800077c4270 */
[----:B------:R-:W-:-:S04]  /*2e80*/  ISETP.LT.OR P6, PT, R0, 0x1, P6 ;  /* 0x000000010000780c */ /* 0x000fc800037c1670 */
[----:B------:R-:W-:Y:S02]  /*2e90*/  FSEL R32, R24, -INF , !P6 ;  /* 0xff80000018207808 */ /* 0x000fe40007000000 */
[----:B------:R-:W-:-:S04]  /*2ea0*/  ISETP.GE.AND P6, PT, R60, 0x3a, PT ;  /* 0x0000003a3c00780c */ /* 0x000fc80003fc6270 */
[----:B------:R-:W-:Y:S02]  /*2eb0*/  P2R R45, PR, RZ, 0x40 ;  /* 0x00000040ff2d7803 */ /* 0x000fe40000000000 */
[----:B------:R-:W-:Y:S01]  /*2ec0*/  ISETP.GT.AND P6, PT, R2, 0x39, !P6 ;  /* 0x000000390200780c */ /* 0x000fe200077c4270 */
[----:B0-----:R-:W-:-:S03]  /*2ed0*/  IMAD.IADD R2, R5, 0x1, R4 ;  /* 0x0000000105027824 */ /* 0x001fc600078e0204 */
[----:B------:R-:W-:Y:S02]  /*2ee0*/  ISETP.LT.OR P6, PT, R0, 0x3a, P6 ;  /* 0x0000003a0000780c */ /* 0x000fe400037c1670 */
[----:B------:R-:W-:Y:S02]  /*2ef0*/  VIADDMNMX R0, R4, R62, R9, PT ;  /* 0x0000003e04007246 */ /* 0x000fe40003800109 */
[----:B------:R-:W-:Y:S02]  /*2f00*/  FSEL R60, R53, -INF , !P6 ;  /* 0xff800000353c7808 */ /* 0x000fe40007000000 */
[----:B------:R-:W-:-:S13]  /*2f10*/  PLOP3.LUT P6, PT, PT, PT, UP0, 0x40, 0x0 ;  /* 0x000000000000781c */ /* 0x000fda0003fce808 */
[----:B------:R-:W-:Y:S05]  /*2f20*/  @P6 BRA `(.L_x_1011) ;  /* 0x0000000000646947 */ /* 0x000fea0003800000 */
[----:B------:R-:W-:Y:S01]  /*2f30*/  IMAD R3, R17, UR7, R4 ;  /* 0x0000000711037c24 */ /* 0x000fe2000f8e0204 */
[----:B------:R-:W-:Y:S03]  /*2f40*/  BSSY B0, `(.L_x_1012) ;  /* 0x0000013000007945 */ /* 0x000fe60003800000 */
[----:B------:R-:W-:-:S05]  /*2f50*/  IMAD.IADD R3, R3, 0x1, -R20 ;  /* 0x0000000103037824 */ /* 0x000fca00078e0a14 */
        /* <DEDUP_REMOVED lines=11> */
.L_x_1013:
[----:B------:R-:W-:Y:S02]  /*3010*/  ULDC UR4, c[0x0][0x9e4] ;  /* 0x0002790000047ab9 */ /* 0x000fe40000000800 */
[----:B------:R-:W-:-:S04]  /*3020*/  MOV R5, UR4 ;  /* 0x0000000400057c02 */ /* 0x000fc80008000f00 */
[----:B------:R-:W-:-:S13]  /*3030*/  ISETP.NE.AND P6, PT, R5, 0x1, PT ;  /* 0x000000010500780c */ /* 0x000fda0003fc5270 */
[----:B------:R-:W0:Y:S02]  /*3040*/  @P6 LDC.64 R24, c[0x0][0x9e8] ;  /* 0x00027a00ff186b82 */ /* 0x000e240000000a00 */
[----:B0-----:R-:W-:-:S05]  /*3050*/  @P6 IMAD.HI.U32 R4, R3, R24, RZ ;  /* 0x0000001803046227 */ /* 0x001fca00078e00ff */
[----:B------:R-:W-:-:S07]  /*3060*/  @P6 SHF.R.U32.HI R3, RZ, R25, R4 ;  /* 0x00000019ff036219 */ /* 0x000fce0000011604 */
.L_x_1014:
[----:B------:R-:W-:Y:S05]  /*3070*/  BSYNC B0 ;  /* 0x0000000000007941 */ /* 0x000fea0003800000 */
.L_x_1012:
[----:B------:R-:W-:-:S04]  /*3080*/  IMAD R3, R3, R5, -R58 ;  /* 0x0000000503037224 */ /* 0x000fc800078e0a3a */
[----:B------:R-:W-:-:S05]  /*3090*/  IMAD R3, R8, -0x2, R3 ;  /* 0xfffffffe08037824 */ /* 0x000fca00078e0203 */
[----:B------:R-:W-:Y:S02]  /*30a0*/  VIADDMNMX R0, R3, R5, R0, PT ;  /* 0x0000000503007246 */ /* 0x000fe40003800100 */
[----:B------:R-:W-:-:S07]  /*30b0*/  VIMNMX R2, R2, R3, !PT ;  /* 0x0000000302027248 */ /* 0x000fce0007fe0100 */
.L_x_1011:
[----:B------:R-:W-:Y:S01]  /*30c0*/  ISETP.GT.AND P1, PT, R2, 0x1, !P1 ;  /* 0x000000010200780c */ /* 0x000fe20004f24270 */
[----:B------:R-:W-:Y:S01]  /*30d0*/  ULDC UR10, c[0x0][0x988] ;  /* 0x00026200000a7ab9 */ /* 0x000fe20000000800 */
[----:B------:R-:W-:Y:S01]  /*30e0*/  FMNMX.FTZ R3, R32, R56, !PT ;  /* 0x0000003820037209 */ /* 0x000fe20007810000 */
[----:B------:R-:W-:Y:S01]  /*30f0*/  VIADD R204, R204, 0xfffffffe ;  /* 0xfffffffecccc7836 */ /* 0x000fe20000000000 */
[----:B------:R-:W-:Y:S02]  /*3100*/  ISETP.LT.OR P1, PT, R0, 0x2, P1 ;  /* 0x000000020000780c */ /* 0x000fe40000f21670 */
[----:B------:R-:W-:Y:S02]  /*3110*/  FMNMX.FTZ R3, R64, R3, !PT ;  /* 0x0000000340037209 */ /* 0x000fe40007810000 */
[----:B------:R-:W-:Y:S02]  /*3120*/  FSEL R27, R27, -INF , !P1 ;  /* 0xff8000001b1b7808 */ /* 0x000fe40004800000 */
[----:B------:R-:W-:-:S02]  /*3130*/  ISETP.NE.AND P1, PT, R57, RZ, PT ;  /* 0x000000ff3900720c */ /* 0x000fc40003f25270 */
[----:B------:R-:W-:Y:S02]  /*3140*/  FMNMX.FTZ R3, R66, R3, !PT ;  /* 0x0000000342037209 */ /* 0x000fe40007810000 */
[----:B------:R-:W-:Y:S02]  /*3150*/  ISETP.GT.AND P1, PT, R2, 0x9, !P1 ;  /* 0x000000090200780c */ /* 0x000fe40004f24270 */
[----:B------:R-:W-:Y:S02]  /*3160*/  FMNMX.FTZ R3, R68, R3, !PT ;  /* 0x0000000344037209 */ /* 0x000fe40007810000 */
[----:B------:R-:W-:Y:S02]  /*3170*/  ISETP.LT.OR P1, PT, R0, 0xa, P1 ;  /* 0x0000000a0000780c */ /* 0x000fe40000f21670 */
[----:B------:R-:W-:Y:S02]  /*3180*/  FMNMX.FTZ R3, R70, R3, !PT ;  /* 0x0000000346037209 */ /* 0x000fe40007810000 */
[----:B------:R-:W-:-:S02]  /*3190*/  FSEL R31, R31, -INF , !P1 ;  /* 0xff8000001f1f7808 */ /* 0x000fc40004800000 */
[----:B------:R-:W-:Y:S02]  /*31a0*/  ISETP.NE.AND P1, PT, R59, RZ, PT ;  /* 0x000000ff3b00720c */ /* 0x000fe40003f25270 */
[----:B------:R-:W-:Y:S02]  /*31b0*/  FMNMX.FTZ R3, R36, R3, !PT ;  /* 0x0000000324037209 */ /* 0x000fe40007810000 */
[----:B------:R-:W-:Y:S02]  /*31c0*/  ISETP.GT.AND P1, PT, R2, 0x10, !P1 ;  /* 0x000000100200780c */ /* 0x000fe40004f24270 */
[----:B------:R-:W-:Y:S02]  /*31d0*/  FMNMX.FTZ R3, R72, R3, !PT ;  /* 0x0000000348037209 */ /* 0x000fe40007810000 */
[----:B------:R-:W-:Y:S02]  /*31e0*/  ISETP.LT.OR P1, PT, R0, 0x11, P1 ;  /* 0x000000110000780c */ /* 0x000fe40000f21670 */
[----:B------:R-:W-:-:S02]  /*31f0*/  FMNMX.FTZ R3, R40, R3, !PT ;  /* 0x0000000328037209 */ /* 0x000fc40007810000 */
[----:B------:R-:W-:Y:S02]  /*3200*/  FSEL R34, R34, -INF , !P1 ;  /* 0xff80000022227808 */ /* 0x000fe40004800000 */
[----:B------:R-:W-:Y:S02]  /*3210*/  ISETP.NE.AND P1, PT, R29, RZ, PT ;  /* 0x000000ff1d00720c */ /* 0x000fe40003f25270 */
[----:B------:R-:W-:Y:S02]  /*3220*/  FMNMX.FTZ R3, R74, R3, !PT ;  /* 0x000000034a037209 */ /* 0x000fe40007810000 */
[----:B------:R-:W-:Y:S02]  /*3230*/  ISETP.GT.AND P1, PT, R2, 0x11, !P1 ;  /* 0x000000110200780c */ /* 0x000fe40004f24270 */
[----:B------:R-:W-:Y:S02]  /*3240*/  FMNMX.FTZ R3, R44, R3, !PT ;  /* 0x000000032c037209 */ /* 0x000fe40007810000 */
[----:B------:R-:W-:-:S02]  /*3250*/  ISETP.LT.OR P1, PT, R0, 0x12, P1 ;  /* 0x000000120000780c */ /* 0x000fc40000f21670 */
[----:B------:R-:W-:Y:S02]  /*3260*/  FMNMX.FTZ R3, R76, R3, !PT ;  /* 0x000000034c037209 */ /* 0x000fe40007810000 */
[----:B------:R-:W-:Y:S02]  /*3270*/  FSEL R35, R35, -INF , !P1 ;  /* 0xff80000023237808 */ /* 0x000fe40004800000 */
[----:B------:R-:W-:Y:S02]  /*3280*/  ISETP.NE.AND P1, PT, R33, RZ, PT ;  /* 0x000000ff2100720c */ /* 0x000fe40003f25270 */
[----:B------:R-:W-:Y:S02]  /*3290*/  FMNMX.FTZ R3, R48, R3, !PT ;  /* 0x0000000330037209 */ /* 0x000fe40007810000 */
[----:B------:R-:W-:Y:S02]  /*32a0*/  ISETP.GT.AND P1, PT, R2, 0x18, !P1 ;  /* 0x000000180200780c */ /* 0x000fe40004f24270 */
[----:B------:R-:W-:-:S02]  /*32b0*/  FMNMX.FTZ R3, R78, R3, !PT ;  /* 0x000000034e037209 */ /* 0x000fc40007810000 */
[----:B------:R-:W-:Y:S02]  /*32c0*/  ISETP.LT.OR P1, PT, R0, 0x19, P1 ;  /* 0x000000190000780c */ /* 0x000fe40000f21670 */
[----:B------:R-:W-:Y:S02]  /*32d0*/  FMNMX.FTZ R3, R52, R3, !PT ;  /* 0x0000000334037209 */ /* 0x000fe40007810000 */
[----:B------:R-:W-:Y:S02]  /*32e0*/  FSEL R38, R38, -INF , !P1 ;  /* 0xff80000026267808 */ /* 0x000fe40004800000 */
[----:B------:R-:W-:Y:S02]  /*32f0*/  ISETP.NE.AND P1, PT, R61, RZ, PT ;  /* 0x000000ff3d00720c */ /* 0x000fe40003f25270 */
[C---:B------:R-:W-:Y:S02]  /*3300*/  ISETP.GT.AND P2, PT, R2.reuse, 0x8, !P2 ;  /* 0x000000080200780c */ /* 0x040fe40005744270 */
[----:B------:R-:W-:-:S02]  /*3310*/  ISETP.GT.AND P1, PT, R2, 0x19, !P1 ;  /* 0x000000190200780c */ /* 0x000fc40004f24270 */
[----:B------:R-:W-:Y:S02]  /*3320*/  FMNMX.FTZ R5, R60, R3, !PT ;  /* 0x000000033c057209 */ /* 0x000fe40007810000 */
[C---:B------:R-:W-:Y:S02]  /*3330*/  ISETP.LT.OR P1, PT, R0.reuse, 0x1a, P1 ;  /* 0x0000001a0000780c */ /* 0x040fe40000f21670 */
[----:B------:R-:W-:Y:S01]  /*3340*/  ISETP.LT.OR P2, PT, R0, 0x9, P2 ;  /* 0x000000090000780c */ /* 0x000fe20001741670 */
[----:B------:R-:W0:Y:S01]  /*3350*/  SHFL.BFLY PT, R4, R5, 0x2, 0x1f ;  /* 0x0c401f0005047f89 */ /* 0x000e2200000e0000 */
[----:B------:R-:W-:Y:S02]  /*3360*/  FSEL R39, R39, -INF , !P1 ;  /* 0xff80000027277808 */ /* 0x000fe40004800000 */
[----:B------:R-:W-:Y:S02]  /*3370*/  ISETP.NE.AND P1, PT, R37, RZ, PT ;  /* 0x000000ff2500720c */ /* 0x000fe40003f25270 */
[----:B------:R-:W-:-:S02]  /*3380*/  FSEL R30, R30, -INF , !P2 ;  /* 0xff8000001e1e7808 */ /* 0x000fc40005000000 */
[----:B------:R-:W-:Y:S02]  /*3390*/  ISETP.GT.AND P1, PT, R2, 0x20, !P1 ;  /* 0x000000200200780c */ /* 0x000fe40004f24270 */
[----:B------:R-:W-:Y:S02]  /*33a0*/  ISETP.NE.AND P2, PT, R63, RZ, PT ;  /* 0x000000ff3f00720c */ /* 0x000fe40003f45270 */
[----:B------:R-:W-:Y:S02]  /*33b0*/  ISETP.LT.OR P1, PT, R0, 0x21, P1 ;  /* 0x000000210000780c */ /* 0x000fe40000f21670 */
[----:B------:R-:W-:Y:S02]  /*33c0*/  ISETP.NE.AND P6, PT, R28, RZ, PT ;  /* 0x000000ff1c00720c */ /* 0x000fe40003fc5270 */
[----:B------:R-:W-:Y:S02]  /*33d0*/  FSEL R42, R42, -INF , !P1 ;  /* 0xff8000002a2a7808 */ /* 0x000fe40004800000 */
[----:B------:R-:W-:-:S02]  /*33e0*/  ISETP.GT.AND P1, PT, R2, 0x21, !P2 ;  /* 0x000000210200780c */ /* 0x000fc40005724270 */
[----:B------:R-:W-:Y:S02]  /*33f0*/  ISETP.NE.AND P2, PT, R65, RZ, PT ;  /* 0x000000ff4100720c */ /* 0x000fe40003f45270 */
[----:B------:R-:W-:Y:S02]  /*3400*/  ISETP.LT.OR P1, PT, R0, 0x22, P1 ;  /* 0x000000220000780c */ /* 0x000fe40000f21670 */
[C---:B------:R-:W-:Y:S02]  /*3410*/  ISETP.GT.AND P2, PT, R2.reuse, 0x29, !P2 ;  /* 0x000000290200780c */ /* 0x040fe40005744270 */
[----:B------:R-:W-:Y:S02]  /*3420*/  FSEL R43, R43, -INF , !P1 ;  /* 0xff8000002b2b7808 */ /* 0x000fe40004800000 */
[----:B------:R-:W-:Y:S02]  /*3430*/  ISETP.GT.AND P1, PT, R2, RZ, !P6 ;  /* 0x000000ff0200720c */ /* 0x000fe40007724270 */
[----:B0-----:R-:W-:-:S02]  /*3440*/  FMNMX.FTZ R9, R5, R4, !PT ;  /* 0x0000000405097209 */ /* 0x001fc40007810000 */
[----:B------:R-:W-:Y:S02]  /*3450*/  ISETP.LT.OR P1, PT, R0, 0x1, P1 ;  /* 0x000000010000780c */ /* 0x000fe40000f21670 */
[----:B------:R-:W-:Y:S01]  /*3460*/  ISETP.NE.AND P6, PT, R45, RZ, PT ;  /* 0x000000ff2d00720c */ /* 0x000fe20003fc5270 */
[----:B------:R-:W0:Y:S01]  /*3470*/  SHFL.BFLY PT, R28, R9, 0x1, 0x1f ;  /* 0x0c201f00091c7f89 */ /* 0x000e2200000e0000 */
[----:B------:R-:W-:Y:S02]  /*3480*/  FSEL R26, R26, -INF , !P1 ;  /* 0xff8000001a1a7808 */ /* 0x000fe40004800000 */
[----:B------:R-:W-:Y:S02]  /*3490*/  ISETP.NE.AND P1, PT, R41, RZ, PT ;  /* 0x000000ff2900720c */ /* 0x000fe40003f25270 */
[----:B------:R-:W-:Y:S02]  /*34a0*/  FMNMX.FTZ R3, R26, R27, !PT ;  /* 0x0000001b1a037209 */ /* 0x000fe40007810000 */
[----:B------:R-:W-:-:S02]  /*34b0*/  ISETP.GT.AND P1, PT, R2, 0x28, !P1 ;  /* 0x000000280200780c */ /* 0x000fc40004f24270 */
[----:B------:R-:W-:Y:S02]  /*34c0*/  FMNMX.FTZ R4, R30, R3, !PT ;  /* 0x000000031e047209 */ /* 0x000fe40007810000 */
[----:B------:R-:W-:Y:S02]  /*34d0*/  ISETP.LT.OR P1, PT, R0, 0x29, P1 ;  /* 0x000000290000780c */ /* 0x000fe40000f21670 */
[----:B------:R-:W-:Y:S02]  /*34e0*/  FMNMX.FTZ R3, R31, R4, !PT ;  /* 0x000000041f037209 */ /* 0x000fe40007810000 */
[----:B------:R-:W-:Y:S02]  /*34f0*/  FSEL R46, R46, -INF , !P1 ;  /* 0xff8000002e2e7808 */ /* 0x000fe40004800000 */
[----:B------:R-:W-:Y:S02]  /*3500*/  FMNMX.FTZ R24, R34, R3, !PT ;  /* 0x0000000322187209 */ /* 0x000fe40007810000 */
[----:B------:R-:W-:-:S02]  /*3510*/  ISETP.GT.AND P3, PT, R2, 0x30, !P3 ;  /* 0x000000300200780c */ /* 0x000fc40005f64270 */
[----:B------:R-:W-:Y:S02]  /*3520*/  FMNMX.FTZ R3, R35, R24, !PT ;  /* 0x0000001823037209 */ /* 0x000fe40007810000 */
[----:B------:R-:W-:Y:S02]  /*3530*/  ISETP.LT.OR P2, PT, R0, 0x2a, P2 ;  /* 0x0000002a0000780c */ /* 0x000fe40001741670 */
[----:B------:R-:W-:Y:S02]  /*3540*/  FMNMX.FTZ R24, R38, R3, !PT ;  /* 0x0000000326187209 */ /* 0x000fe40007810000 */
[----:B0-----:R-:W-:Y:S02]  /*3550*/  FMNMX.FTZ R4, R9, R28, !PT ;  /* 0x0000001c09047209 */ /* 0x001fe40007810000 */
[----:B------:R-:W-:Y:S02]  /*3560*/  FMNMX.FTZ R3, R39, R24, !PT ;  /* 0x0000001827037209 */ /* 0x000fe40007810000 */
[C---:B------:R-:W-:Y:S01]  /*3570*/  FSETP.NEU.FTZ.AND P1, PT, R4.reuse, -INF , PT ;  /* 0xff8000000400780b */ /* 0x040fe20003f3d000 */
[----:B------:R-:W-:Y:S01]  /*3580*/  FMUL.FTZ R5, R4, UR10 ;  /* 0x0000000a04057c20 */ /* 0x000fe20008410000 */
[----:B------:R-:W-:-:S02]  /*3590*/  FMNMX.FTZ R24, R42, R3, !PT ;  /* 0x000000032a187209 */ /* 0x000fc40007810000 */
[C---:B------:R-:W-:Y:S02]  /*35a0*/  ISETP.GT.AND P4, PT, R2.reuse, 0x31, !P4 ;  /* 0x000000310200780c */ /* 0x040fe40006784270 */
[----:B------:R-:W-:Y:S02]  /*35b0*/  FMNMX.FTZ R3, R43, R24, !PT ;  /* 0x000000182b037209 */ /* 0x000fe40007810000 */
[----:B------:R-:W-:Y:S02]  /*35c0*/  FSEL R5, R5, RZ, P1 ;  /* 0x000000ff05057208 */ /* 0x000fe40000800000 */
[C---:B------:R-:W-:Y:S02]  /*35d0*/  ISETP.GT.AND P5, PT, R2.reuse, 0x38, !P5 ;  /* 0x000000380200780c */ /* 0x040fe40006fa4270 */
[----:B------:R-:W-:Y:S01]  /*35e0*/  ISETP.GT.AND P1, PT, R2, 0x39, !P6 ;  /* 0x000000390200780c */ /* 0x000fe20007724270 */
[--C-:B------:R-:W-:Y:S01]  /*35f0*/  FFMA.FTZ R9, R32, UR10, -R5.reuse ;  /* 0x0000000a20097c23 */ /* 0x100fe20008010805 */
[----:B------:R-:W-:Y:S01]  /*3600*/  ISETP.LT.OR P3, PT, R0, 0x31, P3 ;  /* 0x000000310000780c */ /* 0x000fe20001f61670 */
[--C-:B------:R-:W-:Y:S01]  /*3610*/  FFMA.FTZ R24, R56, UR10, -R5.reuse ;  /* 0x0000000a38187c23 */ /* 0x100fe20008010805 */
[----:B------:R-:W-:Y:S01]  /*3620*/  FSEL R47, R47, -INF , !P2 ;  /* 0xff8000002f2f7808 */ /* 0x000fe20005000000 */
[--C-:B------:R-:W-:Y:S01]  /*3630*/  FFMA.FTZ R25, R66, UR10, -R5.reuse ;  /* 0x0000000a42197c23 */ /* 0x100fe20008010805 */
[----:B------:R-:W-:Y:S01]  /*3640*/  FMNMX.FTZ R2, R46, R3, !PT ;  /* 0x000000032e027209 */ /* 0x000fe20007810000 */
[----:B------:R-:W-:Y:S01]  /*3650*/  MUFU.EX2 R9, R9 ;  /* 0x0000000900097308 */ /* 0x000fe20000000800 */
[----:B------:R-:W-:Y:S01]  /*3660*/  ISETP.LT.OR P4, PT, R0, 0x32, P4 ;  /* 0x000000320000780c */ /* 0x000fe20002781670 */
[--C-:B------:R-:W-:Y:S01]  /*3670*/  FFMA.FTZ R28, R68, UR10, -R5.reuse ;  /* 0x0000000a441c7c23 */ /* 0x100fe20008010805 */
[----:B------:R-:W-:Y:S01]  /*3680*/  FSEL R50, R50, -INF , !P3 ;  /* 0xff80000032327808 */ /* 0x000fe20005800000 */
[--C-:B------:R-:W-:Y:S01]  /*3690*/  FFMA.FTZ R29, R70, UR10, -R5.reuse ;  /* 0x0000000a461d7c23 */ /* 0x100fe20008010805 */
[----:B------:R-:W-:Y:S01]  /*36a0*/  FMNMX.FTZ R3, R47, R2, !PT ;  /* 0x000000022f037209 */ /* 0x000fe20007810000 */
[--C-:B------:R-:W-:Y:S01]  /*36b0*/  FFMA.FTZ R32, R36, UR10, -R5.reuse ;  /* 0x0000000a24207c23 */ /* 0x100fe20008010805 */
[----:B------:R-:W-:Y:S01]  /*36c0*/  ISETP.LT.OR P5, PT, R0, 0x39, P5 ;  /* 0x000000390000780c */ /* 0x000fe20002fa1670 */
[----:B------:R-:W0:Y:S01]  /*36d0*/  MUFU.EX2 R24, R24 ;  /* 0x0000001800187308 */ /* 0x000e220000000800 */
[----:B------:R-:W-:Y:S01]  /*36e0*/  FSEL R51, R51, -INF , !P4 ;  /* 0xff80000033337808 */ /* 0x000fe20006000000 */
[--C-:B------:R-:W-:Y:S01]  /*36f0*/  FFMA.FTZ R36, R40, UR10, -R5.reuse ;  /* 0x0000000a28247c23 */ /* 0x100fe20008010805 */
[----:B------:R-:W-:Y:S01]  /*3700*/  FMNMX.FTZ R2, R50, R3, !PT ;  /* 0x0000000332027209 */ /* 0x000fe20007810000 */
[--C-:B------:R-:W-:Y:S01]  /*3710*/  FFMA.FTZ R40, R44, UR10, -R5.reuse ;  /* 0x0000000a2c287c23 */ /* 0x100fe20008010805 */
[----:B------:R-:W-:Y:S01]  /*3720*/  ISETP.LT.OR P1, PT, R0, 0x3a, P1 ;  /* 0x0000003a0000780c */ /* 0x000fe20000f21670 */
[--C-:B------:R-:W-:Y:S01]  /*3730*/  FFMA.FTZ R44, R48, UR10, -R5.reuse ;  /* 0x0000000a302c7c23 */ /* 0x100fe20008010805 */
[----:B------:R-:W-:Y:S01]  /*3740*/  FSEL R54, R54, -INF , !P5 ;  /* 0xff80000036367808 */ /* 0x000fe20006800000 */
[----:B------:R-:W-:Y:S01]  /*3750*/  MUFU.EX2 R25, R25 ;  /* 0x0000001900197308 */ /* 0x000fe20000000800 */
[----:B------:R-:W-:Y:S01]  /*3760*/  FMNMX.FTZ R3, R51, R2, !PT ;  /* 0x0000000233037209 */ /* 0x000fe20007810000 */
[--C-:B------:R-:W-:Y:S01]  /*3770*/  FFMA.FTZ R2, R64, UR10, -R5.reuse ;  /* 0x0000000a40027c23 */ /* 0x100fe20008010805 */
[----:B------:R-:W-:Y:S01]  /*3780*/  FSEL R55, R55, -INF , !P1 ;  /* 0xff80000037377808 */ /* 0x000fe20004800000 */
[--C-:B------:R-:W-:Y:S01]  /*3790*/  FFMA.FTZ R33, R72, UR10, -R5.reuse ;  /* 0x0000000a48217c23 */ /* 0x100fe20008010805 */
[----:B------:R-:W-:Y:S01]  /*37a0*/  FMNMX.FTZ R0, R54, R3, !PT ;  /* 0x0000000336007209 */ /* 0x000fe20007810000 */
[--C-:B------:R-:W-:Y:S01]  /*37b0*/  FFMA.FTZ R41, R76, UR10, -R5.reuse ;  /* 0x0000000a4c297c23 */ /* 0x100fe20008010805 */
[----:B------:R-:W-:Y:S01]  /*37c0*/  R2UR UR11, R18 ;  /* 0x00000000120b72ca */ /* 0x000fe200000e0000 */
[----:B------:R-:W1:Y:S01]  /*37d0*/  MUFU.EX2 R198, R2 ;  /* 0x0000000200c67308 */ /* 0x000e620000000800 */
[----:B------:R-:W-:Y:S01]  /*37e0*/  FMNMX.FTZ R0, R55, R0, !PT ;  /* 0x0000000037007209 */ /* 0x000fe20007810000 */
[----:B0-----:R-:W-:Y:S01]  /*37f0*/  FADD.FTZ R49, R9, R24 ;  /* 0x0000001809317221 */ /* 0x001fe20000010000 */
[----:B------:R-:W-:Y:S01]  /*3800*/  FFMA.FTZ R45, R78, UR10, -R5 ;  /* 0x0000000a4e2d7c23 */ /* 0x000fe20008010805 */
[----:B------:R-:W-:-:S02]  /*3810*/  F2FP.BF16.F32.PACK_AB R196, R24, R9 ;  /* 0x0000000918c4723e */ /* 0x000fc400000010ff */
[----:B------:R-:W0:Y:S01]  /*3820*/  SHFL.BFLY PT, R3, R0, 0x2, 0x1f ;  /* 0x0c401f0000037f89 */ /* 0x000e2200000e0000 */
[----:B------:R-:W-:Y:S01]  /*3830*/  R2UR UR5, R23 ;  /* 0x00000000170572ca */ /* 0x000fe200000e0000 */
[----:B------:R-:W2:Y:S01]  /*3840*/  MUFU.EX2 R28, R28 ;  /* 0x0000001c001c7308 */ /* 0x000ea20000000800 */
[----:B------:R-:W-:-:S07]  /*3850*/  R2UR UR4, R22 ;  /* 0x00000000160472ca */ /* 0x000fce00000e0000 */
[----:B------:R-:W3:Y:S01]  /*3860*/  MUFU.EX2 R29, R29 ;  /* 0x0000001d001d7308 */ /* 0x000ee20000000800 */
[----:B-1----:R-:W-:Y:S01]  /*3870*/  FADD.FTZ R48, R198, R49 ;  /* 0x00000031c6307221 */ /* 0x002fe20000010000 */
[C---:B------:R-:W-:Y:S02]  /*3880*/  F2FP.BF16.F32.PACK_AB R198, R25.reuse, R198 ;  /* 0x000000c619c6723e */ /* 0x040fe400000010ff */
[----:B------:R-:W-:Y:S01]  /*3890*/  UISETP.NE.AND UP1, UPT, UR5, URZ, UPT ;  /* 0x0000003f0500728c */ /* 0x000fe2000bf25270 */
[----:B------:R-:W-:Y:S01]  /*38a0*/  FADD.FTZ R49, R25, R48 ;  /* 0x0000003019317221 */ /* 0x000fe20000010000 */
[----:B------:R-:W-:Y:S02]  /*38b0*/  UISETP.NE.AND UP0, UPT, UR4, URZ, UPT ;  /* 0x0000003f0400728c */ /* 0x000fe4000bf05270 */
[----:B------:R-:W1:Y:S01]  /*38c0*/  MUFU.EX2 R32, R32 ;  /* 0x0000002000207308 */ /* 0x000e620000000800 */
[----:B--2---:R-:W-:Y:S01]  /*38d0*/  FADD.FTZ R48, R28, R49 ;  /* 0x000000311c307221 */ /* 0x004fe20000010000 */
[----:B0-----:R-:W-:Y:S01]  /*38e0*/  FMNMX.FTZ R2, R0, R3, !PT ;  /* 0x0000000300027209 */ /* 0x001fe20007810000 */
[----:B------:R-:W-:-:S05]  /*38f0*/  FFMA.FTZ R0, R74, UR10, -R5 ;  /* 0x0000000a4a007c23 */ /* 0x000fca0008010805 */
[----:B------:R-:W0:Y:S01]  /*3900*/  MUFU.EX2 R33, R33 ;  /* 0x0000002100217308 */ /* 0x000e220000000800 */
[C---:B---3--:R-:W-:Y:S01]  /*3910*/  FADD.FTZ R49, R29.reuse, R48 ;  /* 0x000000301d317221 */ /* 0x048fe20000010000 */
[----:B------:R-:W-:Y:S01]  /*3920*/  @UP1 ULDC UR4, c[0x0][0x44c] ;  /* 0x0001130000041ab9 */ /* 0x000fe20000000800 */
[----:B------:R-:W2:Y:S01]  /*3930*/  SHFL.BFLY PT, R3, R2, 0x1, 0x1f ;  /* 0x0c201f0002037f89 */ /* 0x000ea200000e0000 */
[----:B------:R-:W-:Y:S01]  /*3940*/  UIMAD.WIDE.U32 UR4, UR38, UR4, URZ ;  /* 0x00000004260472a5 */ /* 0x000fe2000f8e003f */
[----:B------:R-:W-:Y:S01]  /*3950*/  F2FP.BF16.F32.PACK_AB R192, R29, R28 ;  /* 0x0000001c1dc0723e */ /* 0x000fe200000010ff */
[----:B------:R-:W-:Y:S02]  /*3960*/  @UP1 ULDC UR14, c[0x0][0x450] ;  /* 0x00011400000e1ab9 */ /* 0x000fe40000000800 */
[----:B------:R3:W-:Y:S01]  /*3970*/  MUFU.EX2 R37, R0 ;  /* 0x0000000000257308 */ /* 0x0007e20000000800 */
[----:B-1----:R-:W-:Y:S01]  /*3980*/  FADD.FTZ R48, R32, R49 ;  /* 0x0000003120307221 */ /* 0x002fe20000010000 */
[----:B------:R-:W-:-:S04]  /*3990*/  @UP1 USHF.R.U32.HI UR38, URZ, UR14, UR5 ;  /* 0x0000000e3f261299 */ /* 0x000fc80008011605 */
[----:B------:R-:W-:Y:S02]  /*39a0*/  UIADD3 UR38, UR11, UR38, URZ ;  /* 0x000000260b267290 */ /* 0x000fe4000fffe03f */
[----:B------:R-:W1:Y:S01]  /*39b0*/  MUFU.EX2 R36, R36 ;  /* 0x0000002400247308 */ /* 0x000e620000000800 */
[C---:B0-----:R-:W-:Y:S01]  /*39c0*/  FADD.FTZ R53, R33.reuse, R48 ;  /* 0x0000003021357221 */ /* 0x041fe20000010000 */
[----:B------:R-:W-:Y:S01]  /*39d0*/  UIADD3 UR6, UR38, UR6, URZ ;  /* 0x0000000626067290 */ /* 0x000fe2000fffe03f */
[----:B------:R-:W-:-:S05]  /*39e0*/  F2FP.BF16.F32.PACK_AB R194, R33, R32 ;  /* 0x0000002021c2723e */ /* 0x000fca00000010ff */
[----:B------:R-:W0:Y:S01]  /*39f0*/  MUFU.EX2 R40, R40 ;  /* 0x0000002800287308 */ /* 0x000e220000000800 */
[----:B--2---:R-:W-:Y:S01]  /*3a00*/  FMNMX.FTZ R3, R2, R3, !PT ;  /* 0x0000000302037209 */ /* 0x004fe20007810000 */
[--C-:B------:R-:W-:Y:S01]  /*3a10*/  FFMA.FTZ R2, R52, UR10, -R5.reuse ;  /* 0x0000000a34027c23 */ /* 0x100fe20008010805 */
[----:B------:R-:W-:Y:S02]  /*3a20*/  FFMA.FTZ R5, R60, UR10, -R5 ;  /* 0x0000000a3c057c23 */ /* 0x000fe40008010805 */
[C---:B------:R-:W-:Y:S01]  /*3a30*/  FSETP.NEU.FTZ.AND P1, PT, R3.reuse, -INF , PT ;  /* 0xff8000000300780b */ /* 0x040fe20003f3d000 */
[----:B---3--:R-:W-:Y:S02]  /*3a40*/  FMUL.FTZ R0, R3, UR10 ;  /* 0x0000000a03007c20 */ /* 0x008fe40008410000 */
[----:B------:R-:W2:Y:S01]  /*3a50*/  MUFU.EX2 R41, R41 ;  /* 0x0000002900297308 */ /* 0x000ea20000000800 */
[----:B-1----:R-:W-:Y:S01]  /*3a60*/  FADD.FTZ R48, R36, R53 ;  /* 0x0000003524307221 */ /* 0x002fe20000010000 */
[----:B------:R-:W-:-:S02]  /*3a70*/  F2FP.BF16.F32.PACK_AB R188, R37, R36 ;  /* 0x0000002425bc723e */ /* 0x000fc400000010ff */
[----:B------:R-:W-:Y:S01]  /*3a80*/  FSEL R0, R0, RZ, P1 ;  /* 0x000000ff00007208 */ /* 0x000fe20000800000 */
[----:B------:R-:W-:Y:S01]  /*3a90*/  FADD.FTZ R53, R37, R48 ;  /* 0x0000003025357221 */ /* 0x000fe20000010000 */
[----:B------:R-:W-:Y:S02]  /*3aa0*/  PLOP3.LUT P1, PT, PT, PT, UP0, 0x40, 0x0 ;  /* 0x000000000000781c */ /* 0x000fe40003f2e808 */
        /* <DEDUP_REMOVED lines=14> */
[----:B0-----:R-:W-:Y:S01]  /*3b90*/  FADD.FTZ R48, R40, R53 ;  /* 0x0000003528307221 */ /* 0x001fe20000010000 */
[--C-:B------:R-:W-:Y:S01]  /*3ba0*/  FFMA.FTZ R50, R50, UR10, -R0.reuse ;  /* 0x0000000a32327c23 */ /* 0x100fe20008010800 */
[----:B------:R-:W0:Y:S01]  /*3bb0*/  MUFU.EX2 R27, R27 ;  /* 0x0000001b001b7308 */ /* 0x000e220000000800 */
[--C-:B------:R-:W-:Y:S01]  /*3bc0*/  FFMA.FTZ R51, R51, UR10, -R0.reuse ;  /* 0x0000000a33337c23 */ /* 0x100fe20008010800 */
[--C-:B------:R-:W-:Y:S01]  /*3bd0*/  FFMA.FTZ R54, R54, UR10, -R0.reuse ;  /* 0x0000000a36367c23 */ /* 0x100fe20008010800 */
[----:B------:R-:W-:Y:S01]  /*3be0*/  FFMA.FTZ R0, R55, UR10, -R0 ;  /* 0x0000000a37007c23 */ /* 0x000fe20008010800 */
[----:B--2---:R-:W-:-:S04]  /*3bf0*/  F2FP.BF16.F32.PACK_AB R190, R41, R40 ;  /* 0x0000002829be723e */ /* 0x004fc800000010ff */
[----:B------:R-:W1:Y:S08]  /*3c00*/  MUFU.EX2 R30, R30 ;  /* 0x0000001e001e7308 */ /* 0x000e700000000800 */
[----:B------:R-:W2:Y:S01]  /*3c10*/  MUFU.EX2 R31, R31 ;  /* 0x0000001f001f7308 */ /* 0x000ea20000000800 */
[----:B0-----:R-:W-:Y:S01]  /*3c20*/  FADD.FTZ R49, R26, R27 ;  /* 0x0000001b1a317221 */ /* 0x001fe20000010000 */
[----:B------:R-:W-:-:S06]  /*3c30*/  F2FP.BF16.F32.PACK_AB R197, R27, R26 ;  /* 0x0000001a1bc5723e */ /* 0x000fcc00000010ff */
[----:B------:R-:W0:Y:S01]  /*3c40*/  MUFU.EX2 R34, R34 ;  /* 0x0000002200227308 */ /* 0x000e220000000800 */
[----:B-1----:R-:W-:-:S07]  /*3c50*/  FADD.FTZ R18, R30, R49 ;  /* 0x000000311e127221 */ /* 0x002fce0000010000 */
[----:B------:R-:W1:Y:S01]  /*3c60*/  MUFU.EX2 R35, R35 ;  /* 0x0000002300237308 */ /* 0x000e620000000800 */
[C---:B--2---:R-:W-:Y:S01]  /*3c70*/  FADD.FTZ R49, R31.reuse, R18 ;  /* 0x000000121f317221 */ /* 0x044fe20000010000 */
[----:B------:R-:W-:-:S06]  /*3c80*/  F2FP.BF16.F32.PACK_AB R199, R31, R30 ;  /* 0x0000001e1fc7723e */ /* 0x000fcc00000010ff */
[----:B------:R-:W2:Y:S01]  /*3c90*/  MUFU.EX2 R38, R38 ;  /* 0x0000002600267308 */ /* 0x000ea20000000800 */
[----:B0-----:R-:W-:Y:S01]  /*3ca0*/  FADD.FTZ R18, R34, R49 ;  /* 0x0000003122127221 */ /* 0x001fe20000010000 */
[----:B------:R-:W-:-:S04]  /*3cb0*/  FADD.FTZ R49, R41, R48 ;  /* 0x0000003029317221 */ /* 0x000fc80000010000 */
[----:B------:R-:W-:Y:S02]  /*3cc0*/  FADD.FTZ R24, R44, R49 ;  /* 0x000000312c187221 */ /* 0x000fe40000010000 */
[----:B------:R-:W0:Y:S01]  /*3cd0*/  MUFU.EX2 R39, R39 ;  /* 0x0000002700277308 */ /* 0x000e220000000800 */
[C---:B-1----:R-:W-:Y:S01]  /*3ce0*/  FADD.FTZ R9, R35.reuse, R18 ;  /* 0x0000001223097221 */ /* 0x042fe20000010000 */
[----:B------:R-:W-:-:S06]  /*3cf0*/  F2FP.BF16.F32.PACK_AB R193, R35, R34 ;  /* 0x0000002223c1723e */ /* 0x000fcc00000010ff */
[----:B------:R-:W1:Y:S01]  /*3d00*/  MUFU.EX2 R42, R42 ;  /* 0x0000002a002a7308 */ /* 0x000e620000000800 */
[----:B--2---:R-:W-:-:S07]  /*3d10*/  FADD.FTZ R18, R38, R9 ;  /* 0x0000000926127221 */ /* 0x004fce0000010000 */
[----:B------:R-:W2:Y:S01]  /*3d20*/  MUFU.EX2 R45, R45 ;  /* 0x0000002d002d7308 */ /* 0x000ea20000000800 */
[C---:B0-----:R-:W-:Y:S01]  /*3d30*/  FADD.FTZ R9, R39.reuse, R18 ;  /* 0x0000001227097221 */ /* 0x041fe20000010000 */
[----:B------:R-:W-:-:S06]  /*3d40*/  F2FP.BF16.F32.PACK_AB R195, R39, R38 ;  /* 0x0000002627c3723e */ /* 0x000fcc00000010ff */
[----:B------:R-:W0:Y:S01]  /*3d50*/  MUFU.EX2 R43, R43 ;  /* 0x0000002b002b7308 */ /* 0x000e220000000800 */
[----:B-1----:R-:W-:-:S07]  /*3d60*/  FADD.FTZ R18, R42, R9 ;  /* 0x000000092a127221 */ /* 0x002fce0000010000 */
[----:B------:R-:W1:Y:S01]  /*3d70*/  MUFU.EX2 R2, R2 ;  /* 0x0000000200027308 */ /* 0x000e620000000800 */
[C---:B--2---:R-:W-:Y:S01]  /*3d80*/  FADD.FTZ R25, R45.reuse, R24 ;  /* 0x000000182d197221 */ /* 0x044fe20000010000 */
[----:B------:R-:W-:-:S06]  /*3d90*/  F2FP.BF16.F32.PACK_AB R184, R45, R44 ;  /* 0x0000002c2db8723e */ /* 0x000fcc00000010ff */
[----:B------:R-:W2:Y:S01]  /*3da0*/  MUFU.EX2 R5, R5 ;  /* 0x0000000500057308 */ /* 0x000ea20000000800 */
[C---:B0-----:R-:W-:Y:S01]  /*3db0*/  FADD.FTZ R9, R43.reuse, R18 ;  /* 0x000000122b097221 */ /* 0x041fe20000010000 */
[----:B------:R-:W-:-:S06]  /*3dc0*/  F2FP.BF16.F32.PACK_AB R189, R43, R42 ;  /* 0x0000002a2bbd723e */ /* 0x000fcc00000010ff */
[----:B------:R-:W0:Y:S01]  /*3dd0*/  MUFU.EX2 R46, R46 ;  /* 0x0000002e002e7308 */ /* 0x000e220000000800 */
[----:B-1----:R-:W-:-:S07]  /*3de0*/  FADD.FTZ R24, R2, R25 ;  /* 0x0000001902187221 */ /* 0x002fce0000010000 */
[----:B------:R-:W1:Y:S01]  /*3df0*/  MUFU.EX2 R47, R47 ;  /* 0x0000002f002f7308 */ /* 0x000e620000000800 */
[C---:B--2---:R-:W-:Y:S01]  /*3e00*/  F2FP.BF16.F32.PACK_AB R186, R5.reuse, R2 ;  /* 0x0000000205ba723e */ /* 0x044fe200000010ff */
[----:B------:R-:W-:-:S06]  /*3e10*/  FADD.FTZ R18, R5, R24 ;  /* 0x0000001805127221 */ /* 0x000fcc0000010000 */
[----:B------:R-:W2:Y:S01]  /*3e20*/  MUFU.EX2 R50, R50 ;  /* 0x0000003200327308 */ /* 0x000ea20000000800 */
[----:B0-----:R-:W-:-:S07]  /*3e30*/  FADD.FTZ R2, R46, R9 ;  /* 0x000000092e027221 */ /* 0x001fce0000010000 */
[----:B------:R-:W0:Y:S01]  /*3e40*/  MUFU.EX2 R51, R51 ;  /* 0x0000003300337308 */ /* 0x000e220000000800 */
[C---:B-1----:R-:W-:Y:S01]  /*3e50*/  FADD.FTZ R5, R47.reuse, R2 ;  /* 0x000000022f057221 */ /* 0x042fe20000010000 */
[----:B------:R-:W-:-:S06]  /*3e60*/  F2FP.BF16.F32.PACK_AB R191, R47, R46 ;  /* 0x0000002e2fbf723e */ /* 0x000fcc00000010ff */
[----:B------:R-:W1:Y:S01]  /*3e70*/  MUFU.EX2 R54, R54 ;  /* 0x0000003600367308 */ /* 0x000e620000000800 */
[----:B--2---:R-:W-:-:S07]  /*3e80*/  FADD.FTZ R2, R50, R5 ;  /* 0x0000000532027221 */ /* 0x004fce0000010000 */
[----:B------:R1:W2:Y:S01]  /*3e90*/  MUFU.EX2 R187, R0 ;  /* 0x0000000000bb7308 */ /* 0x0002a20000000800 */
[C---:B0-----:R-:W-:Y:S01]  /*3ea0*/  FADD.FTZ R5, R51.reuse, R2 ;  /* 0x0000000233057221 */ /* 0x041fe20000010000 */
[----:B------:R-:W-:-:S03]  /*3eb0*/  F2FP.BF16.F32.PACK_AB R185, R51, R50 ;  /* 0x0000003233b9723e */ /* 0x000fc600000010ff */
[----:B-1----:R-:W-:-:S04]  /*3ec0*/  FADD.FTZ R0, R54, R5 ;  /* 0x0000000536007221 */ /* 0x002fc80000010000 */
[C---:B--2---:R-:W-:Y:S01]  /*3ed0*/  FADD.FTZ R9, R187.reuse, R0 ;  /* 0x00000000bb097221 */ /* 0x044fe20000010000 */
[----:B------:R-:W-:Y:S01]  /*3ee0*/  F2FP.BF16.F32.PACK_AB R187, R187, R54 ;  /* 0x00000036bbbb723e */ /* 0x000fe200000010ff */
[----:B------:R-:W-:Y:S06]  /*3ef0*/  @P1 BRA `(.L_x_1015) ;  /* 0x00000000004c1947 */ /* 0x000fec0003800000 */
[----:B------:R-:W-:Y:S01]  /*3f00*/  ISETP.LT.AND P1, PT, RZ, UR38, PT ;  /* 0x00000026ff007c0c */ /* 0x000fe2000bf21270 */
[----:B------:R-:W-:-:S12]  /*3f10*/  UIADD3 UR11, UR38, -0x1, URZ ;  /* 0xffffffff260b7890 */ /* 0x000fd8000fffe03f */
[----:B------:R-:W-:Y:S05]  /*3f20*/  @P1 BRA `(.L_x_1016) ;  /* 0x0000000000201947 */ /* 0x000fea0003800000 */
[----:B------:R-:W-:Y:S01]  /*3f30*/  ULDC UR18, c[0x0][0x9e4] ;  /* 0x0002790000127ab9 */ /* 0x000fe20000000800 */
[----:B------:R-:W-:Y:S02]  /*3f40*/  UIADD3 UR11, -UR38, URZ, URZ ;  /* 0x0000003f260b7290 */ /* 0x000fe4000fffe13f */
[----:B------:R-:W-:-:S11]  /*3f50*/  UISETP.NE.AND UP0, UPT, UR18, 0x1, UPT ;  /* 0x000000011200788c */ /* 0x000fd6000bf05270 */
[----:B------:R-:W-:Y:S02]  /*3f60*/  @UP0 ULDC.64 UR4, c[0x0][0x9e8] ;  /* 0x00027a0000040ab9 */ /* 0x000fe40000000a00 */
[----:B------:R-:W-:-:S04]  /*3f70*/  UIMAD.WIDE.U32 UR14, UR11, UR4, URZ ;  /* 0x000000040b0e72a5 */ /* 0x000fc8000f8e003f */
[----:B------:R-:W-:-:S04]  /*3f80*/  @UP0 USHF.R.U32.HI UR11, URZ, UR5, UR15 ;  /* 0x000000053f0b0299 */ /* 0x000fc8000801160f */
[----:B------:R-:W-:Y:S01]  /*3f90*/  ULOP3.LUT UR11, URZ, UR11, URZ, 0x33, !UPT ;  /* 0x0000000b3f0b7292 */ /* 0x000fe2000f8e333f */
[----:B------:R-:W-:Y:S11]  /*3fa0*/  BRA `(.L_x_1017) ;  /* 0x0000000000147947 */ /* 0x000ff60003800000 */
.L_x_1016:
[----:B------:R-:W-:Y:S02]  /*3fb0*/  ULDC UR18, c[0x0][0x9e4] ;  /* 0x0002790000127ab9 */ /* 0x000fe40000000800 */
[----:B------:R-:W-:-:S11]  /*3fc0*/  UISETP.NE.AND UP0, UPT, UR18, 0x1, UPT ;  /* 0x000000011200788c */ /* 0x000fd6000bf05270 */
[----:B------:R-:W-:Y:S02]  /*3fd0*/  @UP0 ULDC.64 UR4, c[0x0][0x9e8] ;  /* 0x00027a0000040ab9 */ /* 0x000fe40000000a00 */
[----:B------:R-:W-:-:S04]  /*3fe0*/  UIMAD.WIDE.U32 UR14, UR11, UR4, URZ ;  /* 0x000000040b0e72a5 */ /* 0x000fc8000f8e003f */
[----:B------:R-:W-:-:S12]  /*3ff0*/  @UP0 USHF.R.U32.HI UR11, URZ, UR5, UR15 ;  /* 0x000000053f0b0299 */ /* 0x000fd8000801160f */
.L_x_1017:
[----:B------:R-:W-:-:S04]  /*4000*/  UIMAD UR11, UR11, UR18, UR18 ;  /* 0x000000120b0b72a4 */ /* 0x000fc8000f8e0212 */
[----:B------:R-:W-:-:S04]  /*4010*/  UISETP.LT.AND UP0, UPT, UR6, UR11, UPT ;  /* 0x0000000b0600728c */ /* 0x000fc8000bf01270 */
[----:B------:R-:W-:-:S12]  /*4020*/  USEL UR6, UR6, UR11, UP0 ;  /* 0x0000000b06067287 */ /* 0x000fd80008000000 */
.L_x_1015:
[----:B------:R-:W-:Y:S01]  /*4030*/  R2UR UR5, R201 ;  /* 0x00000000c90572ca */ /* 0x000fe200000e0000 */
[----:B------:R-:W-:Y:S01]  /*4040*/  USHF.R.S32.HI UR4, URZ, 0x1f, UR6 ;  /* 0x0000001f3f047899 */ /* 0x000fe20008011406 */
[----:B------:R-:W-:Y:S01]  /*4050*/  IMAD.MOV.U32 R0, RZ, RZ, 0x3f800000 ;  /* 0x3f800000ff007424 */ /* 0x000fe200078e00ff */
[----:B------:R-:W-:Y:S01]  /*4060*/  CS2R R150, SRZ ;  /* 0x0000000000967805 */ /* 0x000fe2000001ff00 */
[----:B------:R-:W-:Y:S01]  /*4070*/  IMAD.MOV.U32 R2, RZ, RZ, 0x3f800000 ;  /* 0x3f800000ff027424 */ /* 0x000fe200078e00ff */
[----:B------:R-:W-:Y:S01]  /*4080*/  ULEA.HI UR4, UR4, UR6, URZ, 0x6 ;  /* 0x0000000604047291 */ /* 0x000fe2000f8f303f */
[----:B------:R-:W-:Y:S02]  /*4090*/  CS2R R148, SRZ ;  /* 0x0000000000947805 */ /* 0x000fe4000001ff00 */
[----:B------:R-:W-:Y:S02]  /*40a0*/  CS2R R146, SRZ ;  /* 0x0000000000927805 */ /* 0x000fe4000001ff00 */
[----:B------:R-:W-:Y:S01]  /*40b0*/  CS2R R144, SRZ ;  /* 0x0000000000907805 */ /* 0x000fe2000001ff00 */
[----:B------:R-:W-:Y:S01]  /*40c0*/  USHF.R.S32.HI UR4, URZ, 0x6, UR4 ;  /* 0x000000063f047899 */ /* 0x000fe20008011404 */
[----:B------:R-:W-:-:S02]  /*40d0*/  CS2R R142, SRZ ;  /* 0x00000000008e7805 */ /* 0x000fc4000001ff00 */
[----:B------:R-:W-:Y:S02]  /*40e0*/  CS2R R140, SRZ ;  /* 0x00000000008c7805 */ /* 0x000fe4000001ff00 */
[----:B------:R-:W-:Y:S01]  /*40f0*/  CS2R R138, SRZ ;  /* 0x00000000008a7805 */ /* 0x000fe2000001ff00 */
[----:B------:R-:W-:Y:S01]  /*4100*/  UISETP.LT.AND UP0, UPT, UR5, UR4, UPT ;  /* 0x000000040500728c */ /* 0x000fe2000bf01270 */
[----:B------:R-:W-:Y:S02]  /*4110*/  CS2R R136, SRZ ;  /* 0x0000000000887805 */ /* 0x000fe4000001ff00 */
[----:B------:R-:W-:Y:S02]  /*4120*/  CS2R R134, SRZ ;  /* 0x0000000000867805 */ /* 0x000fe4000001ff00 */
[----:B------:R-:W-:Y:S01]  /*4130*/  CS2R R132, SRZ ;  /* 0x0000000000847805 */ /* 0x000fe2000001ff00 */
[----:B------:R-:W-:Y:S01]  /*4140*/  USEL UR5, UR5, UR4, !UP0 ;  /* 0x0000000405057287 */ /* 0x000fe2000c000000 */
[----:B------:R-:W-:-:S02]  /*4150*/  CS2R R130, SRZ ;  /* 0x0000000000827805 */ /* 0x000fc4000001ff00 */
[----:B------:R-:W-:Y:S01]  /*4160*/  CS2R R128, SRZ ;  /* 0x0000000000807805 */ /* 0x000fe2000001ff00 */
[----:B------:R-:W-:Y:S01]  /*4170*/  UMOV UR4, URZ ;  /* 0x0000003f00047c82 */ /* 0x000fe20008000000 */
[----:B------:R-:W-:Y:S02]  /*4180*/  CS2R R126, SRZ ;  /* 0x00000000007e7805 */ /* 0x000fe4000001ff00 */
[----:B------:R-:W-:Y:S02]  /*4190*/  CS2R R124, SRZ ;  /* 0x00000000007c7805 */ /* 0x000fe4000001ff00 */
[----:B------:R-:W-:Y:S01]  /*41a0*/  ISETP.GE.AND P1, PT, R204, UR5, PT ;  /* 0x00000005cc007c0c */ /* 0x000fe2000bf26270 */
[----:B------:R-:W-:Y:S01]  /*41b0*/  IMAD.U32 R205, RZ, RZ, UR5 ;  /* 0x00000005ffcd7e24 */ /* 0x000fe2000f8e00ff */
[----:B------:R-:W-:Y:S01]  /*41c0*/  UMOV UR5, URZ ;  /* 0x0000003f00057c82 */ /* 0x000fe20008000000 */
[----:B------:R-:W-:Y:S01]  /*41d0*/  CS2R R122, SRZ ;  /* 0x00000000007a7805 */ /* 0x000fe2000001ff00 */
[----:B------:R-:W-:Y:S01]  /*41e0*/  IMAD.U32 R5, RZ, RZ, UR5 ;  /* 0x00000005ff057e24 */ /* 0x000fe2000f8e00ff */
        /* <DEDUP_REMOVED lines=49> */
[----:B------:R-:W-:Y:S06]  /*4500*/  @!P1 BRA `(.L_x_1018) ;  /* 0x00000028006c9947 */ /* 0x000fec0003800000 */
[----:B------:R-:W-:Y:S01]  /*4510*/  UMOV UR4, URZ ;  /* 0x0000003f00047c82 */ /* 0x000fe20008000000 */
[----:B------:R-:W-:Y:S01]  /*4520*/  MOV R203, R3 ;  /* 0x0000000300cb7202 */ /* 0x000fe20000000f00 */
[----:B------:R-:W-:Y:S01]  /*4530*/  IMAD.MOV.U32 R202, RZ, RZ, R4 ;  /* 0x000000ffffca7224 */ /* 0x000fe200078e0004 */
[----:B------:R-:W-:Y:S01]  /*4540*/  UMOV UR5, URZ ;  /* 0x0000003f00057c82 */ /* 0x000fe20008000000 */
[----:B------:R-:W-:Y:S02]  /*4550*/  IMAD.U32 R206, RZ, RZ, UR4 ;  /* 0x00000004ffce7e24 */ /* 0x000fe4000f8e00ff */
[----:B------:R-:W-:Y:S02]  /*4560*/  IMAD.MOV.U32 R2, RZ, RZ, 0x3f800000 ;  /* 0x3f800000ff027424 */ /* 0x000fe400078e00ff */
[----:B------:R-:W-:Y:S02]  /*4570*/  IMAD.MOV.U32 R0, RZ, RZ, 0x3f800000 ;  /* 0x3f800000ff007424 */ /* 0x000fe400078e00ff */
[----:B------:R-:W-:-:S07]  /*4580*/  IMAD.MOV.U32 R151, RZ, RZ, RZ ;  /* 0x000000ffff977224 */ /* 0x000fce00078e00ff */
.L_x_1037:
[----:B------:R-:W-:Y:S01]  /*4590*/  R2UR UR6, R206 ;  /* 0x00000000ce0672ca */ /* 0x000fe200000e0000 */
[----:B------:R-:W-:-:S04]  /*45a0*/  UISETP.NE.AND UP0, UPT, UR5, 0x1, UPT ;  /* 0x000000010500788c */ /* 0x000fc8000bf05270 */
[----:B------:R-:W-:-:S08]  /*45b0*/  USEL UR4, URZ, 0x1, UP0 ;  /* 0x000000013f047887 */ /* 0x000fd00008000000 */
[----:B------:R-:W-:-:S06]  /*45c0*/  ULOP3.LUT UR4, UR6, UR4, URZ, 0x3c, !UPT ;  /* 0x0000000406047292 */ /* 0x000fcc000f8e3c3f */
[----:B------:R-:W-:Y:S01]  /*45d0*/  MOV R5, UR4 ;  /* 0x0000000400057c02 */ /* 0x000fe20008000f00 */
[----:B------:R-:W-:Y:S06]  /*45e0*/  @!P0 BRA `(.L_x_1019) ;  /* 0x0000000000048947 */ /* 0x000fec0003800000 */
[----:B------:R-:W-:Y:S01]  /*45f0*/  BPT.TRAP 0x1 ;  /* 0x000000040000795c */ /* 0x000fe20000300000 */
.L_x_1019:
[----:B------:R-:W-:Y:S01]  /*4600*/  R2UR UR7, R16 ;  /* 0x00000000100772ca */ /* 0x000fe200000e0000 */
[----:B------:R-:W-:Y:S01]  /*4610*/  UIADD3 UR4, UR5, 0x1, URZ ;  /* 0x0000000105047890 */ /* 0x000fe2000fffe03f */
[----:B------:R-:W-:-:S03]  /*4620*/  R2UR UR6, R5 ;  /* 0x00000000050672ca */ /* 0x000fc600000e0000 */
[----:B------:R-:W-:-:S04]  /*4630*/  UISETP.NE.AND UP0, UPT, UR4, 0x2, UPT ;  /* 0x000000020400788c */ /* 0x000fc8000bf05270 */
[----:B------:R-:W-:-:S04]  /*4640*/  USEL UR4, UR4, URZ, UP0 ;  /* 0x0000003f04047287 */ /* 0x000fc80008000000 */
[----:B------:R-:W-:Y:S02]  /*4650*/  ULEA UR7, UR4, UR7, 0x3 ;  /* 0x0000000704077291 */ /* 0x000fe4000f8e183f */
[----:B------:R-:W-:-:S05]  /*4660*/  IMAD.U32 R3, RZ, RZ, UR6 ;  /* 0x00000006ff037e24 */ /* 0x000fca000f8e00ff */
[----:B------:R-:W-:-:S04]  /*4670*/  SHF.L.U32 R3, R3, 0x1f, RZ ;  /* 0x0000001f03037819 */ /* 0x000fc800000006ff */
[----:B------:R0:W1:Y:S01]  /*4680*/  SYNCS.PHASECHK.TRANS64.TRYWAIT P1, [UR7+0x30830], R3 ;  /* 0x03083003ff0075a7 */ /* 0x0000620008020147 */
[----:B------:R-:W-:Y:S05]  /*4690*/  @!P0 BRA `(.L_x_1020) ;  /* 0x0000000000048947 */ /* 0x000fea0003800000 */
[----:B------:R-:W-:Y:S01]  /*46a0*/  BPT.TRAP 0x1 ;  /* 0x000000040000795c */ /* 0x000fe20000300000 */
.L_x_1020:
[----:B-1----:R-:W-:Y:S05]  /*46b0*/  @P1 BRA `(.L_x_1021) ;  /* 0x0000000000081947 */ /* 0x002fea0003800000 */
[----:B------:R-:W1:Y:S02]  /*46c0*/  SYNCS.PHASECHK.TRANS64.TRYWAIT P1, [UR7+0x30830], R3 ;  /* 0x03083003ff0075a7 */ /* 0x000e640008020147 */
[----:B-1----:R-:W-:Y:S05]  /*46d0*/  @!P1 BRA `(.L_x_1022) ;  /* 0x000000e800b09947 */ /* 0x002fea0003800000 */
.L_x_1021:
[----:B------:R-:W-:Y:S01]  /*46e0*/  R2UR UR6, R21 ;  /* 0x00000000150672ca */ /* 0x000fe200000e0000 */
[----:B------:R-:W-:Y:S01]  /*46f0*/  WARPGROUP.ARRIVE ;  /* 0x00000000000079c5 */ /* 0x000fe20000000000 */
[----:B------:R-:W-:Y:S01]  /*4700*/  R2UR UR56, R6 ;  /* 0x00000000063872ca */ /* 0x000fe200000e0000 */
[----:B------:R-:W-:Y:S01]  /*4710*/  UMOV UR59, 0x40000040 ;  /* 0x40000040003b7882 */ /* 0x000fe20000000000 */
[----:B------:R-:W-:Y:S01]  /*4720*/  R2UR UR57, R7 ;  /* 0x00000000073972ca */ /* 0x000fe200000e0000 */
[----:B------:R-:W-:Y:S01]  /*4730*/  UMOV UR55, 0x40000040 ;  /* 0x4000004000377882 */ /* 0x000fe20000000000 */
[----:B01----:R-:W-:Y:S01]  /*4740*/  MOV R3, UR53 ;  /* 0x0000003500037c02 */ /* 0x003fe20008000f00 */
[----:B------:R-:W-:Y:S01]  /*4750*/  UMOV UR11, 0x40000040 ;  /* 0x40000040000b7882 */ /* 0x000fe20000000000 */
[----:B------:R-:W-:Y:S01]  /*4760*/  MOV R4, UR52 ;  /* 0x0000003400047c02 */ /* 0x000fe20008000f00 */
[----:B------:R-:W-:Y:S01]  /*4770*/  UMOV UR15, 0x40000040 ;  /* 0x40000040000f7882 */ /* 0x000fe20000000000 */
[----:B------:R-:W-:Y:S01]  /*4780*/  R2UR UR52, R10 ;  /* 0x000000000a3472ca */ /* 0x000fe200000e0000 */
[----:B------:R-:W-:Y:S01]  /*4790*/  UMOV UR19, 0x40000040 ;  /* 0x4000004000137882 */ /* 0x000fe20000000000 */
[----:B------:R-:W-:Y:S01]  /*47a0*/  R2UR UR53, R11 ;  /* 0x000000000b3572ca */ /* 0x000fe200000e0000 */
[----:B------:R-:W-:Y:S01]  /*47b0*/  ULEA UR6, UR4, UR6, 0xb ;  /* 0x0000000604067291 */ /* 0x000fe2000f8e583f */
[-C--:B------:R-:W-:Y:S01]  /*47c0*/  FMUL.FTZ R24, R24, R0.reuse ;  /* 0x0000000018187220 */ /* 0x080fe20000410000 */
[----:B------:R-:W-:Y:S01]  /*47d0*/  UMOV UR23, 0x40000040 ;  /* 0x4000004000177882 */ /* 0x000fe20000000000 */
[----:B------:R-:W-:Y:S01]  /*47e0*/  UMOV UR27, 0x40000040 ;  /* 0x40000040001b7882 */ /* 0x000fe20000000000 */
[----:B------:R-:W-:Y:S01]  /*47f0*/  UIADD3 UR10, UR6, 0x2, URZ ;  /* 0x00000002060a7890 */ /* 0x000fe2000fffe03f */
[-C--:B------:R-:W-:Y:S01]  /*4800*/  FMUL.FTZ R25, R25, R0.reuse ;  /* 0x0000000019197220 */ /* 0x080fe20000410000 */
[----:B------:R-:W-:Y:S01]  /*4810*/  UIADD3 UR14, UR6, 0x200, URZ ;  /* 0x00000200060e7890 */ /* 0x000fe2000fffe03f */
[-C--:B------:R-:W-:Y:S01]  /*4820*/  FMUL.FTZ R28, R28, R0.reuse ;  /* 0x000000001c1c7220 */ /* 0x080fe20000410000 */
[----:B------:R-:W-:Y:S01]  /*4830*/  UMOV UR58, UR6 ;  /* 0x00000006003a7c82 */ /* 0x000fe20008000000 */
[----:B------:R-:W-:Y:S01]  /*4840*/  UIADD3 UR18, UR6, 0x202, URZ ;  /* 0x0000020206127890 */ /* 0x000fe2000fffe03f */
[----:B------:R-:W-:Y:S01]  /*4850*/  HGMMA.64x64x16.F32.BF16 R152, gdesc[UR56], RZ, !UPT, gsb0 ;  /* 0x00e00000389879f0 */ /* 0x000fe2000c0018ff */
[----:B------:R-:W-:Y:S01]  /*4860*/  UMOV UR54, UR10 ;  /* 0x0000000a00367c82 */ /* 0x000fe20008000000 */
[----:B------:R-:W-:Y:S01]  /*4870*/  R2UR UR56, R14 ;  /* 0x000000000e3872ca */ /* 0x000fe200000e0000 */
[----:B------:R-:W-:Y:S01]  /*4880*/  UIADD3 UR10, UR6, 0x4, URZ ;  /* 0x00000004060a7890 */ /* 0x000fe2000fffe03f */
[----:B------:R-:W-:Y:S01]  /*4890*/  R2UR UR57, R15 ;  /* 0x000000000f3972ca */ /* 0x000fe200000e0000 */
[----:B------:R-:W-:Y:S01]  /*48a0*/  UMOV UR59, 0x40000040 ;  /* 0x40000040003b7882 */ /* 0x000fe20000000000 */
[----:B------:R-:W-:Y:S01]  /*48b0*/  UIADD3 UR22, UR6, 0x204, URZ ;  /* 0x0000020406167890 */ /* 0x000fe2000fffe03f */
[-C--:B------:R-:W-:Y:S01]  /*48c0*/  FMUL.FTZ R29, R29, R0.reuse ;  /* 0x000000001d1d7220 */ /* 0x080fe20000410000 */
[----:B------:R-:W-:Y:S01]  /*48d0*/  UIADD3 UR26, UR6, 0x206, URZ ;  /* 0x00000206061a7890 */ /* 0x000fe2000fffe03f */
[-C--:B------:R-:W-:Y:S01]  /*48e0*/  FMUL.FTZ R32, R32, R0.reuse ;  /* 0x0000000020207220 */ /* 0x080fe20000410000 */
        /* <DEDUP_REMOVED lines=73> */
[----:B------:R-:W-:Y:S01]  /*4d80*/  HGMMA.64x64x16.F32.BF16 R152, gdesc[UR52], R152, gsb0 ;  /* 0x00e00000349879f0 */ /* 0x000fe20008001898 */
[----:B------:R-:W-:Y:S01]  /*4d90*/  R2UR UR53, R3 ;  /* 0x00000000033572ca */ /* 0x000fe200000e0000 */
[----:B------:R-:W-:Y:S01]  /*4da0*/  UIADD3 UR54, UR6, 0x604, URZ ;  /* 0x0000060406367890 */ /* 0x000fe2000fffe03f */
[----:B------:R-:W-:Y:S01]  /*4db0*/  R2UR UR52, R4 ;  /* 0x00000000043472ca */ /* 0x000fe200000e0000 */
[----:B------:R-:W-:Y:S01]  /*4dc0*/  UMOV UR55, 0x40000040 ;  /* 0x4000004000377882 */ /* 0x000fe20000000000 */
[----:B------:R-:W-:Y:S01]  /*4dd0*/  UIADD3 UR6, UR6, 0x606, URZ ;  /* 0x0000060606067890 */ /* 0x000fe2000fffe03f */
        /* <DEDUP_REMOVED lines=68> */
[----:B------:R-:W-:Y:S01]  /*5220*/  HGMMA.64x64x16.F32.BF16 R152, gdesc[UR56], R152, gsb0 ;  /* 0x00e00000389879f0 */ /* 0x000fe20008001898 */
[----:B------:R-:W-:Y:S01]  /*5230*/  R2UR UR56, R12 ;  /* 0x000000000c3872ca */ /* 0x000fe200000e0000 */
[----:B------:R-:W-:Y:S01]  /*5240*/  UMOV UR58, UR6 ;  /* 0x00000006003a7c82 */ /* 0x000fe20008000000 */
[----:B------:R-:W-:Y:S01]  /*5250*/  R2UR UR57, R13 ;  /* 0x000000000d3972ca */ /* 0x000fe200000e0000 */
[----:B------:R-:W-:Y:S01]  /*5260*/  UMOV UR59, 0x40000040 ;  /* 0x40000040003b7882 */ /* 0x000fe20000000000 */
[----:B------:R-:W-:Y:S02]  /*5270*/  WARPGROUP.DEPBAR.LE gsb0, 0x0 ;  /* 0x00008000000079c5 */ /* 0x000fe40000010000 */
[----:B------:R-:W-:-:S06]  /*5280*/  WARPGROUP.ARRIVE ;  /* 0x00000000000079c5 */ /* 0x000fcc0000000000 */
[----:B------:R-:W-:Y:S03]  /*5290*/  HGMMA.64x64x16.F32.BF16 R152, gdesc[UR8], R152, gsb0 ;  /* 0x00e00000089879f0 */ /* 0x000fe60008001898 */
        /* <DEDUP_REMOVED lines=37> */
[----:B------:R-:W-:Y:S05]  /*54f0*/  @!P0 BRA `(.L_x_1023) ;  /* 0x0000000000048947 */ /* 0x000fea0003800000 */
[----:B------:R-:W-:Y:S01]  /*5500*/  BPT.TRAP 0x1 ;  /* 0x000000040000795c */ /* 0x000fe20000300000 */
.L_x_1023:
[----:B------:R-:W-:Y:S02]  /*5510*/  R2UR UR6, R16 ;  /* 0x00000000100672ca */ /* 0x000fe400000e0000 */
[----:B------:R-:W-:-:S11]  /*5520*/  R2UR UR10, R206 ;  /* 0x00000000ce0a72ca */ /* 0x000fd600000e0000 */
[----:B------:R-:W-:Y:S02]  /*5530*/  ULEA UR6, UR5, UR6, 0x3 ;  /* 0x0000000605067291 */ /* 0x000fe4000f8e183f */
[----:B------:R-:W-:-:S05]  /*5540*/  IMAD.U32 R0, RZ, RZ, UR10 ;  /* 0x0000000aff007e24 */ /* 0x000fca000f8e00ff */
[----:B------:R-:W-:-:S04]  /*5550*/  SHF.L.U32 R0, R0, 0x1f, RZ ;  /* 0x0000001f00007819 */ /* 0x000fc800000006ff */
[----:B------:R0:W1:Y:S01]  /*5560*/  SYNCS.PHASECHK.TRANS64.TRYWAIT P1, [UR6+0x30850], R0 ;  /* 0x03085000ff0075a7 */ /* 0x0000620008020146 */
[----:B------:R-:W-:Y:S05]  /*5570*/  @!P0 BRA `(.L_x_1024) ;  /* 0x0000000000048947 */ /* 0x000fea0003800000 */
[----:B------:R-:W-:Y:S01]  /*5580*/  BPT.TRAP 0x1 ;  /* 0x000000040000795c */ /* 0x000fe20000300000 */
.L_x_1024:
[----:B-1----:R-:W-:Y:S05]  /*5590*/  @P1 BRA `(.L_x_1025) ;  /* 0x0000000000081947 */ /* 0x002fea0003800000 */
[----:B------:R-:W1:Y:S02]  /*55a0*/  SYNCS.PHASECHK.TRANS64.TRYWAIT P1, [UR6+0x30850], R0 ;  /* 0x03085000ff0075a7 */ /* 0x000e640008020146 */
[----:B-1----:R-:W-:Y:S05]  /*55b0*/  @!P1 BRA `(.L_x_1026) ;  /* 0x000000dc00109947 */ /* 0x002fea0003800000 */
.L_x_1025:
[----:B------:R-:W-:Y:S01]  /*55c0*/  R2UR UR10, R16 ;  /* 0x00000000100a72ca */ /* 0x000fe200000e0000 */
[----:B------:R-:W-:Y:S01]  /*55d0*/  WARPGROUP.ARRIVE ;  /* 0x00000000000079c5 */ /* 0x000fe20000000000 */
[----:B------:R-:W-:-:S11]  /*55e0*/  UMOV UR11, 0x40000040 ;  /* 0x40000040000b7882 */ /* 0x000fd60000000000 */
[----:B------:R-:W-:-:S04]  /*55f0*/  UIADD3 UR10, UR10, 0x400, URZ ;  /* 0x000004000a0a7890 */ /* 0x000fc8000fffe03f */
[----:B------:R-:W-:-:S04]  /*5600*/  USHF.R.U32.HI UR10, URZ, 0x4, UR10 ;  /* 0x000000043f0a7899 */ /* 0x000fc8000801160a */
[----:B------:R-:W-:-:S04]  /*5610*/  ULOP3.LUT UR10, UR10, 0x3fff, URZ, 0xc0, !UPT ;  /* 0x00003fff0a0a7892 */ /* 0x000fc8000f8ec03f */
[----:B------:R-:W-:-:S04]  /*5620*/  ULOP3.LUT UR10, UR10, 0x2000000, URZ, 0xfc, !UPT ;  /* 0x020000000a0a7892 */ /* 0x000fc8000f8efc3f */
[----:B------:R-:W-:-:S07]  /*5630*/  ULEA UR5, UR5, UR10, 0xb ;  /* 0x0000000a05057291 */ /* 0x000fce000f8e583f */
        /* <DEDUP_REMOVED lines=23> */
.L_x_1027:
[----:B------:R-:W-:Y:S01]  /*57b0*/  R2UR UR10, R23 ;  /* 0x00000000170a72ca */ /* 0x000fe200000e0000 */
[----:B------:R-:W2:Y:S01]  /*57c0*/  S2UR UR14, SR_CgaCtaId ;  /* 0x00000000000e79c3 */ /* 0x000ea20000008800 */
[----:B------:R-:W-:Y:S01]  /*57d0*/  R2UR UR5, R22 ;  /* 0x00000000160572ca */ /* 0x000fe200000e0000 */
[----:B01----:R-:W-:Y:S01]  /*57e0*/  IMAD.MOV.U32 R0, RZ, RZ, R19 ;  /* 0x000000ffff007224 */ /* 0x003fe200078e0013 */
[----:B------:R-:W-:Y:S01]  /*57f0*/  UIADD3 UR7, UR7, 0x30840, URZ ;  /* 0x0003084007077890 */ /* 0x000fe2000fffe03f */
[----:B------:R-:W-:Y:S01]  /*5800*/  IMAD.SHL.U32 R4, R204, 0x40, RZ ;  /* 0x00000040cc047824 */ /* 0x000fe200078e00ff */
[----:B------:R-:W-:-:S03]  /*5810*/  R2UR UR11, R200 ;  /* 0x00000000c80b72ca */ /* 0x000fc600000e0000 */
[----:B------:R-:W0:Y:S01]  /*5820*/  LDC R20, c[0x0][0x288] ;  /* 0x0000a200ff147b82 */ /* 0x000e220000000800 */
[----:B------:R-:W-:-:S03]  /*5830*/  IADD3 R3, -R4, 0x1, RZ ;  /* 0x0000000104037810 */ /* 0x000fc60007ffe1ff */
[----:B------:R-:W-:Y:S02]  /*5840*/  UISETP.NE.AND UP1, UPT, UR10, URZ, UPT ;  /* 0x0000003f0a00728c */ /* 0x000fe4000bf25270 */
[----:B------:R-:W-:-:S04]  /*5850*/  UISETP.NE.AND UP0, UPT, UR5, URZ, UPT ;  /* 0x0000003f0500728c */ /* 0x000fc8000bf05270 */
[----:B------:R-:W-:Y:S02]  /*5860*/  PLOP3.LUT P1, PT, PT, PT, UP1, 0x80, 0x0 ;  /* 0x000000000000781c */ /* 0x000fe40003f2f018 */
[----:B------:R-:W-:-:S03]  /*5870*/  PLOP3.LUT P2, PT, PT, PT, UP1, 0x80, 0x0 ;  /* 0x000000000000781c */ /* 0x000fc60003f4f018 */
[----:B------:R-:W-:Y:S01]  /*5880*/  @UP1 ULDC UR5, c[0x0][0x44c] ;  /* 0x0001130000051ab9 */ /* 0x000fe20000000800 */
[----:B------:R-:W-:Y:S01]  /*5890*/  @UP1 ULDC UR10, c[0x0][0x450] ;  /* 0x00011400000a1ab9 */ /* 0x000fe20000000800 */
[----:B--2---:R-:W-:-:S03]  /*58a0*/  UPRMT UR7, UR14, 0x654, UR7 ;  /* 0x000006540e077896 */ /* 0x004fc60008000007 */
[----:B------:R-:W-:-:S03]  /*58b0*/  ULDC UR14, c[0x0][0x2f0] ;  /* 0x0000bc00000e7ab9 */ /* 0x000fc60000000800 */
[----:B------:R-:W-:Y:S01]  /*58c0*/  @P1 IMAD.HI.U32 R2, R19, UR5, RZ ;  /* 0x0000000513021c27 */ /* 0x000fe2000f8e00ff */
[----:B------:R-:W-:Y:S02]  /*58d0*/  PLOP3.LUT P1, PT, PT, PT, UP0, 0x40, 0x0 ;  /* 0x000000000000781c */ /* 0x000fe40003f2e808 */
[----:B------:R-:W-:Y:S01]  /*58e0*/  SYNCS.ARRIVE.TRANS64.RED.A1T0 RZ, [UR7], RZ ;  /* 0x000000ffffff79a7 */ /* 0x000fe20008100407 */
[----:B------:R-:W-:Y:S01]  /*58f0*/  UMOV UR7, UR14 ;  /* 0x0000000e00077c82 */ /* 0x000fe20008000000 */
[----:B------:R-:W-:Y:S01]  /*5900*/  @P2 SHF.R.U32.HI R0, RZ, UR10, R2 ;  /* 0x0000000aff002c19 */ /* 0x000fe20008011602 */
[----:B------:R-:W-:Y:S01]  /*5910*/  IMAD R2, R8, -0x2, R3 ;  /* 0xfffffffe08027824 */ /* 0x000fe200078e0203 */
[----:B------:R-:W-:-:S03]  /*5920*/  ULDC UR14, c[0x0][0x9e0] ;  /* 0x00027800000e7ab9 */ /* 0x000fc60000000800 */
[----:B------:R-:W1:Y:S01]  /*5930*/  SHFL.IDX PT, R184, R0, RZ, 0x1c1f ;  /* 0x001c1fff00b87589 */ /* 0x000e6200000e0000 */
[----:B------:R-:W-:-:S04]  /*5940*/  IMAD R3, R17, UR7, R2 ;  /* 0x0000000711037c24 */ /* 0x000fc8000f8e0202 */
[----:B0-----:R-:W-:-:S04]  /*5950*/  IMAD.IADD R3, R3, 0x1, -R20 ;  /* 0x0000000103037824 */ /* 0x001fc800078e0a14 */
[C---:B------:R-:W-:Y:S01]  /*5960*/  VIADD R187, R3.reuse, UR11 ;  /* 0x0000000b03bb7c36 */ /* 0x040fe20008000000 */
[----:B------:R-:W-:-:S05]  /*5970*/  IADD3 R186, R3, UR14, RZ ;  /* 0x0000000e03ba7c10 */ /* 0x000fca000fffe0ff */
[--C-:B-1----:R-:W-:Y:S02]  /*5980*/  IMAD.IADD R2, R186, 0x1, R184.reuse ;  /* 0x00000001ba027824 */ /* 0x102fe400078e02b8 */
[----:B------:R-:W-:Y:S01]  /*5990*/  IMAD.IADD R3, R187, 0x1, R184 ;  /* 0x00000001bb037824 */ /* 0x000fe200078e02b8 */
[----:B------:R-:W-:Y:S06]  /*59a0*/  @P1 BRA `(.L_x_1028) ;  /* 0x0000000000641947 */ /* 0x000fec0003800000 */
        /* <DEDUP_REMOVED lines=14> */
.L_x_1030:
[----:B------:R-:W-:Y:S02]  /*5a90*/  ULDC UR5, c[0x0][0x9e4] ;  /* 0x0002790000057ab9 */ /* 0x000fe40000000800 */
[----:B------:R-:W-:-:S04]  /*5aa0*/  MOV R188, UR5 ;  /* 0x0000000500bc7c02 */ /* 0x000fc80008000f00 */
[----:B------:R-:W-:-:S13]  /*5ab0*/  ISETP.NE.AND P1, PT, R188, 0x1, PT ;  /* 0x00000001bc00780c */ /* 0x000fda0003f25270 */
[----:B------:R-:W0:Y:S02]  /*5ac0*/  @P1 LDC.64 R190, c[0x0][0x9e8] ;  /* 0x00027a00ffbe1b82 */ /* 0x000e240000000a00 */
[----:B0-----:R-:W-:-:S05]  /*5ad0*/  @P1 IMAD.HI.U32 R184, R185, R190, RZ ;  /* 0x000000beb9b81227 */ /* 0x001fca00078e00ff */
[----:B------:R-:W-:-:S07]  /*5ae0*/  @P1 SHF.R.U32.HI R185, RZ, R191, R184 ;  /* 0x000000bfffb91219 */ /* 0x000fce00000116b8 */
.L_x_1031:
[----:B------:R-:W-:Y:S05]  /*5af0*/  BSYNC B0 ;  /* 0x0000000000007941 */ /* 0x000fea0003800000 */
.L_x_1029:
[----:B------:R-:W-:-:S04]  /*5b00*/  IMAD R185, R185, R188, -R4 ;  /* 0x000000bcb9b97224 */ /* 0x000fc800078e0a04 */
[----:B------:R-:W-:-:S05]  /*5b10*/  IMAD R185, R8, -0x2, R185 ;  /* 0xfffffffe08b97824 */ /* 0x000fca00078e02b9 */
[----:B------:R-:W-:Y:S02]  /*5b20*/  VIADDMNMX R2, R185, R188, R2, PT ;  /* 0x000000bcb9027246 */ /* 0x000fe40003800102 */
[----:B------:R-:W-:-:S07]  /*5b30*/  VIMNMX R3, R3, R185, !PT ;  /* 0x000000b903037248 */ /* 0x000fce0007fe0100 */
.L_x_1028:
[----:B------:R-:W-:Y:S01]  /*5b40*/  ISETP.GT.AND P1, PT, R204, -0x1, PT ;  /* 0xffffffffcc00780c */ /* 0x000fe20003f24270 */
[----:B------:R-:W0:Y:S01]  /*5b50*/  SHFL.IDX PT, R184, R0, 0x1, 0x1c1f ;  /* 0x003c1f0000b87f89 */ /* 0x000e2200000e0000 */
[----:B------:R-:W-:Y:S02]  /*5b60*/  R2UR UR5, R22 ;  /* 0x00000000160572ca */ /* 0x000fe400000e0000 */
[C---:B------:R-:W-:Y:S02]  /*5b70*/  ISETP.GT.AND P4, PT, R3.reuse, 0x1, P1 ;  /* 0x000000010300780c */ /* 0x040fe40000f84270 */
[----:B------:R-:W-:Y:S02]  /*5b80*/  ISETP.GT.AND P5, PT, R3, RZ, P1 ;  /* 0x000000ff0300720c */ /* 0x000fe40000fa4270 */
[C---:B------:R-:W-:Y:S02]  /*5b90*/  ISETP.LT.OR P4, PT, R2.reuse, 0x2, P4 ;  /* 0x000000020200780c */ /* 0x040fe40002781670 */
[----:B------:R-:W-:-:S02]  /*5ba0*/  ISETP.LT.OR P5, PT, R2, 0x1, P5 ;  /* 0x000000010200780c */ /* 0x000fc40002fa1670 */
[----:B------:R-:W-:Y:S02]  /*5bb0*/  FSEL R153, R153, -INF , !P4 ;  /* 0xff80000099997808 */ /* 0x000fe40006000000 */
[C---:B------:R-:W-:Y:S01]  /*5bc0*/  ISETP.GT.AND P4, PT, R3.reuse, 0x18, P1 ;  /* 0x000000180300780c */ /* 0x040fe20000f84270 */
[----:B------:R-:W-:Y:S01]  /*5bd0*/  UISETP.NE.AND UP0, UPT, UR5, URZ, UPT ;  /* 0x0000003f0500728c */ /* 0x000fe2000bf05270 */
[----:B------:R-:W-:Y:S02]  /*5be0*/  FSEL R185, R152, -INF , !P5 ;  /* 0xff80000098b97808 */ /* 0x000fe40006800000 */
[----:B------:R-:W-:Y:S02]  /*5bf0*/  ISETP.LT.OR P4, PT, R2, 0x19, P4 ;  /* 0x000000190200780c */ /* 0x000fe40002781670 */
[C---:B------:R-:W-:Y:S02]  /*5c00*/  ISETP.GT.AND P6, PT, R3.reuse, 0x8, P1 ;  /* 0x000000080300780c */ /* 0x040fe40000fc4270 */
[----:B------:R-:W-:-:S02]  /*5c10*/  ISETP.GT.AND P2, PT, R3, 0x9, P1 ;  /* 0x000000090300780c */ /* 0x000fc40000f44270 */
[C---:B------:R-:W-:Y:S01]  /*5c20*/  ISETP.GT.AND P3, PT, R3.reuse, 0x10, P1 ;  /* 0x000000100300780c */ /* 0x040fe20000f64270 */
[--C-:B0-----:R-:W-:Y:S01]  /*5c30*/  IMAD.IADD R0, R186, 0x1, R184.reuse ;  /* 0x00000001ba007824 */ /* 0x101fe200078e02b8 */
[----:B------:R-:W-:Y:S01]  /*5c40*/  ISETP.GT.AND P5, PT, R3, 0x11, P1 ;  /* 0x000000110300780c */ /* 0x000fe20000fa4270 */
[----:B------:R-:W-:Y:S01]  /*5c50*/  IMAD.IADD R152, R187, 0x1, R184 ;  /* 0x00000001bb987824 */ /* 0x000fe200078e02b8 */
[----:B------:R-:W-:Y:S02]  /*5c60*/  FSEL R164, R164, -INF , !P4 ;  /* 0xff800000a4a47808 */ /* 0x000fe40006000000 */
[----:B------:R-:W-:Y:S02]  /*5c70*/  ISETP.GT.AND P4, PT, R3, 0x29, P1 ;  /* 0x000000290300780c */ /* 0x000fe40000f84270 */
[C---:B------:R-:W-:Y:S02]  /*5c80*/  ISETP.LT.OR P6, PT, R2.reuse, 0x9, P6 ;  /* 0x000000090200780c */ /* 0x040fe400037c1670 */
[----:B------:R-:W-:-:S02]  /*5c90*/  ISETP.LT.OR P2, PT, R2, 0xa, P2 ;  /* 0x0000000a0200780c */ /* 0x000fc40001741670 */
[C---:B------:R-:W-:Y:S02]  /*5ca0*/  ISETP.LT.OR P3, PT, R2.reuse, 0x11, P3 ;  /* 0x000000110200780c */ /* 0x040fe40001f61670 */
[C---:B------:R-:W-:Y:S02]  /*5cb0*/  ISETP.LT.OR P5, PT, R2.reuse, 0x12, P5 ;  /* 0x000000120200780c */ /* 0x040fe40002fa1670 */
[----:B------:R-:W-:Y:S02]  /*5cc0*/  ISETP.LT.OR P4, PT, R2, 0x2a, P4 ;  /* 0x0000002a0200780c */ /* 0x000fe40002781670 */
[----:B------:R-:W-:Y:S02]  /*5cd0*/  FSEL R156, R156, -INF , !P6 ;  /* 0xff8000009c9c7808 */ /* 0x000fe40007000000 */
[----:B------:R-:W-:Y:S02]  /*5ce0*/  FSEL R157, R157, -INF , !P2 ;  /* 0xff8000009d9d7808 */ /* 0x000fe40005000000 */
[----:B------:R-:W-:-:S02]  /*5cf0*/  FSEL R160, R160, -INF , !P3 ;  /* 0xff800000a0a07808 */ /* 0x000fc40005800000 */
[----:B------:R-:W-:Y:S02]  /*5d00*/  FSEL R161, R161, -INF , !P5 ;  /* 0xff800000a1a17808 */ /* 0x000fe40006800000 */
[C---:B------:R-:W-:Y:S02]  /*5d10*/  ISETP.GT.AND P6, PT, R3.reuse, 0x19, P1 ;  /* 0x000000190300780c */ /* 0x040fe40000fc4270 */
[C---:B------:R-:W-:Y:S02]  /*5d20*/  ISETP.GT.AND P2, PT, R3.reuse, 0x20, P1 ;  /* 0x000000200300780c */ /* 0x040fe40000f44270 */
[C---:B------:R-:W-:Y:S02]  /*5d30*/  ISETP.GT.AND P3, PT, R3.reuse, 0x21, P1 ;  /* 0x000000210300780c */ /* 0x040fe40000f64270 */
[----:B------:R-:W-:Y:S02]  /*5d40*/  ISETP.GT.AND P5, PT, R3, 0x28, P1 ;  /* 0x000000280300780c */ /* 0x000fe40000fa4270 */
[----:B------:R-:W-:-:S02]  /*5d50*/  FSEL R173, R173, -INF , !P4 ;  /* 0xff800000adad7808 */ /* 0x000fc40006000000 */
[----:B------:R-:W-:Y:S02]  /*5d60*/  PLOP3.LUT P4, PT, PT, PT, UP0, 0x40, 0x0 ;  /* 0x000000000000781c */ /* 0x000fe40003f8e808 */
[C---:B------:R-:W-:Y:S02]  /*5d70*/  ISETP.LT.OR P6, PT, R2.reuse, 0x1a, P6 ;  /* 0x0000001a0200780c */ /* 0x040fe400037c1670 */
[C---:B------:R-:W-:Y:S02]  /*5d80*/  ISETP.LT.OR P2, PT, R2.reuse, 0x21, P2 ;  /* 0x000000210200780c */ /* 0x040fe40001741670 */
[C---:B------:R-:W-:Y:S02]  /*5d90*/  ISETP.LT.OR P3, PT, R2.reuse, 0x22, P3 ;  /* 0x000000220200780c */ /* 0x040fe40001f61670 */
[----:B------:R-:W-:Y:S02]  /*5da0*/  ISETP.LT.OR P5, PT, R2, 0x29, P5 ;  /* 0x000000290200780c */ /* 0x000fe40002fa1670 */
[----:B------:R-:W-:-:S02]  /*5db0*/  FSEL R165, R165, -INF , !P6 ;  /* 0xff800000a5a57808 */ /* 0x000fc40007000000 */
[----:B------:R-:W-:Y:S02]  /*5dc0*/  FSEL R168, R168, -INF , !P2 ;  /* 0xff800000a8a87808 */ /* 0x000fe40005000000 */
[----:B------:R-:W-:Y:S02]  /*5dd0*/  FSEL R169, R169, -INF , !P3 ;  /* 0xff800000a9a97808 */ /* 0x000fe40005800000 */
[----:B------:R-:W-:Y:S02]  /*5de0*/  FSEL R172, R172, -INF , !P5 ;  /* 0xff800000acac7808 */ /* 0x000fe40006800000 */
[C---:B------:R-:W-:Y:S02]  /*5df0*/  ISETP.GT.AND P6, PT, R3.reuse, 0x30, P1 ;  /* 0x000000300300780c */ /* 0x040fe40000fc4270 */
[C---:B------:R-:W-:Y:S02]  /*5e00*/  ISETP.GT.AND P2, PT, R3.reuse, 0x31, P1 ;  /* 0x000000310300780c */ /* 0x040fe40000f44270 */
[----:B------:R-:W-:-:S02]  /*5e10*/  ISETP.GT.AND P3, PT, R3, 0x38, P1 ;  /* 0x000000380300780c */ /* 0x000fc40000f64270 */
[----:B------:R-:W-:Y:S02]  /*5e20*/  ISETP.GT.AND P5, PT, R3, 0x39, P1 ;  /* 0x000000390300780c */ /* 0x000fe40000fa4270 */
[C---:B------:R-:W-:Y:S02]  /*5e30*/  ISETP.LT.OR P6, PT, R2.reuse, 0x31, P6 ;  /* 0x000000310200780c */ /* 0x040fe400037c1670 */
[C---:B------:R-:W-:Y:S02]  /*5e40*/  ISETP.LT.OR P2, PT, R2.reuse, 0x32, P2 ;  /* 0x000000320200780c */ /* 0x040fe40001741670 */
[C---:B------:R-:W-:Y:S02]  /*5e50*/  ISETP.LT.OR P3, PT, R2.reuse, 0x39, P3 ;  /* 0x000000390200780c */ /* 0x040fe40001f61670 */
[----:B------:R-:W-:Y:S02]  /*5e60*/  ISETP.LT.OR P5, PT, R2, 0x3a, P5 ;  /* 0x0000003a0200780c */ /* 0x000fe40002fa1670 */
[----:B------:R-:W-:-:S02]  /*5e70*/  FSEL R176, R176, -INF , !P6 ;  /* 0xff800000b0b07808 */ /* 0x000fc40007000000 */
[----:B------:R-:W-:Y:S02]  /*5e80*/  FSEL R177, R177, -INF , !P2 ;  /* 0xff800000b1b17808 */ /* 0x000fe40005000000 */
[----:B------:R-:W-:Y:S02]  /*5e90*/  FSEL R180, R180, -INF , !P3 ;  /* 0xff800000b4b47808 */ /* 0x000fe40005800000 */
[----:B------:R-:W-:Y:S01]  /*5ea0*/  FSEL R181, R181, -INF , !P5 ;  /* 0xff800000b5b57808 */ /* 0x000fe20006800000 */
        /* <DEDUP_REMOVED lines=15> */
.L_x_1034:
[----:B------:R-:W-:Y:S02]  /*5fa0*/  ULDC UR5, c[0x0][0x9e4] ;  /* 0x0002790000057ab9 */ /* 0x000fe40000000800 */
[----:B------:R-:W-:-:S05]  /*5fb0*/  IMAD.U32 R184, RZ, RZ, UR5 ;  /* 0x00000005ffb87e24 */ /* 0x000fca000f8e00ff */
[----:B------:R-:W-:-:S13]  /*5fc0*/  ISETP.NE.AND P2, PT, R184, 0x1, PT ;  /* 0x00000001b800780c */ /* 0x000fda0003f45270 */
[----:B------:R-:W0:Y:S02]  /*5fd0*/  @P2 LDC.64 R2, c[0x0][0x9e8] ;  /* 0x00027a00ff022b82 */ /* 0x000e240000000a00 */
[----:B0-----:R-:W-:-:S05]  /*5fe0*/  @P2 IMAD.HI.U32 R2, R187, R2, RZ ;  /* 0x00000002bb022227 */ /* 0x001fca00078e00ff */
[----:B------:R-:W-:-:S07]  /*5ff0*/  @P2 SHF.R.U32.HI R187, RZ, R3, R2 ;  /* 0x00000003ffbb2219 */ /* 0x000fce0000011602 */
.L_x_1035:
[----:B------:R-:W-:Y:S05]  /*6000*/  BSYNC B0 ;  /* 0x0000000000007941 */ /* 0x000fea0003800000 */
.L_x_1033:
[----:B------:R-:W-:-:S04]  /*6010*/  IMAD R187, R187, R184, -R4 ;  /* 0x000000b8bbbb7224 */ /* 0x000fc800078e0a04 */
[----:B------:R-:W-:-:S05]  /*6020*/  IMAD R187, R8, -0x2, R187 ;  /* 0xfffffffe08bb7824 */ /* 0x000fca00078e02bb */
[----:B------:R-:W-:Y:S02]  /*6030*/  VIADDMNMX R0, R187, R184, R0, PT ;  /* 0x000000b8bb007246 */ /* 0x000fe40003800100 */
[----:B------:R-:W-:-:S07]  /*6040*/  VIMNMX R152, R152, R187, !PT ;  /* 0x000000bb98987248 */ /* 0x000fce0007fe0100 */
.L_x_1032:
[----:B------:R-:W-:Y:S01]  /*6050*/  FMNMX.FTZ R2, R185, R202, !PT ;  /* 0x000000cab9027209 */ /* 0x000fe20007810000 */
[----:B------:R-:W-:Y:S01]  /*6060*/  ULDC UR5, c[0x0][0x988] ;  /* 0x0002620000057ab9 */ /* 0x000fe20000000800 */
[C---:B------:R-:W-:Y:S01]  /*6070*/  ISETP.GT.AND P3, PT, R152.reuse, RZ, P1 ;  /* 0x000000ff9800720c */ /* 0x040fe20000f64270 */
[----:B------:R-:W-:Y:S01]  /*6080*/  UMOV UR10, UR5 ;  /* 0x00000005000a7c82 */ /* 0x000fe20008000000 */
[----:B------:R-:W-:Y:S02]  /*6090*/  FMNMX.FTZ R3, R153, R2, !PT ;  /* 0x0000000299037209 */ /* 0x000fe40007810000 */
[----:B------:R-:W-:Y:S02]  /*60a0*/  ISETP.GT.AND P4, PT, R152, 0x1, P1 ;  /* 0x000000019800780c */ /* 0x000fe40000f84270 */
[----:B------:R-:W-:Y:S02]  /*60b0*/  FMNMX.FTZ R2, R156, R3, !PT ;  /* 0x000000039c027209 */ /* 0x000fe40007810000 */
[----:B------:R-:W-:-:S02]  /*60c0*/  ISETP.LT.OR P3, PT, R0, 0x1, P3 ;  /* 0x000000010000780c */ /* 0x000fc40001f61670 */
[----:B------:R-:W-:Y:S02]  /*60d0*/  FMNMX.FTZ R3, R157, R2, !PT ;  /* 0x000000029d037209 */ /* 0x000fe40007810000 */
[----:B------:R-:W-:Y:S02]  /*60e0*/  ISETP.GT.AND P6, PT, R152, 0x8, P1 ;  /* 0x000000089800780c */ /* 0x000fe40000fc4270 */
[----:B------:R-:W-:Y:S02]  /*60f0*/  FMNMX.FTZ R2, R160, R3, !PT ;  /* 0x00000003a0027209 */ /* 0x000fe40007810000 */
[----:B------:R-:W-:Y:S02]  /*6100*/  ISETP.LT.OR P4, PT, R0, 0x2, P4 ;  /* 0x000000020000780c */ /* 0x000fe40002781670 */
[----:B------:R-:W-:Y:S02]  /*6110*/  FMNMX.FTZ R3, R161, R2, !PT ;  /* 0x00000002a1037209 */ /* 0x000fe40007810000 */
[----:B------:R-:W-:-:S02]  /*6120*/  FSEL R154, R154, -INF , !P3 ;  /* 0xff8000009a9a7808 */ /* 0x000fc40005800000 */
        /* <DEDUP_REMOVED lines=15> */
[----:B------:R-:W-:Y:S02]  /*6220*/  FSEL R159, R159, -INF , !P2 ;  /* 0xff8000009f9f7808 */ /* 0x000fe40005000000 */
[----:B------:R-:W-:Y:S02]  /*6230*/  FMNMX.FTZ R2, R180, R3, !PT ;  /* 0x00000003b4027209 */ /* 0x000fe40007810000 */
[----:B------:R-:W-:-:S02]  /*6240*/  ISETP.LT.OR P5, PT, R0, 0x11, P5 ;  /* 0x000000110000780c */ /* 0x000fc40002fa1670 */
[----:B------:R-:W-:Y:S02]  /*6250*/  FMNMX.FTZ R2, R181, R2, !PT ;  /* 0x00000002b5027209 */ /* 0x000fe40007810000 */
[----:B------:R-:W-:Y:S02]  /*6260*/  ISETP.GT.AND P6, PT, R152, 0x18, P1 ;  /* 0x000000189800780c */ /* 0x000fe40000fc4270 */
[----:B------:R-:W-:Y:S01]  /*6270*/  ISETP.LT.OR P4, PT, R0, 0x12, P4 ;  /* 0x000000120000780c */ /* 0x000fe20002781670 */
[----:B------:R-:W0:Y:S01]  /*6280*/  SHFL.BFLY PT, R3, R2, 0x2, 0x1f ;  /* 0x0c401f0002037f89 */ /* 0x000e2200000e0000 */
[----:B------:R-:W-:Y:S02]  /*6290*/  FSEL R162, R162, -INF , !P5 ;  /* 0xff800000a2a27808 */ /* 0x000fe40006800000 */
[----:B------:R-:W-:Y:S02]  /*62a0*/  ISETP.GT.AND P2, PT, R152, 0x19, P1 ;  /* 0x000000199800780c */ /* 0x000fe40000f44270 */
[----:B------:R-:W-:-:S02]  /*62b0*/  ISETP.LT.OR P6, PT, R0, 0x19, P6 ;  /* 0x000000190000780c */ /* 0x000fc400037c1670 */
[----:B------:R-:W-:Y:S02]  /*62c0*/  FSEL R163, R163, -INF , !P4 ;  /* 0xff800000a3a37808 */ /* 0x000fe40006000000 */
[----:B------:R-:W-:Y:S02]  /*62d0*/  ISETP.GT.AND P3, PT, R152, 0x20, P1 ;  /* 0x000000209800780c */ /* 0x000fe40000f64270 */
[----:B------:R-:W-:Y:S02]  /*62e0*/  FSEL R166, R166, -INF , !P6 ;  /* 0xff800000a6a67808 */ /* 0x000fe40007000000 */
[C---:B------:R-:W-:Y:S02]  /*62f0*/  ISETP.LT.OR P2, PT, R0.reuse, 0x1a, P2 ;  /* 0x0000001a0000780c */ /* 0x040fe40001741670 */
[----:B------:R-:W-:Y:S02]  /*6300*/  ISETP.LT.OR P3, PT, R0, 0x21, P3 ;  /* 0x000000210000780c */ /* 0x000fe40001f61670 */
[----:B------:R-:W-:-:S02]  /*6310*/  ISETP.GT.AND P5, PT, R152, 0x21, P1 ;  /* 0x000000219800780c */ /* 0x000fc40000fa4270 */
[----:B------:R-:W-:Y:S02]  /*6320*/  FSEL R167, R167, -INF , !P2 ;  /* 0xff800000a7a77808 */ /* 0x000fe40005000000 */
[----:B------:R-:W-:Y:S02]  /*6330*/  FSEL R170, R170, -INF , !P3 ;  /* 0xff800000aaaa7808 */ /* 0x000fe40005800000 */
[----:B------:R-:W-:Y:S02]  /*6340*/  ISETP.GT.AND P4, PT, R152, 0x28, P1 ;  /* 0x000000289800780c */ /* 0x000fe40000f84270 */
[----:B0-----:R-:W-:Y:S02]  /*6350*/  FMNMX.FTZ R3, R2, R3, !PT ;  /* 0x0000000302037209 */ /* 0x001fe40007810000 */
[----:B------:R-:W-:Y:S02]  /*6360*/  FMNMX.FTZ R2, R154, R203, !PT ;  /* 0x000000cb9a027209 */ /* 0x000fe40007810000 */
[----:B------:R-:W-:Y:S01]  /*6370*/  ISETP.LT.OR P5, PT, R0, 0x22, P5 ;  /* 0x000000220000780c */ /* 0x000fe20002fa1670 */
[----:B------:R-:W0:Y:S01]  /*6380*/  SHFL.BFLY PT, R4, R3, 0x1, 0x1f ;  /* 0x0c201f0003047f89 */ /* 0x000e2200000e0000 */
[----:B------:R-:W-:-:S02]  /*6390*/  ISETP.GT.AND P6, PT, R152, 0x29, P1 ;  /* 0x000000299800780c */ /* 0x000fc40000fc4270 */
[----:B------:R-:W-:Y:S02]  /*63a0*/  ISETP.LT.OR P4, PT, R0, 0x29, P4 ;  /* 0x000000290000780c */ /* 0x000fe40002781670 */
[----:B------:R-:W-:Y:S02]  /*63b0*/  ISETP.GT.AND P2, PT, R152, 0x30, P1 ;  /* 0x000000309800780c */ /* 0x000fe40000f44270 */
[----:B------:R-:W-:Y:S02]  /*63c0*/  FSEL R174, R174, -INF , !P4 ;  /* 0xff800000aeae7808 */ /* 0x000fe40006000000 */
[----:B------:R-:W-:Y:S02]  /*63d0*/  ISETP.LT.OR P6, PT, R0, 0x2a, P6 ;  /* 0x0000002a0000780c */ /* 0x000fe400037c1670 */
[----:B------:R-:W-:Y:S02]  /*63e0*/  ISETP.GT.AND P4, PT, R152, 0x38, P1 ;  /* 0x000000389800780c */ /* 0x000fe40000f84270 */
[----:B------:R-:W-:-:S02]  /*63f0*/  ISETP.LT.OR P2, PT, R0, 0x31, P2 ;  /* 0x000000310000780c */ /* 0x000fc40001741670 */
[----:B------:R-:W-:Y:S02]  /*6400*/  FSEL R175, R175, -INF , !P6 ;  /* 0xff800000afaf7808 */ /* 0x000fe40007000000 */
[----:B------:R-:W-:Y:S02]  /*6410*/  FSEL R178, R178, -INF , !P2 ;  /* 0xff800000b2b27808 */ /* 0x000fe40005000000 */
[----:B------:R-:W-:-:S04]  /*6420*/  ISETP.LT.OR P4, PT, R0, 0x39, P4 ;  /* 0x000000390000780c */ /* 0x000fc80002781670 */
[----:B------:R-:W-:Y:S02]  /*6430*/  FSEL R182, R182, -INF , !P4 ;  /* 0xff800000b6b67808 */ /* 0x000fe40006000000 */
[----:B0-----:R-:W-:Y:S02]  /*6440*/  FMNMX.FTZ R4, R3, R4, !PT ;  /* 0x0000000403047209 */ /* 0x001fe40007810000 */
[----:B------:R-:W-:Y:S02]  /*6450*/  FMNMX.FTZ R3, R155, R2, !PT ;  /* 0x000000029b037209 */ /* 0x000fe40007810000 */
[C---:B------:R-:W-:Y:S01]  /*6460*/  FSETP.NEU.FTZ.AND P3, PT, R4.reuse, -INF , PT ;  /* 0xff8000000400780b */ /* 0x040fe20003f7d000 */
[----:B------:R-:W-:Y:S01]  /*6470*/  FMUL.FTZ R184, R4, UR10 ;  /* 0x0000000a04b87c20 */ /* 0x000fe20008410000 */
[----:B------:R-:W-:-:S04]  /*6480*/  FMNMX.FTZ R2, R158, R3, !PT ;  /* 0x000000039e027209 */ /* 0x000fc80007810000 */
[----:B------:R-:W-:-:S04]  /*6490*/  FMNMX.FTZ R3, R159, R2, !PT ;  /* 0x000000029f037209 */ /* 0x000fc80007810000 */
[----:B------:R-:W-:-:S04]  /*64a0*/  FMNMX.FTZ R2, R162, R3, !PT ;  /* 0x00000003a2027209 */ /* 0x000fc80007810000 */
[----:B------:R-:W-:Y:S02]  /*64b0*/  FMNMX.FTZ R3, R163, R2, !PT ;  /* 0x00000002a3037209 */ /* 0x000fe40007810000 */
[----:B------:R-:W-:Y:S02]  /*64c0*/  FSEL R2, R184, RZ, P3 ;  /* 0x000000ffb8027208 */ /* 0x000fe40001800000 */
[----:B------:R-:W-:Y:S02]  /*64d0*/  FMNMX.FTZ R186, R166, R3, !PT ;  /* 0x00000003a6ba7209 */ /* 0x000fe40007810000 */
[----:B------:R-:W-:Y:S01]  /*64e0*/  FSEL R184, R171, -INF , !P5 ;  /* 0xff800000abb87808 */ /* 0x000fe20006800000 */
[--C-:B------:R-:W-:Y:S01]  /*64f0*/  FFMA.FTZ R196, R153, UR10, -R2.reuse ;  /* 0x0000000a99c47c23 */ /* 0x100fe20008010802 */
[----:B------:R-:W-:Y:S01]  /*6500*/  FMNMX.FTZ R3, R167, R186, !PT ;  /* 0x000000baa7037209 */ /* 0x000fe20007810000 */
[--C-:B------:R-:W-:Y:S01]  /*6510*/  FFMA.FTZ R153, R157, UR10, -R2.reuse ;  /* 0x0000000a9d997c23 */ /* 0x100fe20008010802 */
[----:B------:R-:W-:Y:S01]  /*6520*/  ISETP.GT.AND P5, PT, R152, 0x31, P1 ;  /* 0x000000319800780c */ /* 0x000fe20000fa4270 */
[--C-:B------:R-:W-:Y:S01]  /*6530*/  FFMA.FTZ R157, R161, UR10, -R2.reuse ;  /* 0x0000000aa19d7c23 */ /* 0x100fe20008010802 */
[----:B------:R-:W-:Y:S01]  /*6540*/  FMNMX.FTZ R3, R170, R3, !PT ;  /* 0x00000003aa037209 */ /* 0x000fe20007810000 */
[--C-:B------:R-:W-:Y:S01]  /*6550*/  FFMA.FTZ R161, R165, UR10, -R2.reuse ;  /* 0x0000000aa5a17c23 */ /* 0x100fe20008010802 */
[----:B------:R-:W-:Y:S01]  /*6560*/  ISETP.GT.AND P1, PT, R152, 0x39, P1 ;  /* 0x000000399800780c */ /* 0x000fe20000f24270 */
[--C-:B------:R-:W-:Y:S01]  /*6570*/  FFMA.FTZ R165, R169, UR10, -R2.reuse ;  /* 0x0000000aa9a57c23 */ /* 0x100fe20008010802 */
[----:B------:R-:W-:Y:S01]  /*6580*/  FMNMX.FTZ R3, R184, R3, !PT ;  /* 0x00000003b8037209 */ /* 0x000fe20007810000 */
[--C-:B------:R-:W-:Y:S01]  /*6590*/  FFMA.FTZ R169, R173, UR10, -R2.reuse ;  /* 0x0000000aada97c23 */ /* 0x100fe20008010802 */
[----:B------:R-:W-:Y:S01]  /*65a0*/  ISETP.LT.OR P5, PT, R0, 0x32, P5 ;  /* 0x000000320000780c */ /* 0x000fe20002fa1670 */
[--C-:B------:R-:W-:Y:S01]  /*65b0*/  FFMA.FTZ R173, R177, UR10, -R2.reuse ;  /* 0x0000000ab1ad7c23 */ /* 0x100fe20008010802 */
[----:B------:R-:W-:Y:S01]  /*65c0*/  FMNMX.FTZ R152, R174, R3, !PT ;  /* 0x00000003ae987209 */ /* 0x000fe20007810000 */
[--C-:B------:R-:W-:Y:S01]  /*65d0*/  FFMA.FTZ R171, R185, UR10, -R2.reuse ;  /* 0x0000000ab9ab7c23 */ /* 0x100fe20008010802 */
[----:B------:R-:W-:Y:S01]  /*65e0*/  FSEL R179, R179, -INF , !P5 ;  /* 0xff800000b3b37808 */ /* 0x000fe20006800000 */
        /* <DEDUP_REMOVED lines=11> */
[----:B------:R-:W-:Y:S01]  /*66a0*/  FSEL R177, R4, RZ, P3 ;  /* 0x000000ff04b17208 */ /* 0x000fe20001800000 */
[--C-:B------:R-:W-:Y:S01]  /*66b0*/  FFMA.FTZ R186, R180, UR10, -R2.reuse ;  /* 0x0000000ab4ba7c23 */ /* 0x100fe20008010802 */
[----:B------:R-:W-:Y:S01]  /*66c0*/  FMNMX.FTZ R0, R182, R3, !PT ;  /* 0x00000003b6007209 */ /* 0x000fe20007810000 */
[----:B------:R-:W-:Y:S01]  /*66d0*/  FFMA.FTZ R2, R181, UR10, -R2 ;  /* 0x0000000ab5027c23 */ /* 0x000fe20008010802 */
[----:B------:R-:W-:Y:S02]  /*66e0*/  MUFU.EX2 R171, R171 ;  /* 0x000000ab00ab7308 */ /* 0x000fe40000000800 */
[----:B------:R-:W-:-:S05]  /*66f0*/  FMNMX.FTZ R0, R183, R0, !PT ;  /* 0x00000000b7007209 */ /* 0x000fca0007810000 */
[----:B------:R-:W0:Y:S01]  /*6700*/  SHFL.BFLY PT, R3, R0, 0x2, 0x1f ;  /* 0x0c401f0000037f89 */ /* 0x000e2200000e0000 */
[----:B------:R-:W-:Y:S08]  /*6710*/  MUFU.EX2 R196, R196 ;  /* 0x000000c400c47308 */ /* 0x000ff00000000800 */
[----:B------:R-:W-:Y:S08]  /*6720*/  MUFU.EX2 R198, R198 ;  /* 0x000000c600c67308 */ /* 0x000ff00000000800 */
[----:B------:R-:W-:Y:S01]  /*6730*/  MUFU.EX2 R153, R153 ;  /* 0x0000009900997308 */ /* 0x000fe20000000800 */
[----:B0-----:R-:W-:-:S07]  /*6740*/  FMNMX.FTZ R3, R0, R3, !PT ;  /* 0x0000000300037209 */ /* 0x001fce0007810000 */
[----:B------:R-:W-:Y:S01]  /*6750*/  MUFU.EX2 R192, R192 ;  /* 0x000000c000c07308 */ /* 0x000fe20000000800 */
[----:B------:R-:W0:Y:S07]  /*6760*/  SHFL.BFLY PT, R0, R3, 0x1, 0x1f ;  /* 0x0c201f0003007f89 */ /* 0x000e2e00000e0000 */
[----:B------:R-:W-:Y:S08]  /*6770*/  MUFU.EX2 R157, R157 ;  /* 0x0000009d009d7308 */ /* 0x000ff00000000800 */
[----:B------:R-:W-:Y:S08]  /*6780*/  MUFU.EX2 R194, R194 ;  /* 0x000000c200c27308 */ /* 0x000ff00000000800 */
[----:B------:R-:W-:Y:S01]  /*6790*/  MUFU.EX2 R161, R161 ;  /* 0x000000a100a17308 */ /* 0x000fe20000000800 */
[----:B0-----:R-:W-:Y:S01]  /*67a0*/  FMNMX.FTZ R3, R3, R0, !PT ;  /* 0x0000000003037209 */ /* 0x001fe20007810000 */
[----:B------:R-:W-:-:S03]  /*67b0*/  FADD.FTZ R0, -R177, R202 ;  /* 0x000000cab1007221 */ /* 0x000fc60000010100 */
[----:B------:R-:W-:-:S03]  /*67c0*/  FSETP.NEU.FTZ.AND P1, PT, R3, -INF , PT ;  /* 0xff8000000300780b */ /* 0x000fc60003f3d000 */
[----:B------:R0:W-:Y:S01]  /*67d0*/  MUFU.EX2 R177, R2 ;  /* 0x0000000200b17308 */ /* 0x0001e20000000800 */
[----:B------:R-:W-:Y:S01]  /*67e0*/  FMUL.FTZ R181, R3, UR10 ;  /* 0x0000000a03b57c20 */ /* 0x000fe20008410000 */
[----:B------:R-:W-:-:S04]  /*67f0*/  FMUL.FTZ R0, R0, UR10 ;  /* 0x0000000a00007c20 */ /* 0x000fc80008410000 */
[----:B------:R-:W-:Y:S02]  /*6800*/  FSEL R181, R181, RZ, P1 ;  /* 0x000000ffb5b57208 */ /* 0x000fe40000800000 */
[----:B------:R-:W1:Y:S01]  /*6810*/  MUFU.EX2 R0, R0 ;  /* 0x0000000000007308 */ /* 0x000e620000000800 */
[----:B0-----:R-:W-:Y:S02]  /*6820*/  FSEL R2, R3, RZ, P1 ;  /* 0x000000ff03027208 */ /* 0x001fe40000800000 */
[--C-:B------:R-:W-:Y:S01]  /*6830*/  FFMA.FTZ R197, R154, UR10, -R181.reuse ;  /* 0x0000000a9ac57c23 */ /* 0x100fe200080108b5 */
[--C-:B------:R-:W-:Y:S01]  /*6840*/  FFMA.FTZ R154, R155, UR10, -R181.reuse ;  /* 0x0000000a9b9a7c23 */ /* 0x100fe200080108b5 */
[----:B------:R-:W-:Y:S01]  /*6850*/  FFMA.FTZ R199, R158, UR10, -R181 ;  /* 0x0000000a9ec77c23 */ /* 0x000fe200080108b5 */
[----:B------:R-:W-:Y:S01]  /*6860*/  FADD.FTZ R2, -R2, R203 ;  /* 0x000000cb02027221 */ /* 0x000fe20000010100 */
[--C-:B------:R-:W-:Y:S01]  /*6870*/  FFMA.FTZ R156, R159, UR10, -R181.reuse ;  /* 0x0000000a9f9c7c23 */ /* 0x100fe200080108b5 */
[--C-:B------:R-:W-:Y:S01]  /*6880*/  FFMA.FTZ R193, R162, UR10, -R181.reuse ;  /* 0x0000000aa2c17c23 */ /* 0x100fe200080108b5 */
[----:B------:R-:W-:Y:S01]  /*6890*/  MUFU.EX2 R197, R197 ;  /* 0x000000c500c57308 */ /* 0x000fe20000000800 */
[----:B------:R-:W-:Y:S01]  /*68a0*/  FMUL.FTZ R2, R2, UR10 ;  /* 0x0000000a02027c20 */ /* 0x000fe20008410000 */
        /* <DEDUP_REMOVED lines=10> */
[----:B------:R-:W-:Y:S01]  /*6950*/  FFMA.FTZ R179, R179, UR10, -R181 ;  /* 0x0000000ab3b37c23 */ /* 0x000fe200080108b5 */
[----:B------:R-:W-:Y:S01]  /*6960*/  FADD.FTZ R155, R196, R155 ;  /* 0x0000009bc49b7221 */ /* 0x000fe20000010000 */
[--C-:B------:R-:W-:Y:S01]  /*6970*/  FFMA.FTZ R182, R182, UR10, -R181.reuse ;  /* 0x0000000ab6b67c23 */ /* 0x100fe200080108b5 */
[----:B------:R-:W-:Y:S01]  /*6980*/  FFMA.FTZ R181, R183, UR10, -R181 ;  /* 0x0000000ab7b57c23 */ /* 0x000fe200080108b5 */
[----:B------:R-:W1:Y:S01]  /*6990*/  MUFU.EX2 R154, R154 ;  /* 0x0000009a009a7308 */ /* 0x000e620000000800 */
[----:B------:R-:W-:-:S04]  /*69a0*/  FADD.FTZ R166, R198, R155 ;  /* 0x0000009bc6a67221 */ /* 0x000fc80000010000 */
[----:B------:R-:W-:-:S03]  /*69b0*/  FADD.FTZ R155, R153, R166 ;  /* 0x000000a6999b7221 */ /* 0x000fc60000010000 */
[----:B------:R-:W2:Y:S01]  /*69c0*/  MUFU.EX2 R199, R199 ;  /* 0x000000c700c77308 */ /* 0x000ea20000000800 */
[----:B0-----:R-:W-:Y:S01]  /*69d0*/  FFMA.FTZ R9, R2, R9, R197 ;  /* 0x0000000902097223 */ /* 0x001fe200000100c5 */
[----:B------:R-:W-:-:S04]  /*69e0*/  FADD.FTZ R166, R192, R155 ;  /* 0x0000009bc0a67221 */ /* 0x000fc80000010000 */
[----:B------:R-:W-:Y:S02]  /*69f0*/  FADD.FTZ R155, R157, R166 ;  /* 0x000000a69d9b7221 */ /* 0x000fe40000010000 */
[----:B------:R-:W0:Y:S01]  /*6a00*/  MUFU.EX2 R156, R156 ;  /* 0x0000009c009c7308 */ /* 0x000e220000000800 */
[----:B-1----:R-:W-:Y:S01]  /*6a10*/  FADD.FTZ R18, R154, R9 ;  /* 0x000000099a127221 */ /* 0x002fe20000010000 */
[----:B------:R-:W-:-:S04]  /*6a20*/  FADD.FTZ R166, R194, R155 ;  /* 0x0000009bc2a67221 */ /* 0x000fc80000010000 */
[----:B------:R-:W-:Y:S02]  /*6a30*/  FADD.FTZ R155, R161, R166 ;  /* 0x000000a6a19b7221 */ /* 0x000fe40000010000 */
        /* <DEDUP_REMOVED lines=37> */
[----:B--2---:R-:W-:Y:S01]  /*6c90*/  FADD.FTZ R166, R186, R9 ;  /* 0x00000009baa67221 */ /* 0x004fe20000010000 */
[----:B0-----:R-:W-:-:S03]  /*6ca0*/  FADD.FTZ R9, R187, R18 ;  /* 0x00000012bb097221 */ /* 0x001fc60000010000 */
[----:B------:R-:W-:Y:S01]  /*6cb0*/  FADD.FTZ R18, R177, R166 ;  /* 0x000000a6b1127221 */ /* 0x000fe20000010000 */
[----:B-1----:R-:W-:Y:S01]  /*6cc0*/  FADD.FTZ R9, R168, R9 ;  /* 0x00000009a8097221 */ /* 0x002fe20000010000 */
[----:B------:R-:W-:Y:S06]  /*6cd0*/  @!P0 BRA `(.L_x_1036) ;  /* 0x0000000000048947 */ /* 0x000fec0003800000 */
[----:B------:R-:W-:Y:S01]  /*6ce0*/  BPT.TRAP 0x1 ;  /* 0x000000040000795c */ /* 0x000fe20000300000 */
.L_x_1036:
[----:B------:R-:W0:Y:S01]  /*6cf0*/  S2UR UR11, SR_CgaCtaId ;  /* 0x00000000000b79c3 */ /* 0x000e220000008800 */
[----:B------:R-:W-:Y:S01]  /*6d00*/  UIADD3 UR6, UR6, 0x30860, URZ ;  /* 0x0003086006067890 */ /* 0x000fe2000fffe03f */
[----:B------:R-:W-:Y:S01]  /*6d10*/  R2UR UR5, R205 ;  /* 0x00000000cd0572ca */ /* 0x000fe200000e0000 */
[----:B------:R-:W-:Y:S01]  /*6d20*/  IMAD.MOV.U32 R203, RZ, RZ, R3 ;  /* 0x000000ffffcb7224 */ /* 0x000fe200078e0003 */
[----:B------:R-:W-:Y:S01]  /*6d30*/  F2FP.BF16.F32.PACK_AB R196, R196, R171 ;  /* 0x000000abc4c4723e */ /* 0x000fe200000010ff */
[----:B------:R-:W-:Y:S01]  /*6d40*/  IMAD.MOV.U32 R202, RZ, RZ, R4 ;  /* 0x000000ffffca7224 */ /* 0x000fe200078e0004 */
[----:B------:R-:W-:Y:S02]  /*6d50*/  F2FP.BF16.F32.PACK_AB R197, R154, R197 ;  /* 0x000000c59ac5723e */ /* 0x000fe400000010ff */
[----:B------:R-:W-:Y:S02]  /*6d60*/  F2FP.BF16.F32.PACK_AB R198, R153, R198 ;  /* 0x000000c699c6723e */ /* 0x000fe400000010ff */
[----:B------:R-:W-:-:S02]  /*6d70*/  F2FP.BF16.F32.PACK_AB R199, R156, R199 ;  /* 0x000000c79cc7723e */ /* 0x000fc400000010ff */
[----:B------:R-:W-:Y:S02]  /*6d80*/  F2FP.BF16.F32.PACK_AB R192, R157, R192 ;  /* 0x000000c09dc0723e */ /* 0x000fe400000010ff */
[----:B------:R-:W-:Y:S02]  /*6d90*/  F2FP.BF16.F32.PACK_AB R193, R158, R193 ;  /* 0x000000c19ec1723e */ /* 0x000fe400000010ff */
[----:B------:R-:W-:Y:S01]  /*6da0*/  ISETP.GT.AND P1, PT, R204, UR5, PT ;  /* 0x00000005cc007c0c */ /* 0x000fe2000bf24270 */
[----:B------:R-:W-:Y:S01]  /*6db0*/  UMOV UR5, UR4 ;  /* 0x0000000400057c82 */ /* 0x000fe20008000000 */
[----:B------:R-:W-:Y:S02]  /*6dc0*/  F2FP.BF16.F32.PACK_AB R194, R161, R194 ;  /* 0x000000c2a1c2723e */ /* 0x000fe400000010ff */
[----:B------:R-:W-:Y:S02]  /*6dd0*/  F2FP.BF16.F32.PACK_AB R195, R160, R195 ;  /* 0x000000c3a0c3723e */ /* 0x000fe400000010ff */
[----:B------:R-:W-:Y:S01]  /*6de0*/  F2FP.BF16.F32.PACK_AB R188, R165, R188 ;  /* 0x000000bca5bc723e */ /* 0x000fe200000010ff */
[----:B0-----:R-:W-:Y:S01]  /*6df0*/  UPRMT UR6, UR11, 0x654, UR6 ;  /* 0x000006540b067896 */ /* 0x001fe20008000006 */
[----:B------:R-:W-:-:S02]  /*6e00*/  F2FP.BF16.F32.PACK_AB R189, R162, R189 ;  /* 0x000000bda2bd723e */ /* 0x000fc400000010ff */
[----:B------:R-:W-:Y:S02]  /*6e10*/  F2FP.BF16.F32.PACK_AB R190, R169, R190 ;  /* 0x000000bea9be723e */ /* 0x000fe400000010ff */
[----:B------:R-:W-:Y:S02]  /*6e20*/  F2FP.BF16.F32.PACK_AB R191, R164, R191 ;  /* 0x000000bfa4bf723e */ /* 0x000fe400000010ff */
[----:B------:R-:W-:Y:S02]  /*6e30*/  F2FP.BF16.F32.PACK_AB R184, R173, R152 ;  /* 0x00000098adb8723e */ /* 0x000fe400000010ff */
[----:B------:R-:W-:Y:S01]  /*6e40*/  SYNCS.ARRIVE.TRANS64.RED.A1T0 RZ, [UR6], RZ ;  /* 0x000000ffffff79a7 */ /* 0x000fe20008100406 */
[----:B------:R-:W-:Y:S02]  /*6e50*/  R2UR UR6, R5 ;  /* 0x00000000050672ca */ /* 0x000fe400000e0000 */
[----:B------:R-:W-:Y:S02]  /*6e60*/  F2FP.BF16.F32.PACK_AB R185, R179, R185 ;  /* 0x000000b9b3b9723e */ /* 0x000fe400000010ff */
[----:B------:R-:W-:-:S02]  /*6e70*/  F2FP.BF16.F32.PACK_AB R186, R177, R186 ;  /* 0x000000bab1ba723e */ /* 0x000fc400000010ff */
[----:B------:R-:W-:Y:S02]  /*6e80*/  IADD3 R204, R204, -0x1, RZ ;  /* 0xffffffffcccc7810 */ /* 0x000fe40007ffe0ff */
[----:B------:R-:W-:-:S05]  /*6e90*/  F2FP.BF16.F32.PACK_AB R187, R168, R187 ;  /* 0x000000bba8bb723e */ /* 0x000fca00000010ff */
[----:B------:R-:W-:Y:S01]  /*6ea0*/  IMAD.U32 R206, RZ, RZ, UR6 ;  /* 0x00000006ffce7e24 */ /* 0x000fe2000f8e00ff */
[----:B------:R-:W-:Y:S06]  /*6eb0*/  @P1 BRA `(.L_x_1037) ;  /* 0xffffffd400b41947 */ /* 0x000fec000383ffff */
.L_x_1018:
[----:B------:R-:W-:Y:S02]  /*6ec0*/  R2UR UR5, R22 ;  /* 0x00000000160572ca */ /* 0x000fe400000e0000 */
[----:B------:R-:W-:Y:S02]  /*6ed0*/  R2UR UR6, R23 ;  /* 0x00000000170672ca */ /* 0x000fe400000e0000 */
[----:B------:R-:W-:-:S05]  /*6ee0*/  IADD3 R20, -R20, 0x1, RZ ;  /* 0x0000000114147810 */ /* 0x000fca0007ffe1ff */
[----:B------:R-:W-:-:S04]  /*6ef0*/  IMAD R20, R17, UR7, R20 ;  /* 0x0000000711147c24 */ /* 0x000fc8000f8e0214 */
[----:B------:R-:W-:Y:S01]  /*6f00*/  UISETP.NE.AND UP0, UPT, UR5, URZ, UPT ;  /* 0x0000003f0500728c */ /* 0x000fe2000bf05270 */
[----:B------:R-:W0:Y:S01]  /*6f10*/  S2UR UR5, SR_CTAID.X ;  /* 0x00000000000579c3 */ /* 0x000e220000002500 */
[----:B------:R-:W-:Y:S01]  /*6f20*/  UISETP.NE.AND UP1, UPT, UR6, URZ, UPT ;  /* 0x0000003f0600728c */ /* 0x000fe2000bf25270 */
[----:B------:R-:W-:-:S03]  /*6f30*/  R2UR UR11, R20 ;  /* 0x00000000140b72ca */ /* 0x000fc600000e0000 */
[----:B------:R-:W-:-:S07]  /*6f40*/  PLOP3.LUT P1, PT, PT, PT, UP0, 0x40, 0x0 ;  /* 0x000000000000781c */ /* 0x000fce0003f2e808 */
[----:B------:R-:W-:Y:S01]  /*6f50*/  @UP1 ULDC UR6, c[0x0][0x44c] ;  /* 0x0001130000061ab9 */ /* 0x000fe20000000800 */
[----:B------:R-:W-:Y:S01]  /*6f60*/  @UP1 ULDC UR14, c[0x0][0x450] ;  /* 0x00011400000e1ab9 */ /* 0x000fe20000000800 */
[----:B0-----:R-:W-:-:S04]  /*6f70*/  ULEA UR5, UR5, 0x7f, 0x7 ;  /* 0x0000007f05057891 */ /* 0x001fc8000f8e383f */
[----:B------:R-:W-:-:S04]  /*6f80*/  UIMAD.WIDE.U32 UR6, UR5, UR6, URZ ;  /* 0x00000006050672a5 */ /* 0x000fc8000f8e003f */
[----:B------:R-:W-:-:S04]  /*6f90*/  @UP1 USHF.R.U32.HI UR5, URZ, UR14, UR7 ;  /* 0x0000000e3f051299 */ /* 0x000fc80008011607 */
[----:B------:R-:W-:-:S03]  /*6fa0*/  UIADD3 UR6, UR11, UR5, URZ ;  /* 0x000000050b067290 */ /* 0x000fc6000fffe03f */
[----:B------:R-:W-:Y:S02]  /*6fb0*/  ULDC UR5, c[0x0][0x9dc] ;  /* 0x0002770000057ab9 */ /* 0x000fe40000000800 */
[----:B------:R-:W-:Y:S01]  /*6fc0*/  UIADD3 UR5, UR6, -UR5, URZ ;  /* 0x8000000506057290 */ /* 0x000fe2000fffe03f */
[----:B------:R-:W-:Y:S11]  /*6fd0*/  @P1 BRA `(.L_x_1038) ;  /* 0x0000000000501947 */ /* 0x000ff60003800000 */
[----:B------:R-:W-:Y:S02]  /*6fe0*/  UMOV UR11, UR6 ;  /* 0x00000006000b7c82 */ /* 0x000fe40008000000 */
[----:B------:R-:W-:-:S06]  /*6ff0*/  UISETP.GT.AND UP0, UPT, UR11, -0x1, UPT ;  /* 0xffffffff0b00788c */ /* 0x000fcc000bf04270 */
[----:B------:R-:W-:-:S13]  /*7000*/  PLOP3.LUT P1, PT, PT, PT, UP0, 0x80, 0x0 ;  /* 0x000000000000781c */ /* 0x000fda0003f2f008 */
[----:B------:R-:W-:Y:S05]  /*7010*/  @P1 BRA `(.L_x_1039) ;  /* 0x0000000000201947 */ /* 0x000fea0003800000 */
[----:B------:R-:W-:Y:S01]  /*7020*/  ULDC UR18, c[0x0][0x9e4] ;  /* 0x0002790000127ab9 */ /* 0x000fe20000000800 */
[----:B------:R-:W-:Y:S02]  /*7030*/  ULOP3.LUT UR11, URZ, UR11, URZ, 0x33, !UPT ;  /* 0x0000000b3f0b7292 */ /* 0x000fe4000f8e333f */
[----:B------:R-:W-:-:S11]  /*7040*/  UISETP.NE.AND UP0, UPT, UR18, 0x1, UPT ;  /* 0x000000011200788c */ /* 0x000fd6000bf05270 */
[----:B------:R-:W-:Y:S02]  /*7050*/  @UP0 ULDC.64 UR6, c[0x0][0x9e8] ;  /* 0x00027a0000060ab9 */ /* 0x000fe40000000a00 */
[----:B------:R-:W-:-:S04]  /*7060*/  UIMAD.WIDE.U32 UR14, UR11, UR6, URZ ;  /* 0x000000060b0e72a5 */ /* 0x000fc8000f8e003f */
[----:B------:R-:W-:-:S04]  /*7070*/  @UP0 USHF.R.U32.HI UR11, URZ, UR7, UR15 ;  /* 0x000000073f0b0299 */ /* 0x000fc8000801160f */
[----:B------:R-:W-:Y:S01]  /*7080*/  ULOP3.LUT UR11, URZ, UR11, URZ, 0x33, !UPT ;  /* 0x0000000b3f0b7292 */ /* 0x000fe2000f8e333f */
[----:B------:R-:W-:Y:S11]  /*7090*/  BRA `(.L_x_1040) ;  /* 0x0000000000147947 */ /* 0x000ff60003800000 */
.L_x_1039:
[----:B------:R-:W-:Y:S02]  /*70a0*/  ULDC UR18, c[0x0][0x9e4] ;  /* 0x0002790000127ab9 */ /* 0x000fe40000000800 */
[----:B------:R-:W-:-:S11]  /*70b0*/  UISETP.NE.AND UP0, UPT, UR18, 0x1, UPT ;  /* 0x000000011200788c */ /* 0x000fd6000bf05270 */
[----:B------:R-:W-:Y:S02]  /*70c0*/  @UP0 ULDC.64 UR6, c[0x0][0x9e8] ;  /* 0x00027a0000060ab9 */ /* 0x000fe40000000a00 */
[----:B------:R-:W-:-:S04]  /*70d0*/  UIMAD.WIDE.U32 UR14, UR11, UR6, URZ ;  /* 0x000000060b0e72a5 */ /* 0x000fc8000f8e003f */
[----:B------:R-:W-:-:S12]  /*70e0*/  @UP0 USHF.R.U32.HI UR11, URZ, UR7, UR15 ;  /* 0x000000073f0b0299 */ /* 0x000fd8000801160f */
.L_x_1040:
[----:B------:R-:W-:-:S04]  /*70f0*/  UIMAD UR11, UR11, UR18, URZ ;  /* 0x000000120b0b72a4 */ /* 0x000fc8000f8e023f */
[----:B------:R-:W-:-:S04]  /*7100*/  UISETP.LT.AND UP0, UPT, UR5, UR11, UPT ;  /* 0x0000000b0500728c */ /* 0x000fc8000bf01270 */
[----:B------:R-:W-:-:S12]  /*7110*/  USEL UR5, UR5, UR11, !UP0 ;  /* 0x0000000b05057287 */ /* 0x000fd8000c000000 */
.L_x_1038:
[----:B------:R-:W-:Y:S01]  /*7120*/  UIADD3 UR5, UR5, 0x3f, URZ ;  /* 0x0000003f05057890 */ /* 0x000fe2000fffe03f */
[----:B------:R-:W-:-:S03]  /*7130*/  R2UR UR7, R201 ;  /* 0x00000000c90772ca */ /* 0x000fc600000e0000 */
[----:B------:R-:W-:-:S04]  /*7140*/  USHF.R.S32.HI UR6, URZ, 0x1f, UR5 ;  /* 0x0000001f3f067899 */ /* 0x000fc80008011405 */
[----:B------:R-:W-:-:S04]  /*7150*/  ULEA.HI UR6, UR6, UR5, URZ, 0x6 ;  /* 0x0000000506067291 */ /* 0x000fc8000f8f303f */
[----:B------:R-:W-:-:S04]  /*7160*/  USHF.R.S32.HI UR6, URZ, 0x6, UR6 ;  /* 0x000000063f067899 */ /* 0x000fc80008011406 */
[----:B------:R-:W-:-:S04]  /*7170*/  UISETP.LT.AND UP0, UPT, UR7, UR6, UPT ;  /* 0x000000060700728c */ /* 0x000fc8000bf01270 */
[----:B------:R-:W-:-:S06]  /*7180*/  USEL UR5, UR7, UR6, !UP0 ;  /* 0x0000000607057287 */ /* 0x000fcc000c000000 */
[----:B------:R-:W-:Y:S01]  /*7190*/  ISETP.GE.AND P1, PT, R204, UR5, PT ;  /* 0x00000005cc007c0c */ /* 0x000fe2000bf26270 */
[----:B------:R-:W-:-:S12]  /*71a0*/  IMAD.U32 R205, RZ, RZ, UR5 ;  /* 0x00000005ffcd7e24 */ /* 0x000fd8000f8e00ff */
[----:B------:R-:W-:Y:S05]  /*71b0*/  @!P1 BRA `(.L_x_1041) ;  /* 0x0000001c00509947 */ /* 0x000fea0003800000 */
[----:B------:R-:W-:Y:S01]  /*71c0*/  R2UR UR7, R5 ;  /* 0x00000000050772ca */ /* 0x000fe200000e0000 */
[----:B------:R-:W-:Y:S01]  /*71d0*/  IMAD.MOV.U32 R202, RZ, RZ, R3 ;  /* 0x000000ffffca7224 */ /* 0x000fe200078e0003 */
[----:B------:R-:W-:Y:S01]  /*71e0*/  MOV R203, R4 ;  /* 0x0000000400cb7202 */ /* 0x000fe20000000f00 */
[----:B------:R-:W-:Y:S01]  /*71f0*/  IMAD.MOV.U32 R20, RZ, RZ, R204 ;  /* 0x000000ffff147224 */ /* 0x000fe200078e00cc */
[----:B------:R-:W-:-:S11]  /*7200*/  UMOV UR6, UR4 ;  /* 0x0000000400067c82 */ /* 0x000fd60008000000 */
.L_x_1052:
[----:B------:R-:W-:-:S04]  /*7210*/  UIADD3 UR4, UR6, 0x1, URZ ;  /* 0x0000000106047890 */ /* 0x000fc8000fffe03f */
[----:B------:R-:W-:-:S04]  /*7220*/  UISETP.NE.AND UP0, UPT, UR4, 0x2, UPT ;  /* 0x000000020400788c */ /* 0x000fc8000bf05270 */
[----:B------:R-:W-:Y:S02]  /*7230*/  USEL UR5, URZ, 0x1, UP0 ;  /* 0x000000013f057887 */ /* 0x000fe40008000000 */
[----:B------:R-:W-:Y:S02]  /*7240*/  USEL UR4, UR4, URZ, UP0 ;  /* 0x0000003f04047287 */ /* 0x000fe40008000000 */
[----:B------:R-:W-:-:S06]  /*7250*/  ULOP3.LUT UR5, UR7, UR5, URZ, 0x3c, !UPT ;  /* 0x0000000507057292 */ /* 0x000fcc000f8e3c3f */
[----:B------:R-:W-:Y:S01]  /*7260*/  IMAD.U32 R5, RZ, RZ, UR5 ;  /* 0x00000005ff057e24 */ /* 0x000fe2000f8e00ff */
[----:B------:R-:W-:Y:S06]  /*7270*/  @!P0 BRA `(.L_x_1042) ;  /* 0x0000000000048947 */ /* 0x000fec0003800000 */
[----:B------:R-:W-:Y:S01]  /*7280*/  BPT.TRAP 0x1 ;  /* 0x000000040000795c */ /* 0x000fe20000300000 */
.L_x_1042:
        /* <DEDUP_REMOVED lines=8> */
.L_x_1043:
[----:B-1----:R-:W-:Y:S05]  /*7310*/  @P1 BRA `(.L_x_1044) ;  /* 0x0000000000081947 */ /* 0x002fea0003800000 */
[----:B------:R-:W1:Y:S02]  /*7320*/  SYNCS.PHASECHK.TRANS64.TRYWAIT P1, [UR5+0x30830], R3 ;  /* 0x03083003ff0075a7 */ /* 0x000e640008020145 */
[----:B-1----:R-:W-:Y:S05]  /*7330*/  @!P1 BRA `(.L_x_1045) ;  /* 0x000000bc00c89947 */ /* 0x002fea0003800000 */
.L_x_1044:
[----:B------:R-:W-:Y:S01]  /*7340*/  R2UR UR5, R21 ;  /* 0x00000000150572ca */ /* 0x000fe200000e0000 */
[----:B------:R-:W-:Y:S01]  /*7350*/  WARPGROUP.ARRIVE ;  /* 0x00000000000079c5 */ /* 0x000fe20000000000 */
[----:B------:R-:W-:Y:S01]  /*7360*/  R2UR UR56, R6 ;  /* 0x00000000063872ca */ /* 0x000fe200000e0000 */
[----:B------:R-:W-:Y:S01]  /*7370*/  UMOV UR59, 0x40000040 ;  /* 0x40000040003b7882 */ /* 0x000fe20000000000 */
[----:B------:R-:W-:Y:S01]  /*7380*/  R2UR UR57, R7 ;  /* 0x00000000073972ca */ /* 0x000fe200000e0000 */
[----:B------:R-:W-:Y:S01]  /*7390*/  UMOV UR11, 0x40000040 ;  /* 0x40000040000b7882 */ /* 0x000fe20000000000 */
[----:B------:R-:W-:Y:S01]  /*73a0*/  UMOV UR15, 0x40000040 ;  /* 0x40000040000f7882 */ /* 0x000fe20000000000 */
[----:B------:R-:W-:Y:S01]  /*73b0*/  UMOV UR19, 0x40000040 ;  /* 0x4000004000137882 */ /* 0x000fe20000000000 */
[----:B------:R-:W-:Y:S01]  /*73c0*/  UMOV UR23, 0x40000040 ;  /* 0x4000004000177882 */ /* 0x000fe20000000000 */
[----:B------:R-:W-:Y:S01]  /*73d0*/  UMOV UR27, 0x40000040 ;  /* 0x40000040001b7882 */ /* 0x000fe20000000000 */
[----:B------:R-:W-:Y:S01]  /*73e0*/  UMOV UR31, 0x40000040 ;  /* 0x40000040001f7882 */ /* 0x000fe20000000000 */
[----:B------:R-:W-:Y:S01]  /*73f0*/  UMOV UR35, 0x40000040 ;  /* 0x4000004000237882 */ /* 0x000fe20000000000 */
[----:B------:R-:W-:Y:S01]  /*7400*/  UMOV UR39, 0x40000040 ;  /* 0x4000004000277882 */ /* 0x000fe20000000000 */
        /* <DEDUP_REMOVED lines=88> */
[----:B------:R-:W-:Y:S01]  /*7990*/  FMUL.FTZ R149, R149, R0 ;  /* 0x0000000095957220 */ /* 0x000fe20000410000 */
        /* <DEDUP_REMOVED lines=73> */
[----:B------:R-:W-:Y:S01]  /*7e30*/  UIADD3 UR58, UR5, 0x606, URZ ;  /* 0x00000606053a7890 */ /* 0x000fe2000fffe03f */
        /* <DEDUP_REMOVED lines=44> */
.L_x_1046:
[----:B------:R-:W-:Y:S01]  /*8100*/  R2UR UR5, R16 ;  /* 0x00000000100572ca */ /* 0x000fe200000e0000 */
[----:B------:R-:W-:-:S05]  /*8110*/  IMAD.U32 R0, RZ, RZ, UR7 ;  /* 0x00000007ff007e24 */ /* 0x000fca000f8e00ff */
[----:B------:R-:W-:-:S07]  /*8120*/  SHF.L.U32 R0, R0, 0x1f, RZ ;  /* 0x0000001f00007819 */ /* 0x000fce00000006ff */
[----:B------:R-:W-:-:S09]  /*8130*/  ULEA UR5, UR6, UR5, 0x3 ;  /* 0x0000000506057291 */ /* 0x000fd2000f8e183f */
[----:B------:R2:W3:Y:S01]  /*8140*/  SYNCS.PHASECHK.TRANS64.TRYWAIT P1, [UR5+0x30850], R0 ;  /* 0x03085000ff0075a7 */ /* 0x0004e20008020145 */
[----:B------:R-:W-:Y:S05]  /*8150*/  @!P0 BRA `(.L_x_1047) ;  /* 0x0000000000048947 */ /* 0x000fea0003800000 */
[----:B------:R-:W-:Y:S01]  /*8160*/  BPT.TRAP 0x1 ;  /* 0x000000040000795c */ /* 0x000fe20000300000 */
.L_x_1047:
[----:B---3--:R-:W-:Y:S05]  /*8170*/  @P1 BRA `(.L_x_1048) ;  /* 0x0000000000081947 */ /* 0x008fea0003800000 */
[----:B------:R-:W3:Y:S02]  /*8180*/  SYNCS.PHASECHK.TRANS64.TRYWAIT P1, [UR5+0x30850], R0 ;  /* 0x03085000ff0075a7 */ /* 0x000ee40008020145 */
[----:B---3--:R-:W-:Y:S05]  /*8190*/  @!P1 BRA `(.L_x_1049) ;  /* 0x000000b000489947 */ /* 0x008fea0003800000 */
.L_x_1048:
[----:B------:R-:W-:Y:S01]  /*81a0*/  R2UR UR7, R16 ;  /* 0x00000000100772ca */ /* 0x000fe200000e0000 */
[----:B------:R-:W-:-:S12]  /*81b0*/  WARPGROUP.ARRIVE ;  /* 0x00000000000079c5 */ /* 0x000fd80000000000 */
[----:B------:R-:W-:-:S04]  /*81c0*/  UIADD3 UR7, UR7, 0x400, URZ ;  /* 0x0000040007077890 */ /* 0x000fc8000fffe03f */
[----:B------:R-:W-:-:S04]  /*81d0*/  USHF.R.U32.HI UR7, URZ, 0x4, UR7 ;  /* 0x000000043f077899 */ /* 0x000fc80008011607 */
[----:B------:R-:W-:-:S04]  /*81e0*/  ULOP3.LUT UR7, UR7, 0x3fff, URZ, 0xc0, !UPT ;  /* 0x00003fff07077892 */ /* 0x000fc8000f8ec03f */
[----:B------:R-:W-:-:S04]  /*81f0*/  ULOP3.LUT UR7, UR7, 0x2000000, URZ, 0xfc, !UPT ;  /* 0x0200000007077892 */ /* 0x000fc8000f8efc3f */
[----:B------:R-:W-:-:S03]  /*8200*/  ULEA UR10, UR6, UR7, 0xb ;  /* 0x00000007060a7291 */ /* 0x000fc6000f8e583f */
[----:B------:R-:W-:-:S04]  /*8210*/  UMOV UR7, 0x40000040 ;  /* 0x4000004000077882 */ /* 0x000fc80000000000 */
        /* <DEDUP_REMOVED lines=23> */
.L_x_1050:
[----:B0-2---:R-:W-:Y:S01]  /*8390*/  FMNMX.FTZ R0, R152, R203, !PT ;  /* 0x000000cb98007209 */ /* 0x005fe20007810000 */
[----:B------:R-:W-:Y:S01]  /*83a0*/  ULDC UR6, c[0x0][0x988] ;  /* 0x0002620000067ab9 */ /* 0x000fe20000000800 */
[----:B------:R-:W-:Y:S01]  /*83b0*/  FMNMX.FTZ R2, R154, R202, !PT ;  /* 0x000000ca9a027209 */ /* 0x000fe20007810000 */
[----:B------:R-:W-:Y:S01]  /*83c0*/  UMOV UR10, UR6 ;  /* 0x00000006000a7c82 */ /* 0x000fe20008000000 */
[----:B-1----:R-:W-:Y:S01]  /*83d0*/  FMNMX.FTZ R3, R153, R0, !PT ;  /* 0x0000000099037209 */ /* 0x002fe20007810000 */
[----:B------:R-:W0:Y:S01]  /*83e0*/  S2UR UR7, SR_CgaCtaId ;  /* 0x00000000000779c3 */ /* 0x000e220000008800 */
        /* <DEDUP_REMOVED lines=29> */
[----:B------:R-:W-:Y:S01]  /*85c0*/  R2UR UR6, R16 ;  /* 0x00000000100672ca */ /* 0x000fe200000e0000 */
[----:B------:R-:W1:Y:S04]  /*85d0*/  SHFL.BFLY PT, R3, R0, 0x2, 0x1f ;  /* 0x0c401f0000037f89 */ /* 0x000e6800000e0000 */
[----:B------:R-:W2:Y:S08]  /*85e0*/  SHFL.BFLY PT, R185, R2, 0x2, 0x1f ;  /* 0x0c401f0002b97f89 */ /* 0x000eb000000e0000 */
[----:B------:R-:W-:-:S04]  /*85f0*/  ULEA UR6, UR4, UR6, 0x3 ;  /* 0x0000000604067291 */ /* 0x000fc8000f8e183f */
[----:B------:R-:W-:-:S04]  /*8600*/  UIADD3 UR6, UR6, 0x30840, URZ ;  /* 0x0003084006067890 */ /* 0x000fc8000fffe03f */
[----:B0-----:R-:W-:Y:S01]  /*8610*/  UPRMT UR6, UR7, 0x654, UR6 ;  /* 0x0000065407067896 */ /* 0x001fe20008000006 */
[----:B-1----:R-:W-:Y:S02]  /*8620*/  FMNMX.FTZ R184, R0, R3, !PT ;  /* 0x0000000300b87209 */ /* 0x002fe40007810000 */
[----:B--2---:R-:W-:-:S03]  /*8630*/  FMNMX.FTZ R185, R2, R185, !PT ;  /* 0x000000b902b97209 */ /* 0x004fc60007810000 */
[----:B------:R-:W0:Y:S03]  /*8640*/  SHFL.BFLY PT, R3, R184, 0x1, 0x1f ;  /* 0x0c201f00b8037f89 */ /* 0x000e2600000e0000 */
[----:B------:R-:W-:Y:S01]  /*8650*/  SYNCS.ARRIVE.TRANS64.RED.A1T0 RZ, [UR6], RZ ;  /* 0x000000ffffff79a7 */ /* 0x000fe20008100406 */
[----:B------:R-:W1:Y:S01]  /*8660*/  SHFL.BFLY PT, R186, R185, 0x1, 0x1f ;  /* 0x0c201f00b9ba7f89 */ /* 0x000e6200000e0000 */
[----:B0-----:R-:W-:Y:S02]  /*8670*/  FMNMX.FTZ R4, R184, R3, !PT ;  /* 0x00000003b8047209 */ /* 0x001fe40007810000 */
[----:B-1----:R-:W-:-:S03]  /*8680*/  FMNMX.FTZ R3, R185, R186, !PT ;  /* 0x000000bab9037209 */ /* 0x002fc60007810000 */
[C---:B------:R-:W-:Y:S01]  /*8690*/  FMUL.FTZ R189, R4.reuse, UR10 ;  /* 0x0000000a04bd7c20 */ /* 0x040fe20008410000 */
[----:B------:R-:W-:-:S03]  /*86a0*/  FADD.FTZ R186, -R4, R203 ;  /* 0x000000cb04ba7221 */ /* 0x000fc60000010100 */
[--C-:B------:R-:W-:Y:S01]  /*86b0*/  FFMA.FTZ R185, R152, UR10, -R189.reuse ;  /* 0x0000000a98b97c23 */ /* 0x100fe200080108bd */
[C---:B------:R-:W-:Y:S01]  /*86c0*/  FMUL.FTZ R152, R3.reuse, UR10 ;  /* 0x0000000a03987c20 */ /* 0x040fe20008410000 */
[----:B------:R-:W-:Y:S01]  /*86d0*/  FADD.FTZ R187, -R3, R202 ;  /* 0x000000ca03bb7221 */ /* 0x000fe20000010100 */
[----:B------:R-:W-:Y:S01]  /*86e0*/  FMUL.FTZ R186, R186, UR10 ;  /* 0x0000000ababa7c20 */ /* 0x000fe20008410000 */
[--C-:B------:R-:W-:Y:S01]  /*86f0*/  FFMA.FTZ R196, R153, UR10, -R189.reuse ;  /* 0x0000000a99c47c23 */ /* 0x100fe200080108bd */
[--C-:B------:R-:W-:Y:S01]  /*8700*/  FFMA.FTZ R197, R154, UR10, -R152.reuse ;  /* 0x0000000a9ac57c23 */ /* 0x100fe20008010898 */
[----:B------:R-:W-:Y:S01]  /*8710*/  FMUL.FTZ R187, R187, UR10 ;  /* 0x0000000abbbb7c20 */ /* 0x000fe20008410000 */
[--C-:B------:R-:W-:Y:S01]  /*8720*/  FFMA.FTZ R154, R155, UR10, -R152.reuse ;  /* 0x0000000a9b9a7c23 */ /* 0x100fe20008010898 */
[----:B------:R0:W-:Y:S01]  /*8730*/  MUFU.EX2 R0, R186 ;  /* 0x000000ba00007308 */ /* 0x0001e20000000800 */
[--C-:B------:R-:W-:Y:S01]  /*8740*/  FFMA.FTZ R198, R156, UR10, -R189.reuse ;  /* 0x0000000a9cc67c23 */ /* 0x100fe200080108bd */
        /* <DEDUP_REMOVED lines=19> */
[--C-:B0-----:R-:W-:Y:S01]  /*8880*/  FFMA.FTZ R186, R180, UR10, -R189.reuse ;  /* 0x0000000ab4ba7c23 */ /* 0x101fe200080108bd */
[----:B------:R-:W-:Y:S01]  /*8890*/  FFMA.FTZ R177, R181, UR10, -R189 ;  /* 0x0000000ab5b17c23 */ /* 0x000fe200080108bd */
[--C-:B------:R-:W-:Y:S01]  /*88a0*/  FFMA.FTZ R189, R170, UR10, -R152.reuse ;  /* 0x0000000aaabd7c23 */ /* 0x100fe20008010898 */
[----:B------:R-:W0:Y:S01]  /*88b0*/  MUFU.EX2 R197, R197 ;  /* 0x000000c500c57308 */ /* 0x000e220000000800 */
[----:B-1----:R-:W-:Y:S01]  /*88c0*/  FFMA.FTZ R155, R0, R18, R185 ;  /* 0x00000012009b7223 */ /* 0x002fe200000100b9 */
[--C-:B------:R-:W-:Y:S01]  /*88d0*/  FFMA.FTZ R162, R171, UR10, -R152.reuse ;  /* 0x0000000aaba27c23 */ /* 0x100fe20008010898 */
[--C-:B------:R-:W-:Y:S01]  /*88e0*/  FFMA.FTZ R191, R174, UR10, -R152.reuse ;  /* 0x0000000aaebf7c23 */ /* 0x100fe20008010898 */
[--C-:B------:R-:W-:Y:S01]  /*88f0*/  FFMA.FTZ R164, R175, UR10, -R152.reuse ;  /* 0x0000000aafa47c23 */ /* 0x100fe20008010898 */
[--C-:B------:R-:W-:Y:S01]  /*8900*/  FFMA.FTZ R179, R179, UR10, -R152.reuse ;  /* 0x0000000ab3b37c23 */ /* 0x100fe20008010898 */
[----:B------:R-:W-:-:S02]  /*8910*/  FFMA.FTZ R182, R182, UR10, -R152 ;  /* 0x0000000ab6b67c23 */ /* 0x000fc40008010898 */
[----:B------:R-:W1:Y:S08]  /*8920*/  MUFU.EX2 R196, R196 ;  /* 0x000000c400c47308 */ /* 0x000e700000000800 */
[----:B------:R-:W2:Y:S01]  /*8930*/  MUFU.EX2 R154, R154 ;  /* 0x0000009a009a7308 */ /* 0x000ea20000000800 */
[----:B0-----:R-:W-:-:S07]  /*8940*/  FFMA.FTZ R9, R2, R9, R197 ;  /* 0x0000000902097223 */ /* 0x001fce00000100c5 */
        /* <DEDUP_REMOVED lines=62> */
.L_x_1051:
[----:B------:R-:W0:Y:S01]  /*8d30*/  S2UR UR7, SR_CgaCtaId ;  /* 0x00000000000779c3 */ /* 0x000e220000008800 */
[----:B------:R-:W-:Y:S01]  /*8d40*/  R2UR UR6, R205 ;  /* 0x00000000cd0672ca */ /* 0x000fe200000e0000 */
[----:B------:R-:W-:Y:S01]  /*8d50*/  UIADD3 UR5, UR5, 0x30860, URZ ;  /* 0x0003086005057890 */ /* 0x000fe2000fffe03f */
[----:B------:R-:W-:Y:S01]  /*8d60*/  F2FP.BF16.F32.PACK_AB R196, R196, R185 ;  /* 0x000000b9c4c4723e */ /* 0x000fe200000010ff */
[----:B------:R-:W-:Y:S01]  /*8d70*/  IMAD.MOV.U32 R203, RZ, RZ, R4 ;  /* 0x000000ffffcb7224 */ /* 0x000fe200078e0004 */
[----:B------:R-:W-:Y:S02]  /*8d80*/  F2FP.BF16.F32.PACK_AB R197, R154, R197 ;  /* 0x000000c59ac5723e */ /* 0x000fe400000010ff */
[----:B------:R-:W-:Y:S02]  /*8d90*/  F2FP.BF16.F32.PACK_AB R198, R153, R198 ;  /* 0x000000c699c6723e */ /* 0x000fe400000010ff */
[----:B------:R-:W-:Y:S02]  /*8da0*/  F2FP.BF16.F32.PACK_AB R199, R156, R199 ;  /* 0x000000c79cc7723e */ /* 0x000fe400000010ff */
[----:B------:R-:W-:-:S02]  /*8db0*/  F2FP.BF16.F32.PACK_AB R192, R157, R192 ;  /* 0x000000c09dc0723e */ /* 0x000fc400000010ff */
[----:B------:R-:W-:Y:S02]  /*8dc0*/  F2FP.BF16.F32.PACK_AB R193, R158, R193 ;  /* 0x000000c19ec1723e */ /* 0x000fe400000010ff */
[C---:B------:R-:W-:Y:S01]  /*8dd0*/  ISETP.GT.AND P1, PT, R20.reuse, UR6, PT ;  /* 0x0000000614007c0c */ /* 0x040fe2000bf24270 */
[----:B------:R-:W-:Y:S01]  /*8de0*/  UMOV UR6, UR4 ;  /* 0x0000000400067c82 */ /* 0x000fe20008000000 */
[----:B------:R-:W-:Y:S01]  /*8df0*/  F2FP.BF16.F32.PACK_AB R194, R161, R194 ;  /* 0x000000c2a1c2723e */ /* 0x000fe200000010ff */
[----:B------:R-:W-:Y:S01]  /*8e00*/  VIADD R20, R20, 0xffffffff ;  /* 0xffffffff14147836 */ /* 0x000fe20000000000 */
[----:B------:R-:W-:Y:S02]  /*8e10*/  F2FP.BF16.F32.PACK_AB R195, R160, R195 ;  /* 0x000000c3a0c3723e */ /* 0x000fe400000010ff */
[----:B------:R-:W-:Y:S02]  /*8e20*/  F2FP.BF16.F32.PACK_AB R188, R165, R188 ;  /* 0x000000bca5bc723e */ /* 0x000fe400000010ff */
[----:B------:R-:W-:Y:S01]  /*8e30*/  F2FP.BF16.F32.PACK_AB R189, R162, R189 ;  /* 0x000000bda2bd723e */ /* 0x000fe200000010ff */
[----:B0-----:R-:W-:Y:S01]  /*8e40*/  UPRMT UR5, UR7, 0x654, UR5 ;  /* 0x0000065407057896 */ /* 0x001fe20008000005 */
[----:B------:R-:W-:-:S02]  /*8e50*/  R2UR UR7, R5 ;  /* 0x00000000050772ca */ /* 0x000fc400000e0000 */
[----:B------:R-:W-:Y:S02]  /*8e60*/  F2FP.BF16.F32.PACK_AB R190, R169, R190 ;  /* 0x000000bea9be723e */ /* 0x000fe400000010ff */
[----:B------:R-:W-:Y:S02]  /*8e70*/  F2FP.BF16.F32.PACK_AB R191, R164, R191 ;  /* 0x000000bfa4bf723e */ /* 0x000fe400000010ff */
[----:B------:R-:W-:Y:S02]  /*8e80*/  F2FP.BF16.F32.PACK_AB R184, R173, R184 ;  /* 0x000000b8adb8723e */ /* 0x000fe400000010ff */
[----:B------:R-:W-:Y:S01]  /*8e90*/  SYNCS.ARRIVE.TRANS64.RED.A1T0 RZ, [UR5], RZ ;  /* 0x000000ffffff79a7 */ /* 0x000fe20008100405 */
[----:B------:R-:W-:Y:S02]  /*8ea0*/  F2FP.BF16.F32.PACK_AB R185, R179, R155 ;  /* 0x0000009bb3b9723e */ /* 0x000fe400000010ff */
[----:B------:R-:W-:Y:S02]  /*8eb0*/  F2FP.BF16.F32.PACK_AB R186, R177, R186 ;  /* 0x000000bab1ba723e */ /* 0x000fe400000010ff */
[----:B------:R-:W-:-:S02]  /*8ec0*/  F2FP.BF16.F32.PACK_AB R187, R152, R187 ;  /* 0x000000bb98bb723e */ /* 0x000fc400000010ff */
[----:B------:R-:W-:Y:S01]  /*8ed0*/  MOV R202, R3 ;  /* 0x0000000300ca7202 */ /* 0x000fe20000000f00 */
[----:B------:R-:W-:Y:S06]  /*8ee0*/  @P1 BRA `(.L_x_1052) ;  /* 0xffffffe000c81947 */ /* 0x000fec000383ffff */
[----:B------:R-:W-:-:S07]  /*8ef0*/  IMAD.MOV.U32 R204, RZ, RZ, R20 ;  /* 0x000000ffffcc7224 */ /* 0x000fce00078e0014 */
.L_x_1041:
[----:B------:R-:W-:-:S13]  /*8f00*/  R2UR UR5, R201 ;  /* 0x00000000c90572ca */ /* 0x000fda00000e0000 */
[----:B------:R-:W-:-:S13]  /*8f10*/  ISETP.GE.AND P1, PT, R204, UR5, PT ;  /* 0x00000005cc007c0c */ /* 0x000fda000bf26270 */
[----:B------:R-:W-:Y:S05]  /*8f20*/  @!P1 BRA `(.L_x_1053) ;  /* 0x00000028004c9947 */ /* 0x000fea0003800000 */
[----:B------:R-:W-:Y:S01]  /*8f30*/  R2UR UR5, R5 ;  /* 0x00000000050572ca */ /* 0x000fe200000e0000 */
[----:B------:R-:W-:Y:S01]  /*8f40*/  IMAD.MOV.U32 R202, RZ, RZ, R3 ;  /* 0x000000ffffca7224 */ /* 0x000fe200078e0003 */
[----:B------:R-:W-:Y:S01]  /*8f50*/  UMOV UR6, UR4 ;  /* 0x0000000400067c82 */ /* 0x000fe20008000000 */
[----:B------:R-:W-:-:S10]  /*8f60*/  IMAD.MOV.U32 R20, RZ, RZ, R4 ;  /* 0x000000ffff147224 */ /* 0x000fd400078e0004 */
[----:B------:R-:W-:-:S07]  /*8f70*/  IMAD.U32 R203, RZ, RZ, UR5 ;  /* 0x00000005ffcb7e24 */ /* 0x000fce000f8e00ff */
.L_x_1072:
[----:B------:R-:W-:Y:S01]  /*8f80*/  R2UR UR7, R203 ;  /* 0x00000000cb0772ca */ /* 0x000fe200000e0000 */
[----:B------:R-:W-:-:S04]  /*8f90*/  UIADD3 UR4, UR6, 0x1, URZ ;  /* 0x0000000106047890 */ /* 0x000fc8000fffe03f */
[----:B------:R-:W-:-:S04]  /*8fa0*/  UISETP.NE.AND UP0, UPT, UR4, 0x2, UPT ;  /* 0x000000020400788c */ /* 0x000fc8000bf05270 */
[----:B------:R-:W-:Y:S02]  /*8fb0*/  USEL UR5, URZ, 0x1, UP0 ;  /* 0x000000013f057887 */ /* 0x000fe40008000000 */
[----:B------:R-:W-:Y:S02]  /*8fc0*/  USEL UR4, UR4, URZ, UP0 ;  /* 0x0000003f04047287 */ /* 0x000fe40008000000 */
[----:B------:R-:W-:-:S06]  /*8fd0*/  ULOP3.LUT UR5, UR7, UR5, URZ, 0x3c, !UPT ;  /* 0x0000000507057292 */ /* 0x000fcc000f8e3c3f */
[----:B------:R-:W-:Y:S01]  /*8fe0*/  MOV R5, UR5 ;  /* 0x0000000500057c02 */ /* 0x000fe20008000f00 */
[----:B------:R-:W-:Y:S06]  /*8ff0*/  @!P0 BRA `(.L_x_1054) ;  /* 0x0000000000048947 */ /* 0x000fec0003800000 */
[----:B------:R-:W-:Y:S01]  /*9000*/  BPT.TRAP 0x1 ;  /* 0x000000040000795c */ /* 0x000fe20000300000 */
.L_x_1054:
        /* <DEDUP_REMOVED lines=8> */
.L_x_1055:
[----:B-1----:R-:W-:Y:S05]  /*9090*/  @P1 BRA `(.L_x_1056) ;  /* 0x0000000000081947 */ /* 0x002fea0003800000 */
[----:B------:R-:W1:Y:S02]  /*90a0*/  SYNCS.PHASECHK.TRANS64.TRYWAIT P1, [UR7+0x30830], R3 ;  /* 0x03083003ff0075a7 */ /* 0x000e640008020147 */
[----:B-1----:R-:W-:Y:S05]  /*90b0*/  @!P1 BRA `(.L_x_1057) ;  /* 0x000000a000989947 */ /* 0x002fea0003800000 */
.L_x_1056:
        /* <DEDUP_REMOVED lines=220> */
.L_x_1058:
[----:B------:R-:W-:Y:S02]  /*9e80*/  R2UR UR5, R16 ;  /* 0x00000000100572ca */ /* 0x000fe400000e0000 */
[----:B------:R-:W-:-:S11]  /*9e90*/  R2UR UR10, R203 ;  /* 0x00000000cb0a72ca */ /* 0x000fd600000e0000 */
[----:B------:R-:W-:Y:S02]  /*9ea0*/  ULEA UR5, UR6, UR5, 0x3 ;  /* 0x0000000506057291 */ /* 0x000fe4000f8e183f */
[----:B------:R-:W-:-:S05]  /*9eb0*/  IMAD.U32 R0, RZ, RZ, UR10 ;  /* 0x0000000aff007e24 */ /* 0x000fca000f8e00ff */
[----:B------:R-:W-:-:S04]  /*9ec0*/  SHF.L.U32 R0, R0, 0x1f, RZ ;  /* 0x0000001f00007819 */ /* 0x000fc800000006ff */
[----:B------:R2:W3:Y:S01]  /*9ed0*/  SYNCS.PHASECHK.TRANS64.TRYWAIT P1, [UR5+0x30850], R0 ;  /* 0x03085000ff0075a7 */ /* 0x0004e20008020145 */
[----:B------:R-:W-:Y:S05]  /*9ee0*/  @!P0 BRA `(.L_x_1059) ;  /* 0x0000000000048947 */ /* 0x000fea0003800000 */
[----:B------:R-:W-:Y:S01]  /*9ef0*/  BPT.TRAP 0x1 ;  /* 0x000000040000795c */ /* 0x000fe20000300000 */
.L_x_1059:
[----:B---3--:R-:W-:Y:S05]  /*9f00*/  @P1 BRA `(.L_x_1060) ;  /* 0x0000000000081947 */ /* 0x008fea0003800000 */
[----:B------:R-:W3:Y:S02]  /*9f10*/  SYNCS.PHASECHK.TRANS64.TRYWAIT P1, [UR5+0x30850], R0 ;  /* 0x03085000ff0075a7 */ /* 0x000ee40008020145 */
[----:B---3--:R-:W-:Y:S05]  /*9f20*/  @!P1 BRA `(.L_x_1061) ;  /* 0x0000009400149947 */ /* 0x008fea0003800000 */
.L_x_1060:
        /* <DEDUP_REMOVED lines=31> */
.L_x_1062:
[----:B------:R-:W-:Y:S01]  /*a120*/  R2UR UR11, R23 ;  /* 0x00000000170b72ca */ /* 0x000fe200000e0000 */
[----:B0-2---:R-:W-:Y:S01]  /*a130*/  IMAD.MOV.U32 R0, RZ, RZ, R19 ;  /* 0x000000ffff007224 */ /* 0x005fe200078e0013 */
[----:B------:R-:W-:Y:S01]  /*a140*/  R2UR UR6, R22 ;  /* 0x00000000160672ca */ /* 0x000fe200000e0000 */
[----:B-1----:R-:W-:Y:S01]  /*a150*/  IMAD.SHL.U32 R4, R204, 0x40, RZ ;  /* 0x00000040cc047824 */ /* 0x002fe200078e00ff */
[----:B------:R-:W-:Y:S01]  /*a160*/  R2UR UR10, R200 ;  /* 0x00000000c80a72ca */ /* 0x000fe200000e0000 */
[----:B------:R-:W-:Y:S01]  /*a170*/  UIADD3 UR7, UR7, 0x30840, URZ ;  /* 0x0003084007077890 */ /* 0x000fe2000fffe03f */
[----:B------:R-:W-:Y:S02]  /*a180*/  ULDC UR15, c[0x0][0x2f0] ;  /* 0x0000bc00000f7ab9 */ /* 0x000fe40000000800 */
[----:B------:R-:W-:Y:S01]  /*a190*/  IADD3 R3, -R4, 0x1, RZ ;  /* 0x0000000104037810 */ /* 0x000fe20007ffe1ff */
[----:B------:R-:W-:-:S04]  /*a1a0*/  ULDC UR14, c[0x0][0x288] ;  /* 0x0000a200000e7ab9 */ /* 0x000fc80000000800 */
[----:B------:R-:W-:Y:S01]  /*a1b0*/  UISETP.NE.AND UP1, UPT, UR11, URZ, UPT ;  /* 0x0000003f0b00728c */ /* 0x000fe2000bf25270 */
[----:B------:R-:W0:Y:S01]  /*a1c0*/  S2UR UR11, SR_CgaCtaId ;  /* 0x00000000000b79c3 */ /* 0x000e220000008800 */
[----:B------:R-:W-:-:S04]  /*a1d0*/  UISETP.NE.AND UP0, UPT, UR6, URZ, UPT ;  /* 0x0000003f0600728c */ /* 0x000fc8000bf05270 */
[----:B------:R-:W-:Y:S02]  /*a1e0*/  PLOP3.LUT P1, PT, PT, PT, UP1, 0x80, 0x0 ;  /* 0x000000000000781c */ /* 0x000fe40003f2f018 */
[----:B------:R-:W-:-:S03]  /*a1f0*/  PLOP3.LUT P2, PT, PT, PT, UP1, 0x80, 0x0 ;  /* 0x000000000000781c */ /* 0x000fc60003f4f018 */
[----:B------:R-:W-:-:S08]  /*a200*/  @UP1 ULDC UR6, c[0x0][0x44c] ;  /* 0x0001130000061ab9 */ /* 0x000fd00000000800 */
[----:B------:R-:W-:Y:S01]  /*a210*/  @P1 IMAD.HI.U32 R2, R19, UR6, RZ ;  /* 0x0000000613021c27 */ /* 0x000fe2000f8e00ff */
[----:B------:R-:W-:Y:S01]  /*a220*/  @UP1 ULDC UR6, c[0x0][0x450] ;  /* 0x0001140000061ab9 */ /* 0x000fe20000000800 */
[----:B------:R-:W-:-:S03]  /*a230*/  PLOP3.LUT P1, PT, PT, PT, UP0, 0x40, 0x0 ;  /* 0x000000000000781c */ /* 0x000fc60003f2e808 */
[----:B------:R-:W-:Y:S01]  /*a240*/  @P2 SHF.R.U32.HI R0, RZ, UR6, R2 ;  /* 0x00000006ff002c19 */ /* 0x000fe20008011602 */
[----:B------:R-:W-:Y:S01]  /*a250*/  IMAD R2, R8, -0x2, R3 ;  /* 0xfffffffe08027824 */ /* 0x000fe200078e0203 */
[----:B0-----:R-:W-:-:S03]  /*a260*/  UPRMT UR7, UR11, 0x654, UR7 ;  /* 0x000006540b077896 */ /* 0x001fc60008000007 */
[----:B------:R-:W0:Y:S01]  /*a270*/  SHFL.IDX PT, R184, R0, RZ, 0x1c1f ;  /* 0x001c1fff00b87589 */ /* 0x000e2200000e0000 */
[----:B------:R-:W-:Y:S01]  /*a280*/  IMAD R2, R17, UR15, R2 ;  /* 0x0000000f11027c24 */ /* 0x000fe2000f8e0202 */
[----:B------:R-:W-:-:S03]  /*a290*/  ULDC UR11, c[0x0][0x9e0] ;  /* 0x00027800000b7ab9 */ /* 0x000fc60000000800 */
[----:B------:R-:W-:Y:S01]  /*a2a0*/  VIADD R2, R2, -UR14 ;  /* 0x8000000e02027c36 */ /* 0x000fe20008000000 */
[----:B------:R-:W-:Y:S03]  /*a2b0*/  SYNCS.ARRIVE.TRANS64.RED.A1T0 RZ, [UR7], RZ ;  /* 0x000000ffffff79a7 */ /* 0x000fe60008100407 */
[C---:B------:R-:W-:Y:S01]  /*a2c0*/  VIADD R187, R2.reuse, UR10 ;  /* 0x0000000a02bb7c36 */ /* 0x040fe20008000000 */
[----:B------:R-:W-:-:S05]  /*a2d0*/  IADD3 R186, R2, UR11, RZ ;  /* 0x0000000b02ba7c10 */ /* 0x000fca000fffe0ff */
[--C-:B0-----:R-:W-:Y:S02]  /*a2e0*/  IMAD.IADD R2, R186, 0x1, R184.reuse ;  /* 0x00000001ba027824 */ /* 0x101fe400078e02b8 */
[----:B------:R-:W-:Y:S01]  /*a2f0*/  IMAD.IADD R3, R187, 0x1, R184 ;  /* 0x00000001bb037824 */ /* 0x000fe200078e02b8 */
[----:B------:R-:W-:Y:S06]  /*a300*/  @P1 BRA `(.L_x_1063) ;  /* 0x00000000006c1947 */ /* 0x000fec0003800000 */
[----:B------:R-:W-:Y:S01]  /*a310*/  ULDC UR7, c[0x0][0x2f0] ;  /* 0x0000bc0000077ab9 */ /* 0x000fe20000000800 */
[----:B------:R-:W-:Y:S01]  /*a320*/  ULDC UR6, c[0x0][0x288] ;  /* 0x0000a20000067ab9 */ /* 0x000fe20000000800 */
[----:B------:R-:W-:Y:S01]  /*a330*/  IMAD R184, R17, UR7, R184 ;  /* 0x0000000711b87c24 */ /* 0x000fe2000f8e02b8 */
[----:B------:R-:W-:Y:S03]  /*a340*/  BSSY B0, `(.L_x_1064) ;  /* 0x0000013000007945 */ /* 0x000fe60003800000 */
[----:B------:R-:W-:-:S05]  /*a350*/  VIADD R185, R184, -UR6 ;  /* 0x80000006b8b97c36 */ /* 0x000fca0008000000 */
        /* <DEDUP_REMOVED lines=11> */
.L_x_1065:
[----:B------:R-:W-:Y:S02]  /*a410*/  ULDC UR6, c[0x0][0x9e4] ;  /* 0x0002790000067ab9 */ /* 0x000fe40000000800 */
[----:B------:R-:W-:-:S04]  /*a420*/  MOV R188, UR6 ;  /* 0x0000000600bc7c02 */ /* 0x000fc80008000f00 */
[----:B------:R-:W-:-:S13]  /*a430*/  ISETP.NE.AND P1, PT, R188, 0x1, PT ;  /* 0x00000001bc00780c */ /* 0x000fda0003f25270 */
[----:B------:R-:W0:Y:S02]  /*a440*/  @P1 LDC.64 R190, c[0x0][0x9e8] ;  /* 0x00027a00ffbe1b82 */ /* 0x000e240000000a00 */
[----:B0-----:R-:W-:-:S05]  /*a450*/  @P1 IMAD.HI.U32 R184, R185, R190, RZ ;  /* 0x000000beb9b81227 */ /* 0x001fca00078e00ff */
[----:B------:R-:W-:-:S07]  /*a460*/  @P1 SHF.R.U32.HI R185, RZ, R191, R184 ;  /* 0x000000bfffb91219 */ /* 0x000fce00000116b8 */
.L_x_1066:
[----:B------:R-:W-:Y:S05]  /*a470*/  BSYNC B0 ;  /* 0x0000000000007941 */ /* 0x000fea0003800000 */
.L_x_1064:
[----:B------:R-:W-:-:S04]  /*a480*/  IMAD R185, R185, R188, -R4 ;  /* 0x000000bcb9b97224 */ /* 0x000fc800078e0a04 */
[----:B------:R-:W-:-:S05]  /*a490*/  IMAD R185, R8, -0x2, R185 ;  /* 0xfffffffe08b97824 */ /* 0x000fca00078e02b9 */
[----:B------:R-:W-:Y:S02]  /*a4a0*/  VIADDMNMX R2, R185, R188, R2, PT ;  /* 0x000000bcb9027246 */ /* 0x000fe40003800102 */
[----:B------:R-:W-:-:S07]  /*a4b0*/  VIMNMX R3, R3, R185, !PT ;  /* 0x000000b903037248 */ /* 0x000fce0007fe0100 */
.L_x_1063:
        /* <DEDUP_REMOVED lines=72> */
.L_x_1069:
[----:B------:R-:W-:Y:S02]  /*a940*/  ULDC UR6, c[0x0][0x9e4] ;  /* 0x0002790000067ab9 */ /* 0x000fe40000000800 */
[----:B------:R-:W-:-:S04]  /*a950*/  MOV R184, UR6 ;  /* 0x0000000600b87c02 */ /* 0x000fc80008000f00 */
[----:B------:R-:W-:-:S13]  /*a960*/  ISETP.NE.AND P2, PT, R184, 0x1, PT ;  /* 0x00000001b800780c */ /* 0x000fda0003f45270 */
[----:B------:R-:W0:Y:S02]  /*a970*/  @P2 LDC.64 R2, c[0x0][0x9e8] ;  /* 0x00027a00ff022b82 */ /* 0x000e240000000a00 */
[----:B0-----:R-:W-:-:S05]  /*a980*/  @P2 IMAD.HI.U32 R2, R187, R2, RZ ;  /* 0x00000002bb022227 */ /* 0x001fca00078e00ff */
[----:B------:R-:W-:-:S07]  /*a990*/  @P2 SHF.R.U32.HI R187, RZ, R3, R2 ;  /* 0x00000003ffbb2219 */ /* 0x000fce0000011602 */
.L_x_1070:
[----:B------:R-:W-:Y:S05]  /*a9a0*/  BSYNC B0 ;  /* 0x0000000000007941 */ /* 0x000fea0003800000 */
.L_x_1068:
[----:B------:R-:W-:-:S04]  /*a9b0*/  IMAD R187, R187, R184, -R4 ;  /* 0x000000b8bbbb7224 */ /* 0x000fc800078e0a04 */
[----:B------:R-:W-:-:S05]  /*a9c0*/  IMAD R187, R8, -0x2, R187 ;  /* 0xfffffffe08bb7824 */ /* 0x000fca00078e02bb */
[----:B------:R-:W-:Y:S02]  /*a9d0*/  VIADDMNMX R0, R187, R184, R0, PT ;  /* 0x000000b8bb007246 */ /* 0x000fe40003800100 */
[----:B------:R-:W-:-:S07]  /*a9e0*/  VIMNMX R152, R152, R187, !PT ;  /* 0x000000bb98987248 */ /* 0x000fce0007fe0100 */
.L_x_1067:
        /* <DEDUP_REMOVED lines=119> */
[C---:B------:R-:W-:Y:S01]  /*b160*/  FSETP.NEU.FTZ.AND P1, PT, R3.reuse, -INF , PT ;  /* 0xff8000000300780b */ /* 0x040fe20003f3d000 */
[----:B------:R-:W-:Y:S01]  /*b170*/  FMUL.FTZ R20, R3, UR10 ;  /* 0x0000000a03147c20 */ /* 0x000fe20008410000 */
[----:B------:R-:W-:Y:S01]  /*b180*/  FMUL.FTZ R0, R0, UR10 ;  /* 0x0000000a00007c20 */ /* 0x000fe20008410000 */
[----:B------:R-:W-:Y:S03]  /*b190*/  MUFU.EX2 R177, R2 ;  /* 0x0000000200b17308 */ /* 0x000fe60000000800 */
[----:B------:R-:W-:-:S05]  /*b1a0*/  FSEL R20, R20, RZ, P1 ;  /* 0x000000ff14147208 */ /* 0x000fca0000800000 */
[--C-:B------:R-:W-:Y:S01]  /*b1b0*/  FFMA.FTZ R152, R155, UR10, -R20.reuse ;  /* 0x0000000a9b987c23 */ /* 0x100fe20008010814 */
[----:B------:R-:W-:Y:S01]  /*b1c0*/  FSEL R155, R3, RZ, P1 ;  /* 0x000000ff039b7208 */ /* 0x000fe20000800000 */
[--C-:B------:R-:W-:Y:S01]  /*b1d0*/  FFMA.FTZ R197, R187, UR10, -R20.reuse ;  /* 0x0000000abbc57c23 */ /* 0x100fe20008010814 */
[----:B------:R-:W0:Y:S01]  /*b1e0*/  MUFU.EX2 R0, R0 ;  /* 0x0000000000007308 */ /* 0x000e220000000800 */
[--C-:B------:R-:W-:Y:S01]  /*b1f0*/  FFMA.FTZ R199, R158, UR10, -R20.reuse ;  /* 0x0000000a9ec77c23 */ /* 0x100fe20008010814 */
[----:B------:R-:W-:Y:S01]  /*b200*/  FFMA.FTZ R156, R159, UR10, -R20 ;  /* 0x0000000a9f9c7c23 */ /* 0x000fe20008010814 */
[----:B------:R-:W-:Y:S01]  /*b210*/  FADD.FTZ R155, -R155, R202 ;  /* 0x000000ca9b9b7221 */ /* 0x000fe20000010100 */
[--C-:B------:R-:W-:Y:S01]  /*b220*/  FFMA.FTZ R193, R162, UR10, -R20.reuse ;  /* 0x0000000aa2c17c23 */ /* 0x100fe20008010814 */
[--C-:B------:R-:W-:Y:S01]  /*b230*/  FFMA.FTZ R158, R163, UR10, -R20.reuse ;  /* 0x0000000aa39e7c23 */ /* 0x100fe20008010814 */
[--C-:B------:R-:W-:Y:S01]  /*b240*/  FFMA.FTZ R195, R166, UR10, -R20.reuse ;  /* 0x0000000aa6c37c23 */ /* 0x100fe20008010814 */
[----:B------:R-:W-:Y:S01]  /*b250*/  FMUL.FTZ R155, R155, UR10 ;  /* 0x0000000a9b9b7c20 */ /* 0x000fe20008410000 */
        /* <DEDUP_REMOVED lines=8> */
[----:B------:R1:W2:Y:S01]  /*b2e0*/  MUFU.EX2 R2, R155 ;  /* 0x0000009b00027308 */ /* 0x0002a20000000800 */
[----:B0-----:R-:W-:Y:S01]  /*b2f0*/  FFMA.FTZ R159, R0, R18, R171 ;  /* 0x00000012009f7223 */ /* 0x001fe200000100ab */
[--C-:B------:R-:W-:Y:S01]  /*b300*/  FFMA.FTZ R182, R182, UR10, -R20.reuse ;  /* 0x0000000ab6b67c23 */ /* 0x100fe20008010814 */
[----:B------:R-:W-:-:S02]  /*b310*/  FFMA.FTZ R20, R183, UR10, -R20 ;  /* 0x0000000ab7147c23 */ /* 0x000fc40008010814 */
[----:B------:R-:W-:-:S03]  /*b320*/  FADD.FTZ R159, R196, R159 ;  /* 0x0000009fc49f7221 */ /* 0x000fc60000010000 */
[----:B------:R-:W0:Y:S01]  /*b330*/  MUFU.EX2 R152, R152 ;  /* 0x0000009800987308 */ /* 0x000e220000000800 */
[----:B------:R-:W-:-:S04]  /*b340*/  FADD.FTZ R164, R198, R159 ;  /* 0x0000009fc6a47221 */ /* 0x000fc80000010000 */
[----:B-1----:R-:W-:-:S03]  /*b350*/  FADD.FTZ R155, R153, R164 ;  /* 0x000000a4999b7221 */ /* 0x002fc60000010000 */
[----:B------:R-:W1:Y:S01]  /*b360*/  MUFU.EX2 R199, R199 ;  /* 0x000000c700c77308 */ /* 0x000e620000000800 */
[----:B--2---:R-:W-:Y:S01]  /*b370*/  FFMA.FTZ R9, R2, R9, R197 ;  /* 0x0000000902097223 */ /* 0x004fe200000100c5 */
[----:B------:R-:W-:-:S04]  /*b380*/  FADD.FTZ R164, R192, R155 ;  /* 0x0000009bc0a47221 */ /* 0x000fc80000010000 */
[----:B------:R-:W-:Y:S02]  /*b390*/  FADD.FTZ R155, R157, R164 ;  /* 0x000000a49d9b7221 */ /* 0x000fe40000010000 */
[----:B------:R-:W2:Y:S01]  /*b3a0*/  MUFU.EX2 R156, R156 ;  /* 0x0000009c009c7308 */ /* 0x000ea20000000800 */
[----:B0-----:R-:W-:Y:S01]  /*b3b0*/  FADD.FTZ R18, R152, R9 ;  /* 0x0000000998127221 */ /* 0x001fe20000010000 */
[----:B------:R-:W-:-:S04]  /*b3c0*/  FADD.FTZ R164, R194, R155 ;  /* 0x0000009bc2a47221 */ /* 0x000fc80000010000 */
[----:B------:R-:W-:Y:S02]  /*b3d0*/  FADD.FTZ R155, R161, R164 ;  /* 0x000000a4a19b7221 */ /* 0x000fe40000010000 */
        /* <DEDUP_REMOVED lines=37> */
[----:B-1----:R-:W-:-:S04]  /*b630*/  FADD.FTZ R18, R186, R155 ;  /* 0x0000009bba127221 */ /* 0x002fc80000010000 */
[----:B------:R-:W-:Y:S01]  /*b640*/  FADD.FTZ R18, R177, R18 ;  /* 0x00000012b1127221 */ /* 0x000fe20000010000 */
[----:B--2---:R-:W-:-:S04]  /*b650*/  FADD.FTZ R9, R182, R9 ;  /* 0x00000009b6097221 */ /* 0x004fc80000010000 */
[----:B0-----:R-:W-:Y:S01]  /*b660*/  FADD.FTZ R9, R20, R9 ;  /* 0x0000000914097221 */ /* 0x001fe20000010000 */
[----:B------:R-:W-:Y:S06]  /*b670*/  @!P0 BRA `(.L_x_1071) ;  /* 0x0000000000048947 */ /* 0x000fec0003800000 */
[----:B------:R-:W-:Y:S01]  /*b680*/  BPT.TRAP 0x1 ;  /* 0x000000040000795c */ /* 0x000fe20000300000 */
.L_x_1071:
        /* <DEDUP_REMOVED lines=13> */
[----:B------:R-:W-:Y:S01]  /*b760*/  F2FP.BF16.F32.PACK_AB R193, R158, R193 ;  /* 0x000000c19ec1723e */ /* 0x000fe200000010ff */
[----:B------:R-:W-:Y:S01]  /*b770*/  VIADD R204, R204, 0xffffffff ;  /* 0xffffffffcccc7836 */ /* 0x000fe20000000000 */
        /* <DEDUP_REMOVED lines=11> */
[----:B------:R-:W-:-:S07]  /*b830*/  F2FP.BF16.F32.PACK_AB R186, R177, R186 ;  /* 0x000000bab1ba723e */ /* 0x000fce00000010ff */
[----:B------:R-:W-:Y:S01]  /*b840*/  IMAD.U32 R203, RZ, RZ, UR5 ;  /* 0x00000005ffcb7e24 */ /* 0x000fe2000f8e00ff */
[----:B------:R-:W-:Y:S06]  /*b850*/  @P1 BRA `(.L_x_1072) ;  /* 0xffffffd400c81947 */ /* 0x000fec000383ffff */
.L_x_1053:
        /* <DEDUP_REMOVED lines=131> */
.L_x_1073:
        /* <DEDUP_REMOVED lines=8> */
.L_x_1074:
[----:B-1----:R-:W-:Y:S05]  /*c110*/  @P1 BRA `(.L_x_1075) ;  /* 0x0000000000081947 */ /* 0x002fea0003800000 */
[----:B------:R-:W1:Y:S02]  /*c120*/  SYNCS.PHASECHK.TRANS64.TRYWAIT P1, [UR5+0x30850], R0 ;  /* 0x03085000ff0075a7 */ /* 0x000e640008020145 */
[----:B-1----:R-:W-:Y:S05]  /*c130*/  @!P1 BRA `(.L_x_1076) ;  /* 0x0000007000a89947 */ /* 0x002fea0003800000 */
.L_x_1075:
[----:B------:R-:W-:Y:S01]  /*c140*/  R2UR UR6, R16 ;  /* 0x00000000100672ca */ /* 0x000fe200000e0000 */
[----:B------:R-:W-:Y:S01]  /*c150*/  WARPGROUP.ARRIVE ;  /* 0x00000000000079c5 */ /* 0x000fe20000000000 */
[----:B------:R-:W-:Y:S01]  /*c160*/  UMOV UR7, 0x40000040 ;  /* 0x4000004000077882 */ /* 0x000fe20000000000 */
[----:B-1----:R-:W0:Y:S01]  /*c170*/  SHFL.BFLY PT, R5, R18, 0x2, 0x1f ;  /* 0x0c401f0012057f89 */ /* 0x002e2200000e0000 */
[----:B------:R-:W-:-:S03]  /*c180*/  IMAD.MOV.U32 R6, RZ, RZ, RZ ;  /* 0x000000ffff067224 */ /* 0x000fc600078e00ff */
[----:B------:R-:W1:Y:S06]  /*c190*/  SHFL.BFLY PT, R2, R9, 0x2, 0x1f ;  /* 0x0c401f0009027f89 */ /* 0x000e6c00000e0000 */
[----:B------:R-:W-:-:S04]  /*c1a0*/  UIADD3 UR6, UR6, 0x400, URZ ;  /* 0x0000040006067890 */ /* 0x000fc8000fffe03f */
[----:B------:R-:W-:-:S04]  /*c1b0*/  USHF.R.U32.HI UR6, URZ, 0x4, UR6 ;  /* 0x000000043f067899 */ /* 0x000fc80008011606 */
[----:B------:R-:W-:-:S04]  /*c1c0*/  ULOP3.LUT UR6, UR6, 0x3fff, URZ, 0xc0, !UPT ;  /* 0x00003fff06067892 */ /* 0x000fc8000f8ec03f */
[----:B------:R-:W-:Y:S01]  /*c1d0*/  ULOP3.LUT UR6, UR6, 0x2000000, URZ, 0xfc, !UPT ;  /* 0x0200000006067892 */ /* 0x000fe2000f8efc3f */
[----:B0-----:R-:W-:-:S03]  /*c1e0*/  FADD.FTZ R0, R5, R18 ;  /* 0x0000001205007221 */ /* 0x001fc60000010000 */
[----:B------:R-:W-:Y:S01]  /*c1f0*/  ULEA UR4, UR4, UR6, 0xb ;  /* 0x0000000604047291 */ /* 0x000fe2000f8e583f */
[----:B-1----:R-:W-:Y:S01]  /*c200*/  FADD.FTZ R2, R2, R9 ;  /* 0x0000000902027221 */ /* 0x002fe20000010000 */
[----:B------:R-:W0:Y:S01]  /*c210*/  SHFL.BFLY PT, R5, R0, 0x1, 0x1f ;  /* 0x0c201f0000057f89 */ /* 0x000e2200000e0000 */
[----:B------:R-:W-:-:S04]  /*c220*/  IMAD.U32 R9, RZ, RZ, UR10 ;  /* 0x0000000aff097e24 */ /* 0x000fc8000f8e00ff */
[----:B------:R-:W-:Y:S01]  /*c230*/  UMOV UR6, UR4 ;  /* 0x0000000400067c82 */ /* 0x000fe20008000000 */
[----:B------:R-:W1:Y:S01]  /*c240*/  SHFL.BFLY PT, R7, R2, 0x1, 0x1f ;  /* 0x0c201f0002077f89 */ /* 0x000e6200000e0000 */
[----:B------:R-:W-:Y:S01]  /*c250*/  HGMMA.64x256x16.F32.BF16 R24, R196, gdesc[UR4].tnspB, R24, gsb0 ;  /* 0x43e00004c4187df0 */ /* 0x000fe20008001818 */
[----:B------:R-:W-:Y:S01]  /*c260*/  UIADD3 UR6, UR4, 0x80, URZ ;  /* 0x0000008004067890 */ /* 0x000fe2000fffe03f */
[----:B------:R-:W-:Y:S01]  /*c270*/  UMOV UR7, 0x40000040 ;  /* 0x4000004000077882 */ /* 0x000fe20000000000 */
[----:B0-----:R-:W-:Y:S01]  /*c280*/  FADD.FTZ R11, R0, R5 ;  /* 0x00000005000b7221 */ /* 0x001fe20000010000 */
[----:B------:R-:W-:Y:S01]  /*c290*/  IMAD.MOV.U32 R5, RZ, RZ, RZ ;  /* 0x000000ffff057224 */ /* 0x000fe200078e00ff */
[----:B------:R-:W-:Y:S01]  /*c2a0*/  MOV R0, 0xff800000 ;  /* 0xff80000000007802 */ /* 0x000fe20000000f00 */
[----:B-1----:R-:W-:Y:S02]  /*c2b0*/  FADD.FTZ R12, R2, R7 ;  /* 0x00000007020c7221 */ /* 0x002fe40000010000 */
[----:B------:R-:W-:Y:S01]  /*c2c0*/  FSETP.NE.FTZ.AND P1, PT, R11, RZ, PT ;  /* 0x000000ff0b00720b */ /* 0x000fe20003f35000 */
[----:B------:R-:W-:-:S02]  /*c2d0*/  IMAD.U32 R7, RZ, RZ, UR10 ;  /* 0x0000000aff077e24 */ /* 0x000fc4000f8e00ff */
[----:B------:R-:W-:Y:S01]  /*c2e0*/  IMAD.MOV.U32 R2, RZ, RZ, -0x800000 ;  /* 0xff800000ff027424 */ /* 0x000fe200078e00ff */
[----:B------:R-:W-:-:S09]  /*c2f0*/  FSETP.NE.FTZ.AND P2, PT, R12, RZ, PT ;  /* 0x000000ff0c00720b */ /* 0x000fd20003f55000 */
[----:B------:R-:W0:Y:S01]  /*c300*/  @P1 MUFU.LG2 R8, R11 ;  /* 0x0000000b00081308 */ /* 0x000e220000000c00 */
[----:B------:R-:W-:-:S03]  /*c310*/  @P1 FMUL.FTZ R7, R7, 0.69314718246459960938 ;  /* 0x3f31721807071820 */ /* 0x000fc60000410000 */
[----:B------:R-:W-:-:S04]  /*c320*/  @P2 FMUL.FTZ R9, R9, 0.69314718246459960938 ;  /* 0x3f31721809092820 */ /* 0x000fc80000410000 */
[----:B------:R-:W1:Y:S08]  /*c330*/  @P2 MUFU.LG2 R10, R12 ;  /* 0x0000000c000a2308 */ /* 0x000e700000000c00 */
        /* <DEDUP_REMOVED lines=25> */
.L_x_1077:
        /* <DEDUP_REMOVED lines=133> */
.L_x_999:
[----:B------:R-:W-:Y:S05]  /*cd20*/  @P0 BRA `(.L_x_1078) ;  /* 0x0000002000540947 */ /* 0x000fea0003800000 */
[----:B------:R-:W2:Y:S01]  /*cd30*/  LDL R3, [R1] ;  /* 0x0000000001037983 */ /* 0x000ea20000100800 */
[----:B------:R-:W0:Y:S01]  /*cd40*/  S2UR UR12, SR_CTAID.Z ;  /* 0x00000000000c79c3 */ /* 0x000e220000002700 */
[----:B------:R-:W-:Y:S01]  /*cd50*/  ULDC.64 UR8, c[0x0][0xbd0] ;  /* 0x0002f40000087ab9 */ /* 0x000fe20000000a00 */
[----:B------:R-:W-:Y:S06]  /*cd60*/  BSSY B0, `(.L_x_1079) ;  /* 0x000014d000007945 */ /* 0x000fec0003800000 */
[----:B------:R-:W1:Y:S08]  /*cd70*/  LDC.64 R18, c[0x0][0xbd8] ;  /* 0x0002f600ff127b82 */ /* 0x000e700000000a00 */
[----:B------:R-:W3:Y:S08]  /*cd80*/  S2UR UR11, SR_CTAID.Y ;  /* 0x00000000000b79c3 */ /* 0x000ef00000002600 */
[----:B------:R-:W3:Y:S01]  /*cd90*/  LDC R23, c[0x0][0xc50] ;  /* 0x00031400ff177b82 */ /* 0x000ee20000000800 */
[----:B0-----:R-:W-:-:S07]  /*cda0*/  USHF.R.S32.HI UR10, URZ, 0x1f, UR12 ;  /* 0x0000001f3f0a7899 */ /* 0x001fce000801140c */
[----:B------:R-:W0:Y:S08]  /*cdb0*/  LDC.64 R20, c[0x0][0xb40] ;  /* 0x0002d000ff147b82 */ /* 0x000e300000000a00 */
[----:B------:R-:W-:Y:S01]  /*cdc0*/  BAR.SYNC.DEFER_BLOCKING 0x1, 0x100 ;  /* 0x0044000000007b1d */ /* 0x000fe20000010000 */
[----:B--2---:R-:W-:-:S05]  /*cdd0*/  R2UR UR13, R3 ;  /* 0x00000000030d72ca */ /* 0x004fca00000e0000 */
[----:B------:R-:W2:Y:S08]  /*cde0*/  S2R R3, SR_TID.X ;  /* 0x0000000000037919 */ /* 0x000eb00000002100 */
[----:B------:R-:W-:Y:S02]  /*cdf0*/  USHF.R.S32.HI UR7, URZ, 0x1f, UR13 ;  /* 0x0000001f3f077899 */ /* 0x000fe4000801140d */
[----:B------:R-:W-:-:S02]  /*ce00*/  UIMAD.WIDE.U32 UR4, UR13, UR8, URZ ;  /* 0x000000080d0472a5 */ /* 0x000fc4000f8e003f */
[----:B------:R-:W-:-:S04]  /*ce10*/  UIMAD UR6, UR7, UR8, URZ ;  /* 0x00000008070672a4 */ /* 0x000fc8000f8e023f */
[----:B------:R-:W-:-:S03]  /*ce20*/  UIMAD UR6, UR13, UR9, UR6 ;  /* 0x000000090d0672a4 */ /* 0x000fc6000f8e0206 */
[----:B------:R-:W-:Y:S01]  /*ce30*/  ULDC.64 UR8, c[0x0][0xb38] ;  /* 0x0002ce0000087ab9 */ /* 0x000fe20000000a00 */
[----:B------:R-:W-:Y:S02]  /*ce40*/  UIADD3 UR6, UR5, UR6, URZ ;  /* 0x0000000605067290 */ /* 0x000fe4000fffe03f */
[----:B------:R-:W-:Y:S01]  /*ce50*/  UIMAD UR7, UR7, UR8, URZ ;  /* 0x00000008070772a4 */ /* 0x000fe2000f8e023f */
[----:B--2---:R-:W-:-:S05]  /*ce60*/  VIADD R5, R3, 0xffffff80 ;  /* 0xffffff8003057836 */ /* 0x004fca0000000000 */
[----:B------:R-:W-:-:S04]  /*ce70*/  SHF.R.S32.HI R4, RZ, 0x1f, R5 ;  /* 0x0000001fff047819 */ /* 0x000fc80000011405 */
[CC--:B------:R-:W-:Y:S02]  /*ce80*/  LEA.HI R6, R4.reuse, R5.reuse, RZ, 0x7 ;  /* 0x0000000504067211 */ /* 0x0c0fe400078f38ff */
[----:B------:R-:W-:Y:S02]  /*ce90*/  LEA.HI R11, R4, R5, RZ, 0x2 ;  /* 0x00000005040b7211 */ /* 0x000fe400078f10ff */
[----:B------:R-:W-:Y:S02]  /*cea0*/  LOP3.LUT R8, R6, 0xffffff80, RZ, 0xc0, !PT ;  /* 0xffffff8006087812 */ /* 0x000fe400078ec0ff */
[----:B------:R-:W-:-:S03]  /*ceb0*/  SHF.R.S32.HI R7, RZ, 0x7, R6 ;  /* 0x00000007ff077819 */ /* 0x000fc60000011406 */
[----:B------:R-:W-:Y:S01]  /*cec0*/  IMAD.IADD R3, R5, 0x1, -R8 ;  /* 0x0000000105037824 */ /* 0x000fe200078e0a08 */
[----:B------:R-:W-:Y:S01]  /*ced0*/  LEA.HI R4, R6, R7, RZ, 0x1 ;  /* 0x0000000706047211 */ /* 0x000fe200078f08ff */
[----:B------:R-:W2:Y:S01]  /*cee0*/  LDC R8, c[0x0][0xbe8] ;  /* 0x0002fa00ff087b82 */ /* 0x000ea20000000800 */
[----:B------:R-:W-:Y:S02]  /*cef0*/  LOP3.LUT R6, R11, 0xfffffffc, RZ, 0xc0, !PT ;  /* 0xfffffffc0b067812 */ /* 0x000fe400078ec0ff */
[----:B------:R-:W-:Y:S02]  /*cf00*/  SHF.R.S32.HI R12, RZ, 0x1f, R3 ;  /* 0x0000001fff0c7819 */ /* 0x000fe40000011403 */
[----:B------:R-:W-:Y:S01]  /*cf10*/  LOP3.LUT R4, R4, 0x3fffffe, RZ, 0xc0, !PT ;  /* 0x03fffffe04047812 */ /* 0x000fe200078ec0ff */
[----:B------:R-:W-:Y:S01]  /*cf20*/  IMAD.IADD R5, R5, 0x1, -R6 ;  /* 0x0000000105057824 */ /* 0x000fe200078e0a06 */
[----:B------:R-:W-:Y:S02]  /*cf30*/  LEA.HI R10, R12, R3, RZ, 0x2 ;  /* 0x000000030c0a7211 */ /* 0x000fe400078f10ff */
[----:B------:R-:W-:-:S02]  /*cf40*/  IADD3 R6, R7, -R4, RZ ;  /* 0x8000000407067210 */ /* 0x000fc40007ffe0ff */
[--C-:B------:R-:W-:Y:S02]  /*cf50*/  SHF.R.S32.HI R9, RZ, 0x2, R10.reuse ;  /* 0x00000002ff097819 */ /* 0x100fe4000001140a */
[----:B------:R-:W-:Y:S02]  /*cf60*/  SHF.R.S32.HI R14, RZ, 0x1f, R10 ;  /* 0x0000001fff0e7819 */ /* 0x000fe4000001140a */
[----:B------:R-:W-:Y:S02]  /*cf70*/  LEA.HI R7, R5, R5, RZ, 0x1 ;  /* 0x0000000505077211 */ /* 0x000fe400078f08ff */
[----:B------:R-:W-:Y:S02]  /*cf80*/  LEA.HI R14, R14, R9, RZ, 0x3 ;  /* 0x000000090e0e7211 */ /* 0x000fe400078f18ff */
[----:B------:R-:W-:Y:S02]  /*cf90*/  LEA.HI R12, R12, R3, RZ, 0x5 ;  /* 0x000000030c0c7211 */ /* 0x000fe400078f28ff */
[----:B------:R-:W-:-:S02]  /*cfa0*/  LOP3.LUT R14, R14, 0xfffffff8, RZ, 0xc0, !PT ;  /* 0xfffffff80e0e7812 */ /* 0x000fc400078ec0ff */
[----:B------:R-:W-:Y:S02]  /*cfb0*/  LOP3.LUT R10, R10, 0x7ffffffc, RZ, 0xc0, !PT ;  /* 0x7ffffffc0a0a7812 */ /* 0x000fe400078ec0ff */
[----:B--2---:R-:W-:Y:S01]  /*cfc0*/  ISETP.NE.AND P0, PT, R8, 0x1, PT ;  /* 0x000000010800780c */ /* 0x004fe20003f05270 */
[----:B------:R-:W-:Y:S01]  /*cfd0*/  IMAD.IADD R4, R9, 0x1, -R14 ;  /* 0x0000000109047824 */ /* 0x000fe200078e0a0e */
[----:B------:R-:W-:Y:S01]  /*cfe0*/  LOP3.LUT R14, R7, 0x1ffffffe, RZ, 0xc0, !PT ;  /* 0x1ffffffe070e7812 */ /* 0x000fe200078ec0ff */
[----:B------:R-:W2:Y:S01]  /*cff0*/  S2R R9, SR_CTAID.X ;  /* 0x0000000000097919 */ /* 0x000ea20000002500 */
[----:B------:R-:W-:Y:S01]  /*d000*/  SHF.R.S32.HI R7, RZ, 0x5, R12 ;  /* 0x00000005ff077819 */ /* 0x000fe2000001140c */
[----:B-1----:R-:W-:Y:S02]  /*d010*/  IMAD R12, R18, UR10, RZ ;  /* 0x0000000a120c7c24 */ /* 0x002fe4000f8e02ff */
[----:B------:R-:W-:Y:S01]  /*d020*/  IMAD.IADD R11, R5, 0x1, -R14 ;  /* 0x00000001050b7824 */ /* 0x000fe200078e0a0e */
[----:B------:R-:W-:Y:S01]  /*d030*/  MOV R5, UR5 ;  /* 0x0000000500057c02 */ /* 0x000fe20008000f00 */
[----:B------:R-:W-:-:S02]  /*d040*/  IMAD R7, R7, 0x10, R4 ;  /* 0x0000001007077824 */ /* 0x000fc400078e0204 */
[----:B------:R-:W-:Y:S01]  /*d050*/  IMAD.U32 R4, RZ, RZ, UR4 ;  /* 0x00000004ff047e24 */ /* 0x000fe2000f8e00ff */
[----:B------:R-:W-:Y:S01]  /*d060*/  UIMAD.WIDE.U32 UR4, UR13, UR8, URZ ;  /* 0x000000080d0472a5 */ /* 0x000fe2000f8e003f */
[----:B------:R-:W1:Y:S01]  /*d070*/  @P0 LDC R14, c[0x0][0xbec] ;  /* 0x0002fb00ff0e0b82 */ /* 0x000e620000000800 */
[----:B------:R-:W-:Y:S02]  /*d080*/  IMAD R16, R6, 0x40, R7 ;  /* 0x0000004006107824 */ /* 0x000fe400078e0207 */
[----:B------:R-:W-:Y:S01]  /*d090*/  IMAD.U32 R5, RZ, RZ, UR6 ;  /* 0x00000006ff057e24 */ /* 0x000fe2000f8e00ff */
[----:B------:R-:W-:Y:S01]  /*d0a0*/  UIMAD UR6, UR13, UR9, UR7 ;  /* 0x000000090d0672a4 */ /* 0x000fe2000f8e0207 */
[----:B------:R-:W-:Y:S02]  /*d0b0*/  IMAD R6, R11, 0x8, R16 ;  /* 0x000000080b067824 */ /* 0x000fe400078e0210 */
[----:B------:R-:W-:Y:S01]  /*d0c0*/  IMAD.WIDE.U32 R4, R18, UR12, R4 ;  /* 0x0000000c12047c25 */ /* 0x000fe2000f8e0004 */
[----:B------:R-:W4:Y:S01]  /*d0d0*/  @P0 LDC R17, c[0x0][0xbf0] ;  /* 0x0002fc00ff110b82 */ /* 0x000f220000000800 */
[----:B------:R-:W-:-:S02]  /*d0e0*/  UIADD3 UR6, UR5, UR6, URZ ;  /* 0x0000000605067290 */ /* 0x000fc4000fffe03f */
[----:B------:R-:W-:Y:S01]  /*d0f0*/  IMAD R18, RZ, RZ, -UR13 ;  /* 0x8000000dff127e24 */ /* 0x000fe2000f8e02ff */
[----:B------:R-:W-:Y:S01]  /*d100*/  ULDC.64 UR8, c[0x0][0xb28] ;  /* 0x0002ca0000087ab9 */ /* 0x000fe20000000a00 */
[----:B------:R-:W-:Y:S02]  /*d110*/  IMAD R15, R19, UR12, R12 ;  /* 0x0000000c130f7c24 */ /* 0x000fe4000f8e020c */
[----:B------:R-:W-:Y:S01]  /*d120*/  IMAD.U32 R7, RZ, RZ, UR5 ;  /* 0x00000005ff077e24 */ /* 0x000fe2000f8e00ff */
[----:B------:R-:W5:Y:S01]  /*d130*/  @P0 LDC R22, c[0x0][0xbec] ;  /* 0x0002fb00ff160b82 */ /* 0x000f620000000800 */
[----:B---3--:R-:W-:Y:S01]  /*d140*/  IMAD R23, R23, R18, UR11 ;  /* 0x0000000b17177e24 */ /* 0x008fe2000f8e0212 */
[----:B------:R-:W-:Y:S01]  /*d150*/  IADD3 R5, R5, R15, RZ ;  /* 0x0000000f05057210 */ /* 0x000fe20007ffe0ff */
[----:B------:R-:W-:Y:S01]  /*d160*/  IMAD.U32 R7, RZ, RZ, UR6 ;  /* 0x00000006ff077e24 */ /* 0x000fe2000f8e00ff */
[----:B------:R-:W-:Y:S01]  /*d170*/  ULDC.64 UR6, c[0x0][0xb48] ;  /* 0x0002d20000067ab9 */ /* 0x000fe20000000a00 */
[----:B--2---:R-:W-:Y:S01]  /*d180*/  IMAD R11, R9, 0x80, R6 ;  /* 0x00000080090b7824 */ /* 0x004fe200078e0206 */
[----:B------:R-:W-:-:S02]  /*d190*/  MOV R6, UR4 ;  /* 0x0000000400067c02 */ /* 0x000fc40008000f00 */
[----:B------:R-:W2:Y:S01]  /*d1a0*/  @P0 LDC R153, c[0x0][0xbf0] ;  /* 0x0002fc00ff990b82 */ /* 0x000ea20000000800 */
[----:B------:R-:W-:Y:S01]  /*d1b0*/  ULDC.64 UR4, c[0x0][0xbe0] ;  /* 0x0002f80000047ab9 */ /* 0x000fe20000000a00 */
[----:B-1----:R-:W-:-:S04]  /*d1c0*/  @P0 IMAD.HI.U32 R12, R11, R14, RZ ;  /* 0x0000000e0b0c0227 */ /* 0x002fc800078e00ff */
[C---:B0-----:R-:W-:Y:S02]  /*d1d0*/  IMAD R14, R20.reuse, UR10, RZ ;  /* 0x0000000a140e7c24 */ /* 0x041fe4000f8e02ff */
[----:B------:R-:W-:Y:S01]  /*d1e0*/  IMAD.MOV.U32 R13, RZ, RZ, R11 ;  /* 0x000000ffff0d7224 */ /* 0x000fe200078e000b */
[----:B----4-:R-:W-:Y:S01]  /*d1f0*/  @P0 SHF.R.U32.HI R13, RZ, R17, R12 ;  /* 0x00000011ff0d0219 */ /* 0x010fe2000001160c */
[----:B------:R-:W-:Y:S01]  /*d200*/  IMAD R17, R21, UR12, R14 ;  /* 0x0000000c15117c24 */ /* 0x000fe2000f8e020e */
[----:B------:R-:W-:Y:S01]  /*d210*/  SHF.R.S32.HI R14, RZ, 0x1f, R23 ;  /* 0x0000001fff0e7819 */ /* 0x000fe20000011417 */
[----:B------:R-:W-:-:S04]  /*d220*/  IMAD.WIDE.U32 R6, R20, UR12, R6 ;  /* 0x0000000c14067c25 */ /* 0x000fc8000f8e0006 */
[----:B-----5:R-:W-:-:S04]  /*d230*/  @P0 IMAD.HI.U32 R22, R11, R22, RZ ;  /* 0x000000160b160227 */ /* 0x020fc800078e00ff */
[----:B------:R-:W-:Y:S02]  /*d240*/  IMAD.IADD R7, R7, 0x1, R17 ;  /* 0x0000000107077824 */ /* 0x000fe400078e0211 */
[----:B------:R-:W-:Y:S02]  /*d250*/  IMAD.MOV.U32 R15, RZ, RZ, R11 ;  /* 0x000000ffff0f7224 */ /* 0x000fe400078e000b */
[C---:B------:R-:W-:Y:S01]  /*d260*/  IMAD R12, R14.reuse, UR4, RZ ;  /* 0x000000040e0c7c24 */ /* 0x040fe2000f8e02ff */
[----:B--2---:R-:W-:Y:S01]  /*d270*/  @P0 SHF.R.U32.HI R15, RZ, R153, R22 ;  /* 0x00000099ff0f0219 */ /* 0x004fe20000011616 */
[----:B------:R-:W-:Y:S02]  /*d280*/  IMAD R17, R14, UR6, RZ ;  /* 0x000000060e117c24 */ /* 0x000fe4000f8e02ff */
[----:B------:R-:W-:-:S04]  /*d290*/  IMAD.WIDE.U32 R4, R23, UR4, R4 ;  /* 0x0000000417047c25 */ /* 0x000fc8000f8e0004 */
[----:B------:R-:W-:Y:S01]  /*d2a0*/  IMAD R14, R23, UR5, R12 ;  /* 0x00000005170e7c24 */ /* 0x000fe2000f8e020c */
[----:B------:R-:W-:Y:S01]  /*d2b0*/  IADD3 R4, P0, R13, R4, RZ ;  /* 0x000000040d047210 */ /* 0x000fe20007f1e0ff */
[C---:B------:R-:W-:Y:S01]  /*d2c0*/  IMAD R19, R23.reuse, UR7, R17 ;  /* 0x0000000717137c24 */ /* 0x040fe2000f8e0211 */
[--C-:B------:R-:W-:Y:S01]  /*d2d0*/  SHF.R.S32.HI R17, RZ, 0x1f, R13.reuse ;  /* 0x0000001fff117819 */ /* 0x100fe2000001140d */
[----:B------:R-:W-:Y:S01]  /*d2e0*/  IMAD.MOV R13, RZ, RZ, -R13 ;  /* 0x000000ffff0d7224 */ /* 0x000fe200078e0a0d */
[----:B------:R-:W-:Y:S01]  /*d2f0*/  SHF.R.S32.HI R12, RZ, 0x1f, R15 ;  /* 0x0000001fff0c7819 */ /* 0x000fe2000001140f */
[----:B------:R-:W-:Y:S01]  /*d300*/  ULDC.64 UR4, c[0x0][0xb30] ;  /* 0x0002cc0000047ab9 */ /* 0x000fe20000000a00 */
[----:B------:R-:W-:Y:S01]  /*d310*/  IMAD.WIDE.U32 R6, R23, UR6, R6 ;  /* 0x0000000617067c25 */ /* 0x000fe2000f8e0006 */
[----:B------:R-:W-:Y:S01]  /*d320*/  IADD3.X R5, R17, R5, R14, P0, !PT ;  /* 0x0000000511057210 */ /* 0x000fe200007fe40e */
[----:B------:R-:W-:Y:S02]  /*d330*/  ULDC.64 UR6, c[0x0][0xbc8] ;  /* 0x0002f20000067ab9 */ /* 0x000fe40000000a00 */
[----:B------:R-:W-:Y:S01]  /*d340*/  IMAD.MOV R18, RZ, RZ, -R15 ;  /* 0x000000ffff127224 */ /* 0x000fe200078e0a0f */
[----:B------:R-:W-:Y:S01]  /*d350*/  IADD3 R7, R7, R19, RZ ;  /* 0x0000001307077210 */ /* 0x000fe20007ffe0ff */
[----:B------:R-:W-:-:S02]  /*d360*/  IMAD R12, R12, UR4, RZ ;  /* 0x000000040c0c7c24 */ /* 0x000fc4000f8e02ff */
[C-C-:B------:R-:W-:Y:S02]  /*d370*/  IMAD R13, R8.reuse, R13, R11.reuse ;  /* 0x0000000d080d7224 */ /* 0x140fe400078e020b */
[----:B------:R-:W-:Y:S02]  /*d380*/  IMAD R11, R8, R18, R11 ;  /* 0x00000012080b7224 */ /* 0x000fe400078e020b */
[C---:B------:R-:W-:Y:S01]  /*d390*/  IMAD R17, R15.reuse, UR5, R12 ;  /* 0x000000050f117c24 */ /* 0x040fe2000f8e020c */
[----:B------:R-:W-:Y:S01]  /*d3a0*/  SHF.R.S32.HI R12, RZ, 0x1f, R13 ;  /* 0x0000001fff0c7819 */ /* 0x000fe2000001140d */
[----:B------:R-:W-:Y:S01]  /*d3b0*/  IMAD.WIDE.U32 R6, R15, UR4, R6 ;  /* 0x000000040f067c25 */ /* 0x000fe2000f8e0006 */
[----:B------:R-:W-:Y:S01]  /*d3c0*/  SHF.R.S32.HI R14, RZ, 0x1f, R11 ;  /* 0x0000001fff0e7819 */ /* 0x000fe2000001140b */
[----:B------:R-:W0:Y:S01]  /*d3d0*/  S2UR UR5, SR_CgaCtaId ;  /* 0x00000000000579c3 */ /* 0x000e220000008800 */
[----:B------:R-:W-:Y:S01]  /*d3e0*/  UMOV UR4, 0x400 ;  /* 0x0000040000047882 */ /* 0x000fe20000000000 */
[----:B------:R-:W-:-:S02]  /*d3f0*/  IMAD R12, R12, UR6, RZ ;  /* 0x000000060c0c7c24 */ /* 0x000fc4000f8e02ff */
[----:B------:R-:W-:Y:S02]  /*d400*/  IMAD.IADD R7, R7, 0x1, R17 ;  /* 0x0000000107077824 */ /* 0x000fe400078e0211 */
[----:B------:R-:W-:Y:S02]  /*d410*/  IMAD R14, R14, UR8, RZ ;  /* 0x000000080e0e7c24 */ /* 0x000fe4000f8e02ff */
[C---:B------:R-:W-:Y:S02]  /*d420*/  IMAD R15, R13.reuse, UR7, R12 ;  /* 0x000000070d0f7c24 */ /* 0x040fe4000f8e020c */
[----:B------:R-:W-:Y:S01]  /*d430*/  IMAD.WIDE.U32 R4, R13, UR6, R4 ;  /* 0x000000060d047c25 */ /* 0x000fe2000f8e0004 */
[----:B------:R-:W-:-:S03]  /*d440*/  ULDC.64 UR6, c[0x0][0xba8] ;  /* 0x0002ea0000067ab9 */ /* 0x000fc60000000a00 */
[C---:B------:R-:W-:Y:S01]  /*d450*/  IMAD R17, R11.reuse, UR9, R14 ;  /* 0x000000090b117c24 */ /* 0x040fe2000f8e020e */
[----:B------:R-:W-:Y:S01]  /*d460*/  LEA R18, P0, R4, UR6, 0x2 ;  /* 0x0000000604127c11 */ /* 0x000fe2000f8010ff */
[----:B------:R-:W-:Y:S01]  /*d470*/  IMAD.WIDE.U32 R12, R11, UR8, R6 ;  /* 0x000000080b0c7c25 */ /* 0x000fe2000f8e0006 */
[----:B------:R-:W-:Y:S01]  /*d480*/  ULDC.64 UR8, c[0x0][0xb00] ;  /* 0x0002c00000087ab9 */ /* 0x000fe20000000a00 */
[----:B------:R-:W-:Y:S02]  /*d490*/  ULDC UR6, c[0x0][0xa88] ;  /* 0x0002a20000067ab9 */ /* 0x000fe40000000800 */
[----:B------:R-:W-:Y:S01]  /*d4a0*/  IMAD.IADD R5, R5, 0x1, R15 ;  /* 0x0000000105057824 */ /* 0x000fe200078e020f */
[----:B------:R-:W-:Y:S01]  /*d4b0*/  LEA R6, P1, R12, UR8, 0x2 ;  /* 0x000000080c067c11 */ /* 0x000fe2000f8210ff */
[----:B------:R-:W-:Y:S01]  /*d4c0*/  IMAD.IADD R7, R13, 0x1, R17 ;  /* 0x000000010d077824 */ /* 0x000fe200078e0211 */
[----:B------:R-:W-:Y:S01]  /*d4d0*/  SHFL.IDX PT, R14, R18, 0x1, 0x1c1f ;  /* 0x003c1f00120e7f89 */ /* 0x000fe200000e0000 */
[----:B------:R-:W-:Y:S01]  /*d4e0*/  IMAD R11, R9, 0x80, R16 ;  /* 0x00000080090b7824 */ /* 0x000fe200078e0210 */
[----:B------:R-:W-:Y:S01]  /*d4f0*/  LEA.HI.X R17, R4, UR7, R5, 0x2, P0 ;  /* 0x0000000704117c11 */ /* 0x000fe200080f1405 */
[----:B0-----:R-:W-:Y:S01]  /*d500*/  ULEA UR4, UR5, UR4, 0x18 ;  /* 0x0000000405047291 */ /* 0x001fe2000f8ec03f */
[----:B------:R-:W-:Y:S01]  /*d510*/  LEA.HI.X R7, R12, UR9, R7, 0x2, P1 ;  /* 0x000000090c077c11 */ /* 0x000fe200088f1407 */
[----:B------:R-:W-:Y:S01]  /*d520*/  IMAD R8, R8, UR6, RZ ;  /* 0x0000000608087c24 */ /* 0x000fe2000f8e02ff */
[----:B------:R-:W-:Y:S01]  /*d530*/  SHFL.IDX PT, R12, R18, RZ, 0x1c1f ;  /* 0x001c1fff120c7589 */ /* 0x000fe200000e0000 */
[----:B------:R-:W-:Y:S01]  /*d540*/  LOP3.LUT P0, RZ, R3, 0x3, RZ, 0xc0, !PT ;  /* 0x0000000303ff7812 */ /* 0x000fe2000780c0ff */
[----:B------:R-:W-:Y:S01]  /*d550*/  UIADD3 UR4, UR4, 0x30820, URZ ;  /* 0x0003082004047890 */ /* 0x000fe2000fffe03f */
[C---:B------:R-:W-:Y:S01]  /*d560*/  IADD3 R9, R11.reuse, 0x8, RZ ;  /* 0x000000080b097810 */ /* 0x040fe20007ffe0ff */
[----:B------:R-:W0:Y:S01]  /*d570*/  SHFL.IDX PT, R13, R17, RZ, 0x1c1f ;  /* 0x001c1fff110d7589 */ /* 0x000e2200000e0000 */
[-C--:B------:R-:W-:Y:S01]  /*d580*/  ISETP.GE.OR P1, PT, R11, R8.reuse, P0 ;  /* 0x000000080b00720c */ /* 0x080fe20000726670 */
[----:B------:R-:W-:Y:S01]  /*d590*/  UPRMT UR4, URZ, 0x654, UR4 ;  /* 0x000006543f047896 */ /* 0x000fe20008000004 */
[-C--:B------:R-:W-:Y:S01]  /*d5a0*/  ISETP.GE.OR P0, PT, R9, R8.reuse, P0 ;  /* 0x000000080900720c */ /* 0x080fe20000706670 */
[----:B------:R-:W1:Y:S01]  /*d5b0*/  SHFL.IDX PT, R15, R17, 0x1, 0x1c1f ;  /* 0x003c1f00110f7f89 */ /* 0x000e6200000e0000 */
[----:B------:R-:W-:Y:S01]  /*d5c0*/  ISETP.GE.AND P2, PT, R11, R8, PT ;  /* 0x000000080b00720c */ /* 0x000fe20003f46270 */
[----:B------:R-:W-:-:S02]  /*d5d0*/  IMAD.IADD R3, R3, 0x1, -R10 ;  /* 0x0000000103037824 */ /* 0x000fc400078e0a0a */
[----:B------:R2:W3:Y:S02]  /*d5e0*/  SHFL.IDX PT, R4, R6, RZ, 0x1c1f ;  /* 0x001c1fff06047589 */ /* 0x0004e400000e0000 */
[----:B------:R-:W-:Y:S01]  /*d5f0*/  IMAD.SHL.U32 R3, R3, 0x2, RZ ;  /* 0x0000000203037824 */ /* 0x000fe200078e00ff */
[----:B------:R-:W-:Y:S01]  /*d600*/  SYNCS.ARRIVE.TRANS64.RED.A1T0 RZ, [UR4], RZ ;  /* 0x000000ffffff79a7 */ /* 0x000fe20008100404 */
[----:B------:R2:W4:Y:S04]  /*d610*/  SHFL.IDX PT, R5, R7, RZ, 0x1c1f ;  /* 0x001c1fff07057589 */ /* 0x00052800000e0000 */
[----:B0-----:R2:W-:Y:S04]  /*d620*/  @!P1 ST.E desc[UR60][R12.64], R0 ;  /* 0x000000000c009985 */ /* 0x0015e8000c10193c */
[----:B-1----:R2:W-:Y:S01]  /*d630*/  @!P0 ST.E desc[UR60][R14.64], R2 ;  /* 0x000000020e008985 */ /* 0x0025e2000c10193c */
[----:B------:R-:W-:Y:S05]  /*d640*/  @P2 BRA `(.L_x_1080) ;  /* 0x0000000800f82947 */ /* 0x000fea0003800000 */
[C---:B--2---:R-:W-:Y:S01]  /*d650*/  VIADD R0, R3.reuse, 0x8 ;  /* 0x0000000803007836 */ /* 0x044fe20000000000 */
[----:B------:R-:W-:Y:S01]  /*d660*/  ULDC UR4, c[0x0][0xac8] ;  /* 0x0002b20000047ab9 */ /* 0x000fe20000000800 */
[C---:B------:R-:W-:Y:S01]  /*d670*/  VIADD R2, R3.reuse, 0x10 ;  /* 0x0000001003027836 */ /* 0x040fe20000000000 */
[C---:B------:R-:W-:Y:S01]  /*d680*/  IADD3 R10, R3.reuse, 0x18, RZ ;  /* 0x00000018030a7810 */ /* 0x040fe20007ffe0ff */
[C---:B------:R-:W-:Y:S01]  /*d690*/  VIADD R18, R3.reuse, 0x20 ;  /* 0x0000002003127836 */ /* 0x040fe20000000000 */
[----:B------:R-:W-:Y:S01]  /*d6a0*/  ISETP.GE.AND P3, PT, R0, UR4, PT ;  /* 0x0000000400007c0c */ /* 0x000fe2000bf66270 */
[C---:B------:R-:W-:Y:S01]  /*d6b0*/  VIADD R19, R3.reuse, 0x28 ;  /* 0x0000002803137836 */ /* 0x040fe20000000000 */
[----:B------:R-:W-:Y:S01]  /*d6c0*/  ISETP.GE.AND P4, PT, R2, UR4, PT ;  /* 0x0000000402007c0c */ /* 0x000fe2000bf86270 */
[C---:B------:R-:W-:Y:S01]  /*d6d0*/  VIADD R21, R3.reuse, 0x48 ;  /* 0x0000004803157836 */ /* 0x040fe20000000000 */
[----:B------:R-:W-:Y:S01]  /*d6e0*/  ISETP.GE.AND P5, PT, R10, UR4, PT ;  /* 0x000000040a007c0c */ /* 0x000fe2000bfa6270 */
[C---:B------:R-:W-:Y:S01]  /*d6f0*/  VIADD R22, R3.reuse, 0x50 ;  /* 0x0000005003167836 */ /* 0x040fe20000000000 */
[----:B------:R-:W-:-:S02]  /*d700*/  ISETP.GE.AND P2, PT, R3, UR4, PT ;  /* 0x0000000403007c0c */ /* 0x000fc4000bf46270 */
[----:B------:R-:W-:Y:S02]  /*d710*/  ISETP.GE.AND P0, PT, R18, UR4, PT ;  /* 0x0000000412007c0c */ /* 0x000fe4000bf06270 */
[----:B------:R-:W-:Y:S02]  /*d720*/  ISETP.GE.AND P1, PT, R19, UR4, PT ;  /* 0x0000000413007c0c */ /* 0x000fe4000bf26270 */
[----:B------:R-:W-:Y:S02]  /*d730*/  IADD3 R20, R3, 0x40, RZ ;  /* 0x0000004003147810 */ /* 0x000fe40007ffe0ff */
[----:B------:R-:W-:Y:S02]  /*d740*/  @!P3 LEA.HI R0, R0, R0, RZ, 0x1 ;  /* 0x000000000000b211 */ /* 0x000fe400078f08ff */
[----:B------:R-:W-:Y:S02]  /*d750*/  @!P4 LEA.HI R2, R2, R2, RZ, 0x1 ;  /* 0x000000020202c211 */ /* 0x000fe400078f08ff */
[----:B------:R-:W-:-:S02]  /*d760*/  @!P5 LEA.HI R10, R10, R10, RZ, 0x1 ;  /* 0x0000000a0a0ad211 */ /* 0x000fc400078f08ff */
[----:B------:R-:W-:Y:S01]  /*d770*/  @!P3 LOP3.LUT R13, R0, 0xfffffffe, RZ, 0xc0, !PT ;  /* 0xfffffffe000db812 */ /* 0x000fe200078ec0ff */
[C---:B------:R-:W-:Y:S01]  /*d780*/  VIADD R0, R3.reuse, 0x30 ;  /* 0x0000003003007836 */ /* 0x040fe20000000000 */
[----:B------:R-:W-:Y:S01]  /*d790*/  @!P4 LOP3.LUT R15, R2, 0xfffffffe, RZ, 0xc0, !PT ;  /* 0xfffffffe020fc812 */ /* 0x000fe200078ec0ff */
[C---:B------:R-:W-:Y:S01]  /*d7a0*/  VIADD R2, R3.reuse, 0x38 ;  /* 0x0000003803027836 */ /* 0x040fe20000000000 */
[----:B------:R-:W-:Y:S01]  /*d7b0*/  @!P5 LOP3.LUT R17, R10, 0xfffffffe, RZ, 0xc0, !PT ;  /* 0xfffffffe0a11d812 */ /* 0x000fe200078ec0ff */
[--C-:B---34-:R-:W-:Y:S01]  /*d7c0*/  @!P2 IMAD.WIDE R10, R3, 0x4, R4.reuse ;  /* 0x00000004030aa825 */ /* 0x118fe200078e0204 */
[----:B------:R-:W-:Y:S02]  /*d7d0*/  ISETP.GE.AND P6, PT, R22, UR4, PT ;  /* 0x0000000416007c0c */ /* 0x000fe4000bfc6270 */
[----:B------:R-:W-:Y:S01]  /*d7e0*/  @!P0 LEA.HI R18, R18, R18, RZ, 0x1 ;  /* 0x0000001212128211 */ /* 0x000fe200078f08ff */
[----:B------:R-:W-:Y:S01]  /*d7f0*/  @!P3 IMAD.WIDE R12, R13, 0x4, R4 ;  /* 0x000000040d0cb825 */ /* 0x000fe200078e0204 */
[----:B------:R0:W-:Y:S01]  /*d800*/  @!P2 ST.E.64 desc[UR60][R10.64], R24 ;  /* 0x000000180a00a985 */ /* 0x0001e2000c101b3c */
[----:B------:R-:W-:-:S02]  /*d810*/  ISETP.GE.AND P2, PT, R0, UR4, PT ;  /* 0x0000000400007c0c */ /* 0x000fc4000bf46270 */
[--C-:B------:R-:W-:Y:S01]  /*d820*/  @!P4 IMAD.WIDE R14, R15, 0x4, R4.reuse ;  /* 0x000000040f0ec825 */ /* 0x100fe200078e0204 */
[----:B------:R1:W-:Y:S01]  /*d830*/  @!P3 ST.E.64 desc[UR60][R12.64], R28 ;  /* 0x0000001c0c00b985 */ /* 0x0003e2000c101b3c */
[----:B------:R-:W-:Y:S02]  /*d840*/  ISETP.GE.AND P3, PT, R2, UR4, PT ;  /* 0x0000000402007c0c */ /* 0x000fe4000bf66270 */
[----:B------:R-:W-:Y:S01]  /*d850*/  @!P5 IMAD.WIDE R16, R17, 0x4, R4 ;  /* 0x000000041110d825 */ /* 0x000fe200078e0204 */
[----:B------:R2:W-:Y:S01]  /*d860*/  @!P4 ST.E.64 desc[UR60][R14.64], R32 ;  /* 0x000000200e00c985 */ /* 0x0005e2000c101b3c */
[----:B------:R-:W-:Y:S02]  /*d870*/  ISETP.GE.AND P4, PT, R20, UR4, PT ;  /* 0x0000000414007c0c */ /* 0x000fe4000bf86270 */
[----:B------:R-:W-:Y:S01]  /*d880*/  @!P1 LEA.HI R19, R19, R19, RZ, 0x1 ;  /* 0x0000001313139211 */ /* 0x000fe200078f08ff */
[----:B------:R3:W-:Y:S01]  /*d890*/  @!P5 ST.E.64 desc[UR60][R16.64], R36 ;  /* 0x000000241000d985 */ /* 0x0007e2000c101b3c */
[----:B------:R-:W-:Y:S01]  /*d8a0*/  ISETP.GE.AND P5, PT, R21, UR4, PT ;  /* 0x0000000415007c0c */ /* 0x000fe2000bfa6270 */
[C---:B0-----:R-:W-:Y:S01]  /*d8b0*/  VIADD R24, R3.reuse, 0x58 ;  /* 0x0000005803187836 */ /* 0x041fe20000000000 */
[----:B------:R-:W-:Y:S01]  /*d8c0*/  @!P0 LOP3.LUT R11, R18, 0xfffffffe, RZ, 0xc0, !PT ;  /* 0xfffffffe120b8812 */ /* 0x000fe200078ec0ff */
[----:B------:R-:W-:Y:S01]  /*d8d0*/  VIADD R25, R3, 0x60 ;  /* 0x0000006003197836 */ /* 0x000fe20000000000 */
[----:B------:R-:W-:-:S02]  /*d8e0*/  @!P2 LEA.HI R0, R0, R0, RZ, 0x1 ;  /* 0x000000000000a211 */ /* 0x000fc400078f08ff */
[----:B-1----:R-:W-:Y:S01]  /*d8f0*/  @!P1 LOP3.LUT R13, R19, 0xfffffffe, RZ, 0xc0, !PT ;  /* 0xfffffffe130d9812 */ /* 0x002fe200078ec0ff */
        /* <DEDUP_REMOVED lines=11> */
[----:B------:R-:W-:Y:S01]  /*d9b0*/  @!P4 LOP3.LUT R19, R20, 0xfffffffe, RZ, 0xc0, !PT ;  /* 0xfffffffe1413c812 */ /* 0x000fe200078ec0ff */
[----:B------:R-:W-:Y:S01]  /*d9c0*/  VIADD R20, R3, 0x78 ;  /* 0x0000007803147836 */ /* 0x000fe20000000000 */
[----:B------:R-:W-:-:S02]  /*d9d0*/  @!P5 LOP3.LUT R21, R21, 0xfffffffe, RZ, 0xc0, !PT ;  /* 0xfffffffe1515d812 */ /* 0x000fc400078ec0ff */
[----:B------:R-:W-:Y:S01]  /*d9e0*/  @!P6 LOP3.LUT R23, R22, 0xfffffffe, RZ, 0xc0, !PT ;  /* 0xfffffffe1617e812 */ /* 0x000fe200078ec0ff */
[----:B------:R-:W-:Y:S01]  /*d9f0*/  VIADD R22, R3, 0x88 ;  /* 0x0000008803167836 */ /* 0x000fe20000000000 */
[----:B------:R-:W-:Y:S01]  /*da00*/  ISETP.GE.AND P1, PT, R24, UR4, PT ;  /* 0x0000000418007c0c */ /* 0x000fe2000bf26270 */
[--C-:B0-----:R-:W-:Y:S01]  /*da10*/  @!P2 IMAD.WIDE R10, R15, 0x4, R4.reuse ;  /* 0x000000040f0aa825 */ /* 0x101fe200078e0204 */
[----:B------:R-:W-:Y:S02]  /*da20*/  ISETP.GE.AND P0, PT, R25, UR4, PT ;  /* 0x0000000419007c0c */ /* 0x000fe4000bf06270 */
[----:B------:R-:W-:Y:S01]  /*da30*/  IADD3 R0, R3, 0x68, RZ ;  /* 0x0000006803007810 */ /* 0x000fe20007ffe0ff */
[--C-:B-1----:R-:W-:Y:S01]  /*da40*/  @!P3 IMAD.WIDE R12, R17, 0x4, R4.reuse ;  /* 0x00000004110cb825 */ /* 0x102fe200078e0204 */
[----:B------:R0:W-:Y:S02]  /*da50*/  @!P2 ST.E.64 desc[UR60][R10.64], R48 ;  /* 0x000000300a00a985 */ /* 0x0001e4000c101b3c */
[----:B------:R-:W-:Y:S01]  /*da60*/  ISETP.GE.AND P2, PT, R0, UR4, PT ;  /* 0x0000000400007c0c */ /* 0x000fe2000bf46270 */
[----:B------:R-:W-:Y:S01]  /*da70*/  @!P4 IMAD.WIDE R14, R19, 0x4, R4 ;  /* 0x00000004130ec825 */ /* 0x000fe200078e0204 */
[----:B------:R1:W-:Y:S01]  /*da80*/  @!P3 ST.E.64 desc[UR60][R12.64], R52 ;  /* 0x000000340c00b985 */ /* 0x0003e2000c101b3c */
[----:B------:R-:W-:-:S02]  /*da90*/  ISETP.GE.AND P3, PT, R22, UR4, PT ;  /* 0x0000000416007c0c */ /* 0x000fc4000bf66270 */
[--C-:B------:R-:W-:Y:S01]  /*daa0*/  @!P5 IMAD.WIDE R16, R21, 0x4, R4.reuse ;  /* 0x000000041510d825 */ /* 0x100fe200078e0204 */
[----:B------:R2:W-:Y:S01]  /*dab0*/  @!P4 ST.E.64 desc[UR60][R14.64], R56 ;  /* 0x000000380e00c985 */ /* 0x0005e2000c101b3c */
[----:B------:R-:W-:Y:S02]  /*dac0*/  @!P1 LEA.HI R24, R24, R24, RZ, 0x1 ;  /* 0x0000001818189211 */ /* 0x000fe400078f08ff */
[----:B------:R-:W-:Y:S01]  /*dad0*/  @!P6 IMAD.WIDE R18, R23, 0x4, R4 ;  /* 0x000000041712e825 */ /* 0x000fe200078e0204 */
[----:B------:R3:W-:Y:S01]  /*dae0*/  @!P5 ST.E.64 desc[UR60][R16.64], R60 ;  /* 0x0000003c1000d985 */ /* 0x0007e2000c101b3c */
[----:B------:R-:W-:Y:S02]  /*daf0*/  ISETP.GE.AND P5, PT, R20, UR4, PT ;  /* 0x0000000414007c0c */ /* 0x000fe4000bfa6270 */
[----:B------:R-:W-:Y:S01]  /*db00*/  VIADD R21, R3, 0x80 ;  /* 0x0000008003157836 */ /* 0x000fe20000000000 */
[----:B------:R4:W-:Y:S01]  /*db10*/  @!P6 ST.E.64 desc[UR60][R18.64], R64 ;  /* 0x000000401200e985 */ /* 0x0009e2000c101b3c */
[----:B------:R-:W-:-:S02]  /*db20*/  ISETP.GE.AND P6, PT, R2, UR4, PT ;  /* 0x0000000402007c0c */ /* 0x000fc4000bfc6270 */
[----:B------:R-:W-:Y:S02]  /*db30*/  @!P0 LEA.HI R25, R25, R25, RZ, 0x1 ;  /* 0x0000001919198211 */ /* 0x000fe400078f08ff */
[----:B------:R-:W-:Y:S02]  /*db40*/  ISETP.GE.AND P4, PT, R21, UR4, PT ;  /* 0x0000000415007c0c */ /* 0x000fe4000bf86270 */
[----:B0-----:R-:W-:Y:S02]  /*db50*/  @!P1 LOP3.LUT R11, R24, 0xfffffffe, RZ, 0xc0, !PT ;  /* 0xfffffffe180b9812 */ /* 0x001fe400078ec0ff */
[----:B-1----:R-:W-:Y:S01]  /*db60*/  @!P0 LOP3.LUT R13, R25, 0xfffffffe, RZ, 0xc0, !PT ;  /* 0xfffffffe190d8812 */ /* 0x002fe200078ec0ff */
[----:B------:R-:W-:Y:S01]  /*db70*/  VIADD R25, R3, 0x98 ;  /* 0x0000009803197836 */ /* 0x000fe20000000000 */
[----:B------:R-:W-:Y:S01]  /*db80*/  @!P2 LEA.HI R0, R0, R0, RZ, 0x1 ;  /* 0x000000000000a211 */ /* 0x000fe200078f08ff */
[----:B------:R-:W-:Y:S01]  /*db90*/  @!P1 IMAD.WIDE R10, R11, 0x4, R4 ;  /* 0x000000040b0a9825 */ /* 0x000fe200078e0204 */
[----:B------:R-:W-:-:S02]  /*dba0*/  @!P5 LEA.HI R20, R20, R20, RZ, 0x1 ;  /* 0x000000141414d211 */ /* 0x000fc400078f08ff */
[----:B------:R-:W-:Y:S01]  /*dbb0*/  @!P6 LEA.HI R2, R2, R2, RZ, 0x1 ;  /* 0x000000020202e211 */ /* 0x000fe200078f08ff */
[--C-:B------:R-:W-:Y:S01]  /*dbc0*/  @!P0 IMAD.WIDE R12, R13, 0x4, R4.reuse ;  /* 0x000000040d0c8825 */ /* 0x100fe200078e0204 */
        /* <DEDUP_REMOVED lines=10> */
[C---:B------:R-:W-:Y:S01]  /*dc70*/  VIADD R20, R3.reuse, 0xb0 ;  /* 0x000000b003147836 */ /* 0x040fe20000000000 */
[----:B------:R-:W-:Y:S01]  /*dc80*/  @!P3 LOP3.LUT R23, R22, 0xfffffffe, RZ, 0xc0, !PT ;  /* 0xfffffffe1617b812 */ /* 0x000fe200078ec0ff */
[C---:B------:R-:W-:Y:S01]  /*dc90*/  VIADD R22, R3.reuse, 0xc0 ;  /* 0x000000c003167836 */ /* 0x040fe20000000000 */
[----:B------:R-:W-:Y:S01]  /*dca0*/  IADD3 R24, R3, 0x90, RZ ;  /* 0x0000009003187810 */ /* 0x000fe20007ffe0ff */
[----:B0-----:R-:W-:Y:S01]  /*dcb0*/  @!P2 IMAD.WIDE R10, R15, 0x4, R4 ;  /* 0x000000040f0aa825 */ /* 0x001fe200078e0204 */
[----:B------:R-:W-:-:S02]  /*dcc0*/  ISETP.GE.AND P1, PT, R25, UR4, PT ;  /* 0x0000000419007c0c */ /* 0x000fc4000bf26270 */
[----:B------:R-:W-:Y:S01]  /*dcd0*/  ISETP.GE.AND P0, PT, R24, UR4, PT ;  /* 0x0000000418007c0c */ /* 0x000fe2000bf06270 */
[--C-:B-1----:R-:W-:Y:S01]  /*dce0*/  @!P6 IMAD.WIDE R12, R17, 0x4, R4.reuse ;  /* 0x00000004110ce825 */ /* 0x102fe200078e0204 */
[----:B------:R0:W-:Y:S01]  /*dcf0*/  @!P2 ST.E.64 desc[UR60][R10.64], R76 ;  /* 0x0000004c0a00a985 */ /* 0x0001e2000c101b3c */
[----:B------:R-:W-:Y:S02]  /*dd00*/  ISETP.GE.AND P2, PT, R0, UR4, PT ;  /* 0x0000000400007c0c */ /* 0x000fe4000bf46270 */
[--C-:B------:R-:W-:Y:S01]  /*dd10*/  @!P5 IMAD.WIDE R14, R19, 0x4, R4.reuse ;  /* 0x00000004130ed825 */ /* 0x100fe200078e0204 */
[----:B------:R1:W-:Y:S01]  /*dd20*/  @!P6 ST.E.64 desc[UR60][R12.64], R80 ;  /* 0x000000500c00e985 */ /* 0x0003e2000c101b3c */
[----:B------:R-:W-:Y:S02]  /*dd30*/  ISETP.GE.AND P6, PT, R22, UR4, PT ;  /* 0x0000000416007c0c */ /* 0x000fe4000bfc6270 */
[----:B------:R-:W-:Y:S01]  /*dd40*/  @!P4 IMAD.WIDE R16, R21, 0x4, R4 ;  /* 0x000000041510c825 */ /* 0x000fe200078e0204 */
[----:B------:R2:W-:Y:S01]  /*dd50*/  @!P5 ST.E.64 desc[UR60][R14.64], R84 ;  /* 0x000000540e00d985 */ /* 0x0005e2000c101b3c */
[----:B------:R-:W-:-:S02]  /*dd60*/  IADD3 R21, R3, 0xb8, RZ ;  /* 0x000000b803157810 */ /* 0x000fc40007ffe0ff */
[----:B------:R-:W-:Y:S01]  /*dd70*/  @!P3 IMAD.WIDE R18, R23, 0x4, R4 ;  /* 0x000000041712b825 */ /* 0x000fe200078e0204 */
[----:B------:R3:W-:Y:S01]  /*dd80*/  @!P4 ST.E.64 desc[UR60][R16.64], R88 ;  /* 0x000000581000c985 */ /* 0x0007e2000c101b3c */
[----:B------:R-:W-:Y:S02]  /*dd90*/  ISETP.GE.AND P4, PT, R20, UR4, PT ;  /* 0x0000000414007c0c */ /* 0x000fe4000bf86270 */
[----:B------:R-:W-:Y:S01]  /*dda0*/  ISETP.GE.AND P5, PT, R21, UR4, PT ;  /* 0x0000000415007c0c */ /* 0x000fe2000bfa6270 */
[----:B------:R4:W-:Y:S01]  /*ddb0*/  @!P3 ST.E.64 desc[UR60][R18.64], R92 ;  /* 0x0000005c1200b985 */ /* 0x0009e2000c101b3c */
[----:B------:R-:W-:Y:S02]  /*ddc0*/  ISETP.GE.AND P3, PT, R2, UR4, PT ;  /* 0x0000000402007c0c */ /* 0x000fe4000bf66270 */
[----:B------:R-:W-:Y:S02]  /*ddd0*/  @!P0 LEA.HI R24, R24, R24, RZ, 0x1 ;  /* 0x0000001818188211 */ /* 0x000fe400078f08ff */
[----:B------:R-:W-:-:S02]  /*dde0*/  @!P1 LEA.HI R25, R25, R25, RZ, 0x1 ;  /* 0x0000001919199211 */ /* 0x000fc400078f08ff */
[----:B0-----:R-:W-:Y:S02]  /*ddf0*/  @!P0 LOP3.LUT R11, R24, 0xfffffffe, RZ, 0xc0, !PT ;  /* 0xfffffffe180b8812 */ /* 0x001fe400078ec0ff */
[----:B------:R-:W-:Y:S02]  /*de00*/  @!P2 LEA.HI R0, R0, R0, RZ, 0x1 ;  /* 0x000000000000a211 */ /* 0x000fe400078f08ff */
[----:B-1----:R-:W-:Y:S01]  /*de10*/  @!P1 LOP3.LUT R13, R25, 0xfffffffe, RZ, 0xc0, !PT ;  /* 0xfffffffe190d9812 */ /* 0x002fe200078ec0ff */
[--C-:B------:R-:W-:Y:S01]  /*de20*/  @!P0 IMAD.WIDE R10, R11, 0x4, R4.reuse ;  /* 0x000000040b0a8825 */ /* 0x100fe200078e0204 */
[----:B------:R-:W-:Y:S02]  /*de30*/  @!P4 LEA.HI R20, R20, R20, RZ, 0x1 ;  /* 0x000000141414c211 */ /* 0x000fe400078f08ff */
[----:B------:R-:W-:Y:S01]  /*de40*/  @!P3 LEA.HI R2, R2, R2, RZ, 0x1 ;  /* 0x000000020202b211 */ /* 0x000fe200078f08ff */
[--C-:B------:R-:W-:Y:S01]  /*de50*/  @!P1 IMAD.WIDE R12, R13, 0x4, R4.reuse ;  /* 0x000000040d0c9825 */ /* 0x100fe200078e0204 */
[----:B--2---:R-:W-:Y:S01]  /*de60*/  @!P2 LOP3.LUT R15, R0, 0xfffffffe, RZ, 0xc0, !PT ;  /* 0xfffffffe000fa812 */ /* 0x004fe200078ec0ff */
[----:B------:R0:W-:Y:S01]  /*de70*/  @!P0 ST.E.64 desc[UR60][R10.64], R96 ;  /* 0x000000600a008985 */ /* 0x0001e2000c101b3c */
[----:B------:R-:W-:Y:S01]  /*de80*/  @!P5 LEA.HI R21, R21, R21, RZ, 0x1 ;  /* 0x000000151515d211 */ /* 0x000fe200078f08ff */
[----:B------:R-:W-:Y:S01]  /*de90*/  VIADD R0, R3, 0xc8 ;  /* 0x000000c803007836 */ /* 0x000fe20000000000 */
[----:B---3--:R-:W-:Y:S01]  /*dea0*/  @!P3 LOP3.LUT R17, R2, 0xfffffffe, RZ, 0xc0, !PT ;  /* 0xfffffffe0211b812 */ /* 0x008fe200078ec0ff */
[--C-:B------:R-:W-:Y:S01]  /*deb0*/  @!P2 IMAD.WIDE R14, R15, 0x4, R4.reuse ;  /* 0x000000040f0ea825 */ /* 0x100fe200078e0204 */
[----:B------:R-:W-:Y:S01]  /*dec0*/  @!P6 LEA.HI R22, R22, R22, RZ, 0x1 ;  /* 0x000000161616e211 */ /* 0x000fe200078f08ff */
[----:B------:R1:W-:Y:S01]  /*ded0*/  @!P1 ST.E.64 desc[UR60][R12.64], R100 ;  /* 0x000000640c009985 */ /* 0x0003e2000c101b3c */
[----:B----4-:R-:W-:Y:S01]  /*dee0*/  @!P4 LOP3.LUT R19, R20, 0xfffffffe, RZ, 0xc0, !PT ;  /* 0xfffffffe1413c812 */ /* 0x010fe200078ec0ff */
[----:B------:R-:W-:Y:S01]  /*def0*/  VIADD R2, R3, 0xd0 ;  /* 0x000000d003027836 */ /* 0x000fe20000000000 */
[----:B------:R-:W-:Y:S01]  /*df00*/  @!P5 LOP3.LUT R21, R21, 0xfffffffe, RZ, 0xc0, !PT ;  /* 0xfffffffe1515d812 */ /* 0x000fe200078ec0ff */
[----:B------:R2:W-:Y:S01]  /*df10*/  @!P2 ST.E.64 desc[UR60][R14.64], R104 ;  /* 0x000000680e00a985 */ /* 0x0005e2000c101b3c */
[----:B------:R-:W-:Y:S01]  /*df20*/  @!P6 LOP3.LUT R23, R22, 0xfffffffe, RZ, 0xc0, !PT ;  /* 0xfffffffe1617e812 */ /* 0x000fe200078ec0ff */
[----:B------:R-:W-:Y:S01]  /*df30*/  VIADD R20, R3, 0xd8 ;  /* 0x000000d803147836 */ /* 0x000fe20000000000 */
[----:B------:R-:W-:Y:S01]  /*df40*/  ISETP.GE.AND P0, PT, R0, UR4, PT ;  /* 0x0000000400007c0c */ /* 0x000fe2000bf06270 */
[----:B0-----:R-:W-:Y:S01]  /*df50*/  @!P3 IMAD.WIDE R10, R17, 0x4, R4 ;  /* 0x00000004110ab825 */ /* 0x001fe200078e0204 */
[----:B------:R-:W-:-:S02]  /*df60*/  ISETP.GE.AND P1, PT, R2, UR4, PT ;  /* 0x0000000402007c0c */ /* 0x000fc4000bf26270 */
[----:B------:R-:W-:Y:S01]  /*df70*/  ISETP.GE.AND P2, PT, R20, UR4, PT ;  /* 0x0000000414007c0c */ /* 0x000fe2000bf46270 */
[--C-:B------:R-:W-:Y:S01]  /*df80*/  @!P5 IMAD.WIDE R16, R21, 0x4, R4.reuse ;  /* 0x000000041510d825 */ /* 0x100fe200078e0204 */
[----:B------:R0:W-:Y:S01]  /*df90*/  @!P3 ST.E.64 desc[UR60][R10.64], R108 ;  /* 0x0000006c0a00b985 */ /* 0x0001e2000c101b3c */
[----:B------:R-:W-:Y:S02]  /*dfa0*/  IADD3 R21, R3, 0xe0, RZ ;  /* 0x000000e003157810 */ /* 0x000fe40007ffe0ff */
[--C-:B-1----:R-:W-:Y:S02]  /*dfb0*/  @!P4 IMAD.WIDE R12, R19, 0x4, R4.reuse ;  /* 0x00000004130cc825 */ /* 0x102fe400078e0204 */
[----:B------:R-:W-:Y:S02]  /*dfc0*/  ISETP.GE.AND P3, PT, R21, UR4, PT ;  /* 0x0000000415007c0c */ /* 0x000fe4000bf66270 */
[----:B------:R-:W-:Y:S01]  /*dfd0*/  @!P6 IMAD.WIDE R18, R23, 0x4, R4 ;  /* 0x000000041712e825 */ /* 0x000fe200078e0204 */
[----:B------:R1:W-:Y:S01]  /*dfe0*/  @!P4 ST.E.64 desc[UR60][R12.64], R112 ;  /* 0x000000700c00c985 */ /* 0x0003e2000c101b3c */
[----:B------:R-:W-:-:S02]  /*dff0*/  @!P0 LEA.HI R0, R0, R0, RZ, 0x1 ;  /* 0x0000000000008211 */ /* 0x000fc400078f08ff */
[C---:B--2---:R-:W-:Y:S01]  /*e000*/  VIADD R14, R3.reuse, 0xe8 ;  /* 0x000000e8030e7836 */ /* 0x044fe20000000000 */
[----:B------:R2:W-:Y:S01]  /*e010*/  @!P5 ST.E.64 desc[UR60][R16.64], R116 ;  /* 0x000000741000d985 */ /* 0x0005e2000c101b3c */
[C---:B------:R-:W-:Y:S01]  /*e020*/  VIADD R15, R3.reuse, 0xf0 ;  /* 0x000000f0030f7836 */ /* 0x040fe20000000000 */
[----:B------:R-:W-:Y:S01]  /*e030*/  @!P1 LEA.HI R2, R2, R2, RZ, 0x1 ;  /* 0x0000000202029211 */ /* 0x000fe200078f08ff */
[----:B0-----:R-:W-:Y:S01]  /*e040*/  VIADD R11, R3, 0xf8 ;  /* 0x000000f8030b7836 */ /* 0x001fe20000000000 */
[----:B------:R0:W-:Y:S01]  /*e050*/  @!P6 ST.E.64 desc[UR60][R18.64], R120 ;  /* 0x000000781200e985 */ /* 0x0001e2000c101b3c */
[----:B------:R-:W-:Y:S02]  /*e060*/  ISETP.GE.AND P4, PT, R14, UR4, PT ;  /* 0x000000040e007c0c */ /* 0x000fe4000bf86270 */
[----:B------:R-:W-:Y:S02]  /*e070*/  ISETP.GE.AND P5, PT, R15, UR4, PT ;  /* 0x000000040f007c0c */ /* 0x000fe4000bfa6270 */
[----:B------:R-:W-:-:S02]  /*e080*/  ISETP.GE.AND P6, PT, R11, UR4, PT ;  /* 0x000000040b007c0c */ /* 0x000fc4000bfc6270 */
[----:B------:R-:W-:Y:S02]  /*e090*/  @!P2 LEA.HI R20, R20, R20, RZ, 0x1 ;  /* 0x000000141414a211 */ /* 0x000fe400078f08ff */
[----:B------:R-:W-:Y:S02]  /*e0a0*/  @!P3 LEA.HI R21, R21, R21, RZ, 0x1 ;  /* 0x000000151515b211 */ /* 0x000fe400078f08ff */
[----:B-1----:R-:W-:Y:S02]  /*e0b0*/  @!P1 LOP3.LUT R13, R2, 0xfffffffe, RZ, 0xc0, !PT ;  /* 0xfffffffe020d9812 */ /* 0x002fe400078ec0ff */
[----:B--2---:R-:W-:Y:S02]  /*e0c0*/  @!P3 LOP3.LUT R17, R21, 0xfffffffe, RZ, 0xc0, !PT ;  /* 0xfffffffe1511b812 */ /* 0x004fe400078ec0ff */
[----:B------:R-:W-:Y:S02]  /*e0d0*/  @!P4 LEA.HI R14, R14, R14, RZ, 0x1 ;  /* 0x0000000e0e0ec211 */ /* 0x000fe400078f08ff */
[----:B------:R-:W-:Y:S01]  /*e0e0*/  @!P5 LEA.HI R10, R15, R15, RZ, 0x1 ;  /* 0x0000000f0f0ad211 */ /* 0x000fe200078f08ff */
[----:B------:R-:W-:Y:S01]  /*e0f0*/  @!P3 IMAD.WIDE R16, R17, 0x4, R4 ;  /* 0x000000041110b825 */ /* 0x000fe200078e0204 */
[----:B------:R-:W-:-:S02]  /*e100*/  @!P6 LEA.HI R12, R11, R11, RZ, 0x1 ;  /* 0x0000000b0b0ce211 */ /* 0x000fc400078f08ff */
[----:B------:R-:W-:Y:S02]  /*e110*/  @!P0 LOP3.LUT R11, R0, 0xfffffffe, RZ, 0xc0, !PT ;  /* 0xfffffffe000b8812 */ /* 0x000fe400078ec0ff */
[----:B------:R-:W-:Y:S02]  /*e120*/  @!P2 LOP3.LUT R15, R20, 0xfffffffe, RZ, 0xc0, !PT ;  /* 0xfffffffe140fa812 */ /* 0x000fe400078ec0ff */
[----:B0-----:R-:W-:Y:S02]  /*e130*/  @!P4 LOP3.LUT R19, R14, 0xfffffffe, RZ, 0xc0, !PT ;  /* 0xfffffffe0e13c812 */ /* 0x001fe400078ec0ff */
[----:B------:R-:W-:Y:S01]  /*e140*/  @!P5 LOP3.LUT R21, R10, 0xfffffffe, RZ, 0xc0, !PT ;  /* 0xfffffffe0a15d812 */ /* 0x000fe200078ec0ff */
[----:B------:R-:W-:Y:S01]  /*e150*/  @!P0 IMAD.WIDE R10, R11, 0x4, R4 ;  /* 0x000000040b0a8825 */ /* 0x000fe200078e0204 */
[----:B------:R-:W-:-:S03]  /*e160*/  @!P6 LOP3.LUT R23, R12, 0xfffffffe, RZ, 0xc0, !PT ;  /* 0xfffffffe0c17e812 */ /* 0x000fc600078ec0ff */
        /* <DEDUP_REMOVED lines=12> */
.L_x_1080:
[----:B------:R-:W-:Y:S05]  /*e230*/  BSYNC B0 ;  /* 0x0000000000007941 */ /* 0x000fea0003800000 */
.L_x_1079:
        /* <DEDUP_REMOVED lines=11> */
[C---:B------:R-:W-:Y:S01]  /*e2f0*/  VIADD R15, R3.reuse, 0x40 ;  /* 0x00000040030f7836 */ /* 0x040fe20000000000 */
[----:B------:R-:W-:Y:S01]  /*e300*/  ISETP.GE.AND P2, PT, R2, UR4, PT ;  /* 0x0000000402007c0c */ /* 0x000fe2000bf46270 */
[C---:B------:R-:W-:Y:S01]  /*e310*/  VIADD R16, R3.reuse, 0x48 ;  /* 0x0000004803107836 */ /* 0x040fe20000000000 */
[----:B------:R-:W-:Y:S01]  /*e320*/  ISETP.GE.AND P5, PT, R12, UR4, PT ;  /* 0x000000040c007c0c */ /* 0x000fe2000bfa6270 */
[----:B------:R-:W-:Y:S01]  /*e330*/  VIADD R18, R3, 0x50 ;  /* 0x0000005003127836 */ /* 0x000fe20000000000 */
[----:B------:R-:W-:Y:S01]  /*e340*/  ISETP.GE.AND P6, PT, R13, UR4, PT ;  /* 0x000000040d007c0c */ /* 0x000fe2000bfc6270 */
[C---:B------:R-:W-:Y:S01]  /*e350*/  VIADD R20, R3.reuse, 0x58 ;  /* 0x0000005803147836 */ /* 0x040fe20000000000 */
[----:B------:R-:W-:-:S02]  /*e360*/  IADD3 R14, R3, 0x38, RZ ;  /* 0x00000038030e7810 */ /* 0x000fc40007ffe0ff */
[----:B------:R-:W-:Y:S01]  /*e370*/  ISETP.GE.AND P3, PT, R15, UR4, PT ;  /* 0x000000040f007c0c */ /* 0x000fe2000bf66270 */
[C-C-:B-1-3--:R-:W-:Y:S01]  /*e380*/  @!P0 IMAD.WIDE R6, R3.reuse, 0x4, R4.reuse ;  /* 0x0000000403068825 */ /* 0x14afe200078e0204 */
[----:B------:R-:W-:Y:S02]  /*e390*/  ISETP.GE.AND P4, PT, R16, UR4, PT ;  /* 0x0000000410007c0c */ /* 0x000fe4000bf86270 */
[----:B------:R-:W-:Y:S02]  /*e3a0*/  @!P1 LEA.HI R0, R0, R0, RZ, 0x1 ;  /* 0x0000000000009211 */ /* 0x000fe400078f08ff */
[----:B------:R-:W-:Y:S01]  /*e3b0*/  @!P2 LEA.HI R2, R2, R2, RZ, 0x1 ;  /* 0x000000020202a211 */ /* 0x000fe200078f08ff */
[----:B------:R0:W-:Y:S01]  /*e3c0*/  @!P0 ST.E.64 desc[UR60][R6.64], R26 ;  /* 0x0000001a06008985 */ /* 0x0001e2000c101b3c */
[----:B------:R-:W-:Y:S01]  /*e3d0*/  @!P1 LOP3.LUT R9, R0, 0xfffffffe, RZ, 0xc0, !PT ;  /* 0xfffffffe00099812 */ /* 0x000fe200078ec0ff */
[C---:B------:R-:W-:Y:S01]  /*e3e0*/  VIADD R0, R3.reuse, 0x28 ;  /* 0x0000002803007836 */ /* 0x040fe20000000000 */
[----:B------:R-:W-:Y:S01]  /*e3f0*/  @!P2 LOP3.LUT R11, R2, 0xfffffffe, RZ, 0xc0, !PT ;  /* 0xfffffffe020ba812 */ /* 0x000fe200078ec0ff */
[----:B------:R-:W-:Y:S01]  /*e400*/  VIADD R2, R3, 0x30 ;  /* 0x0000003003027836 */ /* 0x000fe20000000000 */
[----:B------:R-:W-:Y:S01]  /*e410*/  @!P5 LEA.HI R12, R12, R12, RZ, 0x1 ;  /* 0x0000000c0c0cd211 */ /* 0x000fe200078f08ff */
[----:B------:R-:W-:Y:S01]  /*e420*/  @!P1 IMAD.WIDE R8, R9, 0x4, R4 ;  /* 0x0000000409089825 */ /* 0x000fe200078e0204 */
[----:B------:R-:W-:-:S02]  /*e430*/  ISETP.GE.AND P0, PT, R0, UR4, PT ;  /* 0x0000000400007c0c */ /* 0x000fc4000bf06270 */
[----:B------:R-:W-:Y:S01]  /*e440*/  @!P6 LEA.HI R13, R13, R13, RZ, 0x1 ;  /* 0x0000000d0d0de211 */ /* 0x000fe200078f08ff */
[--C-:B------:R-:W-:Y:S01]  /*e450*/  @!P2 IMAD.WIDE R10, R11, 0x4, R4.reuse ;  /* 0x000000040b0aa825 */ /* 0x100fe200078e0204 */
[----:B------:R1:W-:Y:S01]  /*e460*/  @!P1 ST.E.64 desc[UR60][R8.64], R30 ;  /* 0x0000001e08009985 */ /* 0x0003e2000c101b3c */
[----:B------:R-:W-:Y:S02]  /*e470*/  ISETP.GE.AND P1, PT, R2, UR4, PT ;  /* 0x0000000402007c0c */ /* 0x000fe4000bf26270 */
[----:B0-----:R-:W-:Y:S01]  /*e480*/  @!P5 LOP3.LUT R7, R12, 0xfffffffe, RZ, 0xc0, !PT ;  /* 0xfffffffe0c07d812 */ /* 0x001fe200078ec0ff */
[----:B------:R0:W-:Y:S01]  /*e490*/  @!P2 ST.E.64 desc[UR60][R10.64], R34 ;  /* 0x000000220a00a985 */ /* 0x0001e2000c101b3c */
[----:B------:R-:W-:Y:S02]  /*e4a0*/  ISETP.GE.AND P2, PT, R14, UR4, PT ;  /* 0x000000040e007c0c */ /* 0x000fe4000bf46270 */
[----:B------:R-:W-:Y:S01]  /*e4b0*/  @!P4 LEA.HI R16, R16, R16, RZ, 0x1 ;  /* 0x000000101010c211 */ /* 0x000fe200078f08ff */
[----:B------:R-:W-:Y:S01]  /*e4c0*/  @!P5 IMAD.WIDE R6, R7, 0x4, R4 ;  /* 0x000000040706d825 */ /* 0x000fe200078e0204 */
[----:B------:R-:W-:-:S02]  /*e4d0*/  @!P0 LEA.HI R0, R0, R0, RZ, 0x1 ;  /* 0x0000000000008211 */ /* 0x000fc400078f08ff */
[----:B------:R-:W-:Y:S01]  /*e4e0*/  @!P4 LOP3.LUT R19, R16, 0xfffffffe, RZ, 0xc0, !PT ;  /* 0xfffffffe1013c812 */ /* 0x000fe200078ec0ff */
[----:B------:R-:W-:Y:S01]  /*e4f0*/  VIADD R16, R3, 0x70 ;  /* 0x0000007003107836 */ /* 0x000fe20000000000 */
[----:B------:R2:W-:Y:S01]  /*e500*/  @!P5 ST.E.64 desc[UR60][R6.64], R38 ;  /* 0x000000260600d985 */ /* 0x0005e2000c101b3c */
[----:B-1----:R-:W-:Y:S02]  /*e510*/  @!P6 LOP3.LUT R9, R13, 0xfffffffe, RZ, 0xc0, !PT ;  /* 0xfffffffe0d09e812 */ /* 0x002fe400078ec0ff */
[----:B------:R-:W-:Y:S02]  /*e520*/  @!P1 LEA.HI R2, R2, R2, RZ, 0x1 ;  /* 0x0000000202029211 */ /* 0x000fe400078f08ff */
[----:B------:R-:W-:Y:S01]  /*e530*/  @!P2 LEA.HI R14, R14, R14, RZ, 0x1 ;  /* 0x0000000e0e0ea211 */ /* 0x000fe200078f08ff */
[----:B------:R-:W-:Y:S01]  /*e540*/  @!P6 IMAD.WIDE R8, R9, 0x4, R4 ;  /* 0x000000040908e825 */ /* 0x000fe200078e0204 */
[----:B0-----:R-:W-:Y:S02]  /*e550*/  @!P3 LEA.HI R10, R15, R15, RZ, 0x1 ;  /* 0x0000000f0f0ab211 */ /* 0x001fe400078f08ff */
[----:B------:R-:W-:-:S02]  /*e560*/  @!P0 LOP3.LUT R11, R0, 0xfffffffe, RZ, 0xc0, !PT ;  /* 0xfffffffe000b8812 */ /* 0x000fc400078ec0ff */
[----:B------:R-:W-:Y:S01]  /*e570*/  @!P1 LOP3.LUT R13, R2, 0xfffffffe, RZ, 0xc0, !PT ;  /* 0xfffffffe020d9812 */ /* 0x000fe200078ec0ff */
[----:B------:R0:W-:Y:S01]  /*e580*/  @!P6 ST.E.64 desc[UR60][R8.64], R42 ;  /* 0x0000002a0800e985 */ /* 0x0001e2000c101b3c */
[----:B------:R-:W-:Y:S01]  /*e590*/  @!P2 LOP3.LUT R15, R14, 0xfffffffe, RZ, 0xc0, !PT ;  /* 0xfffffffe0e0fa812 */ /* 0x000fe200078ec0ff */
[--C-:B--2---:R-:W-:Y:S01]  /*e5a0*/  @!P0 IMAD.WIDE R6, R11, 0x4, R4.reuse ;  /* 0x000000040b068825 */ /* 0x104fe200078e0204 */
[----:B------:R-:W-:Y:S02]  /*e5b0*/  @!P3 LOP3.LUT R17, R10, 0xfffffffe, RZ, 0xc0, !PT ;  /* 0xfffffffe0a11b812 */ /* 0x000fe400078ec0ff */
[----:B------:R-:W-:Y:S01]  /*e5c0*/  ISETP.GE.AND P5, PT, R18, UR4, PT ;  /* 0x0000000412007c0c */ /* 0x000fe2000bfa6270 */
[--C-:B------:R-:W-:Y:S01]  /*e5d0*/  @!P2 IMAD.WIDE R10, R15, 0x4, R4.reuse ;  /* 0x000000040f0aa825 */ /* 0x100fe200078e0204 */
[----:B------:R-:W-:Y:S01]  /*e5e0*/  ISETP.GE.AND P6, PT, R20, UR4, PT ;  /* 0x0000000414007c0c */ /* 0x000fe2000bfc6270 */
[----:B------:R1:W-:Y:S01]  /*e5f0*/  @!P0 ST.E.64 desc[UR60][R6.64], R46 ;  /* 0x0000002e06008985 */ /* 0x0003e2000c101b3c */
[----:B------:R-:W-:Y:S01]  /*e600*/  IADD3 R0, R3, 0x60, RZ ;  /* 0x0000006003007810 */ /* 0x000fe20007ffe0ff */
[----:B------:R-:W-:-:S04]  /*e610*/  @!P4 IMAD.WIDE R14, R19, 0x4, R4 ;  /* 0x00000004130ec825 */ /* 0x000fc800078e0204 */
[----:B0-----:R-:W-:-:S04]  /*e620*/  @!P1 IMAD.WIDE R8, R13, 0x4, R4 ;  /* 0x000000040d089825 */ /* 0x001fc800078e0204 */
[----:B------:R-:W-:Y:S01]  /*e630*/  @!P3 IMAD.WIDE R12, R17, 0x4, R4 ;  /* 0x00000004110cb825 */ /* 0x000fe200078e0204 */
[----:B------:R0:W-:Y:S01]  /*e640*/  @!P1 ST.E.64 desc[UR60][R8.64], R50 ;  /* 0x0000003208009985 */ /* 0x0001e2000c101b3c */
[----:B------:R-:W-:Y:S02]  /*e650*/  @!P5 LEA.HI R18, R18, R18, RZ, 0x1 ;  /* 0x000000121212d211 */ /* 0x000fe400078f08ff */
[C---:B------:R-:W-:Y:S01]  /*e660*/  VIADD R2, R3.reuse, 0x68 ;  /* 0x0000006803027836 */ /* 0x040fe20000000000 */
[----:B------:R2:W-:Y:S01]  /*e670*/  @!P2 ST.E.64 desc[UR60][R10.64], R54 ;  /* 0x000000360a00a985 */ /* 0x0005e2000c101b3c */
[C---:B------:R-:W-:Y:S01]  /*e680*/  VIADD R17, R3.reuse, 0x78 ;  /* 0x0000007803117836 */ /* 0x040fe20000000000 */
[----:B------:R-:W-:Y:S01]  /*e690*/  ISETP.GE.AND P2, PT, R16, UR4, PT ;  /* 0x0000000410007c0c */ /* 0x000fe2000bf46270 */
[----:B------:R-:W-:Y:S01]  /*e6a0*/  VIADD R19, R3, 0x80 ;  /* 0x0000008003137836 */ /* 0x000fe20000000000 */
[----:B------:R3:W-:Y:S01]  /*e6b0*/  @!P3 ST.E.64 desc[UR60][R12.64], R58 ;  /* 0x0000003a0c00b985 */ /* 0x0007e2000c101b3c */
[----:B------:R-:W-:-:S02]  /*e6c0*/  ISETP.GE.AND P3, PT, R2, UR4, PT ;  /* 0x0000000402007c0c */ /* 0x000fc4000bf66270 */
[----:B------:R-:W-:Y:S01]  /*e6d0*/  ISETP.GE.AND P1, PT, R17, UR4, PT ;  /* 0x0000000411007c0c */ /* 0x000fe2000bf26270 */
[----:B------:R4:W-:Y:S01]  /*e6e0*/  @!P4 ST.E.64 desc[UR60][R14.64], R62 ;  /* 0x0000003e0e00c985 */ /* 0x0009e2000c101b3c */
[----:B------:R-:W-:Y:S02]  /*e6f0*/  ISETP.GE.AND P4, PT, R0, UR4, PT ;  /* 0x0000000400007c0c */ /* 0x000fe4000bf86270 */
[----:B------:R-:W-:Y:S02]  /*e700*/  ISETP.GE.AND P0, PT, R19, UR4, PT ;  /* 0x0000000413007c0c */ /* 0x000fe4000bf06270 */
[----:B------:R-:W-:Y:S02]  /*e710*/  @!P6 LEA.HI R20, R20, R20, RZ, 0x1 ;  /* 0x000000141414e211 */ /* 0x000fe400078f08ff */
[----:B-1----:R-:W-:Y:S02]  /*e720*/  @!P5 LOP3.LUT R7, R18, 0xfffffffe, RZ, 0xc0, !PT ;  /* 0xfffffffe1207d812 */ /* 0x002fe400078ec0ff */
[----:B0-----:R-:W-:Y:S01]  /*e730*/  @!P6 LOP3.LUT R9, R20, 0xfffffffe, RZ, 0xc0, !PT ;  /* 0xfffffffe1409e812 */ /* 0x001fe200078ec0ff */
        /* <DEDUP_REMOVED lines=39> */
[----:B------:R-:W-:Y:S02]  /*e9b0*/  @!P5 LEA.HI R20, R20, R20, RZ, 0x1 ;  /* 0x000000141414d211 */ /* 0x000fe400078f08ff */
[----:B0-----:R-:W-:Y:S01]  /*e9c0*/  @!P6 LOP3.LUT R7, R18, 0xfffffffe, RZ, 0xc0, !PT ;  /* 0xfffffffe1207e812 */ /* 0x001fe200078ec0ff */
[C---:B------:R-:W-:Y:S01]  /*e9d0*/  VIADD R18, R3.reuse, 0xc0 ;  /* 0x000000c003127836 */ /* 0x040fe20000000000 */
        /* <DEDUP_REMOVED lines=16> */
[----:B------:R-:W-:-:S02]  /*eae0*/  @!P2 LOP3.LUT R17, R17, 0xfffffffe, RZ, 0xc0, !PT ;  /* 0xfffffffe1111a812 */ /* 0x000fc400078ec0ff */
[----:B------:R-:W-:Y:S02]  /*eaf0*/  @!P1 LOP3.LUT R19, R19, 0xfffffffe, RZ, 0xc0, !PT ;  /* 0xfffffffe13139812 */ /* 0x000fe400078ec0ff */
[----:B------:R-:W-:Y:S01]  /*eb00*/  ISETP.GE.AND P5, PT, R18, UR4, PT ;  /* 0x0000000412007c0c */ /* 0x000fe2000bfa6270 */
[--C-:B0-----:R-:W-:Y:S01]  /*eb10*/  @!P0 IMAD.WIDE R6, R11, 0x4, R4.reuse ;  /* 0x000000040b068825 */ /* 0x101fe200078e0204 */
[----:B------:R-:W-:Y:S02]  /*eb20*/  ISETP.GE.AND P6, PT, R20, UR4, PT ;  /* 0x0000000414007c0c */ /* 0x000fe4000bfc6270 */
[----:B------:R-:W-:Y:S01]  /*eb30*/  IADD3 R2, R3, 0xd8, RZ ;  /* 0x000000d803027810 */ /* 0x000fe20007ffe0ff */
[--C-:B-1----:R-:W-:Y:S01]  /*eb40*/  @!P4 IMAD.WIDE R8, R13, 0x4, R4.reuse ;  /* 0x000000040d08c825 */ /* 0x102fe200078e0204 */
[----:B------:R0:W-:Y:S01]  /*eb50*/  @!P0 ST.E.64 desc[UR60][R6.64], R102 ;  /* 0x0000006606008985 */ /* 0x0001e2000c101b3c */
[----:B------:R-:W-:Y:S02]  /*eb60*/  ISETP.GE.AND P0, PT, R0, UR4, PT ;  /* 0x0000000400007c0c */ /* 0x000fe4000bf06270 */
[--C-:B------:R-:W-:Y:S01]  /*eb70*/  @!P3 IMAD.WIDE R10, R15, 0x4, R4.reuse ;  /* 0x000000040f0ab825 */ /* 0x100fe200078e0204 */
[----:B------:R1:W-:Y:S03]  /*eb80*/  @!P4 ST.E.64 desc[UR60][R8.64], R106 ;  /* 0x0000006a0800c985 */ /* 0x0003e6000c101b3c */
[----:B------:R-:W-:Y:S01]  /*eb90*/  @!P2 IMAD.WIDE R12, R17, 0x4, R4 ;  /* 0x00000004110ca825 */ /* 0x000fe200078e0204 */
[----:B------:R2:W-:Y:S01]  /*eba0*/  @!P3 ST.E.64 desc[UR60][R10.64], R110 ;  /* 0x0000006e0a00b985 */ /* 0x0005e2000c101b3c */
[----:B------:R-:W-:-:S02]  /*ebb0*/  @!P5 LEA.HI R18, R18, R18, RZ, 0x1 ;  /* 0x000000121212d211 */ /* 0x000fc400078f08ff */
[----:B------:R-:W-:Y:S01]  /*ebc0*/  @!P1 IMAD.WIDE R14, R19, 0x4, R4 ;  /* 0x00000004130e9825 */ /* 0x000fe200078e0204 */
[----:B------:R3:W-:Y:S01]  /*ebd0*/  @!P2 ST.E.64 desc[UR60][R12.64], R114 ;  /* 0x000000720c00a985 */ /* 0x0007e2000c101b3c */
[----:B------:R-:W-:Y:S02]  /*ebe0*/  ISETP.GE.AND P2, PT, R16, UR4, PT ;  /* 0x0000000410007c0c */ /* 0x000fe4000bf46270 */
[C---:B------:R-:W-:Y:S01]  /*ebf0*/  VIADD R17, R3.reuse, 0xe8 ;  /* 0x000000e803117836 */ /* 0x040fe20000000000 */
[----:B------:R4:W-:Y:S01]  /*ec00*/  @!P1 ST.E.64 desc[UR60][R14.64], R118 ;  /* 0x000000760e009985 */ /* 0x0009e2000c101b3c */
[C---:B------:R-:W-:Y:S01]  /*ec10*/  VIADD R19, R3.reuse, 0xf0 ;  /* 0x000000f003137836 */ /* 0x040fe20000000000 */
[----:B------:R-:W-:Y:S01]  /*ec20*/  ISETP.GE.AND P1, PT, R2, UR4, PT ;  /* 0x0000000402007c0c */ /* 0x000fe2000bf26270 */
[----:B------:R-:W-:Y:S01]  /*ec30*/  VIADD R3, R3, 0xf8 ;  /* 0x000000f803037836 */ /* 0x000fe20000000000 */
[----:B------:R-:W-:Y:S02]  /*ec40*/  ISETP.GE.AND P3, PT, R17, UR4, PT ;  /* 0x0000000411007c0c */ /* 0x000fe4000bf66270 */
[----:B------:R-:W-:-:S02]  /*ec50*/  ISETP.GE.AND P4, PT, R19, UR4, PT ;  /* 0x0000000413007c0c */ /* 0x000fc4000bf86270 */
[----:B------:R-:W-:Y:S02]  /*ec60*/  @!P6 LEA.HI R20, R20, R20, RZ, 0x1 ;  /* 0x000000141414e211 */ /* 0x000fe400078f08ff */
[----:B0-----:R-:W-:Y:S02]  /*ec70*/  @!P5 LOP3.LUT R7, R18, 0xfffffffe, RZ, 0xc0, !PT ;  /* 0xfffffffe1207d812 */ /* 0x001fe400078ec0ff */
[----:B-1----:R-:W-:Y:S02]  /*ec80*/  @!P6 LOP3.LUT R9, R20, 0xfffffffe, RZ, 0xc0, !PT ;  /* 0xfffffffe1409e812 */ /* 0x002fe400078ec0ff */
[----:B------:R-:W-:Y:S01]  /*ec90*/  @!P0 LEA.HI R0, R0, R0, RZ, 0x1 ;  /* 0x0000000000008211 */ /* 0x000fe200078f08ff */
[--C-:B------:R-:W-:Y:S01]  /*eca0*/  @!P5 IMAD.WIDE R6, R7, 0x4, R4.reuse ;  /* 0x000000040706d825 */ /* 0x100fe200078e0204 */
[----:B------:R-:W-:Y:S02]  /*ecb0*/  @!P1 LEA.HI R2, R2, R2, RZ, 0x1 ;  /* 0x0000000202029211 */ /* 0x000fe400078f08ff */
[----:B------:R-:W-:Y:S01]  /*ecc0*/  @!P2 LEA.HI R16, R16, R16, RZ, 0x1 ;  /* 0x000000101010a211 */ /* 0x000fe200078f08ff */
[----:B------:R-:W-:Y:S01]  /*ecd0*/  @!P6 IMAD.WIDE R8, R9, 0x4, R4 ;  /* 0x000000040908e825 */ /* 0x000fe200078e0204 */
[----:B------:R-:W-:Y:S01]  /*ece0*/  @!P3 LEA.HI R17, R17, R17, RZ, 0x1 ;  /* 0x000000111111b211 */ /* 0x000fe200078f08ff */
[----:B------:R0:W-:Y:S01]  /*ecf0*/  @!P5 ST.E.64 desc[UR60][R6.64], R122 ;  /* 0x0000007a0600d985 */ /* 0x0001e2000c101b3c */
[----:B------:R-:W-:-:S02]  /*ed00*/  @!P4 LEA.HI R19, R19, R19, RZ, 0x1 ;  /* 0x000000131313c211 */ /* 0x000fc400078f08ff */
[----:B--2---:R-:W-:Y:S01]  /*ed10*/  @!P0 LOP3.LUT R11, R0, 0xfffffffe, RZ, 0xc0, !PT ;  /* 0xfffffffe000b8812 */ /* 0x004fe200078ec0ff */
[----:B------:R1:W-:Y:S01]  /*ed20*/  @!P6 ST.E.64 desc[UR60][R8.64], R126 ;  /* 0x0000007e0800e985 */ /* 0x0003e2000c101b3c */
[----:B---3--:R-:W-:Y:S02]  /*ed30*/  @!P1 LOP3.LUT R13, R2, 0xfffffffe, RZ, 0xc0, !PT ;  /* 0xfffffffe020d9812 */ /* 0x008fe400078ec0ff */
[----:B----4-:R-:W-:Y:S02]  /*ed40*/  @!P2 LOP3.LUT R15, R16, 0xfffffffe, RZ, 0xc0, !PT ;  /* 0xfffffffe100fa812 */ /* 0x010fe400078ec0ff */
[----:B------:R-:W-:Y:S02]  /*ed50*/  @!P3 LOP3.LUT R17, R17, 0xfffffffe, RZ, 0xc0, !PT ;  /* 0xfffffffe1111b812 */ /* 0x000fe400078ec0ff */
[----:B------:R-:W-:Y:S01]  /*ed60*/  @!P4 LOP3.LUT R19, R19, 0xfffffffe, RZ, 0xc0, !PT ;  /* 0xfffffffe1313c812 */ /* 0x000fe200078ec0ff */
[----:B0-----:R-:W-:-:S04]  /*ed70*/  @!P0 IMAD.WIDE R6, R11, 0x4, R4 ;  /* 0x000000040b068825 */ /* 0x001fc800078e0204 */
[--C-:B-1----:R-:W-:Y:S01]  /*ed80*/  @!P1 IMAD.WIDE R8, R13, 0x4, R4.reuse ;  /* 0x000000040d089825 */ /* 0x102fe200078e0204 */
[----:B------:R0:W-:Y:S01]  /*ed90*/  @!P0 ST.E.64 desc[UR60][R6.64], R130 ;  /* 0x0000008206008985 */ /* 0x0001e2000c101b3c */
[----:B------:R-:W-:Y:S02]  /*eda0*/  ISETP.GE.AND P0, PT, R3, UR4, PT ;  /* 0x0000000403007c0c */ /* 0x000fe4000bf06270 */
[--C-:B------:R-:W-:Y:S01]  /*edb0*/  @!P2 IMAD.WIDE R10, R15, 0x4, R4.reuse ;  /* 0x000000040f0aa825 */ /* 0x100fe200078e0204 */
[----:B------:R0:W-:Y:S03]  /*edc0*/  @!P1 ST.E.64 desc[UR60][R8.64], R134 ;  /* 0x0000008608009985 */ /* 0x0001e6000c101b3c */
[--C-:B------:R-:W-:Y:S01]  /*edd0*/  @!P3 IMAD.WIDE R12, R17, 0x4, R4.reuse ;  /* 0x00000004110cb825 */ /* 0x100fe200078e0204 */
[----:B------:R0:W-:Y:S03]  /*ede0*/  @!P2 ST.E.64 desc[UR60][R10.64], R138 ;  /* 0x0000008a0a00a985 */ /* 0x0001e6000c101b3c */
[----:B------:R-:W-:Y:S01]  /*edf0*/  @!P4 IMAD.WIDE R14, R19, 0x4, R4 ;  /* 0x00000004130ec825 */ /* 0x000fe200078e0204 */
[----:B------:R0:W-:Y:S04]  /*ee00*/  @!P3 ST.E.64 desc[UR60][R12.64], R142 ;  /* 0x0000008e0c00b985 */ /* 0x0001e8000c101b3c */
[----:B------:R0:W-:Y:S01]  /*ee10*/  @!P4 ST.E.64 desc[UR60][R14.64], R146 ;  /* 0x000000920e00c985 */ /* 0x0001e2000c101b3c */
[----:B------:R-:W-:Y:S05]  /*ee20*/  @P0 BRA `(.L_x_991) ;  /* 0x00000040009c0947 */ /* 0x000fea0003800000 */
[----:B------:R-:W-:-:S04]  /*ee30*/  LEA.HI R3, R3, R3, RZ, 0x1 ;  /* 0x0000000303037211 */ /* 0x000fc800078f08ff */
[----:B------:R-:W-:-:S05]  /*ee40*/  LOP3.LUT R3, R3, 0xfffffffe, RZ, 0xc0, !PT ;  /* 0xfffffffe03037812 */ /* 0x000fca00078ec0ff */
[----:B------:R-:W-:-:S05]  /*ee50*/  IMAD.WIDE R4, R3, 0x4, R4 ;  /* 0x0000000403047825 */ /* 0x000fca00078e0204 */
[----:B------:R1:W-:Y:S01]  /*ee60*/  ST.E.64 desc[UR60][R4.64], R150 ;  /* 0x0000009604007985 */ /* 0x0003e2000c101b3c */
[----:B------:R-:W-:Y:S05]  /*ee70*/  BRA `(.L_x_991) ;  /* 0x0000004000887947 */ /* 0x000fea0003800000 */
.L_x_1078:
[----:B------:R-:W0:Y:S02]  /*ee80*/  S2R R0, SR_TID.X ;  /* 0x0000000000007919 */ /* 0x000e240000002100 */
[----:B0-----:R-:W-:-:S04]  /*ee90*/  IADD3 R2, R0, -0x80, RZ ;  /* 0xffffff8000027810 */ /* 0x001fc80007ffe0ff */
[----:B------:R-:W-:-:S13]  /*eea0*/  ISETP.GT.AND P0, PT, R2, 0x7f, PT ;  /* 0x0000007f0200780c */ /* 0x000fda0003f04270 */
[----:B------:R-:W-:Y:S05]  /*eeb0*/  @P0 BRA `(.L_x_991) ;  /* 0x0000004000780947 */ /* 0x000fea0003800000 */
[----:B------:R-:W0:Y:S01]  /*eec0*/  S2R R3, SR_CTAID.X ;  /* 0x0000000000037919 */ /* 0x000e220000002500 */
[----:B------:R-:W1:Y:S01]  /*eed0*/  LDC R6, c[0x0][0xbe8] ;  /* 0x0002fa00ff067b82 */ /* 0x000e620000000800 */
[----:B------:R-:W-:Y:S01]  /*eee0*/  ULDC UR4, c[0x0][0xa88] ;  /* 0x0002a20000047ab9 */ /* 0x000fe20000000800 */
[----:B0-----:R-:W-:Y:S02]  /*eef0*/  IMAD R0, R3, 0x80, R0 ;  /* 0x0000008003007824 */ /* 0x001fe400078e0200 */
[----:B-1----:R-:W-:Y:S02]  /*ef00*/  IMAD R3, R6, UR4, RZ ;  /* 0x0000000406037c24 */ /* 0x002fe4000f8e02ff */
[----:B------:R-:W-:-:S05]  /*ef10*/  VIADD R0, R0, 0xffffff80 ;  /* 0xffffff8000007836 */ /* 0x000fca0000000000 */
[----:B------:R-:W-:-:S13]  /*ef20*/  ISETP.GE.AND P0, PT, R0, R3, PT ;  /* 0x000000030000720c */ /* 0x000fda0003f06270 */
[----:B------:R-:W-:Y:S05]  /*ef30*/  @P0 BRA `(.L_x_991) ;  /* 0x0000004000580947 */ /* 0x000fea0003800000 */
[----:B------:R-:W2:Y:S01]  /*ef40*/  LDL R4, [R1] ;  /* 0x0000000001047983 */ /* 0x000ea20000100800 */
[----:B------:R-:W-:Y:S01]  /*ef50*/  ISETP.NE.AND P0, PT, R6, 0x1, PT ;  /* 0x000000010600780c */ /* 0x000fe20003f05270 */
[----:B------:R-:W-:Y:S01]  /*ef60*/  S2UR UR7, SR_CTAID.Z ;  /* 0x00000000000779c3 */ /* 0x000fe20000002700 */
[----:B------:R-:W-:Y:S01]  /*ef70*/  ULDC.64 UR8, c[0x0][0xbd0] ;  /* 0x0002f40000087ab9 */ /* 0x000fe20000000a00 */
[----:B------:R-:W-:-:S06]  /*ef80*/  IMAD.MOV.U32 R5, RZ, RZ, R0 ;  /* 0x000000ffff057224 */ /* 0x000fcc00078e0000 */
[----:B------:R-:W0:Y:S08]  /*ef90*/  LDC.64 R10, c[0x0][0xbd8] ;  /* 0x0002f600ff0a7b82 */ /* 0x000e300000000a00 */
[----:B------:R-:W1:Y:S08]  /*efa0*/  @P0 LDC R7, c[0x0][0xbec] ;  /* 0x0002fb00ff070b82 */ /* 0x000e700000000800 */
[----:B------:R-:W3:Y:S08]  /*efb0*/  @P0 LDC R9, c[0x0][0xbf0] ;  /* 0x0002fc00ff090b82 */ /* 0x000ef00000000800 */
[----:B------:R-:W4:Y:S08]  /*efc0*/  S2UR UR10, SR_CTAID.Y ;  /* 0x00000000000a79c3 */ /* 0x000f300000002600 */
[----:B------:R-:W4:Y:S01]  /*efd0*/  LDC R8, c[0x0][0xc50] ;  /* 0x00031400ff087b82 */ /* 0x000f220000000800 */
[----:B--2---:R-:W-:Y:S01]  /*efe0*/  R2UR UR11, R4 ;  /* 0x00000000040b72ca */ /* 0x004fe200000e0000 */
[----:B-1----:R-:W-:-:S05]  /*eff0*/  @P0 IMAD.HI.U32 R4, R0, R7, RZ ;  /* 0x0000000700040227 */ /* 0x002fca00078e00ff */
[----:B---3--:R-:W-:-:S07]  /*f000*/  @P0 SHF.R.U32.HI R5, RZ, R9, R4 ;  /* 0x00000009ff050219 */ /* 0x008fce0000011604 */
[----:B------:R-:W-:Y:S02]  /*f010*/  USHF.R.S32.HI UR6, URZ, 0x1f, UR11 ;  /* 0x0000001f3f067899 */ /* 0x000fe4000801140b */
[----:B------:R-:W-:Y:S01]  /*f020*/  IMAD R7, RZ, RZ, -UR11 ;  /* 0x8000000bff077e24 */ /* 0x000fe2000f8e02ff */
[----:B------:R-:W-:Y:S02]  /*f030*/  UIMAD.WIDE.U32 UR4, UR11, UR8, URZ ;  /* 0x000000080b0472a5 */ /* 0x000fe4000f8e003f */
[----:B------:R-:W-:Y:S01]  /*f040*/  UIMAD UR6, UR6, UR8, URZ ;  /* 0x00000008060672a4 */ /* 0x000fe2000f8e023f */
[----:B----4-:R-:W-:Y:S01]  /*f050*/  IMAD R9, R8, R7, UR10 ;  /* 0x0000000a08097e24 */ /* 0x010fe2000f8e0207 */
[----:B------:R-:W-:Y:S01]  /*f060*/  USHF.R.S32.HI UR8, URZ, 0x1f, UR7 ;  /* 0x0000001f3f087899 */ /* 0x000fe20008011407 */
[----:B------:R-:W-:Y:S01]  /*f070*/  IMAD.MOV R7, RZ, RZ, -R5 ;  /* 0x000000ffff077224 */ /* 0x000fe200078e0a05 */
[----:B------:R-:W-:Y:S01]  /*f080*/  UIMAD UR6, UR11, UR9, UR6 ;  /* 0x000000090b0672a4 */ /* 0x000fe2000f8e0206 */
[----:B------:R-:W-:Y:S01]  /*f090*/  MOV R3, UR5 ;  /* 0x0000000500037c02 */ /* 0x000fe20008000f00 */
[----:B------:R-:W-:Y:S01]  /*f0a0*/  IMAD.U32 R2, RZ, RZ, UR4 ;  /* 0x00000004ff027e24 */ /* 0x000fe2000f8e00ff */
[----:B------:R-:W-:Y:S01]  /*f0b0*/  SHF.R.S32.HI R4, RZ, 0x1f, R9 ;  /* 0x0000001fff047819 */ /* 0x000fe20000011409 */
[----:B------:R-:W-:Y:S01]  /*f0c0*/  UIADD3 UR6, UR5, UR6, URZ ;  /* 0x0000000605067290 */ /* 0x000fe2000fffe03f */
[----:B0-----:R-:W-:-:S02]  /*f0d0*/  IMAD R12, R10, UR8, RZ ;  /* 0x000000080a0c7c24 */ /* 0x001fc4000f8e02ff */
[----:B------:R-:W-:Y:S01]  /*f0e0*/  ULDC.64 UR4, c[0x0][0xbe0] ;  /* 0x0002f80000047ab9 */ /* 0x000fe20000000a00 */
[----:B------:R-:W-:Y:S02]  /*f0f0*/  IMAD R7, R6, R7, R0 ;  /* 0x0000000706077224 */ /* 0x000fe400078e0200 */
[----:B------:R-:W-:Y:S02]  /*f100*/  IMAD.U32 R3, RZ, RZ, UR6 ;  /* 0x00000006ff037e24 */ /* 0x000fe4000f8e00ff */
[----:B------:R-:W-:Y:S01]  /*f110*/  IMAD R11, R11, UR7, R12 ;  /* 0x000000070b0b7c24 */ /* 0x000fe2000f8e020c */
[----:B------:R-:W-:Y:S01]  /*f120*/  SHF.R.S32.HI R0, RZ, 0x1f, R7 ;  /* 0x0000001fff007819 */ /* 0x000fe20000011407 */
[----:B------:R-:W-:-:S04]  /*f130*/  IMAD.WIDE.U32 R2, R10, UR7, R2 ;  /* 0x000000070a027c25 */ /* 0x000fc8000f8e0002 */
[----:B------:R-:W-:Y:S02]  /*f140*/  IMAD.IADD R3, R11, 0x1, R3 ;  /* 0x000000010b037824 */ /* 0x000fe400078e0203 */
[----:B------:R-:W-:Y:S02]  /*f150*/  IMAD R4, R4, UR4, RZ ;  /* 0x0000000404047c24 */ /* 0x000fe4000f8e02ff */
[----:B------:R-:W-:-:S04]  /*f160*/  IMAD.WIDE.U32 R2, R9, UR4, R2 ;  /* 0x0000000409027c25 */ /* 0x000fc8000f8e0002 */
[----:B------:R-:W-:Y:S01]  /*f170*/  IMAD R4, R9, UR5, R4 ;  /* 0x0000000509047c24 */ /* 0x000fe2000f8e0204 */
[----:B------:R-:W-:Y:S01]  /*f180*/  SHF.R.S32.HI R9, RZ, 0x1f, R5 ;  /* 0x0000001fff097819 */ /* 0x000fe20000011405 */
[----:B------:R-:W-:Y:S01]  /*f190*/  ULDC.64 UR4, c[0x0][0xbc8] ;  /* 0x0002f20000047ab9 */ /* 0x000fe20000000a00 */
[----:B------:R-:W-:Y:S01]  /*f1a0*/  IADD3 R2, P0, R5, R2, RZ ;  /* 0x0000000205027210 */ /* 0x000fe20007f1e0ff */
[----:B------:R-:W-:-:S03]  /*f1b0*/  IMAD R0, R0, UR4, RZ ;  /* 0x0000000400007c24 */ /* 0x000fc6000f8e02ff */
[----:B------:R-:W-:Y:S01]  /*f1c0*/  IADD3.X R3, R9, R3, R4, P0, !PT ;  /* 0x0000000309037210 */ /* 0x000fe200007fe404 */
        /* <DEDUP_REMOVED lines=9> */
.L_x_989:
        /* <DEDUP_REMOVED lines=18> */
.L_x_1081:
[----:B------:R-:W-:Y:S01]  /*f380*/  ULDC UR7, c[0x0][0xc50] ;  /* 0x0003140000077ab9 */ /* 0x000fe20000000800 */
[----:B------:R-:W-:Y:S01]  /*f390*/  UMOV UR39, UR6 ;  /* 0x0000000600277c82 */ /* 0x000fe20008000000 */
[----:B------:R-:W-:-:S11]  /*f3a0*/  UISETP.NE.AND UP0, UPT, UR7, 0x1, UPT ;  /* 0x000000010700788c */ /* 0x000fd6000bf05270 */
[----:B------:R-:W-:Y:S01]  /*f3b0*/  @UP0 ULDC UR4, c[0x0][0xc54] ;  /* 0x0003150000040ab9 */ /* 0x000fe20000000800 */
[----:B------:R-:W-:Y:S01]  /*f3c0*/  @UP0 ULDC UR8, c[0x0][0xc58] ;  /* 0x0003160000080ab9 */ /* 0x000fe20000000800 */
[----:B------:R-:W-:-:S04]  /*f3d0*/  UIMAD.WIDE.U32 UR4, UR6, UR4, URZ ;  /* 0x00000004060472a5 */ /* 0x000fc8000f8e003f */
[----:B------:R-:W-:-:S12]  /*f3e0*/  @UP0 USHF.R.U32.HI UR39, URZ, UR8, UR5 ;  /* 0x000000083f270299 */ /* 0x000fd80008011605 */
.L_x_1082:
[----:B------:R-:W-:Y:S01]  /*f3f0*/  ISETP.GE.AND P0, PT, R23, RZ, PT ;  /* 0x000000ff1700720c */ /* 0x000fe20003f06270 */
[----:B------:R-:W-:Y:S01]  /*f400*/  UIADD3 UR44, -UR39, URZ, URZ ;  /* 0x0000003f272c7290 */ /* 0x000fe2000fffe13f */
[----:B------:R-:W-:Y:S02]  /*f410*/  IMAD.MOV.U32 R0, RZ, RZ, 0x1 ;  /* 0x00000001ff007424 */ /* 0x000fe400078e00ff */
[----:B------:R-:W-:Y:S01]  /*f420*/  IMAD.MOV.U32 R2, RZ, RZ, RZ ;  /* 0x000000ffff027224 */ /* 0x000fe200078e00ff */
[----:B------:R-:W-:Y:S01]  /*f430*/  UIMAD UR44, UR7, UR44, UR6 ;  /* 0x0000002c072c72a4 */ /* 0x000fe2000f8e0206 */
[----:B------:R-:W-:-:S07]  /*f440*/  IMAD.MOV.U32 R6, RZ, RZ, 0x1 ;  /* 0x00000001ff067424 */ /* 0x000fce00078e00ff */
[----:B------:R-:W-:Y:S05]  /*f450*/  @!P0 BRA `(.L_x_1083) ;  /* 0x0000003800488947 */ /* 0x000fea0003800000 */
[----:B------:R-:W0:Y:S01]  /*f460*/  LDC.64 R2, c[0x0][0xa28] ;  /* 0x00028a00ff027b82 */ /* 0x000e220000000a00 */
[----:B------:R-:W-:Y:S01]  /*f470*/  MOV R22, RZ ;  /* 0x000000ff00167202 */ /* 0x000fe20000000f00 */
[----:B------:R-:W-:Y:S01]  /*f480*/  ULDC.64 UR4, c[0x0][0x418] ;  /* 0x0001060000047ab9 */ /* 0x000fe20000000a00 */
[----:B------:R-:W-:Y:S01]  /*f490*/  ULDC UR6, c[0x0][0x448] ;  /* 0x0001120000067ab9 */ /* 0x000fe20000000800 */
[----:B------:R-:W-:Y:S01]  /*f4a0*/  ULDC UR10, c[0x0][0x2f0] ;  /* 0x0000bc00000a7ab9 */ /* 0x000fe20000000800 */
[----:B------:R-:W-:Y:S01]  /*f4b0*/  ULDC UR11, c[0x0][0x288] ;  /* 0x0000a200000b7ab9 */ /* 0x000fe20000000800 */
[----:B0-----:R-:W-:-:S04]  /*f4c0*/  ISETP.NE.U32.AND P0, PT, R2, RZ, PT ;  /* 0x000000ff0200720c */ /* 0x001fc80003f05070 */
[----:B------:R-:W-:-:S13]  /*f4d0*/  ISETP.NE.AND.EX P0, PT, R3, RZ, PT, P0 ;  /* 0x000000ff0300720c */ /* 0x000fda0003f05300 */
[----:B------:R-:W0:Y:S02]  /*f4e0*/  @P0 LDC.64 R2, c[0x0][0xa28] ;  /* 0x00028a00ff020b82 */ /* 0x000e240000000a00 */
[----:B0-----:R-:W-:-:S05]  /*f4f0*/  @P0 IMAD.WIDE R2, R23, 0x4, R2 ;  /* 0x0000000417020825 */ /* 0x001fca00078e0202 */
[----:B------:R0:W5:Y:S01]  /*f500*/  @P0 LDG.E R22, desc[UR60][R2.64] ;  /* 0x0000003c02160981 */ /* 0x000162000c1e1900 */
[----:B------:R-:W1:Y:S01]  /*f510*/  S2UR UR40, SR_CTAID.X ;  /* 0x00000000002879c3 */ /* 0x000e620000002500 */
[----:B------:R-:W-:Y:S02]  /*f520*/  UISETP.NE.U32.AND UP0, UPT, UR4, URZ, UPT ;  /* 0x0000003f0400728c */ /* 0x000fe4000bf05070 */
[----:B------:R-:W-:Y:S02]  /*f530*/  UISETP.NE.AND UP1, UPT, UR6, 0x1, UPT ;  /* 0x000000010600788c */ /* 0x000fe4000bf25270 */
[----:B------:R-:W-:Y:S01]  /*f540*/  UISETP.NE.AND.EX UP0, UPT, UR5, URZ, UPT, UP0 ;  /* 0x0000003f0500728c */ /* 0x000fe2000bf05300 */
[----:B------:R-:W-:Y:S02]  /*f550*/  ULDC UR6, c[0x0][0x424] ;  /* 0x0001090000067ab9 */ /* 0x000fe40000000800 */
[----:B------:R-:W-:Y:S01]  /*f560*/  ULDC.64 UR4, c[0x0][0x9e0] ;  /* 0x0002780000047ab9 */ /* 0x000fe20000000a00 */
[----:B------:R-:W-:-:S02]  /*f570*/  USEL UR9, UR6, 0x1, UP0 ;  /* 0x0000000106097887 */ /* 0x000fc40008000000 */
[----:B------:R-:W-:Y:S02]  /*f580*/  UISETP.GE.AND UP0, UPT, UR5, 0x1, UPT ;  /* 0x000000010500788c */ /* 0x000fe4000bf06270 */
[----:B------:R-:W-:Y:S01]  /*f590*/  UIMAD UR47, UR9, UR10, URZ ;  /* 0x0000000a092f72a4 */ /* 0x000fe2000f8e023f */
[----:B------:R-:W-:Y:S01]  /*f5a0*/  @UP1 ULDC UR7, c[0x0][0x44c] ;  /* 0x0001130000071ab9 */ /* 0x000fe20000000800 */
[----:B------:R-:W-:Y:S02]  /*f5b0*/  UIMAD UR9, UR9, UR10, 0x3f ;  /* 0x0000003f090974a4 */ /* 0x000fe4000f8e020a */
[----:B------:R-:W-:Y:S01]  /*f5c0*/  PLOP3.LUT P1, PT, PT, PT, UP0, 0x80, 0x0 ;  /* 0x000000000000781c */ /* 0x000fe20003f2f008 */
[----:B------:R-:W-:Y:S01]  /*f5d0*/  @UP1 ULDC UR12, c[0x0][0x450] ;  /* 0x00011400000c1ab9 */ /* 0x000fe20000000800 */
[----:B------:R-:W-:Y:S02]  /*f5e0*/  UP2UR UR48, UPR, URZ, 0x2 ;  /* 0x000000023f307883 */ /* 0x000fe40008000000 */
[----:B-1----:R-:W-:-:S04]  /*f5f0*/  USHF.L.U32 UR40, UR40, 0x7, URZ ;  /* 0x0000000728287899 */ /* 0x002fc8000800063f */
[----:B------:R-:W-:-:S04]  /*f600*/  UIADD3 UR8, UR40, 0x7f, URZ ;  /* 0x0000007f28087890 */ /* 0x000fc8000fffe03f */
[----:B------:R-:W-:Y:S02]  /*f610*/  UIMAD.WIDE.U32 UR6, UR8, UR7, URZ ;  /* 0x00000007080672a5 */ /* 0x000fe4000f8e003f */
[----:B------:R-:W-:Y:S02]  /*f620*/  UIADD3 UR6, UR47, 0x1, -UR11 ;  /* 0x000000012f067890 */ /* 0x000fe4000fffe80b */
[----:B------:R-:W-:Y:S02]  /*f630*/  @UP1 USHF.R.U32.HI UR8, URZ, UR12, UR7 ;  /* 0x0000000c3f081299 */ /* 0x000fe40008011607 */
[----:B------:R-:W-:Y:S02]  /*f640*/  USHF.R.S32.HI UR7, URZ, 0x1f, UR9 ;  /* 0x0000001f3f077899 */ /* 0x000fe40008011409 */
[----:B------:R-:W-:Y:S02]  /*f650*/  UIADD3 UR6, UR6, UR8, URZ ;  /* 0x0000000806067290 */ /* 0x000fe4000fffe03f */
[----:B------:R-:W-:-:S02]  /*f660*/  ULEA.HI UR7, UR7, UR9, URZ, 0x6 ;  /* 0x0000000907077291 */ /* 0x000fc4000f8f303f */
[----:B------:R-:W-:Y:S02]  /*f670*/  UIADD3 UR4, UR6, UR4, URZ ;  /* 0x0000000406047290 */ /* 0x000fe4000fffe03f */
[----:B------:R-:W-:Y:S01]  /*f680*/  USHF.R.S32.HI UR41, URZ, 0x6, UR7 ;  /* 0x000000063f297899 */ /* 0x000fe20008011407 */
[----:B0-----:R-:W-:Y:S11]  /*f690*/  @!P1 BRA `(.L_x_1084) ;  /* 0x0000000000449947 */ /* 0x001ff60003800000 */
        /* <DEDUP_REMOVED lines=10> */
.L_x_1085:
[----:B------:R-:W-:-:S11]  /*f740*/  UISETP.NE.AND UP0, UPT, UR5, 0x1, UPT ;  /* 0x000000010500788c */ /* 0x000fd6000bf05270 */
[----:B------:R-:W-:Y:S02]  /*f750*/  @UP0 ULDC.64 UR12, c[0x0][0x9e8] ;  /* 0x00027a00000c0ab9 */ /* 0x000fe40000000a00 */
[----:B------:R-:W-:-:S04]  /*f760*/  UIMAD.WIDE.U32 UR6, UR8, UR12, URZ ;  /* 0x0000000c080672a5 */ /* 0x000fc8000f8e003f */
[----:B------:R-:W-:-:S12]  /*f770*/  @UP0 USHF.R.U32.HI UR8, URZ, UR13, UR7 ;  /* 0x0000000d3f080299 */ /* 0x000fd80008011607 */
.L_x_1086:
[----:B------:R-:W-:-:S04]  /*f780*/  UIMAD UR8, UR8, UR5, UR5 ;  /* 0x00000005080872a4 */ /* 0x000fc8000f8e0205 */
[----:B------:R-:W-:-:S04]  /*f790*/  UISETP.LT.AND UP0, UPT, UR4, UR8, UPT ;  /* 0x000000080400728c */ /* 0x000fc8000bf01270 */
[----:B------:R-:W-:-:S12]  /*f7a0*/  USEL UR4, UR4, UR8, UP0 ;  /* 0x0000000804047287 */ /* 0x000fd80008000000 */
.L_x_1084:
[----:B------:R-:W-:Y:S02]  /*f7b0*/  UISETP.NE.AND UP0, UPT, UR48, URZ, UPT ;  /* 0x0000003f3000728c */ /* 0x000fe4000bf05270 */
[----:B------:R-:W-:-:S04]  /*f7c0*/  UIADD3 UR4, UR4, 0x3f, URZ ;  /* 0x0000003f04047890 */ /* 0x000fc8000fffe03f */
[----:B------:R-:W-:-:S04]  /*f7d0*/  USHF.R.S32.HI UR8, URZ, 0x1f, UR4 ;  /* 0x0000001f3f087899 */ /* 0x000fc80008011404 */
[----:B------:R-:W-:Y:S01]  /*f7e0*/  ULEA.HI UR8, UR8, UR4, URZ, 0x6 ;  /* 0x0000000408087291 */ /* 0x000fe2000f8f303f */
[----:B------:R-:W-:Y:S01]  /*f7f0*/  @UP0 ULDC UR6, c[0x0][0x44c] ;  /* 0x0001130000060ab9 */ /* 0x000fe20000000800 */
[----:B------:R-:W-:Y:S01]  /*f800*/  @UP0 ULDC UR9, c[0x0][0x450] ;  /* 0x0001140000090ab9 */ /* 0x000fe20000000800 */
[----:B------:R-:W-:Y:S02]  /*f810*/  UIMAD.WIDE.U32 UR6, UR40, UR6, URZ ;  /* 0x00000006280672a5 */ /* 0x000fe4000f8e003f */
[----:B------:R-:W-:Y:S01]  /*f820*/  UMOV UR4, UR40 ;  /* 0x0000002800047c82 */ /* 0x000fe20008000000 */
[----:B------:R-:W-:Y:S02]  /*f830*/  USHF.R.S32.HI UR42, URZ, 0x6, UR8 ;  /* 0x000000063f2a7899 */ /* 0x000fe40008011408 */
[----:B------:R-:W-:Y:S02]  /*f840*/  @UP0 USHF.R.U32.HI UR4, URZ, UR9, UR7 ;  /* 0x000000093f040299 */ /* 0x000fe40008011607 */
[----:B------:R-:W-:-:S02]  /*f850*/  UISETP.LT.AND UP0, UPT, UR41, UR42, UPT ;  /* 0x0000002a2900728c */ /* 0x000fc4000bf01270 */
[----:B------:R-:W-:Y:S01]  /*f860*/  UIADD3 UR4, UR4, -UR11, UR47 ;  /* 0x8000000b04047290 */ /* 0x000fe2000fffe02f */
[----:B------:R-:W-:Y:S01]  /*f870*/  ULDC UR8, c[0x0][0x9dc] ;  /* 0x0002770000087ab9 */ /* 0x000fe20000000800 */
[----:B------:R-:W-:Y:S02]  /*f880*/  USEL UR12, UR41, UR42, UP0 ;  /* 0x0000002a290c7287 */ /* 0x000fe40008000000 */
[----:B------:R-:W-:Y:S01]  /*f890*/  UIADD3 UR8, UR4, -UR8, URZ ;  /* 0x8000000804087290 */ /* 0x000fe2000fffe03f */
[----:B------:R-:W-:Y:S11]  /*f8a0*/  @!P1 BRA `(.L_x_1087) ;  /* 0x0000000000449947 */ /* 0x000ff60003800000 */
        /* <DEDUP_REMOVED lines=10> */
.L_x_1088:
[----:B------:R-:W-:-:S11]  /*f950*/  UISETP.NE.AND UP0, UPT, UR5, 0x1, UPT ;  /* 0x000000010500788c */ /* 0x000fd6000bf05270 */
[----:B------:R-:W-:Y:S02]  /*f960*/  @UP0 ULDC.64 UR10, c[0x0][0x9e8] ;  /* 0x00027a00000a0ab9 */ /* 0x000fe40000000a00 */
[----:B------:R-:W-:-:S04]  /*f970*/  UIMAD.WIDE.U32 UR6, UR4, UR10, URZ ;  /* 0x0000000a040672a5 */ /* 0x000fc8000f8e003f */
[----:B------:R-:W-:-:S12]  /*f980*/  @UP0 USHF.R.U32.HI UR4, URZ, UR11, UR7 ;  /* 0x0000000b3f040299 */ /* 0x000fd80008011607 */
.L_x_1089:
[----:B------:R-:W-:-:S04]  /*f990*/  UIMAD UR4, UR4, UR5, URZ ;  /* 0x00000005040472a4 */ /* 0x000fc8000f8e023f */
[----:B------:R-:W-:-:S04]  /*f9a0*/  UISETP.LT.AND UP0, UPT, UR8, UR4, UPT ;  /* 0x000000040800728c */ /* 0x000fc8000bf01270 */
[----:B------:R-:W-:-:S12]  /*f9b0*/  USEL UR8, UR8, UR4, !UP0 ;  /* 0x0000000408087287 */ /* 0x000fd8000c000000 */
.L_x_1087:
[----:B------:R-:W-:Y:S02]  /*f9c0*/  USHF.R.S32.HI UR4, URZ, 0x1f, UR8 ;  /* 0x0000001f3f047899 */ /* 0x000fe40008011408 */
[----:B------:R-:W-:Y:S02]  /*f9d0*/  USHF.R.U32.HI UR9, URZ, 0x10, UR44 ;  /* 0x000000103f097899 */ /* 0x000fe4000801162c */
[----:B------:R-:W-:Y:S02]  /*f9e0*/  ULEA.HI UR4, UR4, UR8, URZ, 0x6 ;  /* 0x0000000804047291 */ /* 0x000fe4000f8f303f */
[----:B------:R-:W-:Y:S02]  /*f9f0*/  ULOP3.LUT UR44, UR44, 0xffff, URZ, 0xc0, !UPT ;  /* 0x0000ffff2c2c7892 */ /* 0x000fe4000f8ec03f */
[----:B------:R-:W-:Y:S01]  /*fa00*/  USHF.R.S32.HI UR4, URZ, 0x6, UR4 ;  /* 0x000000063f047899 */ /* 0x000fe20008011404 */
[----:B------:R-:W-:-:S03]  /*fa10*/  UMOV UR38, URZ ;  /* 0x0000003f00267c82 */ /* 0x000fc60008000000 */
[----:B------:R-:W-:-:S04]  /*fa20*/  UISETP.LT.AND UP0, UPT, URZ, UR4, UPT ;  /* 0x000000043f00728c */ /* 0x000fc8000bf01270 */
[----:B------:R-:W-:Y:S02]  /*fa30*/  USEL UR43, URZ, UR4, !UP0 ;  /* 0x000000043f2b7287 */ /* 0x000fe4000c000000 */
[----:B------:R-:W-:Y:S02]  /*fa40*/  UISETP.NE.AND UP0, UPT, UR9, URZ, UPT ;  /* 0x0000003f0900728c */ /* 0x000fe4000bf05270 */
[----:B------:R-:W-:-:S06]  /*fa50*/  UISETP.GT.AND UP1, UPT, UR12, UR43, UPT ;  /* 0x0000002b0c00728c */ /* 0x000fcc000bf24270 */
[----:B------:R-:W-:-:S03]  /*fa60*/  PLOP3.LUT P0, PT, PT, PT, UP1, 0x80, 0x0 ;  /* 0x000000000000781c */ /* 0x000fc60003f0f018 */
[----:B------:R-:W-:-:S10]  /*fa70*/  @!UP0 ULDC UR9, c[0x0][0x9f0] ;  /* 0x00027c0000098ab9 */ /* 0x000fd40000000800 */
[----:B------:R-:W-:Y:S05]  /*fa80*/  @!P0 BRA `(.L_x_1090) ;  /* 0x00000000007c8947 */ /* 0x000fea0003800000 */
[----:B------:R-:W-:Y:S01]  /*fa90*/  IABS R0, UR9 ;  /* 0x0000000900007c13 */ /* 0x000fe20008000000 */
[----:B------:R-:W-:Y:S02]  /*faa0*/  UIADD3 UR4, UR9, -0x1, UR12 ;  /* 0xffffffff09047890 */ /* 0x000fe4000fffe00c */
[----:B------:R-:W-:Y:S02]  /*fab0*/  IABS R4, UR9 ;  /* 0x0000000900047c13 */ /* 0x000fe40008000000 */
[----:B------:R-:W-:Y:S01]  /*fac0*/  R2UR UR10, R0 ;  /* 0x00000000000a72ca */ /* 0x000fe200000e0000 */
[----:B------:R-:W-:-:S03]  /*fad0*/  UIADD3 UR6, -UR43, UR4, URZ ;  /* 0x000000042b067290 */ /* 0x000fc6000fffe13f */
[----:B------:R-:W-:-:S03]  /*fae0*/  UMOV UR4, URZ ;  /* 0x0000003f00047c82 */ /* 0x000fc60008000000 */
[----:B------:R-:W-:Y:S01]  /*faf0*/  IABS R3, UR6 ;  /* 0x0000000600037c13 */ /* 0x000fe20008000000 */
[----:B------:R-:W-:-:S03]  /*fb00*/  ULOP3.LUT UR6, UR6, UR9, URZ, 0x3c, !UPT ;  /* 0x0000000906067292 */ /* 0x000fc6000f8e3c3f */
[----:B------:R-:W-:Y:S02]  /*fb10*/  R2UR UR8, R3 ;  /* 0x00000000030872ca */ /* 0x000fe400000e0000 */
        /* <DEDUP_REMOVED lines=22> */
.L_x_1090:
[----:B------:R-:W-:Y:S02]  /*fc80*/  UIMAD UR49, UR44, UR38, UR43 ;  /* 0x000000262c3172a4 */ /* 0x000fe4000f8e022b */
[----:B------:R-:W-:Y:S01]  /*fc90*/  IMAD.U32 R0, RZ, RZ, UR38 ;  /* 0x00000026ff007e24 */ /* 0x000fe2000f8e00ff */
[----:B------:R-:W-:Y:S01]  /*fca0*/  MOV R2, RZ ;  /* 0x000000ff00027202 */ /* 0x000fe20000000f00 */
[----:B------:R-:W-:Y:S02]  /*fcb0*/  IMAD.MOV.U32 R6, RZ, RZ, 0x1 ;  /* 0x00000001ff067424 */ /* 0x000fe400078e00ff */
[----:B------:R-:W-:-:S05]  /*fcc0*/  IMAD.U32 R19, RZ, RZ, UR49 ;  /* 0x00000031ff137e24 */ /* 0x000fca000f8e00ff */
[----:B------:R-:W-:Y:S01]  /*fcd0*/  VIADDMNMX R19, R19, R0, UR12, PT ;  /* 0x0000000c13137e46 */ /* 0x000fe2000b800100 */
[----:B------:R-:W-:-:S03]  /*fce0*/  IMAD.MOV.U32 R0, RZ, RZ, 0x1 ;  /* 0x00000001ff007424 */ /* 0x000fc600078e00ff */
[----:B------:R-:W-:-:S13]  /*fcf0*/  ISETP.GT.AND P0, PT, R19, UR49, PT ;  /* 0x0000003113007c0c */ /* 0x000fda000bf04270 */
        /* <DEDUP_REMOVED lines=12> */
[----:B------:R-:W-:Y:S01]  /*fdc0*/  MOV R6, UR6 ;  /* 0x0000000600067c02 */ /* 0x000fe20008000f00 */
[----:B------:R-:W-:Y:S01]  /*fdd0*/  IMAD.U32 R5, RZ, RZ, UR5 ;  /* 0x00000005ff057e24 */ /* 0x000fe2000f8e00ff */
[----:B------:R-:W0:Y:S01]  /*fde0*/  LDC.64 R2, c[0x4][R2] ;  /* 0x0100000002027b82 */ /* 0x000e220000000a00 */
[----:B------:R-:W-:Y:S01]  /*fdf0*/  ULDC.64 UR4, c[0x4][0x30] ;  /* 0x01000c0000047ab9 */ /* 0x000fe20000000a00 */
[----:B------:R-:W-:Y:S01]  /*fe00*/  IMAD.U32 R7, RZ, RZ, UR7 ;  /* 0x00000007ff077e24 */ /* 0x000fe2000f8e00ff */
[----:B------:R-:W-:Y:S01]  /*fe10*/  MOV R12, 0x1 ;  /* 0x00000001000c7802 */ /* 0x000fe20000000f00 */
[----:B------:R-:W-:-:S02]  /*fe20*/  IMAD.U32 R10, RZ, RZ, UR4 ;  /* 0x00000004ff0a7e24 */ /* 0x000fc4000f8e00ff */
[----:B------:R-:W-:Y:S02]  /*fe30*/  IMAD.U32 R11, RZ, RZ, UR5 ;  /* 0x00000005ff0b7e24 */ /* 0x000fe4000f8e00ff */
[----:B------:R-:W-:Y:S02]  /*fe40*/  IMAD.MOV.U32 R8, RZ, RZ, 0x70 ;  /* 0x00000070ff087424 */ /* 0x000fe400078e00ff */
[----:B------:R-:W-:-:S07]  /*fe50*/  IMAD.MOV.U32 R13, RZ, RZ, RZ ;  /* 0x000000ffff0d7224 */ /* 0x000fce00078e00ff */
[----:B------:R-:W-:-:S07]  /*fe60*/  LEPC R20, `(.L_x_1091) ;  /* 0x000000001014794e */ /* 0x000fce0000000000 */
[----:B0----5:R-:W-:Y:S05]  /*fe70*/  CALL.ABS.NOINC R2 ;  /* 0x0000000002007343 */ /* 0x021fea0003c00000 */
.L_x_1091:
        /* <DEDUP_REMOVED lines=14> */
[----:B------:R-:W-:Y:S01]  /*ff60*/  MOV R13, RZ ;  /* 0x000000ff000d7202 */ /* 0x000fe20000000f00 */
[----:B------:R-:W-:-:S02]  /*ff70*/  IMAD.U32 R11, RZ, RZ, UR5 ;  /* 0x00000005ff0b7e24 */ /* 0x000fc4000f8e00ff */
[----:B------:R-:W-:Y:S02]  /*ff80*/  IMAD.MOV.U32 R8, RZ, RZ, 0x70 ;  /* 0x00000070ff087424 */ /* 0x000fe400078e00ff */
[----:B0-----:R-:W-:-:S07]  /*ff90*/  IMAD.MOV.U32 R12, RZ, RZ, 0x1 ;  /* 0x00000001ff0c7424 */ /* 0x001fce00078e00ff */
[----:B------:R-:W-:-:S07]  /*ffa0*/  LEPC R20, `(.L_x_1093) ;  /* 0x000000001014794e */ /* 0x000fce0000000000 */
[----:B-1---5:R-:W-:Y:S05]  /*ffb0*/  CALL.ABS.NOINC R2 ;  /* 0x0000000002007343 */ /* 0x022fea0003c00000 */
.L_x_1093:
[----:B------:R0:W1:Y:S01]  /*ffc0*/  LDC.64 R2, c[0x4][R16] ;  /* 0x0100000010027b82 */ /* 0x0000620000000a00 */
[----:B------:R-:W-:Y:S01]  /*ffd0*/  ULDC.64 UR4, c[0x4][0xa8] ;  /* 0x01002a0000047ab9 */ /* 0x000fe20000000a00 */
[----:B------:R-:W-:Y:S01]  /*ffe0*/  ULDC.64 UR6, c[0x4][0xb0] ;  /* 0x01002c0000067ab9 */ /* 0x000fe20000000a00 */
[----:B------:R-:W-:Y:S02]  /*fff0*/  IMAD.U32 R4, RZ, RZ, UR4 ;  /* 0x00000004ff047e24 */ /* 0x000fe4000f8e00ff */
        /* <DEDUP_REMOVED lines=11> */
.L_x_1092:
[----:B------:R-:W0:Y:S01]  /*100b0*/  LDC.64 R2, c[0x0][0x9f8] ;  /* 0x00027e00ff027b82 */ /* 0x000e220000000a00 */
[----:B------:R-:W-:-:S07]  /*100c0*/  MOV R33, R23 ;  /* 0x0000001700217202 */ /* 0x000fce0000000f00 */
[----:B------:R-:W1:Y:S01]  /*100d0*/  LDC R17, c[0x0][0x430] ;  /* 0x00010c00ff117b82 */ /* 0x000e620000000800 */
[C---:B------:R-:W-:Y:S01]  /*100e0*/  IMAD.SHL.U32 R24, R26.reuse, 0x10, RZ ;  /* 0x000000101a187824 */ /* 0x040fe200078e00ff */
[----:B------:R-:W-:Y:S01]  /*100f0*/  LOP3.LUT R8, R26, 0x7f, RZ, 0xc0, !PT ;  /* 0x0000007f1a087812 */ /* 0x000fe200078ec0ff */
[----:B------:R-:W-:Y:S01]  /*10100*/  VIADD R0, R19, 0xffffffff ;  /* 0xffffffff13007836 */ /* 0x000fe20000000000 */
[----:B------:R-:W-:Y:S01]  /*10110*/  LOP3.LUT R16, R16, 0xffffffbf, RZ, 0xc0, !PT ;  /* 0xffffffbf10107812 */ /* 0x000fe200078ec0ff */
[----:B------:R-:W-:Y:S01]  /*10120*/  ULDC UR4, c[0x0][0x2f4] ;  /* 0x0000bd0000047ab9 */ /* 0x000fe20000000800 */
[----:B0-----:R-:W-:-:S04]  /*10130*/  ISETP.NE.U32.AND P0, PT, R2, RZ, PT ;  /* 0x000000ff0200720c */ /* 0x001fc80003f05070 */
[----:B------:R-:W-:-:S13]  /*10140*/  ISETP.NE.AND.EX P0, PT, R3, RZ, PT, P0 ;  /* 0x000000ff0300720c */ /* 0x000fda0003f05300 */
[----:B------:R-:W0:Y:S02]  /*10150*/  @P0 LDC.64 R2, c[0x0][0x9f8] ;  /* 0x00027e00ff020b82 */ /* 0x000e240000000a00 */
[----:B0-----:R-:W-:-:S05]  /*10160*/  @P0 IMAD.WIDE R2, R23, 0x4, R2 ;  /* 0x0000000417020825 */ /* 0x001fca00078e0202 */
[----:B------:R0:W2:Y:S01]  /*10170*/  @P0 LDG.E R33, desc[UR60][R2.64] ;  /* 0x0000003c02210981 */ /* 0x0000a2000c1e1900 */
[----:B------:R-:W-:Y:S02]  /*10180*/  LOP3.LUT R24, R24, 0x70, RZ, 0xc0, !PT ;  /* 0x0000007018187812 */ /* 0x000fe400078ec0ff */
[----:B------:R-:W-:Y:S02]  /*10190*/  SHF.R.U32.HI R4, RZ, 0x3, R8 ;  /* 0x00000003ff047819 */ /* 0x000fe40000011608 */
[----:B-1----:R-:W-:Y:S02]  /*101a0*/  ISETP.NE.AND P1, PT, R17, 0x1, PT ;  /* 0x000000011100780c */ /* 0x002fe40003f25270 */
[----:B------:R-:W-:-:S05]  /*101b0*/  LOP3.LUT R37, R24, R4, RZ, 0xfc, !PT ;  /* 0x0000000418257212 */ /* 0x000fca00078efcff */
[----:B------:R-:W-:-:S05]  /*101c0*/  IMAD R7, R0, 0x40, R37 ;  /* 0x0000004000077824 */ /* 0x000fca00078e0225 */
[C---:B------:R-:W-:Y:S01]  /*101d0*/  ISETP.GE.AND P0, PT, R7.reuse, UR47, PT ;  /* 0x0000002f07007c0c */ /* 0x040fe2000bf06270 */
[----:B0-----:R-:W0:Y:S01]  /*101e0*/  @P1 LDC R2, c[0x0][0x434] ;  /* 0x00010d00ff021b82 */ /* 0x001e220000000800 */
[----:B-----5:R-:W-:Y:S01]  /*101f0*/  IMAD.IADD R7, R7, 0x1, R22 ;  /* 0x0000000107077824 */ /* 0x020fe200078e0216 */
[----:B------:R-:W-:Y:S02]  /*10200*/  @P1 LOP3.LUT R16, R16, 0x40, RZ, 0xfc, !PT ;  /* 0x0000004010101812 */ /* 0x000fe400078efcff */
[----:B------:R-:W-:Y:S02]  /*10210*/  ISETP.GT.U32.OR P0, PT, R37, 0x3f, P0 ;  /* 0x0000003f2500780c */ /* 0x000fe40000704470 */
[----:B------:R-:W-:Y:S02]  /*10220*/  MOV R9, R7 ;  /* 0x0000000700097202 */ /* 0x000fe40000000f00 */
[----:B------:R-:W1:Y:S09]  /*10230*/  @P1 LDC R3, c[0x0][0x438] ;  /* 0x00010e00ff031b82 */ /* 0x000e720000000800 */
[----:B------:R-:W3:Y:S01]  /*10240*/  @!P0 LDC.64 R10, c[0x0][0x428] ;  /* 0x00010a00ff0a8b82 */ /* 0x000ee20000000a00 */
[----:B0-----:R-:W-:-:S07]  /*10250*/  @P1 IMAD.HI.U32 R2, R7, R2, RZ ;  /* 0x0000000207021227 */ /* 0x001fce00078e00ff */
[----:B------:R-:W0:Y:S01]  /*10260*/  @!P0 LDC.64 R4, c[0x0][0x418] ;  /* 0x00010600ff048b82 */ /* 0x000e220000000a00 */
[----:B-1----:R-:W-:-:S04]  /*10270*/  @P1 SHF.R.U32.HI R9, RZ, R3, R2 ;  /* 0x00000003ff091219 */ /* 0x002fc80000011602 */
[----:B------:R-:W-:Y:S02]  /*10280*/  @!P0 SHF.R.S32.HI R3, RZ, 0x1f, R9 ;  /* 0x0000001fff038819 */ /* 0x000fe40000011409 */
[----:B------:R-:W-:Y:S01]  /*10290*/  LOP3.LUT R16, R16, 0xffffffef, RZ, 0xc0, !PT ;  /* 0xffffffef10107812 */ /* 0x000fe200078ec0ff */
[----:B------:R-:W-:Y:S01]  /*102a0*/  UMOV UR5, 0xffffffff ;  /* 0xffffffff00057882 */ /* 0x000fe20000000000 */
[----:B--2---:R-:W-:-:S05]  /*102b0*/  SHF.R.S32.HI R6, RZ, 0x1f, R33 ;  /* 0x0000001fff067819 */ /* 0x004fca0000011421 */
[----:B---3--:R-:W-:Y:S01]  /*102c0*/  @!P0 IMAD R2, R6, R10, RZ ;  /* 0x0000000a06028224 */ /* 0x008fe200078e02ff */
[----:B------:R1:W-:Y:S03]  /*102d0*/  STL [R1], R6 ;  /* 0x0000000601007387 */ /* 0x0003e60000100800 */
[----:B------:R-:W-:Y:S02]  /*102e0*/  @!P0 IMAD R11, R33, R11, R2 ;  /* 0x0000000b210b8224 */ /* 0x000fe400078e0202 */
[----:B------:R-:W-:-:S04]  /*102f0*/  @!P0 IMAD.MOV.U32 R2, RZ, RZ, R9 ;  /* 0x000000ffff028224 */ /* 0x000fc800078e0009 */
[----:B------:R-:W-:-:S04]  /*10300*/  @!P0 IMAD.WIDE.U32 R2, R33, R10, R2 ;  /* 0x0000000a21028225 */ /* 0x000fc800078e0002 */
[----:B------:R-:W-:Y:S01]  /*10310*/  @!P0 IMAD.IADD R3, R3, 0x1, R11 ;  /* 0x0000000103038824 */ /* 0x000fe200078e020b */
[----:B0-----:R-:W-:Y:S01]  /*10320*/  @!P0 LEA R4, P1, R2, R4, 0x2 ;  /* 0x0000000402048211 */ /* 0x001fe200078210ff */
[----:B-1----:R-:W-:-:S03]  /*10330*/  IMAD.MOV.U32 R6, RZ, RZ, RZ ;  /* 0x000000ffff067224 */ /* 0x002fc600078e00ff */
[----:B------:R-:W-:-:S05]  /*10340*/  @!P0 LEA.HI.X R5, R2, R5, R3, 0x2, P1 ;  /* 0x0000000502058211 */ /* 0x000fca00008f1403 */
[----:B------:R0:W5:Y:S02]  /*10350*/  @!P0 LDG.E R6, desc[UR60][R4.64] ;  /* 0x0000003c04068981 */ /* 0x000164000c1e1900 */
[----:B0-----:R-:W-:-:S05]  /*10360*/  IMAD.SHL.U32 R4, R26, 0x8, RZ ;  /* 0x000000081a047824 */ /* 0x001fca00078e00ff */
[----:B------:R-:W-:-:S04]  /*10370*/  LOP3.LUT R25, R4, 0x38, RZ, 0xc0, !PT ;  /* 0x0000003804197812 */ /* 0x000fc800078ec0ff */
[C---:B------:R-:W-:Y:S02]  /*10380*/  ISETP.GE.AND P0, PT, R25.reuse, UR4, PT ;  /* 0x0000000419007c0c */ /* 0x040fe4000bf06270 */
[C---:B------:R-:W-:Y:S02]  /*10390*/  LOP3.LUT R36, R25.reuse, 0x40, RZ, 0xfc, !PT ;  /* 0x0000004019247812 */ /* 0x040fe400078efcff */
[C---:B------:R-:W-:Y:S02]  /*103a0*/  LOP3.LUT R35, R25.reuse, 0x80, RZ, 0xfc, !PT ;  /* 0x0000008019237812 */ /* 0x040fe400078efcff */
[----:B------:R-:W-:Y:S02]  /*103b0*/  ISETP.GE.AND P2, PT, R36, UR4, PT ;  /* 0x0000000424007c0c */ /* 0x000fe4000bf46270 */
[----:B------:R-:W-:Y:S02]  /*103c0*/  LOP3.LUT R34, R25, 0xc0, RZ, 0xfc, !PT ;  /* 0x000000c019227812 */ /* 0x000fe400078efcff */
[----:B------:R-:W-:-:S03]  /*103d0*/  ISETP.GE.AND P1, PT, R35, UR4, PT ;  /* 0x0000000423007c0c */ /* 0x000fc6000bf26270 */
        /* <DEDUP_REMOVED lines=8> */
[----:B------:R-:W-:Y:S06]  /*10460*/  BRA.DIV UR5, `(.L_x_1094) ;  /* 0x0000002e05f47947 */ /* 0x000fec000b800000 */
.L_x_1136:
[----:B------:R-:W2:Y:S01]  /*10470*/  LDL R2, [R1+0x4] ;  /* 0x0000040001027983 */ /* 0x000ea20000100800 */
[----:B------:R-:W-:Y:S01]  /*10480*/  ISETP.GT.U32.AND P1, PT, R37, 0x3f, PT ;  /* 0x0000003f2500780c */ /* 0x000fe20003f24070 */
[----:B------:R-:W-:Y:S01]  /*10490*/  IMAD.U32 R32, RZ, RZ, UR39 ;  /* 0x00000027ff207e24 */ /* 0x000fe2000f8e00ff */
[----:B------:R-:W-:Y:S01]  /*104a0*/  LOP3.LUT R16, R16, 0xfffffffe, RZ, 0xc0, !PT ;  /* 0xfffffffe10107812 */ /* 0x000fe200078ec0ff */
[----:B------:R-:W-:-:S03]  /*104b0*/  IMAD.MOV.U32 R27, RZ, RZ, R0 ;  /* 0x000000ffff1b7224 */ /* 0x000fc600078e0000 */
[----:B------:R-:W-:-:S07]  /*104c0*/  SHF.R.S32.HI R32, RZ, 0x1f, R32 ;  /* 0x0000001fff207819 */ /* 0x000fce0000011420 */
[----:B------:R-:W-:-:S04]  /*104d0*/  @P1 LOP3.LUT R16, R16, 0x1, RZ, 0xfc, !PT ;  /* 0x0000000110101812 */ /* 0x000fc800078efcff */
[----:B------:R-:W-:Y:S02]  /*104e0*/  LOP3.LUT R16, R16, 0xffffffdf, RZ, 0xc0, !PT ;  /* 0xffffffdf10107812 */ /* 0x000fe400078ec0ff */
[----:B--2---:R-:W-:Y:S02]  /*104f0*/  R2UR UR4, R2 ;  /* 0x00000000020472ca */ /* 0x004fe400000e0000 */
[----:B------:R-:W-:-:S05]  /*10500*/  IADD3 R2, -R9, RZ, RZ ;  /* 0x000000ff09027210 */ /* 0x000fca0007ffe1ff */
[----:B------:R-:W-:-:S06]  /*10510*/  IMAD R7, R17, R2, R7 ;  /* 0x0000000211077224 */ /* 0x000fcc00078e0207 */
[----:B------:R-:W-:-:S06]  /*10520*/  ULOP3.LUT UR4, UR4, 0x2, URZ, 0xfc, !UPT ;  /* 0x0000000204047892 */ /* 0x000fcc000f8efc3f */
[----:B------:R-:W-:-:S05]  /*10530*/  IMAD.U32 R2, RZ, RZ, UR4 ;  /* 0x00000004ff027e24 */ /* 0x000fca000f8e00ff */
[----:B------:R-:W-:-:S13]  /*10540*/  ISETP.NE.AND P0, PT, R2, 0x3, PT ;  /* 0x000000030200780c */ /* 0x000fda0003f05270 */
[----:B------:R-:W-:Y:S01]  /*10550*/  @P0 LOP3.LUT R16, R16, 0x20, RZ, 0xfc, !PT ;  /* 0x0000002010100812 */ /* 0x000fe200078efcff */
[----:B------:R-:W-:Y:S06]  /*10560*/  @!P0 BRA `(.L_x_1095) ;  /* 0x0000000000048947 */ /* 0x000fec0003800000 */
[----:B------:R-:W-:Y:S01]  /*10570*/  BPT.TRAP 0x1 ;  /* 0x000000040000795c */ /* 0x000fe20000300000 */
.L_x_1095:
[----:B------:R-:W-:Y:S01]  /*10580*/  SHF.R.S32.HI R9, RZ, 0x1f, R7 ;  /* 0x0000001fff097819 */ /* 0x000fe20000011407 */
[----:B------:R-:W-:Y:S01]  /*10590*/  ULDC.64 UR4, c[0x0][0x328] ;  /* 0x0000ca0000047ab9 */ /* 0x000fe20000000a00 */
[----:B------:R-:W-:-:S03]  /*105a0*/  R2UR UR6, R32 ;  /* 0x00000000200672ca */ /* 0x000fc600000e0000 */
[----:B------:R-:W-:-:S04]  /*105b0*/  IMAD R2, R9, UR4, RZ ;  /* 0x0000000409027c24 */ /* 0x000fc8000f8e02ff */
[C---:B------:R-:W-:Y:S02]  /*105c0*/  IMAD R5, R7.reuse, UR5, R2 ;  /* 0x0000000507057c24 */ /* 0x040fe4000f8e0202 */
[----:B------:R-:W-:Y:S01]  /*105d0*/  IMAD.WIDE.U32 R2, R7, UR4, RZ ;  /* 0x0000000407027c25 */ /* 0x000fe2000f8e00ff */
[----:B------:R-:W-:-:S03]  /*105e0*/  ULDC.64 UR4, c[0x0][0x338] ;  /* 0x0000ce0000047ab9 */ /* 0x000fc60000000a00 */
[----:B------:R-:W-:Y:S01]  /*105f0*/  IMAD.IADD R3, R3, 0x1, R5 ;  /* 0x0000000103037824 */ /* 0x000fe200078e0205 */
[----:B-----5:R-:W-:Y:S01]  /*10600*/  SHF.R.S32.HI R5, RZ, 0x1f, R6 ;  /* 0x0000001fff057819 */ /* 0x020fe20000011406 */
[----:B------:R-:W-:-:S04]  /*10610*/  IMAD.WIDE.U32 R2, R6, UR4, R2 ;  /* 0x0000000406027c25 */ /* 0x000fc8000f8e0002 */
[----:B------:R-:W-:-:S04]  /*10620*/  IMAD R11, R5, UR4, RZ ;  /* 0x00000004050b7c24 */ /* 0x000fc8000f8e02ff */
[----:B------:R-:W-:Y:S01]  /*10630*/  IMAD R11, R6, UR5, R11 ;  /* 0x00000005060b7c24 */ /* 0x000fe2000f8e020b */
[----:B------:R-:W-:-:S04]  /*10640*/  ULDC.64 UR4, c[0x0][0x330] ;  /* 0x0000cc0000047ab9 */ /* 0x000fc80000000a00 */
[----:B------:R-:W-:Y:S01]  /*10650*/  IADD3 R3, R3, R11, RZ ;  /* 0x0000000b03037210 */ /* 0x000fe20007ffe0ff */
[----:B------:R-:W-:Y:S01]  /*10660*/  IMAD.U32 R11, RZ, RZ, UR4 ;  /* 0x00000004ff0b7e24 */ /* 0x000fe2000f8e00ff */
[----:B------:R-:W-:-:S03]  /*10670*/  UIMAD UR4, UR6, UR4, URZ ;  /* 0x00000004060472a4 */ /* 0x000fc6000f8e023f */
[----:B------:R-:W-:Y:S01]  /*10680*/  IMAD.WIDE.U32 R2, R11, UR39, R2 ;  /* 0x000000270b027c25 */ /* 0x000fe2000f8e0002 */
[----:B------:R-:W-:Y:S01]  /*10690*/  UIMAD UR4, UR39, UR5, UR4 ;  /* 0x00000005270472a4 */ /* 0x000fe2000f8e0204 */
[----:B------:R-:W-:Y:S02]  /*106a0*/  ULDC.64 UR6, c[0x0][0x318] ;  /* 0x0000c60000067ab9 */ /* 0x000fe40000000a00 */
[----:B------:R-:W-:-:S03]  /*106b0*/  LEA R17, P0, R2, UR6, 0x1 ;  /* 0x0000000602117c11 */ /* 0x000fc6000f8008ff */
[----:B------:R-:W-:-:S05]  /*106c0*/  VIADD R3, R3, UR4 ;  /* 0x0000000403037c36 */ /* 0x000fca0008000000 */
[----:B------:R-:W-:Y:S01]  /*106d0*/  LEA.HI.X R18, R2, UR7, R3, 0x1, P0 ;  /* 0x0000000702127c11 */ /* 0x000fe200080f0c03 */
[----:B------:R-:W-:-:S05]  /*106e0*/  IMAD.MOV.U32 R2, RZ, RZ, 0x1 ;  /* 0x00000001ff027424 */ /* 0x000fca00078e00ff */
[----:B------:R-:W-:-:S04]  /*106f0*/  SHF.L.U32 R2, R2, 0x1f, RZ ;  /* 0x0000001f02027819 */ /* 0x000fc800000006ff */
[----:B------:R-:W0:Y:S02]  /*10700*/  SYNCS.PHASECHK.TRANS64.TRYWAIT P0, [UR45+0x30840], R2 ;  /* 0x03084002ff0075a7 */ /* 0x000e24000800016d */
[----:B0-----:R-:W-:Y:S05]  /*10710*/  @!P0 BRA `(.L_x_1096) ;  /* 0x0000002c00688947 */ /* 0x001fea0003800000 */
.L_x_1137:
[----:B------:R-:W-:Y:S01]  /*10720*/  ULDC.64 UR4, c[0x0][0x300] ;  /* 0x0000c00000047ab9 */ /* 0x000fe20000000a00 */
[----:B------:R-:W-:Y:S01]  /*10730*/  R2UR UR6, R32 ;  /* 0x00000000200672ca */ /* 0x000fe200000e0000 */
[----:B0-----:R-:W-:Y:S01]  /*10740*/  IMAD R2, R9, UR4, RZ ;  /* 0x0000000409027c24 */ /* 0x001fe2000f8e02ff */
[----:B------:R-:W-:Y:S01]  /*10750*/  SHF.R.U32.HI R28, RZ, 0x3, R8 ;  /* 0x00000003ff1c7819 */ /* 0x000fe20000011608 */
[----:B------:R-:W-:Y:S01]  /*10760*/  IMAD.SHL.U32 R30, R8, 0x8, RZ ;  /* 0x00000008081e7824 */ /* 0x000fe200078e00ff */
[C---:B------:R-:W-:Y:S01]  /*10770*/  LOP3.LUT P4, RZ, R16.reuse, 0x10, RZ, 0xc0, !PT ;  /* 0x0000001010ff7812 */ /* 0x040fe2000788c0ff */
[C---:B------:R-:W-:Y:S01]  /*10780*/  IMAD R9, R7.reuse, UR5, R2 ;  /* 0x0000000507097c24 */ /* 0x040fe2000f8e0202 */
[C---:B------:R-:W-:Y:S01]  /*10790*/  LOP3.LUT P3, RZ, R16.reuse, 0x8, RZ, 0xc0, !PT ;  /* 0x0000000810ff7812 */ /* 0x040fe2000786c0ff */
[----:B------:R-:W-:Y:S01]  /*107a0*/  IMAD.WIDE.U32 R2, R7, UR4, RZ ;  /* 0x0000000407027c25 */ /* 0x000fe2000f8e00ff */
[----:B------:R-:W-:Y:S01]  /*107b0*/  ULDC.64 UR4, c[0x0][0x310] ;  /* 0x0000c40000047ab9 */ /* 0x000fe20000000a00 */
[----:B------:R-:W-:-:S02]  /*107c0*/  LOP3.LUT P2, RZ, R16, 0x4, RZ, 0xc0, !PT ;  /* 0x0000000410ff7812 */ /* 0x000fc4000784c0ff */
[----:B------:R-:W-:Y:S01]  /*107d0*/  IMAD.IADD R3, R3, 0x1, R9 ;  /* 0x0000000103037824 */ /* 0x000fe200078e0209 */
[----:B------:R-:W-:Y:S01]  /*107e0*/  LOP3.LUT P1, RZ, R16, 0x2, RZ, 0xc0, !PT ;  /* 0x0000000210ff7812 */ /* 0x000fe2000782c0ff */
[----:B------:R-:W-:Y:S02]  /*107f0*/  IMAD R5, R5, UR4, RZ ;  /* 0x0000000405057c24 */ /* 0x000fe4000f8e02ff */
[----:B------:R-:W-:-:S04]  /*10800*/  IMAD.WIDE.U32 R2, R6, UR4, R2 ;  /* 0x0000000406027c25 */ /* 0x000fc8000f8e0002 */
        /* <DEDUP_REMOVED lines=8> */
[----:B------:R-:W-:Y:S01]  /*10890*/  IMAD.MOV.U32 R5, RZ, RZ, -0x40 ;  /* 0xffffffc0ff057424 */ /* 0x000fe200078e00ff */
[----:B------:R-:W-:Y:S02]  /*108a0*/  LEA R6, P0, R2, UR6, 0x1 ;  /* 0x0000000602067c11 */ /* 0x000fe4000f8008ff */
[----:B------:R-:W-:Y:S01]  /*108b0*/  VIADD R7, R3, UR4 ;  /* 0x0000000403077c36 */ /* 0x000fe20008000000 */
[----:B------:R-:W-:Y:S01]  /*108c0*/  LOP3.LUT R3, R4, 0x1c0, RZ, 0xc0, !PT ;  /* 0x000001c004037812 */ /* 0x000fe200078ec0ff */
[----:B------:R-:W-:Y:S01]  /*108d0*/  IMAD R0, R0, R5, UR47 ;  /* 0x0000002f00007e24 */ /* 0x000fe2000f8e0205 */
[----:B------:R-:W-:-:S02]  /*108e0*/  UMOV UR4, 0xffffffff ;  /* 0xffffffff00047882 */ /* 0x000fc40000000000 */
[----:B------:R-:W-:Y:S02]  /*108f0*/  LOP3.LUT R3, R3, 0x38, R4, 0xf8, !PT ;  /* 0x0000003803037812 */ /* 0x000fe400078ef804 */
[----:B------:R-:W-:Y:S02]  /*10900*/  IADD3 R0, -R28, R0, RZ ;  /* 0x000000001c007210 */ /* 0x000fe40007ffe1ff */
[----:B------:R-:W-:Y:S02]  /*10910*/  LOP3.LUT R3, R3, 0x38, R26, 0x78, !PT ;  /* 0x0000003803037812 */ /* 0x000fe400078e781a */
[----:B------:R-:W-:Y:S02]  /*10920*/  LEA.HI.X R7, R2, UR7, R7, 0x1, P0 ;  /* 0x0000000702077c11 */ /* 0x000fe400080f0c07 */
[----:B------:R-:W-:Y:S02]  /*10930*/  LOP3.LUT R30, R3, 0x200, R30, 0xf8, !PT ;  /* 0x00000200031e7812 */ /* 0x000fe400078ef81e */
[----:B------:R-:W-:Y:S01]  /*10940*/  ISETP.GE.AND P0, PT, R0, 0x1, PT ;  /* 0x000000010000780c */ /* 0x000fe20003f06270 */
[----:B------:R-:W-:-:S12]  /*10950*/  BRA.DIV UR4, `(.L_x_1097) ;  /* 0x0000002a04f07947 */ /* 0x000fd8000b800000 */
[----:B------:R-:W-:Y:S01]  /*10960*/  SHFL.IDX PT, R3, R7, RZ, 0x181f ;  /* 0x00181fff07037589 */ /* 0x000fe200000e0000 */
[----:B------:R-:W-:-:S03]  /*10970*/  @P0 LEA R9, R30, UR45, 0x1 ;  /* 0x0000002d1e090c11 */ /* 0x000fc6000f8e08ff */
[----:B------:R-:W0:Y:S04]  /*10980*/  SHFL.IDX PT, R2, R6, RZ, 0x181f ;  /* 0x00181fff06027589 */ /* 0x000e2800000e0000 */
[----:B------:R-:W-:Y:S04]  /*10990*/  SHFL.IDX PT, R5, R7, 0x1, 0x181f ;  /* 0x00381f0007057f89 */ /* 0x000fe800000e0000 */
        /* <DEDUP_REMOVED lines=24> */
.L_x_1147:
[----:B------:R-:W-:Y:S01]  /*10b20*/  ISETP.GE.AND P0, PT, R0, 0x31, PT ;  /* 0x000000310000780c */ /* 0x000fe20003f06270 */
[----:B-1----:R-:W-:Y:S02]  /*10b30*/  IMAD.MOV.U32 R2, RZ, RZ, R14 ;  /* 0x000000ffff027224 */ /* 0x002fe400078e000e */
[----:B--2---:R-:W-:-:S10]  /*10b40*/  IMAD.MOV.U32 R3, RZ, RZ, R4 ;  /* 0x000000ffff037224 */ /* 0x004fd400078e0004 */
[----:B------:R-:W-:Y:S01]  /*10b50*/  @P0 IMAD.WIDE.U32 R2, R25, 0x2, R2 ;  /* 0x0000000219020825 */ /* 0x000fe200078e0002 */
[----:B------:R-:W-:-:S05]  /*10b60*/  @P0 LEA R5, R30, UR45, 0x1 ;  /* 0x0000002d1e050c11 */ /* 0x000fca000f8e08ff */
[----:B------:R-:W-:Y:S01]  /*10b70*/  @!PT LDS RZ, [RZ] ;  /* 0x00000000fffff984 */ /* 0x000fe20000000800 */
[----:B------:R-:W-:Y:S01]  /*10b80*/  @!PT LDS RZ, [RZ] ;  /* 0x00000000fffff984 */ /* 0x000fe20000000800 */
[----:B------:R-:W-:Y:S01]  /*10b90*/  @!PT LDS RZ, [RZ] ;  /* 0x00000000fffff984 */ /* 0x000fe20000000800 */
[----:B------:R0:W-:Y:S04]  /*10ba0*/  @P0 LDGSTS.E.BYPASS.LTC128B.128 [R5+0x21c00], desc[UR60][R2.64], !P4 ;  /* 0x21c0000002050fae */ /* 0x0001e8000e101d7c */
[----:B------:R0:W-:Y:S04]  /*10bb0*/  @P0 LDGSTS.E.BYPASS.LTC128B.128 [R5+0x23c00], desc[UR60][R2.64+0x80], !P3 ;  /* 0x23c0008002050fae */ /* 0x0001e8000d901d7c */
[----:B------:R0:W-:Y:S04]  /*10bc0*/  @P0 LDGSTS.E.BYPASS.LTC128B.128 [R5+0x25c00], desc[UR60][R2.64+0x100], !P2 ;  /* 0x25c0010002050fae */ /* 0x0001e8000d101d7c */
[----:B------:R0:W-:Y:S01]  /*10bd0*/  @P0 LDGSTS.E.BYPASS.LTC128B.128 [R5+0x27c00], desc[UR60][R2.64+0x180], !P1 ;  /* 0x27c0018002050fae */ /* 0x0001e2000c901d7c */
[----:B------:R-:W-:Y:S01]  /*10be0*/  NOP ;  /* 0x0000000000007918 */ /* 0x000fe20000000000 */
[----:B------:R-:W-:Y:S02]  /*10bf0*/  SYNCS.ARRIVE.TRANS64.RED.A0T1 RZ, [UR45+0x30830], RZ ;  /* 0x030830ffffff79a7 */ /* 0x000fe4000820042d */
[----:B------:R-:W-:Y:S01]  /*10c00*/  ARRIVES.LDGSTSBAR.64.TRANSCNT [UR45+0x30830] ;  /* 0x03083000ff0079b0 */ /* 0x000fe20008000aad */
[----:B------:R-:W-:Y:S01]  /*10c10*/  NOP ;  /* 0x0000000000007918 */ /* 0x000fe20000000000 */
[----:B------:R-:W-:-:S13]  /*10c20*/  LOP3.LUT P1, RZ, R16, 0x20, RZ, 0xc0, !PT ;  /* 0x0000002010ff7812 */ /* 0x000fda000782c0ff */
[----:B0-----:R-:W-:Y:S05]  /*10c30*/  @!P1 BRA `(.L_x_1098) ;  /* 0x0000000000049947 */ /* 0x001fea0003800000 */
[----:B------:R-:W-:Y:S01]  /*10c40*/  BPT.TRAP 0x1 ;  /* 0x000000040000795c */ /* 0x000fe20000300000 */
.L_x_1098:
        /* <DEDUP_REMOVED lines=14> */
[----:B------:R-:W-:Y:S01]  /*10d30*/  MOV R2, 0x0 ;  /* 0x0000000000027802 */ /* 0x000fe20000000f00 */
        /* <DEDUP_REMOVED lines=15> */
.L_x_1099:
[----:B------:R-:W-:Y:S01]  /*10e30*/  UISETP.NE.AND UP0, UPT, UR48, URZ, UPT ;  /* 0x0000003f3000728c */ /* 0x000fe2000bf05270 */
[----:B------:R-:W-:Y:S01]  /*10e40*/  VIADD R0, R37, UR40 ;  /* 0x0000002825007c36 */ /* 0x000fe20008000000 */
[----:B------:R-:W0:Y:S01]  /*10e50*/  LDC R7, c[0x0][0x448] ;  /* 0x00011200ff077b82 */ /* 0x000e220000000800 */
[----:B------:R-:W-:Y:S01]  /*10e60*/  MOV R4, UR36 ;  /* 0x0000002400047c02 */ /* 0x000fe20008000f00 */
[----:B------:R-:W-:Y:S02]  /*10e70*/  IMAD.U32 R3, RZ, RZ, UR46 ;  /* 0x0000002eff037e24 */ /* 0x000fe4000f8e00ff */
[----:B------:R-:W-:Y:S01]  /*10e80*/  PLOP3.LUT P0, PT, PT, PT, UP0, 0x80, 0x0 ;  /* 0x000000000000781c */ /* 0x000fe20003f0f008 */
[----:B------:R-:W-:Y:S02]  /*10e90*/  IMAD.MOV.U32 R9, RZ, RZ, R0 ;  /* 0x000000ffff097224 */ /* 0x000fe400078e0000 */
[----:B------:R-:W-:Y:S02]  /*10ea0*/  IMAD.U32 R5, RZ, RZ, UR37 ;  /* 0x00000025ff057e24 */ /* 0x000fe4000f8e00ff */
[----:B------:R-:W-:-:S08]  /*10eb0*/  @UP0 ULDC UR4, c[0x0][0x44c] ;  /* 0x0001130000040ab9 */ /* 0x000fd00000000800 */
[----:B------:R-:W-:Y:S01]  /*10ec0*/  @P0 IMAD.HI.U32 R2, R0, UR4, RZ ;  /* 0x0000000400020c27 */ /* 0x000fe2000f8e00ff */
[----:B------:R-:W-:Y:S01]  /*10ed0*/  PLOP3.LUT P0, PT, PT, PT, UP0, 0x80, 0x0 ;  /* 0x000000000000781c */ /* 0x000fe20003f0f008 */
[----:B------:R-:W-:-:S12]  /*10ee0*/  @UP0 ULDC UR4, c[0x0][0x450] ;  /* 0x0001140000040ab9 */ /* 0x000fd80000000800 */
[----:B------:R-:W-:Y:S01]  /*10ef0*/  @P0 SHF.R.U32.HI R9, RZ, UR4, R2 ;  /* 0x00000004ff090c19 */ /* 0x000fe20008011602 */
[----:B------:R-:W-:Y:S01]  /*10f00*/  ULDC.64 UR4, c[0x0][0x2e0] ;  /* 0x0000b80000047ab9 */ /* 0x000fe20000000a00 */
[----:B------:R-:W-:Y:S02]  /*10f10*/  IMAD.MOV.U32 R2, RZ, RZ, R4 ;  /* 0x000000ffff027224 */ /* 0x000fe400078e0004 */
[----:B------:R-:W-:Y:S02]  /*10f20*/  IMAD R26, R26, UR4, RZ ;  /* 0x000000041a1a7c24 */ /* 0x000fe4000f8e02ff */
[----:B------:R-:W-:-:S04]  /*10f30*/  IMAD.WIDE.U32 R2, R23, UR4, R2 ;  /* 0x0000000417027c25 */ /* 0x000fc8000f8e0002 */
[----:B------:R-:W-:Y:S01]  /*10f40*/  IMAD R5, R23, UR5, R26 ;  /* 0x0000000517057c24 */ /* 0x000fe2000f8e021a */
[----:B------:R-:W-:-:S03]  /*10f50*/  ULDC.64 UR4, c[0x0][0x2d0] ;  /* 0x0000b40000047ab9 */ /* 0x000fc60000000a00 */
[----:B------:R-:W-:Y:S02]  /*10f60*/  IMAD.IADD R3, R3, 0x1, R5 ;  /* 0x0000000103037824 */ /* 0x000fe400078e0205 */
[----:B------:R-:W-:Y:S02]  /*10f70*/  IMAD.MOV R5, RZ, RZ, -R9 ;  /* 0x000000ffff057224 */ /* 0x000fe400078e0a09 */
[----:B------:R-:W-:-:S04]  /*10f80*/  IMAD.WIDE.U32 R2, R9, UR4, R2 ;  /* 0x0000000409027c25 */ /* 0x000fc8000f8e0002 */
[----:B0-----:R-:W-:Y:S01]  /*10f90*/  IMAD R5, R7, R5, R0 ;  /* 0x0000000507057224 */ /* 0x001fe200078e0200 */
[----:B------:R-:W-:-:S05]  /*10fa0*/  SHF.R.S32.HI R0, RZ, 0x1f, R9 ;  /* 0x0000001fff007819 */ /* 0x000fca0000011409 */
[----:B------:R-:W-:-:S04]  /*10fb0*/  IMAD R0, R0, UR4, RZ ;  /* 0x0000000400007c24 */ /* 0x000fc8000f8e02ff */
[----:B------:R-:W-:Y:S01]  /*10fc0*/  IMAD R9, R9, UR5, R0 ;  /* 0x0000000509097c24 */ /* 0x000fe2000f8e0200 */
[----:B------:R-:W-:Y:S01]  /*10fd0*/  SHF.R.S32.HI R0, RZ, 0x1f, R5 ;  /* 0x0000001fff007819 */ /* 0x000fe20000011405 */
[----:B------:R-:W-:-:S03]  /*10fe0*/  ULDC.64 UR4, c[0x0][0x2c8] ;  /* 0x0000b20000047ab9 */ /* 0x000fc60000000a00 */
[----:B------:R-:W-:Y:S01]  /*10ff0*/  IADD3 R3, R3, R9, RZ ;  /* 0x0000000903037210 */ /* 0x000fe20007ffe0ff */
[----:B------:R-:W-:-:S04]  /*11000*/  IMAD R0, R0, UR4, RZ ;  /* 0x0000000400007c24 */ /* 0x000fc8000f8e02ff */
[C---:B------:R-:W-:Y:S02]  /*11010*/  IMAD R9, R5.reuse, UR5, R0 ;  /* 0x0000000505097c24 */ /* 0x040fe4000f8e0200 */
[----:B------:R-:W-:Y:S01]  /*11020*/  IMAD.WIDE.U32 R2, R5, UR4, R2 ;  /* 0x0000000405027c25 */ /* 0x000fe2000f8e0002 */
[----:B------:R-:W-:-:S03]  /*11030*/  ULDC.64 UR4, c[0x0][0x280] ;  /* 0x0000a00000047ab9 */ /* 0x000fc60000000a00 */
[----:B------:R-:W-:Y:S01]  /*11040*/  IMAD.IADD R3, R3, 0x1, R9 ;  /* 0x0000000103037824 */ /* 0x000fe200078e0209 */
[C---:B------:R-:W-:Y:S01]  /*11050*/  LEA R0, P0, R2.reuse, UR4, 0x1 ;  /* 0x0000000402007c11 */ /* 0x040fe2000f8008ff */
[----:B------:R-:W-:Y:S02]  /*11060*/  ULDC UR4, c[0x0][0x2b8] ;  /* 0x0000ae0000047ab9 */ /* 0x000fe40000000800 */
[----:B------:R-:W-:Y:S02]  /*11070*/  ISETP.GE.AND P4, PT, R25, UR4, PT ;  /* 0x0000000419007c0c */ /* 0x000fe4000bf86270 */
[----:B------:R-:W-:Y:S01]  /*11080*/  LEA.HI.X R6, R2, UR5, R3, 0x1, P0 ;  /* 0x0000000502067c11 */ /* 0x000fe200080f0c03 */
[----:B------:R-:W-:Y:S01]  /*11090*/  UMOV UR5, 0xffffffff ;  /* 0xffffffff00057882 */ /* 0x000fe20000000000 */
[----:B------:R-:W-:Y:S02]  /*110a0*/  ISETP.GE.AND P3, PT, R36, UR4, PT ;  /* 0x0000000424007c0c */ /* 0x000fe4000bf66270 */
[----:B------:R-:W-:-:S02]  /*110b0*/  ISETP.GE.AND P2, PT, R35, UR4, PT ;  /* 0x0000000423007c0c */ /* 0x000fc4000bf46270 */
[----:B------:R-:W-:Y:S01]  /*110c0*/  ISETP.GE.AND P1, PT, R34, UR4, PT ;  /* 0x0000000422007c0c */ /* 0x000fe2000bf26270 */
[----:B------:R-:W-:-:S12]  /*110d0*/  BRA.DIV UR5, `(.L_x_1100) ;  /* 0x0000002a05507947 */ /* 0x000fd8000b800000 */
[----:B------:R-:W-:Y:S01]  /*110e0*/  SHFL.IDX PT, R3, R6, RZ, 0x181f ;  /* 0x00181fff06037589 */ /* 0x000fe200000e0000 */
[----:B------:R-:W-:Y:S01]  /*110f0*/  ULDC UR4, c[0x0][0x288] ;  /* 0x0000a20000047ab9 */ /* 0x000fe20000000800 */
[----:B------:R-:W-:Y:S02]  /*11100*/  VIADD R8, R28, UR40 ;  /* 0x000000281c087c36 */ /* 0x000fe40008000000 */
        /* <DEDUP_REMOVED lines=13> */
[----:B------:R-:W-:Y:S01]  /*111e0*/  ISETP.GE.AND P0, PT, R10, R7, PT ;  /* 0x000000070a00720c */ /* 0x000fe20003f06270 */
[----:B------:R-:W-:-:S02]  /*111f0*/  VIADD R10, R8, 0x20 ;  /* 0x00000020080a7836 */ /* 0x000fc40000000000 */
[----:B0-----:R-:W-:Y:S10]  /*11200*/  SHFL.IDX PT, R3, R6, 0x2, 0x181f ;  /* 0x00581f0006037f89 */ /* 0x001ff400000e0000 */
[----:B-1----:R-:W-:Y:S01]  /*11210*/  @!P0 IMAD.WIDE.U32 R4, R25, 0x2, R4 ;  /* 0x0000000219048825 */ /* 0x002fe200078e0004 */
[----:B------:R-:W-:Y:S01]  /*11220*/  @!P0 LEA R21, R30, UR45, 0x1 ;  /* 0x0000002d1e158c11 */ /* 0x000fe2000f8e08ff */
[----:B------:R-:W0:Y:S04]  /*11230*/  SHFL.IDX PT, R2, R0, 0x2, 0x181f ;  /* 0x00581f0000027f89 */ /* 0x000e2800000e0000 */
[----:B------:R-:W-:Y:S04]  /*11240*/  @!P0 LDGSTS.E.BYPASS.LTC128B.128 [R21+0x10c00], desc[UR60][R4.64], !P4 ;  /* 0x10c0000004158fae */ /* 0x000fe8000e101d7c */
[----:B------:R-:W-:Y:S04]  /*11250*/  @!P0 LDGSTS.E.BYPASS.LTC128B.128 [R21+0x14c00], desc[UR60][R4.64+0x80], !P3 ;  /* 0x14c0008004158fae */ /* 0x000fe8000d901d7c */
[----:B------:R-:W-:Y:S04]  /*11260*/  @!P0 LDGSTS.E.BYPASS.LTC128B.128 [R21+0x18c00], desc[UR60][R4.64+0x100], !P2 ;  /* 0x18c0010004158fae */ /* 0x000fe8000d101d7c */
[----:B------:R1:W-:Y:S01]  /*11270*/  @!P0 LDGSTS.E.BYPASS.LTC128B.128 [R21+0x1cc00], desc[UR60][R4.64+0x180], !P1 ;  /* 0x1cc0018004158fae */ /* 0x0003e2000c901d7c */
[----:B------:R-:W-:-:S02]  /*11280*/  ISETP.GE.AND P0, PT, R10, R7, PT ;  /* 0x000000070a00720c */ /* 0x000fc40003f06270 */
[----:B------:R-:W-:Y:S01]  /*11290*/  IADD3 R10, R8, 0x30, RZ ;  /* 0x00000030080a7810 */ /* 0x000fe20007ffe0ff */
        /* <DEDUP_REMOVED lines=46> */
.L_x_1164:
[----:B------:R-:W-:Y:S01]  /*11580*/  VIADD R8, R8, 0x70 ;  /* 0x0000007008087836 */ /* 0x000fe20000000000 */
[----:B------:R-:W-:Y:S01]  /*11590*/  BSSY B0, `(.L_x_1101) ;  /* 0x000000e000007945 */ /* 0x000fe20003800000 */
[----:B-1----:R-:W-:Y:S01]  /*115a0*/  MOV R2, R14 ;  /* 0x0000000e00027202 */ /* 0x002fe20000000f00 */
[----:B------:R-:W-:Y:S02]  /*115b0*/  IMAD.MOV.U32 R3, RZ, RZ, R6 ;  /* 0x000000ffff037224 */ /* 0x000fe400078e0006 */
[----:B------:R-:W-:-:S13]  /*115c0*/  ISETP.GE.AND P0, PT, R8, R7, PT ;  /* 0x000000070800720c */ /* 0x000fda0003f06270 */
[----:B------:R-:W-:Y:S05]  /*115d0*/  @P0 BRA `(.L_x_1102) ;  /* 0x0000000000240947 */ /* 0x000fea0003800000 */
[----:B------:R-:W-:Y:S01]  /*115e0*/  IMAD.WIDE.U32 R2, R25, 0x2, R2 ;  /* 0x0000000219027825 */ /* 0x000fe200078e0002 */
        /* <DEDUP_REMOVED lines=8> */
.L_x_1102:
[----:B------:R-:W-:Y:S05]  /*11670*/  BSYNC B0 ;  /* 0x0000000000007941 */ /* 0x000fea0003800000 */
.L_x_1101:
[----:B------:R-:W-:Y:S01]  /*11680*/  NOP ;  /* 0x0000000000007918 */ /* 0x000fe20000000000 */
[----:B------:R-:W-:Y:S01]  /*11690*/  SYNCS.ARRIVE.TRANS64.RED.A0T1 RZ, [UR45+0x30800], RZ ;  /* 0x030800ffffff79a7 */ /* 0x000fe2000820042d */
[----:B------:R-:W-:Y:S01]  /*116a0*/  IMAD.MOV.U32 R0, RZ, RZ, 0x1 ;  /* 0x00000001ff007424 */ /* 0x000fe200078e00ff */
[----:B------:R-:W-:Y:S01]  /*116b0*/  ARRIVES.LDGSTSBAR.64.TRANSCNT [UR45+0x30800] ;  /* 0x03080000ff0079b0 */ /* 0x000fe20008000aad */
[----:B------:R-:W-:Y:S02]  /*116c0*/  VIADD R19, R19, 0xfffffffe ;  /* 0xfffffffe13137836 */ /* 0x000fe40000000000 */
[----:B------:R-:W-:Y:S01]  /*116d0*/  IMAD.MOV.U32 R23, RZ, RZ, 0x1 ;  /* 0x00000001ff177424 */ /* 0x000fe200078e00ff */
[----:B------:R-:W-:Y:S01]  /*116e0*/  SHF.L.U32 R0, R0, 0x1f, RZ ;  /* 0x0000001f00007819 */ /* 0x000fe200000006ff */
[----:B------:R-:W-:Y:S01]  /*116f0*/  NOP ;  /* 0x0000000000007918 */ /* 0x000fe20000000000 */
[----:B------:R-:W-:Y:S02]  /*11700*/  SYNCS.ARRIVE.TRANS64.A1T0 RZ, [UR45+0x30800], RZ ;  /* 0x030800ffffff79a7 */ /* 0x000fe4000810002d */
[----:B------:R-:W1:Y:S02]  /*11710*/  SYNCS.PHASECHK.TRANS64.TRYWAIT P0, [UR45+0x30820], R0 ;  /* 0x03082000ff0075a7 */ /* 0x000e64000800016d */
[----:B-1----:R-:W-:Y:S05]  /*11720*/  @!P0 BRA `(.L_x_1103) ;  /* 0x0000002c00608947 */ /* 0x002fea0003800000 */
.L_x_1165:
[----:B------:R-:W-:Y:S02]  /*11730*/  ISETP.GE.AND P0, PT, R19, UR49, PT ;  /* 0x0000003113007c0c */ /* 0x000fe4000bf06270 */
[----:B------:R-:W-:-:S11]  /*11740*/  MOV R20, RZ ;  /* 0x000000ff00147202 */ /* 0x000fd60000000f00 */
[----:B------:R-:W-:Y:S05]  /*11750*/  @!P0 BRA `(.L_x_1104) ;  /* 0x0000001000088947 */ /* 0x000fea0003800000 */
[----:B0-----:R-:W0:Y:S01]  /*11760*/  S2R R2, SR_TID.X ;  /* 0x0000000000027919 */ /* 0x001e220000002100 */
[----:B------:R-:W-:Y:S01]  /*11770*/  UIADD3 UR4, UR44, 0x1, URZ ;  /* 0x000000012c047890 */ /* 0x000fe2000fffe03f */
[----:B------:R-:W-:Y:S01]  /*11780*/  LOP3.LUT R3, RZ, UR42, RZ, 0x33, !PT ;  /* 0x0000002aff037c12 */ /* 0x000fe2000f8e33ff */
[----:B------:R-:W-:Y:S01]  /*11790*/  BSSY B0, `(.L_x_1104) ;  /* 0x00000fe000007945 */ /* 0x000fe20003800000 */
[----:B------:R-:W-:Y:S01]  /*117a0*/  LOP3.LUT R5, RZ, UR41, RZ, 0x33, !PT ;  /* 0x00000029ff057c12 */ /* 0x000fe2000f8e33ff */
[----:B------:R-:W-:Y:S01]  /*117b0*/  UIMAD UR4, UR4, UR38, URZ ;  /* 0x00000026040472a4 */ /* 0x000fe2000f8e023f */
[----:B------:R-:W-:-:S05]  /*117c0*/  MOV R19, RZ ;  /* 0x000000ff00137202 */ /* 0x000fca0000000f00 */
[----:B------:R-:W-:Y:S01]  /*117d0*/  LOP3.LUT R0, RZ, UR4, RZ, 0x33, !PT ;  /* 0x00000004ff007c12 */ /* 0x000fe2000f8e33ff */
[----:B------:R-:W-:Y:S02]  /*117e0*/  ULDC UR4, c[0x0][0x2f4] ;  /* 0x0000bd0000047ab9 */ /* 0x000fe40000000800 */
[----:B------:R-:W-:Y:S02]  /*117f0*/  ISETP.GE.AND P4, PT, R25, UR4, PT ;  /* 0x0000000419007c0c */ /* 0x000fe4000bf86270 */
[----:B------:R-:W-:Y:S02]  /*11800*/  VIADDMNMX R0, R0, -UR43, R3, !PT ;  /* 0x8000002b00007c46 */ /* 0x000fe4000f800103 */
[----:B------:R-:W-:Y:S02]  /*11810*/  ISETP.GE.AND P3, PT, R36, UR4, PT ;  /* 0x0000000424007c0c */ /* 0x000fe4000bf66270 */
[----:B------:R-:W-:Y:S02]  /*11820*/  VIMNMX R0, R0, R5, !PT ;  /* 0x0000000500007248 */ /* 0x000fe40007fe0100 */
[----:B------:R-:W-:-:S02]  /*11830*/  ISETP.GE.AND P2, PT, R35, UR4, PT ;  /* 0x0000000423007c0c */ /* 0x000fc4000bf46270 */
[----:B------:R-:W-:Y:S02]  /*11840*/  IADD3 R27, -R0, -0x2, RZ ;  /* 0xfffffffe001b7810 */ /* 0x000fe40007ffe1ff */
        /* <DEDUP_REMOVED lines=9> */
[----:B------:R-:W-:-:S02]  /*118e0*/  IMAD.MOV.U32 R22, RZ, RZ, 0x1 ;  /* 0x00000001ff167424 */ /* 0x000fc400078e00ff */
[----:B------:R-:W-:-:S07]  /*118f0*/  VIADD R0, R3, 0x80 ;  /* 0x0000008003007836 */ /* 0x000fce0000000000 */
.L_x_1117:
[----:B------:R-:W2:Y:S01]  /*11900*/  LDL R8, [R1] ;  /* 0x0000000001087983 */ /* 0x000ea20000100800 */
[----:B------:R-:W0:Y:S01]  /*11910*/  LDC R2, c[0x0][0x430] ;  /* 0x00010c00ff027b82 */ /* 0x000e220000000800 */
[----:B------:R-:W-:Y:S01]  /*11920*/  ISETP.GT.U32.AND P6, PT, R37, 0x3f, PT ;  /* 0x0000003f2500780c */ /* 0x000fe20003fc4070 */
[----:B------:R-:W-:-:S12]  /*11930*/  IMAD.MOV.U32 R9, RZ, RZ, R10 ;  /* 0x000000ffff097224 */ /* 0x000fd800078e000a */
[----:B------:R-:W2:Y:S01]  /*11940*/  @!P6 LDC.64 R6, c[0x0][0x428] ;  /* 0x00010a00ff06eb82 */ /* 0x000ea20000000a00 */
[----:B0-----:R-:W-:-:S13]  /*11950*/  ISETP.NE.AND P0, PT, R2, 0x1, PT ;  /* 0x000000010200780c */ /* 0x001fda0003f05270 */
[----:B------:R-:W0:Y:S08]  /*11960*/  @P0 LDC R3, c[0x0][0x434] ;  /* 0x00010d00ff030b82 */ /* 0x000e300000000800 */
[----:B-1----:R-:W1:Y:S01]  /*11970*/  @P0 LDC R5, c[0x0][0x438] ;  /* 0x00010e00ff050b82 */ /* 0x002e620000000800 */
[----:B0-----:R-:W-:-:S05]  /*11980*/  @P0 IMAD.HI.U32 R2, R10, R3, RZ ;  /* 0x000000030a020227 */ /* 0x001fca00078e00ff */
[----:B-1----:R-:W-:Y:S02]  /*11990*/  @P0 SHF.R.U32.HI R9, RZ, R5, R2 ;  /* 0x00000005ff090219 */ /* 0x002fe40000011602 */
[----:B------:R-:W0:Y:S02]  /*119a0*/  @!P6 LDC.64 R4, c[0x0][0x418] ;  /* 0x00010600ff04eb82 */ /* 0x000e240000000a00 */
[----:B------:R-:W-:Y:S01]  /*119b0*/  @!P6 SHF.R.S32.HI R3, RZ, 0x1f, R9 ;  /* 0x0000001fff03e819 */ /* 0x000fe20000011409 */
[----:B--2---:R-:W-:-:S04]  /*119c0*/  @!P6 IMAD R2, R8, R6, RZ ;  /* 0x000000060802e224 */ /* 0x004fc800078e02ff */
[----:B------:R-:W-:Y:S02]  /*119d0*/  @!P6 IMAD R7, R33, R7, R2 ;  /* 0x000000072107e224 */ /* 0x000fe400078e0202 */
[----:B------:R-:W-:-:S04]  /*119e0*/  @!P6 IMAD.MOV.U32 R2, RZ, RZ, R9 ;  /* 0x000000ffff02e224 */ /* 0x000fc800078e0009 */
[----:B------:R-:W-:-:S04]  /*119f0*/  @!P6 IMAD.WIDE.U32 R2, R33, R6, R2 ;  /* 0x000000062102e225 */ /* 0x000fc800078e0002 */
[----:B------:R-:W-:Y:S01]  /*11a00*/  @!P6 IMAD.IADD R3, R7, 0x1, R3 ;  /* 0x000000010703e824 */ /* 0x000fe200078e0203 */
[----:B0-----:R-:W-:Y:S01]  /*11a10*/  @!P6 LEA R4, P0, R2, R4, 0x2 ;  /* 0x000000040204e211 */ /* 0x001fe200078010ff */
[----:B------:R-:W-:-:S03]  /*11a20*/  IMAD.MOV.U32 R6, RZ, RZ, RZ ;  /* 0x000000ffff067224 */ /* 0x000fc600078e00ff */
[----:B------:R-:W-:-:S05]  /*11a30*/  @!P6 LEA.HI.X R5, R2, R5, R3, 0x2, P0 ;  /* 0x000000050205e211 */ /* 0x000fca00000f1403 */
[----:B------:R0:W5:Y:S01]  /*11a40*/  @!P6 LDG.E R6, desc[UR60][R4.64] ;  /* 0x0000003c0406e981 */ /* 0x000162000c1e1900 */
[----:B------:R-:W-:Y:S02]  /*11a50*/  LOP3.LUT P5, RZ, R16, 0x20, RZ, 0xc0, !PT ;  /* 0x0000002010ff7812 */ /* 0x000fe400078ac0ff */
[----:B------:R-:W-:-:S04]  /*11a60*/  IADD3 R20, R19, 0x1, RZ ;  /* 0x0000000113147810 */ /* 0x000fc80007ffe0ff */
[----:B------:R-:W-:-:S04]  /*11a70*/  ISETP.NE.AND P0, PT, R20, 0x2, PT ;  /* 0x000000021400780c */ /* 0x000fc80003f05270 */
[----:B------:R-:W-:Y:S02]  /*11a80*/  SEL R23, RZ, 0x1, P0 ;  /* 0x00000001ff177807 */ /* 0x000fe40000000000 */
[----:B------:R-:W-:Y:S02]  /*11a90*/  SEL R20, R20, RZ, P0 ;  /* 0x000000ff14147207 */ /* 0x000fe40000000000 */
[----:B------:R-:W-:Y:S01]  /*11aa0*/  LOP3.LUT R23, R22, R23, RZ, 0x3c, !PT ;  /* 0x0000001716177212 */ /* 0x000fe200078e3cff */
[----:B0-----:R-:W-:Y:S06]  /*11ab0*/  @!P5 BRA `(.L_x_1105) ;  /* 0x000000000004d947 */ /* 0x001fec0003800000 */
[----:B------:R-:W-:Y:S01]  /*11ac0*/  BPT.TRAP 0x1 ;  /* 0x000000040000795c */ /* 0x000fe20000300000 */
.L_x_1105:
[----:B------:R-:W-:Y:S01]  /*11ad0*/  LEA R21, R20, UR45, 0x3 ;  /* 0x0000002d14157c11 */ /* 0x000fe2000f8e18ff */
[----:B------:R-:W-:Y:S01]  /*11ae0*/  BSSY B1, `(.L_x_1106) ;  /* 0x0000004000017945 */ /* 0x000fe20003800000 */
[----:B------:R-:W-:-:S04]  /*11af0*/  SHF.L.U32 R2, R23, 0x1f, RZ ;  /* 0x0000001f17027819 */ /* 0x000fc800000006ff */
[----:B------:R-:W0:Y:S02]  /*11b00*/  SYNCS.PHASECHK.TRANS64.TRYWAIT P0, [R21+URZ+0x30840], R2 ;  /* 0x03084002150075a7 */ /* 0x000e24000800017f */
[----:B0-----:R-:W-:Y:S05]  /*11b10*/  @!P0 BRA `(.L_x_1107) ;  /* 0x00000028007c8947 */ /* 0x001fea0003800000 */
.L_x_1166:
[----:B------:R-:W-:Y:S05]  /*11b20*/  BSYNC B1 ;  /* 0x0000000000017941 */ /* 0x000fea0003800000 */
.L_x_1106:
        /* <DEDUP_REMOVED lines=9> */
[----:B0-----:R-:W-:-:S04]  /*11bc0*/  IMAD R2, R24, UR4, RZ ;  /* 0x0000000418027c24 */ /* 0x001fc8000f8e02ff */
[C---:B------:R-:W-:Y:S02]  /*11bd0*/  IMAD R5, R7.reuse, UR5, R2 ;  /* 0x0000000507057c24 */ /* 0x040fe4000f8e0202 */
        /* <DEDUP_REMOVED lines=20> */
[----:B------:R-:W-:Y:S02]  /*11d20*/  LOP3.LUT R16, R16, 0xfffff7ff, RZ, 0xc0, !PT ;  /* 0xfffff7ff10107812 */ /* 0x000fe400078ec0ff */
[----:B------:R-:W1:Y:S01]  /*11d30*/  SHFL.IDX PT, R3, R31, RZ, 0x181f ;  /* 0x00181fff1f037589 */ /* 0x000e6200000e0000 */
[----:B------:R-:W-:Y:S02]  /*11d40*/  LEA R29, R29, UR45, 0x1 ;  /* 0x0000002d1d1d7c11 */ /* 0x000fe4000f8e08ff */
[----:B------:R-:W-:Y:S01]  /*11d50*/  @P1 LOP3.LUT R16, R16, 0x800, RZ, 0xfc, !PT ;  /* 0x0000080010101812 */ /* 0x000fe200078efcff */
[----:B------:R-:W2:Y:S03]  /*11d60*/  SHFL.IDX PT, R2, R28, 0x1, 0x181f ;  /* 0x00381f001c027f89 */ /* 0x000ea600000e0000 */
[----:B------:R-:W-:-:S02]  /*11d70*/  LOP3.LUT P1, RZ, R16, 0x10, RZ, 0xc0, !PT ;  /* 0x0000001010ff7812 */ /* 0x000fc4000782c0ff */
[----:B------:R-:W-:Y:S02]  /*11d80*/  LOP3.LUT P6, RZ, R16, 0x4, RZ, 0xc0, !PT ;  /* 0x0000000410ff7812 */ /* 0x000fe400078cc0ff */
[-C--:B0-----:R-:W-:Y:S02]  /*11d90*/  IADD3 R8, P0, R14, R11.reuse, RZ ;  /* 0x0000000b0e087210 */ /* 0x081fe40007f1e0ff */
[----:B------:R-:W-:Y:S03]  /*11da0*/  SHFL.IDX PT, R14, R28, 0x3, 0x181f ;  /* 0x00781f001c0e7f89 */ /* 0x000fe600000e0000 */
[----:B-1----:R-:W-:Y:S02]  /*11db0*/  IMAD.X R9, RZ, RZ, R3, P0 ;  /* 0x000000ffff097224 */ /* 0x002fe400000e0603 */
[----:B------:R-:W0:Y:S01]  /*11dc0*/  SHFL.IDX PT, R3, R31, 0x1, 0x181f ;  /* 0x00381f001f037f89 */ /* 0x000e2200000e0000 */
[----:B--2---:R-:W-:-:S03]  /*11dd0*/  IADD3 R4, P0, R2, R11, RZ ;  /* 0x0000000b02047210 */ /* 0x004fc60007f1e0ff */
[----:B------:R-:W1:Y:S04]  /*11de0*/  SHFL.IDX PT, R2, R28, 0x2, 0x181f ;  /* 0x00581f001c027f89 */ /* 0x000e6800000e0000 */
[----:B------:R2:W-:Y:S01]  /*11df0*/  LDGSTS.E.BYPASS.LTC128B.128 [R29+0x20400], desc[UR60][R8.64], !P1 ;  /* 0x20400000081d7fae */ /* 0x0005e2000c901d7c */
[----:B0-----:R-:W-:-:S03]  /*11e00*/  IMAD.X R5, RZ, RZ, R3, P0 ;  /* 0x000000ffff057224 */ /* 0x001fc600000e0603 */
[----:B------:R-:W0:Y:S01]  /*11e10*/  SHFL.IDX PT, R3, R31, 0x2, 0x181f ;  /* 0x00581f001f037f89 */ /* 0x000e2200000e0000 */
[----:B-1----:R-:W-:-:S03]  /*11e20*/  IADD3 R2, P0, R2, R11, RZ ;  /* 0x0000000b02027210 */ /* 0x002fc60007f1e0ff */
[----:B------:R-:W1:Y:S01]  /*11e30*/  SHFL.IDX PT, R31, R31, 0x3, 0x181f ;  /* 0x00781f001f1f7f89 */ /* 0x000e6200000e0000 */
[----:B0-----:R-:W-:Y:S02]  /*11e40*/  IADD3.X R3, RZ, R3, RZ, P0, !PT ;  /* 0x00000003ff037210 */ /* 0x001fe400007fe4ff */
        /* <DEDUP_REMOVED lines=11> */
[----:B------:R2:W-:Y:S04]  /*11f00*/  LDGSTS.E.BYPASS.LTC128B.128 [R29+0x25400], desc[UR60][R2.64+0x100], !P6 ;  /* 0x25400100021d7fae */ /* 0x0005e8000f101d7c */
[----:B-1----:R2:W-:Y:S02]  /*11f10*/  LDGSTS.E.BYPASS.LTC128B.128 [R29+0x27400], desc[UR60][R2.64+0x180], !P5 ;  /* 0x27400180021d7fae */ /* 0x0025e4000e901d7c */
.L_x_1176:
[----:B--2---:R-:W-:Y:S01]  /*11f20*/  IMAD.SHL.U32 R2, R25, 0x2, RZ ;  /* 0x0000000219027824 */ /* 0x004fe200078e00ff */
[----:B------:R-:W-:Y:S02]  /*11f30*/  P2R R4, PR, RZ, 0x2 ;  /* 0x00000002ff047803 */ /* 0x000fe40000000000 */
        /* <DEDUP_REMOVED lines=15> */
.L_x_1109:
        /* <DEDUP_REMOVED lines=10> */
.L_x_1110:
[----:B------:R1:W-:Y:S01]  /*120d0*/  SYNCS.ARRIVE.TRANS64.A1T0 RZ, [R21+URZ+0x30830], RZ ;  /* 0x030830ff15ff79a7 */ /* 0x0003e2000810003f */
[----:B------:R-:W-:Y:S05]  /*120e0*/  @!P6 BRA `(.L_x_1111) ;  /* 0x000000000004e947 */ /* 0x000fea0003800000 */
[----:B------:R-:W-:Y:S01]  /*120f0*/  BPT.TRAP 0x1 ;  /* 0x000000040000795c */ /* 0x000fe20000300000 */
.L_x_1111:
[----:B0-----:R-:W-:Y:S01]  /*12100*/  SHF.L.U32 R3, R22, 0x1f, RZ ;  /* 0x0000001f16037819 */ /* 0x001fe200000006ff */
[----:B------:R-:W-:Y:S01]  /*12110*/  BSSY B1, `(.L_x_1112) ;  /* 0x0000004000017945 */ /* 0x000fe20003800000 */
[----:B------:R-:W-:-:S04]  /*12120*/  LEA R4, R19, UR45, 0x3 ;  /* 0x0000002d13047c11 */ /* 0x000fc8000f8e18ff */
[----:B------:R-:W0:Y:S02]  /*12130*/  SYNCS.PHASECHK.TRANS64.TRYWAIT P0, [R4+URZ+0x30860], R3 ;  /* 0x03086003040075a7 */ /* 0x000e24000800017f */
[----:B0-----:R-:W-:Y:S05]  /*12140*/  @!P0 BRA `(.L_x_1113) ;  /* 0x0000002800648947 */ /* 0x001fea0003800000 */
.L_x_1177:
[----:B------:R-:W-:Y:S05]  /*12150*/  BSYNC B1 ;  /* 0x0000000000017941 */ /* 0x000fea0003800000 */
.L_x_1112:
[----:B------:R-:W-:Y:S01]  /*12160*/  UMOV UR4, 0xffffffff ;  /* 0xffffffff00047882 */ /* 0x000fe20000000000 */
[----:B------:R-:W-:Y:S02]  /*12170*/  IMAD R5, R19, 0x4000, R30 ;  /* 0x0000400013057824 */ /* 0x000fe400078e021e */
[----:B------:R-:W-:Y:S01]  /*12180*/  IMAD.SHL.U32 R8, R25, 0x2, RZ ;  /* 0x0000000219087824 */ /* 0x000fe200078e00ff */
[----:B------:R-:W-:Y:S06]  /*12190*/  BRA.DIV UR4, `(.L_x_1114) ;  /* 0x0000002a04647947 */ /* 0x000fec000b800000 */
[----:B------:R-:W2:Y:S01]  /*121a0*/  SHFL.IDX PT, R14, R17, RZ, 0x181f ;  /* 0x00181fff110e7589 */ /* 0x000ea200000e0000 */
[----:B------:R-:W-:-:S03]  /*121b0*/  LEA R5, R5, UR45, 0x1 ;  /* 0x0000002d05057c11 */ /* 0x000fc6000f8e08ff */
[----:B0-----:R-:W0:Y:S01]  /*121c0*/  SHFL.IDX PT, R3, R18, RZ, 0x181f ;  /* 0x00181fff12037589 */ /* 0x001e2200000e0000 */
[----:B--2---:R-:W-:-:S03]  /*121d0*/  IADD3 R2, P0, R14, R8, RZ ;  /* 0x000000080e027210 */ /* 0x004fc60007f1e0ff */
[----:B------:R-:W2:Y:S01]  /*121e0*/  SHFL.IDX PT, R14, R17, 0x1, 0x181f ;  /* 0x00381f00110e7f89 */ /* 0x000ea200000e0000 */
[----:B0-----:R-:W-:Y:S02]  /*121f0*/  IADD3.X R3, RZ, R3, RZ, P0, !PT ;  /* 0x00000003ff037210 */ /* 0x001fe400007fe4ff */
        /* <DEDUP_REMOVED lines=33> */
.L_x_1187:
[----:B0--3--:R-:W-:Y:S01]  /*12410*/  IADD3 R2, P0, R14, R8, RZ ;  /* 0x000000080e027210 */ /* 0x009fe20007f1e0ff */
[----:B------:R-:W-:Y:S02]  /*12420*/  ULDC.64 UR4, c[0x0][0x328] ;  /* 0x0000ca0000047ab9 */ /* 0x000fe40000000a00 */
        /* <DEDUP_REMOVED lines=14> */
[----:B------:R-:W-:Y:S01]  /*12510*/  PLOP3.LUT P0, PT, PT, PT, PT, 0x80, 0x0 ;  /* 0x000000000000781c */ /* 0x000fe20003f0f070 */
[----:B------:R-:W-:Y:S01]  /*12520*/  NOP ;  /* 0x0000000000007918 */ /* 0x000fe20000000000 */
[----:B0-----:R-:W-:Y:S01]  /*12530*/  IMAD.WIDE.U32 R2, R7, UR4, RZ ;  /* 0x0000000407027c25 */ /* 0x001fe2000f8e00ff */
[----:B------:R-:W-:-:S03]  /*12540*/  ULDC.64 UR4, c[0x0][0x338] ;  /* 0x0000ce0000047ab9 */ /* 0x000fc60000000a00 */
[----:B------:R-:W-:Y:S02]  /*12550*/  IMAD.IADD R3, R3, 0x1, R9 ;  /* 0x0000000103037824 */ /* 0x000fe400078e0209 */
[----:B------:R-:W-:Y:S02]  /*12560*/  IMAD R7, R26, UR4, RZ ;  /* 0x000000041a077c24 */ /* 0x000fe4000f8e02ff */
[----:B------:R-:W-:-:S04]  /*12570*/  IMAD.WIDE.U32 R2, R6, UR4, R2 ;  /* 0x0000000406027c25 */ /* 0x000fc8000f8e0002 */
[----:B------:R-:W-:-:S05]  /*12580*/  IMAD R7, R6, UR5, R7 ;  /* 0x0000000506077c24 */ /* 0x000fca000f8e0207 */
[----:B------:R-:W-:-:S07]  /*12590*/  IADD3 R19, R3, R7, RZ ;  /* 0x0000000703137210 */ /* 0x000fce0007ffe0ff */
.L_x_1115:
        /* <DEDUP_REMOVED lines=10> */
.L_x_1116:
[----:B------:R-:W-:Y:S01]  /*12640*/  R2UR UR4, R32 ;  /* 0x00000000200472ca */ /* 0x000fe200000e0000 */
[----:B------:R-:W-:Y:S01]  /*12650*/  ULDC.64 UR6, c[0x0][0x330] ;  /* 0x0000cc0000067ab9 */ /* 0x000fe20000000a00 */
[----:B------:R-:W-:Y:S01]  /*12660*/  IMAD.MOV.U32 R18, RZ, RZ, R2 ;  /* 0x000000ffff127224 */ /* 0x000fe200078e0002 */
[----:B------:R-:W-:Y:S01]  /*12670*/  IADD3 R27, R27, -0x1, RZ ;  /* 0xffffffff1b1b7810 */ /* 0x000fe20007ffe0ff */
[----:B------:R-:W-:Y:S01]  /*12680*/  IMAD.U32 R3, RZ, RZ, UR6 ;  /* 0x00000006ff037e24 */ /* 0x000fe2000f8e00ff */
[----:B------:R0:W-:Y:S01]  /*12690*/  SYNCS.ARRIVE.TRANS64.A1T0 RZ, [R4+URZ+0x30850], RZ ;  /* 0x030850ff04ff79a7 */ /* 0x0001e2000810003f */
[----:B------:R-:W-:Y:S02]  /*126a0*/  VIADD R0, R0, 0x40 ;  /* 0x0000004000007836 */ /* 0x000fe40000000000 */
[----:B------:R-:W-:-:S04]  /*126b0*/  IMAD.WIDE.U32 R18, R3, UR39, R18 ;  /* 0x0000002703127c25 */ /* 0x000fc8000f8e0012 */
[----:B------:R-:W-:Y:S01]  /*126c0*/  VIADD R10, R10, 0xffffffc0 ;  /* 0xffffffc00a0a7836 */ /* 0x000fe20000000000 */
[----:B------:R-:W-:Y:S01]  /*126d0*/  UIMAD UR4, UR4, UR6, URZ ;  /* 0x00000006040472a4 */ /* 0x000fe2000f8e023f */
[----:B------:R-:W-:-:S03]  /*126e0*/  IMAD.MOV.U32 R22, RZ, RZ, R23 ;  /* 0x000000ffff167224 */ /* 0x000fc600078e0017 */
[----:B------:R-:W-:-:S03]  /*126f0*/  UIMAD UR4, UR39, UR7, UR4 ;  /* 0x00000007270472a4 */ /* 0x000fc6000f8e0204 */
[----:B------:R-:W-:Y:S02]  /*12700*/  ULDC.64 UR6, c[0x0][0x318] ;  /* 0x0000c60000067ab9 */ /* 0x000fe40000000a00 */
[----:B------:R-:W-:Y:S01]  /*12710*/  LEA R17, P0, R18, UR6, 0x1 ;  /* 0x0000000612117c11 */ /* 0x000fe2000f8008ff */
[----:B------:R-:W-:Y:S02]  /*12720*/  VIADD R3, R19, UR4 ;  /* 0x0000000413037c36 */ /* 0x000fe40008000000 */
[----:B------:R-:W-:-:S03]  /*12730*/  IMAD.MOV.U32 R19, RZ, RZ, R20 ;  /* 0x000000ffff137224 */ /* 0x000fc600078e0014 */
[----:B------:R-:W-:Y:S02]  /*12740*/  LEA.HI.X R18, R18, UR7, R3, 0x1, P0 ;  /* 0x0000000712127c11 */ /* 0x000fe400080f0c03 */
[----:B------:R-:W-:-:S13]  /*12750*/  ISETP.GT.AND P0, PT, R27, UR49, PT ;  /* 0x000000311b007c0c */ /* 0x000fda000bf04270 */
[----:B0-----:R-:W-:Y:S05]  /*12760*/  @P0 BRA `(.L_x_1117) ;  /* 0xfffffff000640947 */ /* 0x001fea000383ffff */
[----:B------:R-:W-:Y:S05]  /*12770*/  BSYNC B0 ;  /* 0x0000000000007941 */ /* 0x000fea0003800000 */
.L_x_1104:
[----:B------:R-:W-:-:S13]  /*12780*/  LOP3.LUT P0, RZ, R16, 0x20, RZ, 0xc0, !PT ;  /* 0x0000002010ff7812 */ /* 0x000fda000780c0ff */
[----:B------:R-:W-:Y:S05]  /*12790*/  @!P0 BRA `(.L_x_1118) ;  /* 0x0000000000048947 */ /* 0x000fea0003800000 */
[----:B------:R-:W-:Y:S01]  /*127a0*/  BPT.TRAP 0x1 ;  /* 0x000000040000795c */ /* 0x000fe20000300000 */
.L_x_1118:
[C---:B0-----:R-:W-:Y:S01]  /*127b0*/  LEA R0, R20.reuse, UR45, 0x3 ;  /* 0x0000002d14007c11 */ /* 0x041fe2000f8e18ff */
[----:B------:R-:W0:Y:S01]  /*127c0*/  S2R R6, SR_TID.X ;  /* 0x0000000000067919 */ /* 0x000e220000002100 */
[----:B------:R-:W-:Y:S01]  /*127d0*/  SHF.L.U32 R3, R23, 0x1f, RZ ;  /* 0x0000001f17037819 */ /* 0x000fe200000006ff */
[----:B------:R-:W-:Y:S01]  /*127e0*/  IMAD.MOV.U32 R2, RZ, RZ, -0x40 ;  /* 0xffffffc0ff027424 */ /* 0x000fe200078e00ff */
[----:B------:R-:W-:Y:S01]  /*127f0*/  BSSY B0, `(.L_x_1119) ;  /* 0x0000008000007945 */ /* 0x000fe20003800000 */
[----:B------:R-:W-:Y:S01]  /*12800*/  LEA R4, R20, R30, 0xe ;  /* 0x0000001e14047211 */ /* 0x000fe200078e70ff */
[----:B------:R-:W2:Y:S01]  /*12810*/  SYNCS.PHASECHK.TRANS64.TRYWAIT P0, [R0+URZ+0x30860], R3 ;  /* 0x03086003000075a7 */ /* 0x000ea2000800017f */
[----:B------:R-:W-:Y:S01]  /*12820*/  IMAD R5, R27, R2, UR47 ;  /* 0x0000002f1b057e24 */ /* 0x000fe2000f8e0202 */
[----:B0-----:R-:W-:-:S04]  /*12830*/  LOP3.LUT R6, R6, 0x7f, RZ, 0xc0, !PT ;  /* 0x0000007f06067812 */ /* 0x001fc800078ec0ff */
[----:B------:R-:W-:-:S05]  /*12840*/  SHF.R.U32.HI R6, RZ, 0x3, R6 ;  /* 0x00000003ff067819 */ /* 0x000fca0000011606 */
[----:B------:R-:W-:Y:S01]  /*12850*/  IMAD.IADD R5, R5, 0x1, -R6 ;  /* 0x0000000105057824 */ /* 0x000fe200078e0a06 */
[----:B--2---:R-:W-:Y:S06]  /*12860*/  @!P0 BRA `(.L_x_1120) ;  /* 0x00000028001c8947 */ /* 0x004fec0003800000 */
.L_x_1188:
[----:B------:R-:W-:Y:S05]  /*12870*/  BSYNC B0 ;  /* 0x0000000000007941 */ /* 0x000fea0003800000 */
.L_x_1119:
[----:B------:R-:W-:-:S03]  /*12880*/  UMOV UR4, 0xffffffff ;  /* 0xffffffff00047882 */ /* 0x000fc60000000000 */
[----:B------:R-:W-:Y:S05]  /*12890*/  BRA.DIV UR4, `(.L_x_1121) ;  /* 0x0000002a04247947 */ /* 0x000fea000b800000 */
[----:B0-----:R-:W-:Y:S01]  /*128a0*/  SHFL.IDX PT, R3, R18, RZ, 0x181f ;  /* 0x00181fff12037589 */ /* 0x001fe200000e0000 */
[----:B------:R-:W-:Y:S01]  /*128b0*/  ULDC UR4, c[0x0][0x2f4] ;  /* 0x0000bd0000047ab9 */ /* 0x000fe20000000800 */
[----:B------:R-:W-:Y:S02]  /*128c0*/  LEA R4, R4, UR45, 0x1 ;  /* 0x0000002d04047c11 */ /* 0x000fe4000f8e08ff */
[----:B------:R-:W0:Y:S01]  /*128d0*/  SHFL.IDX PT, R2, R17, RZ, 0x181f ;  /* 0x00181fff11027589 */ /* 0x000e2200000e0000 */
[----:B------:R-:W-:Y:S02]  /*128e0*/  ISETP.GE.AND P2, PT, R25, UR4, PT ;  /* 0x0000000419007c0c */ /* 0x000fe4000bf46270 */
[----:B------:R-:W-:Y:S01]  /*128f0*/  ISETP.GE.AND P3, PT, R36, UR4, PT ;  /* 0x0000000424007c0c */ /* 0x000fe2000bf66270 */
[----:B------:R-:W-:Y:S01]  /*12900*/  SHFL.IDX PT, R6, R18, 0x1, 0x181f ;  /* 0x00381f0012067f89 */ /* 0x000fe200000e0000 */
[C---:B------:R-:W-:Y:S02]  /*12910*/  ISETP.LT.OR P5, PT, R5.reuse, 0x1, P2 ;  /* 0x000000010500780c */ /* 0x040fe400017a1670 */
[----:B------:R-:W-:Y:S01]  /*12920*/  ISETP.LT.OR P4, PT, R5, 0x1, P3 ;  /* 0x000000010500780c */ /* 0x000fe20001f81670 */
[----:B------:R-:W2:Y:S01]  /*12930*/  SHFL.IDX PT, R14, R17, 0x1, 0x181f ;  /* 0x00381f00110e7f89 */ /* 0x000ea200000e0000 */
        /* <DEDUP_REMOVED lines=11> */
[----:B--2---:R-:W-:Y:S02]  /*129f0*/  IMAD.MOV.U32 R2, RZ, RZ, R14 ;  /* 0x000000ffff027224 */ /* 0x004fe400078e000e */
[----:B------:R-:W-:Y:S01]  /*12a00*/  IMAD.MOV.U32 R3, RZ, RZ, R6 ;  /* 0x000000ffff037224 */ /* 0x000fe200078e0006 */
[----:B------:R-:W-:Y:S01]  /*12a10*/  SHFL.IDX PT, R14, R17, 0x2, 0x181f ;  /* 0x00581f00110e7f89 */ /* 0x000fe200000e0000 */
[----:B------:R-:W-:-:S03]  /*12a20*/  IMAD.WIDE.U32 R2, R25, 0x2, R2 ;  /* 0x0000000219027825 */ /* 0x000fc600078e0002 */
[----:B------:R-:W0:Y:S04]  /*12a30*/  SHFL.IDX PT, R6, R18, 0x2, 0x181f ;  /* 0x00581f0012067f89 */ /* 0x000e2800000e0000 */
        /* <DEDUP_REMOVED lines=8> */
[----:B------:R-:W-:Y:S02]  /*12ac0*/  ISETP.LT.OR P4, PT, R5, 0x21, P3 ;  /* 0x000000210500780c */ /* 0x000fe40001f81670 */
[----:B0-----:R-:W-:Y:S01]  /*12ad0*/  MOV R3, R6 ;  /* 0x0000000600037202 */ /* 0x001fe20000000f00 */
[----:B------:R-:W-:Y:S02]  /*12ae0*/  IMAD.MOV.U32 R2, RZ, RZ, R14 ;  /* 0x000000ffff027224 */ /* 0x000fe400078e000e */
[----:B------:R0:W3:Y:S01]  /*12af0*/  SHFL.IDX PT, R14, R17, 0x3, 0x181f ;  /* 0x00781f00110e7f89 */ /* 0x0000e200000e0000 */
[----:B------:R-:W-:Y:S02]  /*12b00*/  IMAD.MOV.U32 R6, RZ, RZ, RZ ;  /* 0x000000ffff067224 */ /* 0x000fe400078e00ff */
[----:B------:R-:W-:-:S05]  /*12b10*/  IMAD.WIDE.U32 R2, R25, 0x2, R2 ;  /* 0x0000000219027825 */ /* 0x000fca00078e0002 */
[----:B------:R0:W-:Y:S01]  /*12b20*/  LDGSTS.E.BYPASS.LTC128B.128 [R4+0x1400], desc[UR60][R2.64], !P5 ;  /* 0x0140000002047fae */ /* 0x0001e2000e901d7c */
[----:B------:R-:W-:-:S03]  /*12b30*/  ISETP.LT.OR P5, PT, R5, 0x21, P1 ;  /* 0x000000210500780c */ /* 0x000fc60000fa1670 */
[----:B------:R0:W-:Y:S01]  /*12b40*/  LDGSTS.E.BYPASS.LTC128B.128 [R4+0x3400], desc[UR60][R2.64+0x80], !P4 ;  /* 0x0340008002047fae */ /* 0x0001e2000e101d7c */
[----:B------:R-:W-:-:S09]  /*12b50*/  ISETP.LT.OR P4, PT, R5, 0x21, P0 ;  /* 0x000000210500780c */ /* 0x000fd20000781670 */
[----:B------:R0:W-:Y:S04]  /*12b60*/  LDGSTS.E.BYPASS.LTC128B.128 [R4+0x5400], desc[UR60][R2.64+0x100], !P5 ;  /* 0x0540010002047fae */ /* 0x0001e8000e901d7c */
[----:B--23--:R0:W-:Y:S02]  /*12b70*/  LDGSTS.E.BYPASS.LTC128B.128 [R4+0x7400], desc[UR60][R2.64+0x180], !P4 ;  /* 0x0740018002047fae */ /* 0x00c1e4000e101d7c */
.L_x_1198:
[C---:B------:R-:W-:Y:S01]  /*12b80*/  ISETP.LT.OR P2, PT, R5.reuse, 0x31, P2 ;  /* 0x000000310500780c */ /* 0x040fe20001741670 */
[----:B0-----:R-:W-:Y:S01]  /*12b90*/  IMAD.MOV.U32 R2, RZ, RZ, R14 ;  /* 0x000000ffff027224 */ /* 0x001fe200078e000e */
[C---:B------:R-:W-:Y:S01]  /*12ba0*/  ISETP.LT.OR P3, PT, R5.reuse, 0x31, P3 ;  /* 0x000000310500780c */ /* 0x040fe20001f61670 */
[----:B------:R-:W-:Y:S01]  /*12bb0*/  IMAD.MOV.U32 R3, RZ, RZ, R18 ;  /* 0x000000ffff037224 */ /* 0x000fe200078e0012 */
[C---:B------:R-:W-:Y:S02]  /*12bc0*/  ISETP.LT.OR P1, PT, R5.reuse, 0x31, P1 ;  /* 0x000000310500780c */ /* 0x040fe40000f21670 */
        /* <DEDUP_REMOVED lines=11> */
.L_x_1122:
        /* <DEDUP_REMOVED lines=10> */
.L_x_1123:
[----:B0-----:R-:W-:Y:S01]  /*12d20*/  VIADD R2, R20, 0x1 ;  /* 0x0000000114027836 */ /* 0x001fe20000000000 */
[----:B------:R0:W-:Y:S04]  /*12d30*/  SYNCS.ARRIVE.TRANS64.A1T0 RZ, [R0+URZ+0x30850], RZ ;  /* 0x030850ff00ff79a7 */ /* 0x0001e8000810003f */
[----:B------:R-:W-:-:S04]  /*12d40*/  ISETP.NE.AND P0, PT, R2, 0x2, PT ;  /* 0x000000020200780c */ /* 0x000fc80003f05270 */
[----:B0-----:R-:W-:Y:S02]  /*12d50*/  SEL R0, RZ, 0x1, P0 ;  /* 0x00000001ff007807 */ /* 0x001fe40000000000 */
[----:B------:R-:W-:Y:S02]  /*12d60*/  SEL R2, R2, RZ, P0 ;  /* 0x000000ff02027207 */ /* 0x000fe40000000000 */
[----:B------:R-:W-:-:S07]  /*12d70*/  LOP3.LUT R0, R23, R0, RZ, 0x3c, !PT ;  /* 0x0000000017007212 */ /* 0x000fce00078e3cff */
.L_x_1083:
[----:B------:R-:W0:Y:S01]  /*12d80*/  S2R R4, SR_CgaCtaId ;  /* 0x0000000000047919 */ /* 0x000e220000008800 */
[----:B------:R-:W-:Y:S02]  /*12d90*/  MOV R3, 0x400 ;  /* 0x0000040000037802 */ /* 0x000fe40000000f00 */
[----:B------:R-:W-:Y:S02]  /*12da0*/  SHF.L.U32 R6, R6, 0x1f, RZ ;  /* 0x0000001f06067819 */ /* 0x000fe400000006ff */
[----:B0-----:R-:W-:-:S04]  /*12db0*/  LEA R7, R4, R3, 0x18 ;  /* 0x0000000304077211 */ /* 0x001fc800078ec0ff */
[----:B------:R-:W0:Y:S02]  /*12dc0*/  SYNCS.PHASECHK.TRANS64.TRYWAIT P0, [R7+URZ+0x30820], R6 ;  /* 0x03082006070075a7 */ /* 0x000e24000800017f */
[----:B0-----:R-:W-:Y:S05]  /*12dd0*/  @!P0 BRA `(.L_x_1124) ;  /* 0x0000002800548947 */ /* 0x001fea0003800000 */
.L_x_1199:
[----:B------:R-:W-:-:S03]  /*12de0*/  UMOV UR4, 0xffffffff ;  /* 0xffffffff00047882 */ /* 0x000fc60000000000 */
[----:B------:R-:W-:Y:S05]  /*12df0*/  BRA.DIV UR4, `(.L_x_1125) ;  /* 0x0000002a04607947 */ /* 0x000fea000b800000 */
[----:B------:R-:W2:Y:S02]  /*12e00*/  S2R R3, SR_TID.X ;  /* 0x0000000000037919 */ /* 0x000ea40000002100 */
[----:B--2---:R-:W-:-:S04]  /*12e10*/  SHF.R.U32.HI R3, RZ, 0x5, R3 ;  /* 0x00000005ff037819 */ /* 0x004fc80000011603 */
[----:B------:R-:W-:-:S05]  /*12e20*/  LOP3.LUT R3, R3, 0x3, RZ, 0xc0, !PT ;  /* 0x0000000303037812 */ /* 0x000fca00078ec0ff */
[----:B------:R2:W3:Y:S02]  /*12e30*/  SHFL.IDX PT, R14, R3, RZ, 0x1f ;  /* 0x00001fff030e7589 */ /* 0x0004e400000e0000 */
.L_x_1202:
[----:B---3--:R-:W-:-:S13]  /*12e40*/  ISETP.NE.AND P0, PT, R14, RZ, PT ;  /* 0x000000ff0e00720c */ /* 0x008fda0003f05270 */
[----:B------:R-:W-:Y:S05]  /*12e50*/  @P0 BRA `(.L_x_991) ;  /* 0x0000000000900947 */ /* 0x000fea0003800000 */
[----:B------:R-:W-:-:S03]  /*12e60*/  UMOV UR4, 0xffffffff ;  /* 0xffffffff00047882 */ /* 0x000fc60000000000 */
[----:B------:R-:W-:Y:S05]  /*12e70*/  BRA.DIV UR4, `(.L_x_1126) ;  /* 0x0000002a04747947 */ /* 0x000fea000b800000 */
[----:B------:R-:W-:-:S13]  /*12e80*/  ELECT P6, URZ, PT ;  /* 0x00000000003f782f */ /* 0x000fda00038c0000 */
.L_x_1205:
[----:B------:R-:W-:Y:S05]  /*12e90*/  @!P6 BRA `(.L_x_991) ;  /* 0x000000000080e947 */ /* 0x000fea0003800000 */
[----:B--2---:R-:W2:Y:S02]  /*12ea0*/  LDL R3, [R1+0x4] ;  /* 0x0000040001037983 */ /* 0x004ea40000100800 */
[----:B--2---:R-:W-:-:S13]  /*12eb0*/  R2UR UR4, R3 ;  /* 0x00000000030472ca */ /* 0x004fda00000e0000 */
[----:B------:R-:W-:-:S06]  /*12ec0*/  ULOP3.LUT UR4, UR4, 0x2, URZ, 0xfc, !UPT ;  /* 0x0000000204047892 */ /* 0x000fcc000f8efc3f */
[----:B------:R-:W-:-:S04]  /*12ed0*/  MOV R3, UR4 ;  /* 0x0000000400037c02 */ /* 0x000fc80008000f00 */
[----:B------:R-:W-:-:S13]  /*12ee0*/  ISETP.NE.AND P0, PT, R3, 0x3, PT ;  /* 0x000000030300780c */ /* 0x000fda0003f05270 */
[----:B------:R-:W-:Y:S05]  /*12ef0*/  @!P0 BRA `(.L_x_1127) ;  /* 0x0000000000048947 */ /* 0x000fea0003800000 */
[----:B------:R-:W-:Y:S01]  /*12f00*/  BPT.TRAP 0x1 ;  /* 0x000000040000795c */ /* 0x000fe20000300000 */
.L_x_1127:
[----:B------:R-:W-:Y:S01]  /*12f10*/  IMAD R5, R2, 0x8, R7 ;  /* 0x0000000802057824 */ /* 0x000fe200078e0207 */
[----:B------:R-:W-:Y:S01]  /*12f20*/  SHF.L.U32 R4, R0, 0x1f, RZ ;  /* 0x0000001f00047819 */ /* 0x000fe200000006ff */
[----:B------:R-:W-:-:S03]  /*12f30*/  VIADD R2, R2, 0x1 ;  /* 0x0000000102027836 */ /* 0x000fc60000000000 */
[----:B------:R-:W2:Y:S02]  /*12f40*/  SYNCS.PHASECHK.TRANS64.TRYWAIT P1, [R5+URZ+0x30840], R4 ;  /* 0x03084004050075a7 */ /* 0x000ea4000802017f */
[----:B------:R-:W-:-:S04]  /*12f50*/  ISETP.NE.AND P2, PT, R2, 0x2, PT ;  /* 0x000000020200780c */ /* 0x000fc80003f45270 */
[----:B------:R-:W-:Y:S01]  /*12f60*/  SEL R3, RZ, 0x1, P2 ;  /* 0x00000001ff037807 */ /* 0x000fe20001000000 */
[----:B--2---:R-:W-:Y:S08]  /*12f70*/  @!P1 BRA `(.L_x_1128) ;  /* 0x0000002800549947 */ /* 0x004ff00003800000 */
.L_x_1206:
[----:B------:R-:W-:Y:S02]  /*12f80*/  SEL R2, R2, RZ, P2 ;  /* 0x000000ff02027207 */ /* 0x000fe40001000000 */
[----:B------:R-:W-:Y:S01]  /*12f90*/  LOP3.LUT R0, R0, R3, RZ, 0x3c, !PT ;  /* 0x0000000300007212 */ /* 0x000fe200078e3cff */
[----:B------:R-:W-:Y:S06]  /*12fa0*/  @!P0 BRA `(.L_x_1129) ;  /* 0x0000000000048947 */ /* 0x000fec0003800000 */
[----:B------:R-:W-:Y:S01]  /*12fb0*/  BPT.TRAP 0x1 ;  /* 0x000000040000795c */ /* 0x000fe20000300000 */
.L_x_1129:
[----:B------:R-:W-:Y:S01]  /*12fc0*/  IMAD R3, R2, 0x8, R7 ;  /* 0x0000000802037824 */ /* 0x000fe200078e0207 */
[----:B------:R-:W-:-:S04]  /*12fd0*/  SHF.L.U32 R0, R0, 0x1f, RZ ;  /* 0x0000001f00007819 */ /* 0x000fc800000006ff */
[----:B------:R-:W3:Y:S02]  /*12fe0*/  SYNCS.PHASECHK.TRANS64.TRYWAIT P1, [R3+URZ+0x30840], R0 ;  /* 0x03084000030075a7 */ /* 0x000ee4000802017f */
[----:B---3--:R-:W-:Y:S05]  /*12ff0*/  @!P1 BRA `(.L_x_1130) ;  /* 0x0000002800489947 */ /* 0x008fea0003800000 */
.L_x_1207:
[----:B------:R-:W-:Y:S05]  /*13000*/  @!P0 BRA `(.L_x_1131) ;  /* 0x0000000000048947 */ /* 0x000fea0003800000 */
[----:B------:R-:W-:Y:S01]  /*13010*/  BPT.TRAP 0x1 ;  /* 0x000000040000795c */ /* 0x000fe20000300000 */
.L_x_1131:
[----:B------:R-:W4:Y:S02]  /*13020*/  SYNCS.PHASECHK.TRANS64.TRYWAIT P1, [R5+URZ+0x30860], R4 ;  /* 0x03086004050075a7 */ /* 0x000f24000802017f */
[----:B----4-:R-:W-:Y:S05]  /*13030*/  @!P1 BRA `(.L_x_1132) ;  /* 0x00000028004c9947 */ /* 0x010fea0003800000 */
.L_x_1208:
[----:B------:R-:W-:Y:S05]  /*13040*/  @!P0 BRA `(.L_x_1133) ;  /* 0x0000000000048947 */ /* 0x000fea0003800000 */
[----:B------:R-:W-:Y:S01]  /*13050*/  BPT.TRAP 0x1 ;  /* 0x000000040000795c */ /* 0x000fe20000300000 */
.L_x_1133:
[----:B------:R0:W0:Y:S02]  /*13060*/  SYNCS.PHASECHK.TRANS64.TRYWAIT P0, [R3+URZ+0x30860], R0 ;  /* 0x03086000030075a7 */ /* 0x000024000800017f */
[----:B0-----:R-:W-:Y:S05]  /*13070*/  @!P0 NANOSLEEP.SYNCS 0x989680 ;  /* 0x009896800000895d */ /* 0x001fea0003900000 */
[----:B------:R-:W0:Y:S02]  /*13080*/  @!P0 SYNCS.PHASECHK.TRANS64 P0, [R3+URZ+0x30860], R0 ;  /* 0x03086000030085a7 */ /* 0x000e24000800007f */
[----:B0-----:R-:W-:Y:S05]  /*13090*/  @!P0 BRA `(.L_x_1133) ;  /* 0xfffffffc00f08947 */ /* 0x001fea000383ffff */
.L_x_991:
[----:B------:R-:W-:Y:S05]  /*130a0*/  BSYNC B6 ;  /* 0x0000000000067941 */ /* 0x000fea0003800000 */
.L_x_988:
[----:B------:R-:W-:Y:S05]  /*130b0*/  EXIT ;  /* 0x000000000000794d */ /* 0x000fea0003800000 */
.L_x_1001:
[----:B------:R-:W-:-:S13]  /*130c0*/  R2UR UR4, R16 ;  /* 0x00000000100472ca */ /* 0x000fda00000e0000 */
[----:B0-----:R-:W-:-:S04]  /*130d0*/  IMAD.U32 R3, RZ, RZ, UR4 ;  /* 0x00000004ff037e24 */ /* 0x001fc8000f8e00ff */
[----:B------:R0:W1:Y:S03]  /*130e0*/  SYNCS.PHASECHK.TRANS64.TRYWAIT P0, [R3+URZ+0x30800], R0 ;  /* 0x03080000030075a7 */ /* 0x000066000800017f */
[----:B-1----:R-:W-:Y:S05]  /*130f0*/  @!P0 NANOSLEEP.SYNCS 0x989680 ;  /* 0x009896800000895d */ /* 0x002fea0003900000 */
[----:B------:R-:W1:Y:S02]  /*13100*/  @!P0 SYNCS.PHASECHK.TRANS64 P0, [R3+URZ+0x30800], R0 ;  /* 0x03080000030085a7 */ /* 0x000e64000800007f */
[----:B-1----:R-:W-:Y:S05]  /*13110*/  @!P0 BRA `(.L_x_1001) ;  /* 0xfffffffc00e88947 */ /* 0x002fea000383ffff */
[----:B------:R-:W-:Y:S05]  /*13120*/  BRA `(.L_x_1134) ;  /* 0xfffffee800187947 */ /* 0x000fea000383ffff */
.L_x_1005:
[----:B------:R-:W-:-:S13]  /*13130*/  R2UR UR4, R16 ;  /* 0x00000000100472ca */ /* 0x000fda00000e0000 */
[----:B0-----:R-:W-:-:S04]  /*13140*/  MOV R3, UR4 ;  /* 0x0000000400037c02 */ /* 0x001fc80008000f00 */
[----:B------:R0:W2:Y:S03]  /*13150*/  SYNCS.PHASECHK.TRANS64.TRYWAIT P1, [R3+URZ+0x30830], R0 ;  /* 0x03083000030075a7 */ /* 0x0000a6000802017f */
[----:B--2---:R-:W-:Y:S05]  /*13160*/  @!P1 NANOSLEEP.SYNCS 0x989680 ;  /* 0x009896800000995d */ /* 0x004fea0003900000 */
[----:B------:R-:W2:Y:S02]  /*13170*/  @!P1 SYNCS.PHASECHK.TRANS64 P1, [R3+URZ+0x30830], R0 ;  /* 0x03083000030095a7 */ /* 0x000ea4000802007f */
[----:B--2---:R-:W-:Y:S05]  /*13180*/  @!P1 BRA `(.L_x_1005) ;  /* 0xfffffffc00e89947 */ /* 0x004fea000383ffff */
[----:B------:R-:W-:Y:S05]  /*13190*/  BRA `(.L_x_1004) ;  /* 0xfffffee800407947 */ /* 0x000fea000383ffff */
.L_x_1022:
[----:B-1----:R-:W-:-:S04]  /*131a0*/  IMAD.U32 R4, RZ, RZ, UR7 ;  /* 0x00000007ff047e24 */ /* 0x002fc8000f8e00ff */
[----:B------:R1:W2:Y:S03]  /*131b0*/  SYNCS.PHASECHK.TRANS64.TRYWAIT P1, [R4+URZ+0x30830], R3 ;  /* 0x03083003040075a7 */ /* 0x0002a6000802017f */
[----:B--2---:R-:W-:Y:S05]  /*131c0*/  @!P1 NANOSLEEP.SYNCS 0x989680 ;  /* 0x009896800000995d */ /* 0x004fea0003900000 */
[----:B------:R-:W2:Y:S02]  /*131d0*/  @!P1 SYNCS.PHASECHK.TRANS64 P1, [R4+URZ+0x30830], R3 ;  /* 0x03083003040095a7 */ /* 0x000ea4000802007f */
[----:B--2---:R-:W-:Y:S05]  /*131e0*/  @!P1 BRA `(.L_x_1022) ;  /* 0xfffffffc00ec9947 */ /* 0x004fea000383ffff */
[----:B------:R-:W-:Y:S05]  /*131f0*/  BRA `(.L_x_1021) ;  /* 0xffffff1400387947 */ /* 0x000fea000383ffff */
.L_x_1026:
[----:B-1----:R-:W-:-:S04]  /*13200*/  IMAD.U32 R3, RZ, RZ, UR6 ;  /* 0x00000006ff037e24 */ /* 0x002fc8000f8e00ff */
[----:B------:R1:W2:Y:S03]  /*13210*/  SYNCS.PHASECHK.TRANS64.TRYWAIT P1, [R3+URZ+0x30850], R0 ;  /* 0x03085000030075a7 */ /* 0x0002a6000802017f */
[----:B--2---:R-:W-:Y:S05]  /*13220*/  @!P1 NANOSLEEP.SYNCS 0x989680 ;  /* 0x009896800000995d */ /* 0x004fea0003900000 */
[----:B------:R-:W2:Y:S02]  /*13230*/  @!P1 SYNCS.PHASECHK.TRANS64 P1, [R3+URZ+0x30850], R0 ;  /* 0x03085000030095a7 */ /* 0x000ea4000802007f */
[----:B--2---:R-:W-:Y:S05]  /*13240*/  @!P1 BRA `(.L_x_1026) ;  /* 0xfffffffc00ec9947 */ /* 0x004fea000383ffff */
[----:B------:R-:W-:Y:S05]  /*13250*/  BRA `(.L_x_1025) ;  /* 0xffffff2000d87947 */ /* 0x000fea000383ffff */
.L_x_1045:
[----:B-1----:R-:W-:-:S04]  /*13260*/  IMAD.U32 R4, RZ, RZ, UR5 ;  /* 0x00000005ff047e24 */ /* 0x002fc8000f8e00ff */
[----:B------:R1:W2:Y:S03]  /*13270*/  SYNCS.PHASECHK.TRANS64.TRYWAIT P1, [R4+URZ+0x30830], R3 ;  /* 0x03083003040075a7 */ /* 0x0002a6000802017f */
[----:B--2---:R-:W-:Y:S05]  /*13280*/  @!P1 NANOSLEEP.SYNCS 0x989680 ;  /* 0x009896800000995d */ /* 0x004fea0003900000 */
[----:B------:R-:W2:Y:S02]  /*13290*/  @!P1 SYNCS.PHASECHK.TRANS64 P1, [R4+URZ+0x30830], R3 ;  /* 0x03083003040095a7 */ /* 0x000ea4000802007f */
[----:B--2---:R-:W-:Y:S05]  /*132a0*/  @!P1 BRA `(.L_x_1045) ;  /* 0xfffffffc00ec9947 */ /* 0x004fea000383ffff */
[----:B------:R-:W-:Y:S05]  /*132b0*/  BRA `(.L_x_1044) ;  /* 0xffffff4000207947 */ /* 0x000fea000383ffff */
.L_x_1049:
[----:B01----:R-:W-:-:S04]  /*132c0*/  IMAD.U32 R3, RZ, RZ, UR5 ;  /* 0x00000005ff037e24 */ /* 0x003fc8000f8e00ff */
[----:B------:R0:W1:Y:S03]  /*132d0*/  SYNCS.PHASECHK.TRANS64.TRYWAIT P1, [R3+URZ+0x30850], R0 ;  /* 0x03085000030075a7 */ /* 0x000066000802017f */
[----:B-1----:R-:W-:Y:S05]  /*132e0*/  @!P1 NANOSLEEP.SYNCS 0x989680 ;  /* 0x009896800000995d */ /* 0x002fea0003900000 */
[----:B------:R-:W1:Y:S02]  /*132f0*/  @!P1 SYNCS.PHASECHK.TRANS64 P1, [R3+URZ+0x30850], R0 ;  /* 0x03085000030095a7 */ /* 0x000e64000802007f */
[----:B-1----:R-:W-:Y:S05]  /*13300*/  @!P1 BRA `(.L_x_1049) ;  /* 0xfffffffc00ec9947 */ /* 0x002fea000383ffff */
[----:B------:R-:W-:Y:S05]  /*13310*/  BRA `(.L_x_1048) ;  /* 0xffffff4c00a07947 */ /* 0x000fea000383ffff */
.L_x_1057:
[----:B-1----:R-:W-:-:S04]  /*13320*/  MOV R4, UR7 ;  /* 0x0000000700047c02 */ /* 0x002fc80008000f00 */
[----:B------:R1:W2:Y:S03]  /*13330*/  SYNCS.PHASECHK.TRANS64.TRYWAIT P1, [R4+URZ+0x30830], R3 ;  /* 0x03083003040075a7 */ /* 0x0002a6000802017f */
[----:B--2---:R-:W-:Y:S05]  /*13340*/  @!P1 NANOSLEEP.SYNCS 0x989680 ;  /* 0x009896800000995d */ /* 0x004fea0003900000 */
[----:B------:R-:W2:Y:S02]  /*13350*/  @!P1 SYNCS.PHASECHK.TRANS64 P1, [R4+URZ+0x30830], R3 ;  /* 0x03083003040095a7 */ /* 0x000ea4000802007f */
[----:B--2---:R-:W-:Y:S05]  /*13360*/  @!P1 BRA `(.L_x_1057) ;  /* 0xfffffffc00ec9947 */ /* 0x004fea000383ffff */
[----:B------:R-:W-:Y:S05]  /*13370*/  BRA `(.L_x_1056) ;  /* 0xffffff5c00507947 */ /* 0x000fea000383ffff */
.L_x_1061:
[----:B01----:R-:W-:-:S04]  /*13380*/  IMAD.U32 R3, RZ, RZ, UR5 ;  /* 0x00000005ff037e24 */ /* 0x003fc8000f8e00ff */
[----:B------:R0:W1:Y:S03]  /*13390*/  SYNCS.PHASECHK.TRANS64.TRYWAIT P1, [R3+URZ+0x30850], R0 ;  /* 0x03085000030075a7 */ /* 0x000066000802017f */
[----:B-1----:R-:W-:Y:S05]  /*133a0*/  @!P1 NANOSLEEP.SYNCS 0x989680 ;  /* 0x009896800000995d */ /* 0x002fea0003900000 */
[----:B------:R-:W1:Y:S02]  /*133b0*/  @!P1 SYNCS.PHASECHK.TRANS64 P1, [R3+URZ+0x30850], R0 ;  /* 0x03085000030095a7 */ /* 0x000e64000802007f */
[----:B-1----:R-:W-:Y:S05]  /*133c0*/  @!P1 BRA `(.L_x_1061) ;  /* 0xfffffffc00ec9947 */ /* 0x002fea000383ffff */
[----:B------:R-:W-:Y:S05]  /*133d0*/  BRA `(.L_x_1060) ;  /* 0xffffff6800d47947 */ /* 0x000fea000383ffff */
.L_x_1076:
[----:B-1----:R-:W-:-:S04]  /*133e0*/  IMAD.U32 R5, RZ, RZ, UR5 ;  /* 0x00000005ff057e24 */ /* 0x002fc8000f8e00ff */
[----:B------:R1:W2:Y:S03]  /*133f0*/  SYNCS.PHASECHK.TRANS64.TRYWAIT P1, [R5+URZ+0x30850], R0 ;  /* 0x03085000050075a7 */ /* 0x0002a6000802017f */
[----:B--2---:R-:W-:Y:S05]  /*13400*/  @!P1 NANOSLEEP.SYNCS 0x989680 ;  /* 0x009896800000995d */ /* 0x004fea0003900000 */
[----:B------:R-:W2:Y:S02]  /*13410*/  @!P1 SYNCS.PHASECHK.TRANS64 P1, [R5+URZ+0x30850], R0 ;  /* 0x03085000050095a7 */ /* 0x000ea4000802007f */
[----:B--2---:R-:W-:Y:S05]  /*13420*/  @!P1 BRA `(.L_x_1076) ;  /* 0xfffffffc00ec9947 */ /* 0x004fea000383ffff */
[----:B------:R-:W-:Y:S05]  /*13430*/  BRA `(.L_x_1075) ;  /* 0xffffff8c00407947 */ /* 0x000fea000383ffff */
.L_x_1094:
[----:B------:R-:W-:Y:S01]  /*13440*/  IMAD.MOV.U32 R13, RZ, RZ, R18 ;  /* 0x000000ffff0d7224 */ /* 0x000fe200078e0012 */
[----:B------:R-:W-:Y:S01]  /*13450*/  MOV R11, 0x1f ;  /* 0x0000001f000b7802 */ /* 0x000fe20000000f00 */
[----:B------:R-:W-:Y:S02]  /*13460*/  IMAD.MOV.U32 R12, RZ, RZ, RZ ;  /* 0x000000ffff0c7224 */ /* 0x000fe400078e00ff */
[----:B------:R-:W-:-:S07]  /*13470*/  IMAD.MOV.U32 R15, RZ, RZ, -0x1 ;  /* 0xffffffffff0f7424 */ /* 0x000fce00078e00ff */
[----:B-----5:R-:W-:Y:S05]  /*13480*/  WARPSYNC.COLLECTIVE R15, `(.L_x_1135) ;  /* 0x000000000f087348 */ /* 0x020fea0003c00000 */
[----:B------:R0:W1:Y:S02]  /*13490*/  SHFL.IDX P6, R14, R13, R12, R11 ;  /* 0x0000000c0d0e7389 */ /* 0x00006400000c000b */
[----:B01---5:R-:W-:Y:S01]  /*134a0*/  ENDCOLLECTIVE ;  /* 0x000000000000791b */ /* 0x023fe20003800000 */
.L_x_1135:
[----:B------:R-:W-:Y:S05]  /*134b0*/  BRA `(.L_x_1136) ;  /* 0xffffffcc00ec7947 */ /* 0x000fea000383ffff */
.L_x_1096:
[----:B0-----:R-:W-:-:S04]  /*134c0*/  IMAD.U32 R3, RZ, RZ, UR45 ;  /* 0x0000002dff037e24 */ /* 0x001fc8000f8e00ff */
[----:B------:R0:W1:Y:S03]  /*134d0*/  SYNCS.PHASECHK.TRANS64.TRYWAIT P0, [R3+URZ+0x30840], R2 ;  /* 0x03084002030075a7 */ /* 0x000066000800017f */
[----:B-1----:R-:W-:Y:S05]  /*134e0*/  @!P0 NANOSLEEP.SYNCS 0x989680 ;  /* 0x009896800000895d */ /* 0x002fea0003900000 */
[----:B------:R-:W1:Y:S02]  /*134f0*/  @!P0 SYNCS.PHASECHK.TRANS64 P0, [R3+URZ+0x30840], R2 ;  /* 0x03084002030085a7 */ /* 0x000e64000800007f */
[----:B-1----:R-:W-:Y:S05]  /*13500*/  @!P0 BRA `(.L_x_1096) ;  /* 0xfffffffc00ec8947 */ /* 0x002fea000383ffff */
[----:B------:R-:W-:Y:S05]  /*13510*/  BRA `(.L_x_1137) ;  /* 0xffffffd000807947 */ /* 0x000fea000383ffff */
.L_x_1097:
        /* <DEDUP_REMOVED lines=8> */
.L_x_1139:
[----:B------:R-:W-:Y:S05]  /*135a0*/  BSYNC B0 ;  /* 0x0000000000007941 */ /* 0x000fea0003800000 */
.L_x_1138:
[----:B------:R-:W-:Y:S01]  /*135b0*/  IMAD.MOV.U32 R13, RZ, RZ, R6 ;  /* 0x000000ffff0d7224 */ /* 0x000fe200078e0006 */
[----:B------:R-:W-:Y:S01]  /*135c0*/  MOV R11, 0x181f ;  /* 0x0000181f000b7802 */ /* 0x000fe20000000f00 */
[----:B------:R-:W-:Y:S01]  /*135d0*/  IMAD.MOV.U32 R12, RZ, RZ, RZ ;  /* 0x000000ffff0c7224 */ /* 0x000fe200078e00ff */
[----:B------:R-:W-:Y:S01]  /*135e0*/  @P0 LEA R9, R30, UR45, 0x1 ;  /* 0x0000002d1e090c11 */ /* 0x000fe2000f8e08ff */
[----:B------:R-:W-:Y:S02]  /*135f0*/  IMAD.MOV.U32 R15, RZ, RZ, -0x1 ;  /* 0xffffffffff0f7424 */ /* 0x000fe400078e00ff */
[----:B------:R-:W-:-:S07]  /*13600*/  IMAD.MOV.U32 R3, RZ, RZ, R14 ;  /* 0x000000ffff037224 */ /* 0x000fce00078e000e */
[----:B------:R-:W-:Y:S05]  /*13610*/  WARPSYNC.COLLECTIVE R15, `(.L_x_1140) ;  /* 0x000000000f087348 */ /* 0x000fea0003c00000 */
[----:B------:R0:W1:Y:S02]  /*13620*/  SHFL.IDX P6, R14, R13, R12, R11 ;  /* 0x0000000c0d0e7389 */ /* 0x00006400000c000b */
[----:B01----:R-:W-:Y:S01]  /*13630*/  ENDCOLLECTIVE ;  /* 0x000000000000791b */ /* 0x003fe20003800000 */
.L_x_1140:
[----:B------:R-:W-:Y:S02]  /*13640*/  IMAD.MOV.U32 R13, RZ, RZ, R7 ;  /* 0x000000ffff0d7224 */ /* 0x000fe400078e0007 */
[----:B------:R-:W-:Y:S02]  /*13650*/  IMAD.MOV.U32 R12, RZ, RZ, 0x1 ;  /* 0x00000001ff0c7424 */ /* 0x000fe400078e00ff */
[----:B------:R-:W-:-:S07]  /*13660*/  IMAD.MOV.U32 R2, RZ, RZ, R14 ;  /* 0x000000ffff027224 */ /* 0x000fce00078e000e */
[----:B------:R-:W-:Y:S05]  /*13670*/  WARPSYNC.COLLECTIVE R15, `(.L_x_1141) ;  /* 0x000000000f087348 */ /* 0x000fea0003c00000 */
[----:B------:R0:W1:Y:S02]  /*13680*/  SHFL.IDX P6, R14, R13, R12, R11 ;  /* 0x0000000c0d0e7389 */ /* 0x00006400000c000b */
[----:B01----:R-:W-:Y:S01]  /*13690*/  ENDCOLLECTIVE ;  /* 0x000000000000791b */ /* 0x003fe20003800000 */
.L_x_1141:
[----:B------:R-:W-:-:S05]  /*136a0*/  @P0 IMAD.WIDE.U32 R2, R25, 0x2, R2 ;  /* 0x0000000219020825 */ /* 0x000fca00078e0002 */
[----:B------:R-:W-:Y:S01]  /*136b0*/  @!PT LDS RZ, [RZ] ;  /* 0x00000000fffff984 */ /* 0x000fe20000000800 */
[----:B------:R-:W-:Y:S01]  /*136c0*/  @!PT LDS RZ, [RZ] ;  /* 0x00000000fffff984 */ /* 0x000fe20000000800 */
[----:B------:R-:W-:Y:S01]  /*136d0*/  @!PT LDS RZ, [RZ] ;  /* 0x00000000fffff984 */ /* 0x000fe20000000800 */
[----:B------:R0:W-:Y:S04]  /*136e0*/  @P0 LDGSTS.E.BYPASS.LTC128B.128 [R9+0x20400], desc[UR60][R2.64], !P4 ;  /* 0x2040000002090fae */ /* 0x0001e8000e101d7c */
[----:B------:R0:W-:Y:S01]  /*136f0*/  @P0 LDGSTS.E.BYPASS.LTC128B.128 [R9+0x22400], desc[UR60][R2.64+0x80], !P3 ;  /* 0x2240008002090fae */ /* 0x0001e2000d901d7c */
[----:B------:R-:W-:-:S03]  /*13700*/  IMAD.MOV.U32 R13, RZ, RZ, R6 ;  /* 0x000000ffff0d7224 */ /* 0x000fc600078e0006 */
[----:B------:R0:W-:Y:S04]  /*13710*/  @P0 LDGSTS.E.BYPASS.LTC128B.128 [R9+0x24400], desc[UR60][R2.64+0x100], !P2 ;  /* 0x2440010002090fae */ /* 0x0001e8000d101d7c */
[----:B------:R0:W-:Y:S01]  /*13720*/  @P0 LDGSTS.E.BYPASS.LTC128B.128 [R9+0x26400], desc[UR60][R2.64+0x180], !P1 ;  /* 0x2640018002090fae */ /* 0x0001e2000c901d7c */
[----:B------:R-:W-:Y:S02]  /*13730*/  ISETP.GE.AND P0, PT, R0, 0x11, PT ;  /* 0x000000110000780c */ /* 0x000fe40003f06270 */
[----:B------:R-:W-:-:S11]  /*13740*/  MOV R5, R14 ;  /* 0x0000000e00057202 */ /* 0x000fd60000000f00 */
[----:B0-----:R-:W-:Y:S05]  /*13750*/  WARPSYNC.COLLECTIVE R15, `(.L_x_1142) ;  /* 0x000000000f087348 */ /* 0x001fea0003c00000 */
[----:B------:R1:W2:Y:S02]  /*13760*/  SHFL.IDX P6, R14, R13, R12, R11 ;  /* 0x0000000c0d0e7389 */ /* 0x0002a400000c000b */
[----:B012---:R-:W-:Y:S01]  /*13770*/  ENDCOLLECTIVE ;  /* 0x000000000000791b */ /* 0x007fe20003800000 */
.L_x_1142:
[----:B------:R-:W-:Y:S01]  /*13780*/  @P0 LEA R21, R30, UR45, 0x1 ;  /* 0x0000002d1e150c11 */ /* 0x000fe2000f8e08ff */
[----:B------:R-:W-:Y:S02]  /*13790*/  IMAD.MOV.U32 R13, RZ, RZ, R7 ;  /* 0x000000ffff0d7224 */ /* 0x000fe400078e0007 */
[----:B------:R-:W-:Y:S02]  /*137a0*/  IMAD.MOV.U32 R12, RZ, RZ, 0x2 ;  /* 0x00000002ff0c7424 */ /* 0x000fe400078e00ff */
[----:B------:R-:W-:-:S07]  /*137b0*/  IMAD.MOV.U32 R4, RZ, RZ, R14 ;  /* 0x000000ffff047224 */ /* 0x000fce00078e000e */
[----:B------:R-:W-:Y:S05]  /*137c0*/  WARPSYNC.COLLECTIVE R15, `(.L_x_1143) ;  /* 0x000000000f087348 */ /* 0x000fea0003c00000 */
[----:B------:R0:W1:Y:S02]  /*137d0*/  SHFL.IDX P6, R14, R13, R12, R11 ;  /* 0x0000000c0d0e7389 */ /* 0x00006400000c000b */
[----:B01----:R-:W-:Y:S01]  /*137e0*/  ENDCOLLECTIVE ;  /* 0x000000000000791b */ /* 0x003fe20003800000 */
.L_x_1143:
        /* <DEDUP_REMOVED lines=14> */
.L_x_1144:
[----:B------:R-:W-:Y:S01]  /*138d0*/  @P0 LEA R9, R30, UR45, 0x1 ;  /* 0x0000002d1e090c11 */ /* 0x000fe2000f8e08ff */
[----:B------:R-:W-:Y:S02]  /*138e0*/  IMAD.MOV.U32 R13, RZ, RZ, R7 ;  /* 0x000000ffff0d7224 */ /* 0x000fe400078e0007 */
[----:B------:R-:W-:Y:S02]  /*138f0*/  IMAD.MOV.U32 R12, RZ, RZ, 0x3 ;  /* 0x00000003ff0c7424 */ /* 0x000fe400078e00ff */
[----:B------:R-:W-:-:S07]  /*13900*/  IMAD.MOV.U32 R2, RZ, RZ, R14 ;  /* 0x000000ffff027224 */ /* 0x000fce00078e000e */
[----:B------:R-:W-:Y:S05]  /*13910*/  WARPSYNC.COLLECTIVE R15, `(.L_x_1145) ;  /* 0x000000000f087348 */ /* 0x000fea0003c00000 */
[----:B------:R0:W1:Y:S02]  /*13920*/  SHFL.IDX P6, R14, R13, R12, R11 ;  /* 0x0000000c0d0e7389 */ /* 0x00006400000c000b */
[----:B01----:R-:W-:Y:S01]  /*13930*/  ENDCOLLECTIVE ;  /* 0x000000000000791b */ /* 0x003fe20003800000 */
.L_x_1145:
        /* <DEDUP_REMOVED lines=9> */
[----:B------:R-:W-:-:S07]  /*139d0*/  MOV R4, R14 ;  /* 0x0000000e00047202 */ /* 0x000fce0000000f00 */
[----:B0-----:R-:W-:Y:S05]  /*139e0*/  WARPSYNC.COLLECTIVE R15, `(.L_x_1146) ;  /* 0x000000000f087348 */ /* 0x001fea0003c00000 */
[----:B------:R1:W2:Y:S02]  /*139f0*/  SHFL.IDX P6, R14, R13, R12, R11 ;  /* 0x0000000c0d0e7389 */ /* 0x0002a400000c000b */
[----:B012---:R-:W-:Y:S01]  /*13a00*/  ENDCOLLECTIVE ;  /* 0x000000000000791b */ /* 0x007fe20003800000 */
.L_x_1146:
[----:B------:R-:W-:Y:S05]  /*13a10*/  BRA `(.L_x_1147) ;  /* 0xffffffd000407947 */ /* 0x000fea000383ffff */
.L_x_1100:
[----:B------:R-:W-:Y:S01]  /*13a20*/  IMAD.MOV.U32 R13, RZ, RZ, R6 ;  /* 0x000000ffff0d7224 */ /* 0x000fe200078e0006 */
[----:B------:R-:W-:Y:S01]  /*13a30*/  MOV R15, 0xffffffff ;  /* 0xffffffff000f7802 */ /* 0x000fe20000000f00 */
[----:B------:R-:W-:Y:S02]  /*13a40*/  IMAD.MOV.U32 R12, RZ, RZ, RZ ;  /* 0x000000ffff0c7224 */ /* 0x000fe400078e00ff */
[----:B------:R-:W-:Y:S02]  /*13a50*/  IMAD.MOV.U32 R11, RZ, RZ, 0x181f ;  /* 0x0000181fff0b7424 */ /* 0x000fe400078e00ff */
[----:B------:R-:W-:-:S07]  /*13a60*/  VIADD R8, R28, UR40 ;  /* 0x000000281c087c36 */ /* 0x000fce0008000000 */
[----:B------:R-:W-:Y:S05]  /*13a70*/  WARPSYNC.COLLECTIVE R15, `(.L_x_1148) ;  /* 0x000000000f087348 */ /* 0x000fea0003c00000 */
[----:B------:R0:W1:Y:S02]  /*13a80*/  SHFL.IDX P6, R14, R13, R12, R11 ;  /* 0x0000000c0d0e7389 */ /* 0x00006400000c000b */
[----:B01----:R-:W-:Y:S01]  /*13a90*/  ENDCOLLECTIVE ;  /* 0x000000000000791b */ /* 0x003fe20003800000 */
.L_x_1148:
[----:B------:R-:W-:Y:S01]  /*13aa0*/  IADD3 R4, R8, 0x10, RZ ;  /* 0x0000001008047810 */ /* 0x000fe20007ffe0ff */
[----:B------:R-:W-:Y:S02]  /*13ab0*/  IMAD.MOV.U32 R13, RZ, RZ, R0 ;  /* 0x000000ffff0d7224 */ /* 0x000fe400078e0000 */
[----:B------:R-:W-:-:S07]  /*13ac0*/  IMAD.MOV.U32 R3, RZ, RZ, R14 ;  /* 0x000000ffff037224 */ /* 0x000fce00078e000e */
[----:B------:R-:W-:Y:S05]  /*13ad0*/  WARPSYNC.COLLECTIVE R15, `(.L_x_1149) ;  /* 0x000000000f087348 */ /* 0x000fea0003c00000 */
[----:B------:R0:W1:Y:S02]  /*13ae0*/  SHFL.IDX P6, R14, R13, R12, R11 ;  /* 0x0000000c0d0e7389 */ /* 0x00006400000c000b */
[----:B01----:R-:W-:Y:S01]  /*13af0*/  ENDCOLLECTIVE ;  /* 0x000000000000791b */ /* 0x003fe20003800000 */
.L_x_1149:
[----:B------:R-:W-:Y:S02]  /*13b00*/  ULDC UR4, c[0x0][0x288] ;  /* 0x0000a20000047ab9 */ /* 0x000fe40000000800 */
[----:B------:R-:W-:-:S05]  /*13b10*/  IMAD R7, R7, UR4, RZ ;  /* 0x0000000407077c24 */ /* 0x000fca000f8e02ff */
[----:B------:R-:W-:Y:S01]  /*13b20*/  ISETP.GE.AND P0, PT, R8, R7, PT ;  /* 0x000000070800720c */ /* 0x000fe20003f06270 */
[----:B------:R-:W-:Y:S02]  /*13b30*/  IMAD.MOV.U32 R13, RZ, RZ, R6 ;  /* 0x000000ffff0d7224 */ /* 0x000fe400078e0006 */
[----:B------:R-:W-:-:S10]  /*13b40*/  IMAD.MOV.U32 R12, RZ, RZ, 0x1 ;  /* 0x00000001ff0c7424 */ /* 0x000fd400078e00ff */
[----:B------:R-:W-:Y:S01]  /*13b50*/  @!P0 LEA R9, R30, UR45, 0x1 ;  /* 0x0000002d1e098c11 */ /* 0x000fe2000f8e08ff */
[----:B------:R-:W-:-:S07]  /*13b60*/  IMAD.MOV.U32 R2, RZ, RZ, R14 ;  /* 0x000000ffff027224 */ /* 0x000fce00078e000e */
[----:B------:R-:W-:Y:S05]  /*13b70*/  WARPSYNC.COLLECTIVE R15, `(.L_x_1150) ;  /* 0x000000000f087348 */ /* 0x000fea0003c00000 */
[----:B------:R0:W1:Y:S02]  /*13b80*/  SHFL.IDX P6, R14, R13, R12, R11 ;  /* 0x0000000c0d0e7389 */ /* 0x00006400000c000b */
[----:B01----:R-:W-:Y:S01]  /*13b90*/  ENDCOLLECTIVE ;  /* 0x000000000000791b */ /* 0x003fe20003800000 */
.L_x_1150:
[----:B------:R-:W-:-:S05]  /*13ba0*/  @!P0 IMAD.WIDE.U32 R2, R25, 0x2, R2 ;  /* 0x0000000219028825 */ /* 0x000fca00078e0002 */
        /* <DEDUP_REMOVED lines=8> */
[----:B------:R-:W-:Y:S01]  /*13c30*/  ISETP.GE.AND P0, PT, R4, R7, PT ;  /* 0x000000070400720c */ /* 0x000fe20003f06270 */
[----:B------:R-:W-:-:S12]  /*13c40*/  IMAD.MOV.U32 R5, RZ, RZ, R14 ;  /* 0x000000ffff057224 */ /* 0x000fd800078e000e */
[----:B0-----:R-:W-:Y:S05]  /*13c50*/  WARPSYNC.COLLECTIVE R15, `(.L_x_1151) ;  /* 0x000000000f087348 */ /* 0x001fea0003c00000 */
[----:B------:R1:W2:Y:S02]  /*13c60*/  SHFL.IDX P6, R14, R13, R12, R11 ;  /* 0x0000000c0d0e7389 */ /* 0x0002a400000c000b */
[----:B012---:R-:W-:Y:S01]  /*13c70*/  ENDCOLLECTIVE ;  /* 0x000000000000791b */ /* 0x007fe20003800000 */
.L_x_1151:
[----:B------:R-:W-:Y:S01]  /*13c80*/  VIADD R2, R8, 0x20 ;  /* 0x0000002008027836 */ /* 0x000fe20000000000 */
[----:B------:R-:W-:Y:S01]  /*13c90*/  @!P0 LEA R21, R30, UR45, 0x1 ;  /* 0x0000002d1e158c11 */ /* 0x000fe2000f8e08ff */
[----:B------:R-:W-:Y:S02]  /*13ca0*/  IMAD.MOV.U32 R13, RZ, RZ, R6 ;  /* 0x000000ffff0d7224 */ /* 0x000fe400078e0006 */
[----:B------:R-:W-:Y:S01]  /*13cb0*/  IMAD.MOV.U32 R12, RZ, RZ, 0x2 ;  /* 0x00000002ff0c7424 */ /* 0x000fe200078e00ff */
[----:B------:R-:W-:-:S07]  /*13cc0*/  MOV R4, R14 ;  /* 0x0000000e00047202 */ /* 0x000fce0000000f00 */
[----:B------:R-:W-:Y:S05]  /*13cd0*/  WARPSYNC.COLLECTIVE R15, `(.L_x_1152) ;  /* 0x000000000f087348 */ /* 0x000fea0003c00000 */
[----:B------:R0:W1:Y:S02]  /*13ce0*/  SHFL.IDX P6, R14, R13, R12, R11 ;  /* 0x0000000c0d0e7389 */ /* 0x00006400000c000b */
[----:B01----:R-:W-:Y:S01]  /*13cf0*/  ENDCOLLECTIVE ;  /* 0x000000000000791b */ /* 0x003fe20003800000 */
.L_x_1152:
[----:B------:R-:W-:-:S05]  /*13d00*/  @!P0 IMAD.WIDE.U32 R4, R25, 0x2, R4 ;  /* 0x0000000219048825 */ /* 0x000fca00078e0004 */
[----:B------:R-:W-:Y:S01]  /*13d10*/  @!PT LDS RZ, [RZ] ;  /* 0x00000000fffff984 */ /* 0x000fe20000000800 */
[----:B------:R-:W-:Y:S01]  /*13d20*/  @!PT LDS RZ, [RZ] ;  /* 0x00000000fffff984 */ /* 0x000fe20000000800 */
[----:B------:R-:W-:Y:S01]  /*13d30*/  @!PT LDS RZ, [RZ] ;  /* 0x00000000fffff984 */ /* 0x000fe20000000800 */
[----:B------:R0:W-:Y:S04]  /*13d40*/  @!P0 LDGSTS.E.BYPASS.LTC128B.128 [R21+0x10c00], desc[UR60][R4.64], !P4 ;  /* 0x10c0000004158fae */ /* 0x0001e8000e101d7c */
[----:B------:R0:W-:Y:S01]  /*13d50*/  @!P0 LDGSTS.E.BYPASS.LTC128B.128 [R21+0x14c00], desc[UR60][R4.64+0x80], !P3 ;  /* 0x14c0008004158fae */ /* 0x0001e2000d901d7c */
[----:B------:R-:W-:-:S03]  /*13d60*/  MOV R13, R0 ;  /* 0x00000000000d7202 */ /* 0x000fc60000000f00 */
[----:B------:R0:W-:Y:S04]  /*13d70*/  @!P0 LDGSTS.E.BYPASS.LTC128B.128 [R21+0x18c00], desc[UR60][R4.64+0x100], !P2 ;  /* 0x18c0010004158fae */ /* 0x0001e8000d101d7c */
[----:B------:R0:W-:Y:S01]  /*13d80*/  @!P0 LDGSTS.E.BYPASS.LTC128B.128 [R21+0x1cc00], desc[UR60][R4.64+0x180], !P1 ;  /* 0x1cc0018004158fae */ /* 0x0001e2000c901d7c */
[----:B------:R-:W-:Y:S01]  /*13d90*/  ISETP.GE.AND P0, PT, R2, R7, PT ;  /* 0x000000070200720c */ /* 0x000fe20003f06270 */
[----:B------:R-:W-:-:S12]  /*13da0*/  IMAD.MOV.U32 R3, RZ, RZ, R14 ;  /* 0x000000ffff037224 */ /* 0x000fd800078e000e */
[----:B0-----:R-:W-:Y:S05]  /*13db0*/  WARPSYNC.COLLECTIVE R15, `(.L_x_1153) ;  /* 0x000000000f087348 */ /* 0x001fea0003c00000 */
[----:B------:R1:W2:Y:S02]  /*13dc0*/  SHFL.IDX P6, R14, R13, R12, R11 ;  /* 0x0000000c0d0e7389 */ /* 0x0002a400000c000b */
[----:B012---:R-:W-:Y:S01]  /*13dd0*/  ENDCOLLECTIVE ;  /* 0x000000000000791b */ /* 0x007fe20003800000 */
.L_x_1153:
[----:B------:R-:W-:Y:S01]  /*13de0*/  VIADD R4, R8, 0x30 ;  /* 0x0000003008047836 */ /* 0x000fe20000000000 */
[----:B------:R-:W-:Y:S01]  /*13df0*/  @!P0 LEA R9, R30, UR45, 0x1 ;  /* 0x0000002d1e098c11 */ /* 0x000fe2000f8e08ff */
[----:B------:R-:W-:Y:S02]  /*13e00*/  IMAD.MOV.U32 R13, RZ, RZ, R6 ;  /* 0x000000ffff0d7224 */ /* 0x000fe400078e0006 */
[----:B------:R-:W-:Y:S02]  /*13e10*/  IMAD.MOV.U32 R12, RZ, RZ, 0x3 ;  /* 0x00000003ff0c7424 */ /* 0x000fe400078e00ff */
[----:B------:R-:W-:-:S07]  /*13e20*/  IMAD.MOV.U32 R2, RZ, RZ, R14 ;  /* 0x000000ffff027224 */ /* 0x000fce00078e000e */
[----:B------:R-:W-:Y:S05]  /*13e30*/  WARPSYNC.COLLECTIVE R15, `(.L_x_1154) ;  /* 0x000000000f087348 */ /* 0x000fea0003c00000 */
[----:B------:R0:W1:Y:S02]  /*13e40*/  SHFL.IDX P6, R14, R13, R12, R11 ;  /* 0x0000000c0d0e7389 */ /* 0x00006400000c000b */
[----:B01----:R-:W-:Y:S01]  /*13e50*/  ENDCOLLECTIVE ;  /* 0x000000000000791b */ /* 0x003fe20003800000 */
.L_x_1154:
        /* <DEDUP_REMOVED lines=9> */
[----:B------:R-:W-:Y:S02]  /*13ef0*/  ISETP.GE.AND P0, PT, R4, R7, PT ;  /* 0x000000070400720c */ /* 0x000fe40003f06270 */
[----:B------:R-:W-:-:S11]  /*13f00*/  MOV R5, R14 ;  /* 0x0000000e00057202 */ /* 0x000fd60000000f00 */
[----:B0-----:R-:W-:Y:S05]  /*13f10*/  WARPSYNC.COLLECTIVE R15, `(.L_x_1155) ;  /* 0x000000000f087348 */ /* 0x001fea0003c00000 */
[----:B------:R1:W2:Y:S02]  /*13f20*/  SHFL.IDX P6, R14, R13, R12, R11 ;  /* 0x0000000c0d0e7389 */ /* 0x0002a400000c000b */
[----:B012---:R-:W-:Y:S01]  /*13f30*/  ENDCOLLECTIVE ;  /* 0x000000000000791b */ /* 0x007fe20003800000 */
.L_x_1155:
[----:B------:R-:W-:Y:S01]  /*13f40*/  VIADD R2, R8, 0x40 ;  /* 0x0000004008027836 */ /* 0x000fe20000000000 */
[----:B------:R-:W-:Y:S01]  /*13f50*/  @!P0 LEA R21, R30, UR45, 0x1 ;  /* 0x0000002d1e158c11 */ /* 0x000fe2000f8e08ff */
[----:B------:R-:W-:Y:S01]  /*13f60*/  IMAD.MOV.U32 R13, RZ, RZ, R6 ;  /* 0x000000ffff0d7224 */ /* 0x000fe200078e0006 */
[----:B------:R-:W-:Y:S01]  /*13f70*/  MOV R12, 0x4 ;  /* 0x00000004000c7802 */ /* 0x000fe20000000f00 */
[----:B------:R-:W-:-:S07]  /*13f80*/  IMAD.MOV.U32 R4, RZ, RZ, R14 ;  /* 0x000000ffff047224 */ /* 0x000fce00078e000e */
[----:B------:R-:W-:Y:S05]  /*13f90*/  WARPSYNC.COLLECTIVE R15, `(.L_x_1156) ;  /* 0x000000000f087348 */ /* 0x000fea0003c00000 */
[----:B------:R0:W1:Y:S02]  /*13fa0*/  SHFL.IDX P6, R14, R13, R12, R11 ;  /* 0x0000000c0d0e7389 */ /* 0x00006400000c000b */
[----:B01----:R-:W-:Y:S01]  /*13fb0*/  ENDCOLLECTIVE ;  /* 0x000000000000791b */ /* 0x003fe20003800000 */
.L_x_1156:
        /* <DEDUP_REMOVED lines=14> */
.L_x_1157:
[----:B------:R-:W-:Y:S01]  /*140a0*/  VIADD R4, R8, 0x50 ;  /* 0x0000005008047836 */ /* 0x000fe20000000000 */
[----:B------:R-:W-:Y:S02]  /*140b0*/  @!P0 LEA R9, R30, UR45, 0x1 ;  /* 0x0000002d1e098c11 */ /* 0x000fe4000f8e08ff */
[----:B------:R-:W-:Y:S01]  /*140c0*/  MOV R13, R6 ;  /* 0x00000006000d7202 */ /* 0x000fe20000000f00 */
[----:B------:R-:W-:Y:S02]  /*140d0*/  IMAD.MOV.U32 R12, RZ, RZ, 0x5 ;  /* 0x00000005ff0c7424 */ /* 0x000fe400078e00ff */
[----:B------:R-:W-:-:S07]  /*140e0*/  IMAD.MOV.U32 R2, RZ, RZ, R14 ;  /* 0x000000ffff027224 */ /* 0x000fce00078e000e */
[----:B------:R-:W-:Y:S05]  /*140f0*/  WARPSYNC.COLLECTIVE R15, `(.L_x_1158) ;  /* 0x000000000f087348 */ /* 0x000fea0003c00000 */
[----:B------:R0:W1:Y:S02]  /*14100*/  SHFL.IDX P6, R14, R13, R12, R11 ;  /* 0x0000000c0d0e7389 */ /* 0x00006400000c000b */
[----:B01----:R-:W-:Y:S01]  /*14110*/  ENDCOLLECTIVE ;  /* 0x000000000000791b */ /* 0x003fe20003800000 */
.L_x_1158:
        /* <DEDUP_REMOVED lines=14> */
.L_x_1159:
[----:B------:R-:W-:Y:S02]  /*14200*/  IADD3 R2, R8, 0x60, RZ ;  /* 0x0000006008027810 */ /* 0x000fe40007ffe0ff */
[----:B------:R-:W-:Y:S01]  /*14210*/  @!P0 LEA R21, R30, UR45, 0x1 ;  /* 0x0000002d1e158c11 */ /* 0x000fe2000f8e08ff */
[----:B------:R-:W-:Y:S02]  /*14220*/  IMAD.MOV.U32 R13, RZ, RZ, R6 ;  /* 0x000000ffff0d7224 */ /* 0x000fe400078e0006 */
[----:B------:R-:W-:Y:S02]  /*14230*/  IMAD.MOV.U32 R12, RZ, RZ, 0x6 ;  /* 0x00000006ff0c7424 */ /* 0x000fe400078e00ff */
[----:B------:R-:W-:-:S07]  /*14240*/  IMAD.MOV.U32 R4, RZ, RZ, R14 ;  /* 0x000000ffff047224 */ /* 0x000fce00078e000e */
[----:B------:R-:W-:Y:S05]  /*14250*/  WARPSYNC.COLLECTIVE R15, `(.L_x_1160) ;  /* 0x000000000f087348 */ /* 0x000fea0003c00000 */
[----:B------:R0:W1:Y:S02]  /*14260*/  SHFL.IDX P6, R14, R13, R12, R11 ;  /* 0x0000000c0d0e7389 */ /* 0x00006400000c000b */
[----:B01----:R-:W-:Y:S01]  /*14270*/  ENDCOLLECTIVE ;  /* 0x000000000000791b */ /* 0x003fe20003800000 */
.L_x_1160:
        /* <DEDUP_REMOVED lines=14> */
.L_x_1161:
[----:B------:R-:W-:Y:S01]  /*14360*/  @!P0 LEA R9, R30, UR45, 0x1 ;  /* 0x0000002d1e098c11 */ /* 0x000fe2000f8e08ff */
[----:B------:R-:W-:Y:S02]  /*14370*/  IMAD.MOV.U32 R13, RZ, RZ, R6 ;  /* 0x000000ffff0d7224 */ /* 0x000fe400078e0006 */
[----:B------:R-:W-:Y:S01]  /*14380*/  IMAD.MOV.U32 R12, RZ, RZ, 0x7 ;  /* 0x00000007ff0c7424 */ /* 0x000fe200078e00ff */
[----:B------:R-:W-:-:S07]  /*14390*/  MOV R2, R14 ;  /* 0x0000000e00027202 */ /* 0x000fce0000000f00 */
[----:B------:R-:W-:Y:S05]  /*143a0*/  WARPSYNC.COLLECTIVE R15, `(.L_x_1162) ;  /* 0x000000000f087348 */ /* 0x000fea0003c00000 */
[----:B------:R0:W1:Y:S02]  /*143b0*/  SHFL.IDX P6, R14, R13, R12, R11 ;  /* 0x0000000c0d0e7389 */ /* 0x00006400000c000b */
[----:B01----:R-:W-:Y:S01]  /*143c0*/  ENDCOLLECTIVE ;  /* 0x000000000000791b */ /* 0x003fe20003800000 */
.L_x_1162:
        /* <DEDUP_REMOVED lines=13> */
.L_x_1163:
[----:B------:R-:W-:Y:S05]  /*144a0*/  BRA `(.L_x_1164) ;  /* 0xffffffd000347947 */ /* 0x000fea000383ffff */
.L_x_1103:
[----:B0-----:R-:W-:-:S04]  /*144b0*/  MOV R3, UR45 ;  /* 0x0000002d00037c02 */ /* 0x001fc80008000f00 */
[----:B------:R0:W1:Y:S03]  /*144c0*/  SYNCS.PHASECHK.TRANS64.TRYWAIT P0, [R3+URZ+0x30820], R0 ;  /* 0x03082000030075a7 */ /* 0x000066000800017f */
[----:B-1----:R-:W-:Y:S05]  /*144d0*/  @!P0 NANOSLEEP.SYNCS 0x989680 ;  /* 0x009896800000895d */ /* 0x002fea0003900000 */
[----:B------:R-:W1:Y:S02]  /*144e0*/  @!P0 SYNCS.PHASECHK.TRANS64 P0, [R3+URZ+0x30820], R0 ;  /* 0x03082000030085a7 */ /* 0x000e64000800007f */
[----:B-1----:R-:W-:Y:S05]  /*144f0*/  @!P0 BRA `(.L_x_1103) ;  /* 0xfffffffc00ec8947 */ /* 0x002fea000383ffff */
[----:B------:R-:W-:Y:S05]  /*14500*/  BRA `(.L_x_1165) ;  /* 0xffffffd000887947 */ /* 0x000fea000383ffff */
.L_x_1107:
[----:B0-----:R0:W1:Y:S02]  /*14510*/  SYNCS.PHASECHK.TRANS64.TRYWAIT P0, [R21+URZ+0x30840], R2 ;  /* 0x03084002150075a7 */ /* 0x001064000800017f */
[----:B-1----:R-:W-:Y:S05]  /*14520*/  @!P0 NANOSLEEP.SYNCS 0x989680 ;  /* 0x009896800000895d */ /* 0x002fea0003900000 */
[----:B------:R-:W1:Y:S02]  /*14530*/  @!P0 SYNCS.PHASECHK.TRANS64 P0, [R21+URZ+0x30840], R2 ;  /* 0x03084002150085a7 */ /* 0x000e64000800007f */
[----:B-1----:R-:W-:Y:S05]  /*14540*/  @!P0 BRA `(.L_x_1107) ;  /* 0xfffffffc00f08947 */ /* 0x002fea000383ffff */
[----:B------:R-:W-:Y:S05]  /*14550*/  BRA `(.L_x_1166) ;  /* 0xffffffd400707947 */ /* 0x000fea000383ffff */
.L_x_1108:
        /* <DEDUP_REMOVED lines=8> */
.L_x_1168:
[----:B------:R-:W-:Y:S05]  /*145e0*/  BSYNC B1 ;  /* 0x0000000000017941 */ /* 0x000fea0003800000 */
.L_x_1167:
[----:B------:R-:W-:Y:S01]  /*145f0*/  IMAD.MOV.U32 R13, RZ, RZ, R28 ;  /* 0x000000ffff0d7224 */ /* 0x000fe200078e001c */
[----:B------:R-:W-:Y:S01]  /*14600*/  MOV R15, 0xffffffff ;  /* 0xffffffff000f7802 */ /* 0x000fe20000000f00 */
[----:B------:R-:W-:Y:S01]  /*14610*/  IMAD.MOV.U32 R12, RZ, RZ, RZ ;  /* 0x000000ffff0c7224 */ /* 0x000fe200078e00ff */
[----:B------:R-:W-:Y:S01]  /*14620*/  MOV R3, R14 ;  /* 0x0000000e00037202 */ /* 0x000fe20000000f00 */
[----:B------:R-:W-:Y:S01]  /*14630*/  IMAD.MOV.U32 R11, RZ, RZ, 0x181f ;  /* 0x0000181fff0b7424 */ /* 0x000fe200078e00ff */
[----:B------:R-:W-:Y:S01]  /*14640*/  P2R R4, PR, RZ, 0x8 ;  /* 0x00000008ff047803 */ /* 0x000fe20000000000 */
[----:B------:R-:W-:Y:S01]  /*14650*/  IMAD.SHL.U32 R9, R25, 0x2, RZ ;  /* 0x0000000219097824 */ /* 0x000fe200078e00ff */
[----:B------:R-:W-:-:S13]  /*14660*/  LOP3.LUT P3, RZ, R16, 0x10, RZ, 0xc0, !PT ;  /* 0x0000001010ff7812 */ /* 0x000fda000786c0ff */
[----:B------:R-:W-:Y:S05]  /*14670*/  WARPSYNC.COLLECTIVE R15, `(.L_x_1169) ;  /* 0x000000000f087348 */ /* 0x000fea0003c00000 */
[----:B------:R0:W1:Y:S02]  /*14680*/  SHFL.IDX P6, R14, R13, R12, R11 ;  /* 0x0000000c0d0e7389 */ /* 0x00006400000c000b */
[----:B01----:R-:W-:Y:S01]  /*14690*/  ENDCOLLECTIVE ;  /* 0x000000000000791b */ /* 0x003fe20003800000 */
.L_x_1169:
[----:B------:R-:W-:Y:S02]  /*146a0*/  P2R R5, PR, RZ, 0x4 ;  /* 0x00000004ff057803 */ /* 0x000fe40000000000 */
[C---:B------:R-:W-:Y:S02]  /*146b0*/  LOP3.LUT P2, RZ, R16.reuse, 0x8, RZ, 0xc0, !PT ;  /* 0x0000000810ff7812 */ /* 0x040fe4000784c0ff */
[----:B------:R-:W-:Y:S02]  /*146c0*/  P2R R8, PR, RZ, 0x2 ;  /* 0x00000002ff087803 */ /* 0x000fe40000000000 */
[----:B------:R-:W-:Y:S02]  /*146d0*/  LOP3.LUT P1, RZ, R16, 0x4, RZ, 0xc0, !PT ;  /* 0x0000000410ff7812 */ /* 0x000fe4000782c0ff */
[----:B------:R-:W-:Y:S01]  /*146e0*/  LEA R29, R29, UR45, 0x1 ;  /* 0x0000002d1d1d7c11 */ /* 0x000fe2000f8e08ff */
[----:B------:R-:W-:Y:S02]  /*146f0*/  IMAD.MOV.U32 R13, RZ, RZ, R31 ;  /* 0x000000ffff0d7224 */ /* 0x000fe400078e001f */
[----:B------:R-:W-:Y:S01]  /*14700*/  IMAD.MOV.U32 R12, RZ, RZ, 0x1 ;  /* 0x00000001ff0c7424 */ /* 0x000fe200078e00ff */
[----:B------:R-:W-:-:S13]  /*14710*/  IADD3 R2, P0, R14, R9, RZ ;  /* 0x000000090e027210 */ /* 0x000fda0007f1e0ff */
[----:B------:R-:W-:Y:S05]  /*14720*/  WARPSYNC.COLLECTIVE R15, `(.L_x_1170) ;  /* 0x000000000f087348 */ /* 0x000fea0003c00000 */
[----:B------:R0:W1:Y:S02]  /*14730*/  SHFL.IDX P6, R14, R13, R12, R11 ;  /* 0x0000000c0d0e7389 */ /* 0x00006400000c000b */
[----:B01----:R-:W-:Y:S01]  /*14740*/  ENDCOLLECTIVE ;  /* 0x000000000000791b */ /* 0x003fe20003800000 */
.L_x_1170:
[----:B------:R-:W-:-:S05]  /*14750*/  IMAD.X R3, RZ, RZ, R3, P0 ;  /* 0x000000ffff037224 */ /* 0x000fca00000e0603 */
[----:B------:R-:W-:Y:S01]  /*14760*/  @!PT LDS RZ, [RZ] ;  /* 0x00000000fffff984 */ /* 0x000fe20000000800 */
[----:B------:R-:W-:Y:S01]  /*14770*/  @!PT LDS RZ, [RZ] ;  /* 0x00000000fffff984 */ /* 0x000fe20000000800 */
[----:B------:R-:W-:Y:S01]  /*14780*/  @!PT LDS RZ, [RZ] ;  /* 0x00000000fffff984 */ /* 0x000fe20000000800 */
[----:B------:R-:W-:Y:S04]  /*14790*/  LDGSTS.E.BYPASS.LTC128B.128 [R29+0x20400], desc[UR60][R2.64], !P3 ;  /* 0x20400000021d7fae */ /* 0x000fe8000d901d7c */
[----:B------:R-:W-:Y:S01]  /*147a0*/  LDGSTS.E.BYPASS.LTC128B.128 [R29+0x22400], desc[UR60][R2.64+0x80], !P2 ;  /* 0x22400080021d7fae */ /* 0x000fe2000d101d7c */
[----:B------:R-:W-:-:S03]  /*147b0*/  MOV R13, R28 ;  /* 0x0000001c000d7202 */ /* 0x000fc60000000f00 */
[----:B------:R-:W-:Y:S04]  /*147c0*/  LDGSTS.E.BYPASS.LTC128B.128 [R29+0x24400], desc[UR60][R2.64+0x100], !P1 ;  /* 0x24400100021d7fae */ /* 0x000fe8000c901d7c */
[----:B------:R0:W-:Y:S02]  /*147d0*/  LDGSTS.E.BYPASS.LTC128B.128 [R29+0x26400], desc[UR60][R2.64+0x180], !P5 ;  /* 0x26400180021d7fae */ /* 0x0001e4000e901d7c */
[----:B0-----:R-:W-:-:S07]  /*147e0*/  IMAD.MOV.U32 R3, RZ, RZ, R14 ;  /* 0x000000ffff037224 */ /* 0x001fce00078e000e */
[----:B------:R-:W-:Y:S05]  /*147f0*/  WARPSYNC.COLLECTIVE R15, `(.L_x_1171) ;  /* 0x000000000f087348 */ /* 0x000fea0003c00000 */
[----:B------:R0:W1:Y:S02]  /*14800*/  SHFL.IDX P6, R14, R13, R12, R11 ;  /* 0x0000000c0d0e7389 */ /* 0x00006400000c000b */
[----:B01----:R-:W-:Y:S01]  /*14810*/  ENDCOLLECTIVE ;  /* 0x000000000000791b */ /* 0x003fe20003800000 */
.L_x_1171:
[----:B------:R-:W-:Y:S02]  /*14820*/  IMAD.MOV.U32 R13, RZ, RZ, R31 ;  /* 0x000000ffff0d7224 */ /* 0x000fe400078e001f */
[----:B------:R-:W-:Y:S02]  /*14830*/  IMAD.MOV.U32 R12, RZ, RZ, 0x2 ;  /* 0x00000002ff0c7424 */ /* 0x000fe400078e00ff */
[----:B------:R-:W-:-:S07]  /*14840*/  IMAD.MOV.U32 R2, RZ, RZ, R14 ;  /* 0x000000ffff027224 */ /* 0x000fce00078e000e */
[----:B------:R-:W-:Y:S05]  /*14850*/  WARPSYNC.COLLECTIVE R15, `(.L_x_1172) ;  /* 0x000000000f087348 */ /* 0x000fea0003c00000 */
[----:B------:R0:W1:Y:S02]  /*14860*/  SHFL.IDX P6, R14, R13, R12, R11 ;  /* 0x0000000c0d0e7389 */ /* 0x00006400000c000b */
[----:B01----:R-:W-:Y:S01]  /*14870*/  ENDCOLLECTIVE ;  /* 0x000000000000791b */ /* 0x003fe20003800000 */
.L_x_1172:
[----:B------:R-:W-:-:S05]  /*14880*/  IADD3 R2, P0, R2, R9, RZ ;  /* 0x0000000902027210 */ /* 0x000fca0007f1e0ff */
[----:B------:R-:W-:-:S05]  /*14890*/  IMAD.X R3, RZ, RZ, R3, P0 ;  /* 0x000000ffff037224 */ /* 0x000fca00000e0603 */
[----:B------:R-:W-:Y:S01]  /*148a0*/  @!PT LDS RZ, [RZ] ;  /* 0x00000000fffff984 */ /* 0x000fe20000000800 */
[----:B------:R-:W-:Y:S01]  /*148b0*/  @!PT LDS RZ, [RZ] ;  /* 0x00000000fffff984 */ /* 0x000fe20000000800 */
[----:B------:R-:W-:Y:S01]  /*148c0*/  @!PT LDS RZ, [RZ] ;  /* 0x00000000fffff984 */ /* 0x000fe20000000800 */
[----:B------:R-:W-:Y:S01]  /*148d0*/  LDGSTS.E.BYPASS.LTC128B.128 [R29+0x20c00], desc[UR60][R2.64], !P3 ;  /* 0x20c00000021d7fae */ /* 0x000fe2000d901d7c */
[----:B------:R-:W-:-:S03]  /*148e0*/  IMAD.MOV.U32 R13, RZ, RZ, R28 ;  /* 0x000000ffff0d7224 */ /* 0x000fc600078e001c */
[----:B------:R-:W-:Y:S04]  /*148f0*/  LDGSTS.E.BYPASS.LTC128B.128 [R29+0x22c00], desc[UR60][R2.64+0x80], !P2 ;  /* 0x22c00080021d7fae */ /* 0x000fe8000d101d7c */
[----:B------:R-:W-:Y:S04]  /*14900*/  LDGSTS.E.BYPASS.LTC128B.128 [R29+0x24c00], desc[UR60][R2.64+0x100], !P1 ;  /* 0x24c00100021d7fae */ /* 0x000fe8000c901d7c */
[----:B------:R0:W-:Y:S02]  /*14910*/  LDGSTS.E.BYPASS.LTC128B.128 [R29+0x26c00], desc[UR60][R2.64+0x180], !P5 ;  /* 0x26c00180021d7fae */ /* 0x0001e4000e901d7c */
[----:B0-----:R-:W-:-:S07]  /*14920*/  MOV R3, R14 ;  /* 0x0000000e00037202 */ /* 0x001fce0000000f00 */
[----:B------:R-:W-:Y:S05]  /*14930*/  WARPSYNC.COLLECTIVE R15, `(.L_x_1173) ;  /* 0x000000000f087348 */ /* 0x000fea0003c00000 */
[----:B------:R0:W1:Y:S02]  /*14940*/  SHFL.IDX P6, R14, R13, R12, R11 ;  /* 0x0000000c0d0e7389 */ /* 0x00006400000c000b */
[----:B01----:R-:W-:Y:S01]  /*14950*/  ENDCOLLECTIVE ;  /* 0x000000000000791b */ /* 0x003fe20003800000 */
.L_x_1173:
[----:B------:R-:W-:Y:S01]  /*14960*/  IMAD.MOV.U32 R13, RZ, RZ, R31 ;  /* 0x000000ffff0d7224 */ /* 0x000fe200078e001f */
[----:B------:R-:W-:Y:S01]  /*14970*/  MOV R12, 0x3 ;  /* 0x00000003000c7802 */ /* 0x000fe20000000f00 */
[----:B------:R-:W-:-:S07]  /*14980*/  IMAD.MOV.U32 R2, RZ, RZ, R14 ;  /* 0x000000ffff027224 */ /* 0x000fce00078e000e */
[----:B------:R-:W-:Y:S05]  /*14990*/  WARPSYNC.COLLECTIVE R15, `(.L_x_1174) ;  /* 0x000000000f087348 */ /* 0x000fea0003c00000 */
[----:B------:R0:W1:Y:S02]  /*149a0*/  SHFL.IDX P6, R14, R13, R12, R11 ;  /* 0x0000000c0d0e7389 */ /* 0x00006400000c000b */
[----:B01----:R-:W-:Y:S01]  /*149b0*/  ENDCOLLECTIVE ;  /* 0x000000000000791b */ /* 0x003fe20003800000 */
.L_x_1174:
[----:B------:R-:W-:-:S05]  /*149c0*/  IADD3 R2, P0, R2, R9, RZ ;  /* 0x0000000902027210 */ /* 0x000fca0007f1e0ff */
[----:B------:R-:W-:-:S05]  /*149d0*/  IMAD.X R3, RZ, RZ, R3, P0 ;  /* 0x000000ffff037224 */ /* 0x000fca00000e0603 */
[----:B------:R-:W-:Y:S01]  /*149e0*/  @!PT LDS RZ, [RZ] ;  /* 0x00000000fffff984 */ /* 0x000fe20000000800 */
[----:B------:R-:W-:Y:S01]  /*149f0*/  @!PT LDS RZ, [RZ] ;  /* 0x00000000fffff984 */ /* 0x000fe20000000800 */
[----:B------:R-:W-:Y:S01]  /*14a00*/  @!PT LDS RZ, [RZ] ;  /* 0x00000000fffff984 */ /* 0x000fe20000000800 */
[----:B------:R0:W-:Y:S01]  /*14a10*/  LDGSTS.E.BYPASS.LTC128B.128 [R29+0x21400], desc[UR60][R2.64], !P3 ;  /* 0x21400000021d7fae */ /* 0x0001e2000d901d7c */
[----:B------:R-:W-:Y:S01]  /*14a20*/  IMAD.MOV.U32 R13, RZ, RZ, R28 ;  /* 0x000000ffff0d7224 */ /* 0x000fe200078e001c */
[----:B------:R-:W-:Y:S02]  /*14a30*/  ISETP.NE.AND P3, PT, R4, RZ, PT ;  /* 0x000000ff0400720c */ /* 0x000fe40003f65270 */
[----:B------:R0:W-:Y:S01]  /*14a40*/  LDGSTS.E.BYPASS.LTC128B.128 [R29+0x23400], desc[UR60][R2.64+0x80], !P2 ;  /* 0x23400080021d7fae */ /* 0x0001e2000d101d7c */
[----:B------:R-:W-:-:S03]  /*14a50*/  ISETP.NE.AND P2, PT, R5, RZ, PT ;  /* 0x000000ff0500720c */ /* 0x000fc60003f45270 */
[----:B------:R0:W-:Y:S01]  /*14a60*/  LDGSTS.E.BYPASS.LTC128B.128 [R29+0x25400], desc[UR60][R2.64+0x100], !P1 ;  /* 0x25400100021d7fae */ /* 0x0001e2000c901d7c */
[----:B------:R-:W-:Y:S01]  /*14a70*/  ISETP.NE.AND P1, PT, R8, RZ, PT ;  /* 0x000000ff0800720c */ /* 0x000fe20003f25270 */
[----:B------:R-:W-:Y:S02]  /*14a80*/  IMAD.MOV.U32 R31, RZ, RZ, R14 ;  /* 0x000000ffff1f7224 */ /* 0x000fe400078e000e */
[----:B------:R0:W-:Y:S10]  /*14a90*/  LDGSTS.E.BYPASS.LTC128B.128 [R29+0x27400], desc[UR60][R2.64+0x180], !P5 ;  /* 0x27400180021d7fae */ /* 0x0001f4000e901d7c */
[----:B0-----:R-:W-:Y:S05]  /*14aa0*/  WARPSYNC.COLLECTIVE R15, `(.L_x_1175) ;  /* 0x000000000f087348 */ /* 0x001fea0003c00000 */
[----:B------:R1:W2:Y:S02]  /*14ab0*/  SHFL.IDX P6, R14, R13, R12, R11 ;  /* 0x0000000c0d0e7389 */ /* 0x0002a400000c000b */
[----:B012---:R-:W-:Y:S01]  /*14ac0*/  ENDCOLLECTIVE ;  /* 0x000000000000791b */ /* 0x007fe20003800000 */
.L_x_1175:
[----:B------:R-:W-:Y:S05]  /*14ad0*/  BRA `(.L_x_1176) ;  /* 0xffffffd400107947 */ /* 0x000fea000383ffff */
.L_x_1113:
[----:B0-----:R0:W2:Y:S02]  /*14ae0*/  SYNCS.PHASECHK.TRANS64.TRYWAIT P0, [R4+URZ+0x30860], R3 ;  /* 0x03086003040075a7 */ /* 0x0010a4000800017f */
[----:B--2---:R-:W-:Y:S05]  /*14af0*/  @!P0 NANOSLEEP.SYNCS 0x989680 ;  /* 0x009896800000895d */ /* 0x004fea0003900000 */
[----:B------:R-:W2:Y:S02]  /*14b00*/  @!P0 SYNCS.PHASECHK.TRANS64 P0, [R4+URZ+0x30860], R3 ;  /* 0x03086003040085a7 */ /* 0x000ea4000800007f */
[----:B--2---:R-:W-:Y:S05]  /*14b10*/  @!P0 BRA `(.L_x_1113) ;  /* 0xfffffffc00f08947 */ /* 0x004fea000383ffff */
[----:B------:R-:W-:Y:S05]  /*14b20*/  BRA `(.L_x_1177) ;  /* 0xffffffd400887947 */ /* 0x000fea000383ffff */
.L_x_1114:
        /* <DEDUP_REMOVED lines=8> */
.L_x_1179:
[----:B------:R-:W-:Y:S05]  /*14bb0*/  BSYNC B1 ;  /* 0x0000000000017941 */ /* 0x000fea0003800000 */
.L_x_1178:
[----:B------:R-:W-:Y:S01]  /*14bc0*/  IMAD.MOV.U32 R13, RZ, RZ, R17 ;  /* 0x000000ffff0d7224 */ /* 0x000fe200078e0011 */
[----:B------:R-:W-:Y:S01]  /*14bd0*/  MOV R11, 0x181f ;  /* 0x0000181f000b7802 */ /* 0x000fe20000000f00 */
[----:B------:R-:W-:Y:S01]  /*14be0*/  IMAD.MOV.U32 R12, RZ, RZ, RZ ;  /* 0x000000ffff0c7224 */ /* 0x000fe200078e00ff */
[----:B------:R-:W-:Y:S01]  /*14bf0*/  LEA R5, R5, UR45, 0x1 ;  /* 0x0000002d05057c11 */ /* 0x000fe2000f8e08ff */
[----:B------:R-:W-:Y:S02]  /*14c00*/  IMAD.MOV.U32 R15, RZ, RZ, -0x1 ;  /* 0xffffffffff0f7424 */ /* 0x000fe400078e00ff */
[----:B------:R-:W-:-:S07]  /*14c10*/  IMAD.MOV.U32 R3, RZ, RZ, R14 ;  /* 0x000000ffff037224 */ /* 0x000fce00078e000e */
[----:B------:R-:W-:Y:S05]  /*14c20*/  WARPSYNC.COLLECTIVE R15, `(.L_x_1180) ;  /* 0x000000000f087348 */ /* 0x000fea0003c00000 */
[----:B------:R0:W1:Y:S02]  /*14c30*/  SHFL.IDX P6, R14, R13, R12, R11 ;  /* 0x0000000c0d0e7389 */ /* 0x00006400000c000b */
[----:B01----:R-:W-:Y:S01]  /*14c40*/  ENDCOLLECTIVE ;  /* 0x000000000000791b */ /* 0x003fe20003800000 */
.L_x_1180:
[----:B------:R-:W-:Y:S02]  /*14c50*/  IMAD.MOV.U32 R13, RZ, RZ, R18 ;  /* 0x000000ffff0d7224 */ /* 0x000fe400078e0012 */
[----:B------:R-:W-:Y:S01]  /*14c60*/  IMAD.MOV.U32 R12, RZ, RZ, 0x1 ;  /* 0x00000001ff0c7424 */ /* 0x000fe200078e00ff */
[----:B------:R-:W-:-:S13]  /*14c70*/  IADD3 R2, P0, R14, R8, RZ ;  /* 0x000000080e027210 */ /* 0x000fda0007f1e0ff */
[----:B------:R-:W-:Y:S05]  /*14c80*/  WARPSYNC.COLLECTIVE R15, `(.L_x_1181) ;  /* 0x000000000f087348 */ /* 0x000fea0003c00000 */
[----:B------:R0:W1:Y:S02]  /*14c90*/  SHFL.IDX P6, R14, R13, R12, R11 ;  /* 0x0000000c0d0e7389 */ /* 0x00006400000c000b */
[----:B01----:R-:W-:Y:S01]  /*14ca0*/  ENDCOLLECTIVE ;  /* 0x000000000000791b */ /* 0x003fe20003800000 */
.L_x_1181:
        /* <DEDUP_REMOVED lines=13> */
[----:B0-----:R-:W-:-:S07]  /*14d80*/  MOV R3, R14 ;  /* 0x0000000e00037202 */ /* 0x001fce0000000f00 */
[----:B------:R-:W-:Y:S05]  /*14d90*/  WARPSYNC.COLLECTIVE R15, `(.L_x_1182) ;  /* 0x000000000f087348 */ /* 0x000fea0003c00000 */
[----:B------:R0:W1:Y:S02]  /*14da0*/  SHFL.IDX P6, R14, R13, R12, R11 ;  /* 0x0000000c0d0e7389 */ /* 0x00006400000c000b */
[----:B01----:R-:W-:Y:S01]  /*14db0*/  ENDCOLLECTIVE ;  /* 0x000000000000791b */ /* 0x003fe20003800000 */
.L_x_1182:
[----:B------:R-:W-:Y:S02]  /*14dc0*/  IMAD.MOV.U32 R13, RZ, RZ, R18 ;  /* 0x000000ffff0d7224 */ /* 0x000fe400078e0012 */
[----:B------:R-:W-:Y:S01]  /*14dd0*/  IMAD.MOV.U32 R12, RZ, RZ, 0x2 ;  /* 0x00000002ff0c7424 */ /* 0x000fe200078e00ff */
[----:B------:R-:W-:-:S13]  /*14de0*/  IADD3 R2, P0, R14, R8, RZ ;  /* 0x000000080e027210 */ /* 0x000fda0007f1e0ff */
[----:B------:R-:W-:Y:S05]  /*14df0*/  WARPSYNC.COLLECTIVE R15, `(.L_x_1183) ;  /* 0x000000000f087348 */ /* 0x000fea0003c00000 */
[----:B------:R0:W1:Y:S02]  /*14e00*/  SHFL.IDX P6, R14, R13, R12, R11 ;  /* 0x0000000c0d0e7389 */ /* 0x00006400000c000b */
[----:B01----:R-:W-:Y:S01]  /*14e10*/  ENDCOLLECTIVE ;  /* 0x000000000000791b */ /* 0x003fe20003800000 */
.L_x_1183:
        /* <DEDUP_REMOVED lines=17> */
.L_x_1184:
[----:B------:R-:W-:Y:S02]  /*14f30*/  IMAD.MOV.U32 R13, RZ, RZ, R18 ;  /* 0x000000ffff0d7224 */ /* 0x000fe400078e0012 */
[----:B------:R-:W-:Y:S01]  /*14f40*/  IMAD.MOV.U32 R12, RZ, RZ, 0x3 ;  /* 0x00000003ff0c7424 */ /* 0x000fe200078e00ff */
[----:B------:R-:W-:-:S13]  /*14f50*/  IADD3 R2, P0, R14, R8, RZ ;  /* 0x000000080e027210 */ /* 0x000fda0007f1e0ff */
[----:B------:R-:W-:Y:S05]  /*14f60*/  WARPSYNC.COLLECTIVE R15, `(.L_x_1185) ;  /* 0x000000000f087348 */ /* 0x000fea0003c00000 */
[----:B------:R0:W1:Y:S02]  /*14f70*/  SHFL.IDX P6, R14, R13, R12, R11 ;  /* 0x0000000c0d0e7389 */ /* 0x00006400000c000b */
[----:B01----:R-:W-:Y:S01]  /*14f80*/  ENDCOLLECTIVE ;  /* 0x000000000000791b */ /* 0x003fe20003800000 */
.L_x_1185:
[----:B------:R-:W-:Y:S01]  /*14f90*/  IMAD.X R3, RZ, RZ, R3, P0 ;  /* 0x000000ffff037224 */ /* 0x000fe200000e0603 */
[----:B------:R-:W-:Y:S01]  /*14fa0*/  ISETP.LT.OR P0, PT, R0, 0x21, P4 ;  /* 0x000000210000780c */ /* 0x000fe20002701670 */
[----:B------:R-:W-:-:S12]  /*14fb0*/  IMAD.MOV.U32 R13, RZ, RZ, R17 ;  /* 0x000000ffff0d7224 */ /* 0x000fd800078e0011 */
[----:B------:R-:W-:Y:S01]  /*14fc0*/  @!PT LDS RZ, [RZ] ;  /* 0x00000000fffff984 */ /* 0x000fe20000000800 */
[----:B------:R-:W-:Y:S01]  /*14fd0*/  @!PT LDS RZ, [RZ] ;  /* 0x00000000fffff984 */ /* 0x000fe20000000800 */
[----:B------:R-:W-:Y:S01]  /*14fe0*/  @!PT LDS RZ, [RZ] ;  /* 0x00000000fffff984 */ /* 0x000fe20000000800 */
[----:B------:R0:W-:Y:S01]  /*14ff0*/  LDGSTS.E.BYPASS.LTC128B.128 [R5+0x1400], desc[UR60][R2.64], !P0 ;  /* 0x0140000002057fae */ /* 0x0001e2000c101d7c */
[----:B------:R-:W-:Y:S02]  /*15000*/  ISETP.LT.OR P0, PT, R0, 0x21, P3 ;  /* 0x000000210000780c */ /* 0x000fe40001f01670 */
[----:B------:R-:W-:-:S11]  /*15010*/  MOV R18, R14 ;  /* 0x0000000e00127202 */ /* 0x000fd60000000f00 */
[----:B0-----:R-:W-:Y:S05]  /*15020*/  WARPSYNC.COLLECTIVE R15, `(.L_x_1186) ;  /* 0x000000000f087348 */ /* 0x001fea0003c00000 */
[----:B------:R1:W2:Y:S02]  /*15030*/  SHFL.IDX P6, R14, R13, R12, R11 ;  /* 0x0000000c0d0e7389 */ /* 0x0002a400000c000b */
[----:B012---:R-:W-:Y:S01]  /*15040*/  ENDCOLLECTIVE ;  /* 0x000000000000791b */ /* 0x007fe20003800000 */
.L_x_1186:
        /* <DEDUP_REMOVED lines=9> */
.L_x_1120:
[----:B0-----:R0:W2:Y:S02]  /*150e0*/  SYNCS.PHASECHK.TRANS64.TRYWAIT P0, [R0+URZ+0x30860], R3 ;  /* 0x03086003000075a7 */ /* 0x0010a4000800017f */
[----:B--2---:R-:W-:Y:S05]  /*150f0*/  @!P0 NANOSLEEP.SYNCS 0x989680 ;  /* 0x009896800000895d */ /* 0x004fea0003900000 */
[----:B------:R-:W2:Y:S02]  /*15100*/  @!P0 SYNCS.PHASECHK.TRANS64 P0, [R0+URZ+0x30860], R3 ;  /* 0x03086003000085a7 */ /* 0x000ea4000800007f */
[----:B--2---:R-:W-:Y:S05]  /*15110*/  @!P0 BRA `(.L_x_1120) ;  /* 0xfffffffc00f08947 */ /* 0x004fea000383ffff */
[----:B------:R-:W-:Y:S05]  /*15120*/  BRA `(.L_x_1188) ;  /* 0xffffffd400d07947 */ /* 0x000fea000383ffff */
.L_x_1121:
[----:B------:R-:W-:Y:S01]  /*15130*/  BSSY B0, `(.L_x_1189) ;  /* 0x0000008000007945 */ /* 0x000fe20003800000 */
[----:B------:R-:W-:Y:S01]  /*15140*/  IMAD.MOV.U32 R13, RZ, RZ, R18 ;  /* 0x000000ffff0d7224 */ /* 0x000fe200078e0012 */
[----:B------:R-:W-:Y:S01]  /*15150*/  MOV R15, 0xffffffff ;  /* 0xffffffff000f7802 */ /* 0x000fe20000000f00 */
[----:B------:R-:W-:Y:S02]  /*15160*/  IMAD.MOV.U32 R12, RZ, RZ, RZ ;  /* 0x000000ffff0c7224 */ /* 0x000fe400078e00ff */
[----:B------:R-:W-:-:S07]  /*15170*/  IMAD.MOV.U32 R11, RZ, RZ, 0x181f ;  /* 0x0000181fff0b7424 */ /* 0x000fce00078e00ff */
[----:B01----:R-:W-:Y:S05]  /*15180*/  WARPSYNC.COLLECTIVE R15, `(.L_x_1190) ;  /* 0x000000000f087348 */ /* 0x003fea0003c00000 */
[----:B------:R2:W3:Y:S02]  /*15190*/  SHFL.IDX P6, R14, R13, R12, R11 ;  /* 0x0000000c0d0e7389 */ /* 0x0004e400000c000b */
[----:B0123--:R-:W-:Y:S01]  /*151a0*/  ENDCOLLECTIVE ;  /* 0x000000000000791b */ /* 0x00ffe20003800000 */
.L_x_1190:
[----:B------:R-:W-:Y:S05]  /*151b0*/  BSYNC B0 ;  /* 0x0000000000007941 */ /* 0x000fea0003800000 */
.L_x_1189:
[----:B------:R-:W-:Y:S01]  /*151c0*/  IMAD.MOV.U32 R13, RZ, RZ, R17 ;  /* 0x000000ffff0d7224 */ /* 0x000fe200078e0011 */
[----:B------:R-:W-:Y:S01]  /*151d0*/  MOV R15, 0xffffffff ;  /* 0xffffffff000f7802 */ /* 0x000fe20000000f00 */
[----:B------:R-:W-:Y:S01]  /*151e0*/  IMAD.MOV.U32 R12, RZ, RZ, RZ ;  /* 0x000000ffff0c7224 */ /* 0x000fe200078e00ff */
[----:B------:R-:W-:Y:S01]  /*151f0*/  LEA R4, R4, UR45, 0x1 ;  /* 0x0000002d04047c11 */ /* 0x000fe2000f8e08ff */
[----:B------:R-:W-:Y:S02]  /*15200*/  IMAD.MOV.U32 R11, RZ, RZ, 0x181f ;  /* 0x0000181fff0b7424 */ /* 0x000fe400078e00ff */
[----:B------:R-:W-:-:S07]  /*15210*/  IMAD.MOV.U32 R3, RZ, RZ, R14 ;  /* 0x000000ffff037224 */ /* 0x000fce00078e000e */
[----:B------:R-:W-:Y:S05]  /*15220*/  WARPSYNC.COLLECTIVE R15, `(.L_x_1191) ;  /* 0x000000000f087348 */ /* 0x000fea0003c00000 */
[----:B------:R0:W1:Y:S02]  /*15230*/  SHFL.IDX P6, R14, R13, R12, R11 ;  /* 0x0000000c0d0e7389 */ /* 0x00006400000c000b */
[----:B01----:R-:W-:Y:S01]  /*15240*/  ENDCOLLECTIVE ;  /* 0x000000000000791b */ /* 0x003fe20003800000 */
.L_x_1191:
[----:B------:R-:W-:Y:S02]  /*15250*/  ULDC UR4, c[0x0][0x2f4] ;  /* 0x0000bd0000047ab9 */ /* 0x000fe40000000800 */
[----:B------:R-:W-:Y:S02]  /*15260*/  ISETP.GE.AND P3, PT, R36, UR4, PT ;  /* 0x0000000424007c0c */ /* 0x000fe4000bf66270 */
[----:B------:R-:W-:Y:S02]  /*15270*/  ISETP.GE.AND P1, PT, R35, UR4, PT ;  /* 0x0000000423007c0c */ /* 0x000fe4000bf26270 */
[----:B------:R-:W-:Y:S02]  /*15280*/  ISETP.GE.AND P0, PT, R34, UR4, PT ;  /* 0x0000000422007c0c */ /* 0x000fe4000bf06270 */
[----:B------:R-:W-:Y:S02]  /*15290*/  ISETP.GE.AND P2, PT, R25, UR4, PT ;  /* 0x0000000419007c0c */ /* 0x000fe4000bf46270 */
[----:B------:R-:W-:-:S02]  /*152a0*/  ISETP.LT.OR P4, PT, R5, 0x1, P3 ;  /* 0x000000010500780c */ /* 0x000fc40001f81670 */
[----:B------:R-:W-:Y:S01]  /*152b0*/  ISETP.LT.OR P5, PT, R5, 0x1, P2 ;  /* 0x000000010500780c */ /* 0x000fe200017a1670 */
[----:B------:R-:W-:Y:S02]  /*152c0*/  IMAD.MOV.U32 R13, RZ, RZ, R18 ;  /* 0x000000ffff0d7224 */ /* 0x000fe400078e0012 */
[----:B------:R-:W-:Y:S02]  /*152d0*/  IMAD.MOV.U32 R12, RZ, RZ, 0x1 ;  /* 0x00000001ff0c7424 */ /* 0x000fe400078e00ff */
[----:B------:R-:W-:-:S08]  /*152e0*/  IMAD.MOV.U32 R2, RZ, RZ, R14 ;  /* 0x000000ffff027224 */ /* 0x000fd000078e000e */
[----:B------:R-:W-:Y:S05]  /*152f0*/  WARPSYNC.COLLECTIVE R15, `(.L_x_1192) ;  /* 0x000000000f087348 */ /* 0x000fea0003c00000 */
[----:B------:R0:W1:Y:S02]  /*15300*/  SHFL.IDX P6, R14, R13, R12, R11 ;  /* 0x0000000c0d0e7389 */ /* 0x00006400000c000b */
[----:B01----:R-:W-:Y:S01]  /*15310*/  ENDCOLLECTIVE ;  /* 0x000000000000791b */ /* 0x003fe20003800000 */
.L_x_1192:
[----:B------:R-:W-:-:S05]  /*15320*/  IMAD.WIDE.U32 R2, R25, 0x2, R2 ;  /* 0x0000000219027825 */ /* 0x000fca00078e0002 */
[----:B------:R-:W-:Y:S01]  /*15330*/  @!PT LDS RZ, [RZ] ;  /* 0x00000000fffff984 */ /* 0x000fe20000000800 */
[----:B------:R-:W-:Y:S01]  /*15340*/  @!PT LDS RZ, [RZ] ;  /* 0x00000000fffff984 */ /* 0x000fe20000000800 */
[----:B------:R-:W-:Y:S01]  /*15350*/  @!PT LDS RZ, [RZ] ;  /* 0x00000000fffff984 */ /* 0x000fe20000000800 */
[----:B------:R0:W-:Y:S01]  /*15360*/  LDGSTS.E.BYPASS.LTC128B.128 [R4+0x400], desc[UR60][R2.64], !P5 ;  /* 0x0040000002047fae */ /* 0x0001e2000e901d7c */
[----:B------:R-:W-:-:S03]  /*15370*/  ISETP.LT.OR P5, PT, R5, 0x1, P1 ;  /* 0x000000010500780c */ /* 0x000fc60000fa1670 */
[----:B------:R0:W-:Y:S01]  /*15380*/  LDGSTS.E.BYPASS.LTC128B.128 [R4+0x2400], desc[UR60][R2.64+0x80], !P4 ;  /* 0x0240008002047fae */ /* 0x0001e2000e101d7c */
[----:B------:R-:W-:Y:S02]  /*15390*/  ISETP.LT.OR P4, PT, R5, 0x1, P0 ;  /* 0x000000010500780c */ /* 0x000fe40000781670 */
[----:B------:R-:W-:-:S07]  /*153a0*/  MOV R13, R17 ;  /* 0x00000011000d7202 */ /* 0x000fce0000000f00 */
[----:B------:R0:W-:Y:S01]  /*153b0*/  LDGSTS.E.BYPASS.LTC128B.128 [R4+0x4400], desc[UR60][R2.64+0x100], !P5 ;  /* 0x0440010002047fae */ /* 0x0001e2000e901d7c */
[C---:B------:R-:W-:Y:S01]  /*153c0*/  ISETP.LT.OR P5, PT, R5.reuse, 0x11, P2 ;  /* 0x000000110500780c */ /* 0x040fe200017a1670 */
[----:B------:R-:W-:Y:S02]  /*153d0*/  IMAD.MOV.U32 R6, RZ, RZ, R14 ;  /* 0x000000ffff067224 */ /* 0x000fe400078e000e */
[----:B------:R0:W-:Y:S01]  /*153e0*/  LDGSTS.E.BYPASS.LTC128B.128 [R4+0x6400], desc[UR60][R2.64+0x180], !P4 ;  /* 0x0640018002047fae */ /* 0x0001e2000e101d7c */
[----:B------:R-:W-:-:S13]  /*153f0*/  ISETP.LT.OR P4, PT, R5, 0x11, P3 ;  /* 0x000000110500780c */ /* 0x000fda0001f81670 */
[----:B0-----:R-:W-:Y:S05]  /*15400*/  WARPSYNC.COLLECTIVE R15, `(.L_x_1193) ;  /* 0x000000000f087348 */ /* 0x001fea0003c00000 */
[----:B------:R1:W2:Y:S02]  /*15410*/  SHFL.IDX P6, R14, R13, R12, R11 ;  /* 0x0000000c0d0e7389 */ /* 0x0002a400000c000b */
[----:B012---:R-:W-:Y:S01]  /*15420*/  ENDCOLLECTIVE ;  /* 0x000000000000791b */ /* 0x007fe20003800000 */
.L_x_1193:
[----:B------:R-:W-:Y:S02]  /*15430*/  IMAD.MOV.U32 R3, RZ, RZ, R6 ;  /* 0x000000ffff037224 */ /* 0x000fe400078e0006 */
[----:B------:R-:W-:Y:S02]  /*15440*/  IMAD.MOV.U32 R13, RZ, RZ, R18 ;  /* 0x000000ffff0d7224 */ /* 0x000fe400078e0012 */
[----:B------:R-:W-:Y:S02]  /*15450*/  IMAD.MOV.U32 R12, RZ, RZ, 0x2 ;  /* 0x00000002ff0c7424 */ /* 0x000fe400078e00ff */
[----:B------:R-:W-:-:S07]  /*15460*/  IMAD.MOV.U32 R2, RZ, RZ, R14 ;  /* 0x000000ffff027224 */ /* 0x000fce00078e000e */
[----:B------:R-:W-:Y:S05]  /*15470*/  WARPSYNC.COLLECTIVE R15, `(.L_x_1194) ;  /* 0x000000000f087348 */ /* 0x000fea0003c00000 */
[----:B------:R0:W1:Y:S02]  /*15480*/  SHFL.IDX P6, R14, R13, R12, R11 ;  /* 0x0000000c0d0e7389 */ /* 0x00006400000c000b */
[----:B01----:R-:W-:Y:S01]  /*15490*/  ENDCOLLECTIVE ;  /* 0x000000000000791b */ /* 0x003fe20003800000 */
.L_x_1194:
[----:B------:R-:W-:-:S05]  /*154a0*/  IMAD.WIDE.U32 R2, R25, 0x2, R2 ;  /* 0x0000000219027825 */ /* 0x000fca00078e0002 */
[----:B------:R-:W-:Y:S01]  /*154b0*/  @!PT LDS RZ, [RZ] ;  /* 0x00000000fffff984 */ /* 0x000fe20000000800 */
[----:B------:R-:W-:Y:S01]  /*154c0*/  @!PT LDS RZ, [RZ] ;  /* 0x00000000fffff984 */ /* 0x000fe20000000800 */
[----:B------:R-:W-:Y:S01]  /*154d0*/  @!PT LDS RZ, [RZ] ;  /* 0x00000000fffff984 */ /* 0x000fe20000000800 */
[----:B------:R0:W-:Y:S01]  /*154e0*/  LDGSTS.E.BYPASS.LTC128B.128 [R4+0xc00], desc[UR60][R2.64], !P5 ;  /* 0x00c0000002047fae */ /* 0x0001e2000e901d7c */
[----:B------:R-:W-:-:S03]  /*154f0*/  ISETP.LT.OR P5, PT, R5, 0x11, P1 ;  /* 0x000000110500780c */ /* 0x000fc60000fa1670 */
[----:B------:R0:W-:Y:S01]  /*15500*/  LDGSTS.E.BYPASS.LTC128B.128 [R4+0x2c00], desc[UR60][R2.64+0x80], !P4 ;  /* 0x02c0008002047fae */ /* 0x0001e2000e101d7c */
[----:B------:R-:W-:Y:S01]  /*15510*/  ISETP.LT.OR P4, PT, R5, 0x11, P0 ;  /* 0x000000110500780c */ /* 0x000fe20000781670 */
[----:B------:R-:W-:-:S08]  /*15520*/  IMAD.MOV.U32 R13, RZ, RZ, R17 ;  /* 0x000000ffff0d7224 */ /* 0x000fd000078e0011 */
[----:B------:R0:W-:Y:S01]  /*15530*/  LDGSTS.E.BYPASS.LTC128B.128 [R4+0x4c00], desc[UR60][R2.64+0x100], !P5 ;  /* 0x04c0010002047fae */ /* 0x0001e2000e901d7c */
[C---:B------:R-:W-:Y:S02]  /*15540*/  ISETP.LT.OR P5, PT, R5.reuse, 0x21, P2 ;  /* 0x000000210500780c */ /* 0x040fe400017a1670 */
[----:B------:R-:W-:Y:S01]  /*15550*/  MOV R6, R14 ;  /* 0x0000000e00067202 */ /* 0x000fe20000000f00 */
[----:B------:R0:W-:Y:S01]  /*15560*/  LDGSTS.E.BYPASS.LTC128B.128 [R4+0x6c00], desc[UR60][R2.64+0x180], !P4 ;  /* 0x06c0018002047fae */ /* 0x0001e2000e101d7c */
[----:B------:R-:W-:-:S13]  /*15570*/  ISETP.LT.OR P4, PT, R5, 0x21, P3 ;  /* 0x000000210500780c */ /* 0x000fda0001f81670 */
[----:B0-----:R-:W-:Y:S05]  /*15580*/  WARPSYNC.COLLECTIVE R15, `(.L_x_1195) ;  /* 0x000000000f087348 */ /* 0x001fea0003c00000 */
[----:B------:R1:W2:Y:S02]  /*15590*/  SHFL.IDX P6, R14, R13, R12, R11 ;  /* 0x0000000c0d0e7389 */ /* 0x0002a400000c000b */
[----:B012---:R-:W-:Y:S01]  /*155a0*/  ENDCOLLECTIVE ;  /* 0x000000000000791b */ /* 0x007fe20003800000 */
.L_x_1195:
[----:B------:R-:W-:Y:S02]  /*155b0*/  IMAD.MOV.U32 R3, RZ, RZ, R6 ;  /* 0x000000ffff037224 */ /* 0x000fe400078e0006 */
[----:B------:R-:W-:Y:S02]  /*155c0*/  IMAD.MOV.U32 R6, RZ, RZ, RZ ;  /* 0x000000ffff067224 */ /* 0x000fe400078e00ff */
[----:B------:R-:W-:Y:S01]  /*155d0*/  IMAD.MOV.U32 R13, RZ, RZ, R18 ;  /* 0x000000ffff0d7224 */ /* 0x000fe200078e0012 */
[----:B------:R-:W-:Y:S01]  /*155e0*/  MOV R12, 0x3 ;  /* 0x00000003000c7802 */ /* 0x000fe20000000f00 */
[----:B------:R-:W-:-:S07]  /*155f0*/  IMAD.MOV.U32 R2, RZ, RZ, R14 ;  /* 0x000000ffff027224 */ /* 0x000fce00078e000e */
[----:B------:R-:W-:Y:S05]  /*15600*/  WARPSYNC.COLLECTIVE R15, `(.L_x_1196) ;  /* 0x000000000f087348 */ /* 0x000fea0003c00000 */
[----:B------:R0:W1:Y:S02]  /*15610*/  SHFL.IDX P6, R14, R13, R12, R11 ;  /* 0x0000000c0d0e7389 */ /* 0x00006400000c000b */
[----:B01----:R-:W-:Y:S01]  /*15620*/  ENDCOLLECTIVE ;  /* 0x000000000000791b */ /* 0x003fe20003800000 */
.L_x_1196:
        /* <DEDUP_REMOVED lines=10> */
[----:B------:R-:W-:-:S03]  /*156d0*/  IMAD.MOV.U32 R18, RZ, RZ, R14 ;  /* 0x000000ffff127224 */ /* 0x000fc600078e000e */
[----:B------:R0:W-:Y:S04]  /*156e0*/  LDGSTS.E.BYPASS.LTC128B.128 [R4+0x7400], desc[UR60][R2.64+0x180], !P4 ;  /* 0x0740018002047fae */ /* 0x0001e8000e101d7c */
[----:B0-----:R-:W-:Y:S05]  /*156f0*/  WARPSYNC.COLLECTIVE R15, `(.L_x_1197) ;  /* 0x000000000f087348 */ /* 0x001fea0003c00000 */
[----:B------:R1:W2:Y:S02]  /*15700*/  SHFL.IDX P6, R14, R13, R12, R11 ;  /* 0x0000000c0d0e7389 */ /* 0x0002a400000c000b */
[----:B012---:R-:W-:Y:S01]  /*15710*/  ENDCOLLECTIVE ;  /* 0x000000000000791b */ /* 0x007fe20003800000 */
.L_x_1197:
[----:B------:R-:W-:Y:S05]  /*15720*/  BRA `(.L_x_1198) ;  /* 0xffffffd400147947 */ /* 0x000fea000383ffff */
.L_x_1124:
[----:B0-----:R0:W2:Y:S02]  /*15730*/  SYNCS.PHASECHK.TRANS64.TRYWAIT P0, [R7+URZ+0x30820], R6 ;  /* 0x03082006070075a7 */ /* 0x0010a4000800017f */
[----:B--2---:R-:W-:Y:S05]  /*15740*/  @!P0 NANOSLEEP.SYNCS 0x989680 ;  /* 0x009896800000895d */ /* 0x004fea0003900000 */
[----:B------:R-:W2:Y:S02]  /*15750*/  @!P0 SYNCS.PHASECHK.TRANS64 P0, [R7+URZ+0x30820], R6 ;  /* 0x03082006070085a7 */ /* 0x000ea4000800007f */
[----:B--2---:R-:W-:Y:S05]  /*15760*/  @!P0 BRA `(.L_x_1124) ;  /* 0xfffffffc00f08947 */ /* 0x004fea000383ffff */
[----:B------:R-:W-:Y:S05]  /*15770*/  BRA `(.L_x_1199) ;  /* 0xffffffd400987947 */ /* 0x000fea000383ffff */
.L_x_1125:
[----:B------:R-:W2:Y:S01]  /*15780*/  S2R R3, SR_TID.X ;  /* 0x0000000000037919 */ /* 0x000ea20000002100 */
[----:B------:R-:W-:Y:S01]  /*15790*/  BSSY B0, `(.L_x_1200) ;  /* 0x000000a000007945 */ /* 0x000fe20003800000 */
[----:B------:R-:W-:Y:S01]  /*157a0*/  MOV R12, RZ ;  /* 0x000000ff000c7202 */ /* 0x000fe20000000f00 */
[----:B------:R-:W-:Y:S02]  /*157b0*/  IMAD.MOV.U32 R11, RZ, RZ, 0x1f ;  /* 0x0000001fff0b7424 */ /* 0x000fe400078e00ff */
[----:B------:R-:W-:Y:S01]  /*157c0*/  IMAD.MOV.U32 R15, RZ, RZ, -0x1 ;  /* 0xffffffffff0f7424 */ /* 0x000fe200078e00ff */
[----:B--2---:R-:W-:-:S04]  /*157d0*/  SHF.R.U32.HI R3, RZ, 0x5, R3 ;  /* 0x00000005ff037819 */ /* 0x004fc80000011603 */
[----:B------:R-:W-:-:S05]  /*157e0*/  LOP3.LUT R3, R3, 0x3, RZ, 0xc0, !PT ;  /* 0x0000000303037812 */ /* 0x000fca00078ec0ff */
[----:B------:R-:W-:-:S07]  /*157f0*/  IMAD.MOV.U32 R13, RZ, RZ, R3 ;  /* 0x000000ffff0d7224 */ /* 0x000fce00078e0003 */
[----:B01---5:R-:W-:Y:S05]  /*15800*/  WARPSYNC.COLLECTIVE R15, `(.L_x_1201) ;  /* 0x000000000f087348 */ /* 0x023fea0003c00000 */
[----:B------:R2:W3:Y:S02]  /*15810*/  SHFL.IDX P6, R14, R13, R12, R11 ;  /* 0x0000000c0d0e7389 */ /* 0x0004e400000c000b */
[----:B0123-5:R-:W-:Y:S01]  /*15820*/  ENDCOLLECTIVE ;  /* 0x000000000000791b */ /* 0x02ffe20003800000 */
.L_x_1201:
[----:B------:R-:W-:Y:S05]  /*15830*/  BSYNC B0 ;  /* 0x0000000000007941 */ /* 0x000fea0003800000 */
.L_x_1200:
[----:B------:R-:W-:Y:S05]  /*15840*/  BRA `(.L_x_1202) ;  /* 0xffffffd4007c7947 */ /* 0x000fea000383ffff */
.L_x_1126:
[----:B------:R-:W-:Y:S01]  /*15850*/  BSSY B0, `(.L_x_1203) ;  /* 0x0000006000007945 */ /* 0x000fe20003800000 */
[----:B------:R-:W-:-:S07]  /*15860*/  IMAD.MOV.U32 R15, RZ, RZ, -0x1 ;  /* 0xffffffffff0f7424 */ /* 0x000fce00078e00ff */
[----:B012--5:R-:W-:Y:S05]  /*15870*/  WARPSYNC.COLLECTIVE R15, `(.L_x_1204) ;  /* 0x000000000f0c7348 */ /* 0x027fea0003c00000 */
[----:B------:R-:W-:Y:S02]  /*15880*/  ELECT P6, UR62, PT ;  /* 0x00000000003e782f */ /* 0x000fe400038c0000 */
[----:B------:R-:W-:Y:S01]  /*15890*/  MOV R14, UR62 ;  /* 0x0000003e000e7c02 */ /* 0x000fe20008000f00 */
[----:B012--5:R-:W-:Y:S10]  /*158a0*/  ENDCOLLECTIVE ;  /* 0x000000000000791b */ /* 0x027ff40003800000 */
.L_x_1204:
[----:B------:R-:W-:Y:S05]  /*158b0*/  BSYNC B0 ;  /* 0x0000000000007941 */ /* 0x000fea0003800000 */
.L_x_1203:
[----:B------:R-:W-:Y:S05]  /*158c0*/  BRA `(.L_x_1205) ;  /* 0xffffffd400707947 */ /* 0x000fea000383ffff */
.L_x_1128:
[----:B--2---:R2:W3:Y:S02]  /*158d0*/  SYNCS.PHASECHK.TRANS64.TRYWAIT P1, [R5+URZ+0x30840], R4 ;  /* 0x03084004050075a7 */ /* 0x0044e4000802017f */
[----:B---3--:R-:W-:Y:S05]  /*158e0*/  @!P1 NANOSLEEP.SYNCS 0x989680 ;  /* 0x009896800000995d */ /* 0x008fea0003900000 */
[----:B------:R-:W3:Y:S02]  /*158f0*/  @!P1 SYNCS.PHASECHK.TRANS64 P1, [R5+URZ+0x30840], R4 ;  /* 0x03084004050095a7 */ /* 0x000ee4000802007f */
[----:B---3--:R-:W-:Y:S05]  /*15900*/  @!P1 BRA `(.L_x_1128) ;  /* 0xfffffffc00f09947 */ /* 0x008fea000383ffff */
[----:B------:R-:W-:Y:S05]  /*15910*/  BRA `(.L_x_1206) ;  /* 0xffffffd400987947 */ /* 0x000fea000383ffff */
.L_x_1130:
[----:B---3--:R3:W4:Y:S02]  /*15920*/  SYNCS.PHASECHK.TRANS64.TRYWAIT P1, [R3+URZ+0x30840], R0 ;  /* 0x03084000030075a7 */ /* 0x008724000802017f */
[----:B----4-:R-:W-:Y:S05]  /*15930*/  @!P1 NANOSLEEP.SYNCS 0x989680 ;  /* 0x009896800000995d */ /* 0x010fea0003900000 */
[----:B------:R-:W4:Y:S02]  /*15940*/  @!P1 SYNCS.PHASECHK.TRANS64 P1, [R3+URZ+0x30840], R0 ;  /* 0x03084000030095a7 */ /* 0x000f24000802007f */
[----:B----4-:R-:W-:Y:S05]  /*15950*/  @!P1 BRA `(.L_x_1130) ;  /* 0xfffffffc00f09947 */ /* 0x010fea000383ffff */
[----:B------:R-:W-:Y:S05]  /*15960*/  BRA `(.L_x_1207) ;  /* 0xffffffd400a47947 */ /* 0x000fea000383ffff */
.L_x_1132:
[----:B----4-:R4:W0:Y:S02]  /*15970*/  SYNCS.PHASECHK.TRANS64.TRYWAIT P1, [R5+URZ+0x30860], R4 ;  /* 0x03086004050075a7 */ /* 0x010824000802017f */
[----:B0-----:R-:W-:Y:S05]  /*15980*/  @!P1 NANOSLEEP.SYNCS 0x989680 ;  /* 0x009896800000995d */ /* 0x001fea0003900000 */
[----:B------:R-:W0:Y:S02]  /*15990*/  @!P1 SYNCS.PHASECHK.TRANS64 P1, [R5+URZ+0x30860], R4 ;  /* 0x03086004050095a7 */ /* 0x000e24000802007f */
[----:B0-----:R-:W-:Y:S05]  /*159a0*/  @!P1 BRA `(.L_x_1132) ;  /* 0xfffffffc00f09947 */ /* 0x001fea000383ffff */
[----:B------:R-:W-:Y:S05]  /*159b0*/  BRA `(.L_x_1208) ;  /* 0xffffffd400a07947 */ /* 0x000fea000383ffff */
.L_x_1209:
        /* <DEDUP_REMOVED lines=12> */
.L_x_3274:


//--------------------- .text._ZN7cutlass13device_kernelIN5flash11enable_sm90INS1_16FlashAttnFwdSm90INS1_25CollectiveMainloopFwdSm90ILi2EN4cute5tupleIJNS5_1CILi1EEES8_S8_EEENS6_IJNS7_ILi128EEENS7_ILi64EEENS7_ILi256EEEEEELi256ENS_10bfloat16_tEfNS_4arch4Sm90ELb0ELb1ELb0ELb1ELb1ELb0ELb0ELb1ELb1ELb1ELb1ELb0EEENS1_21CollectiveEpilogueFwdINS6_IJSA_SC_SB_EEES9_SE_SG_Li256ELb1ELb1ELb1ELb0EEENS1_36VarlenDynamicPersistentTileSchedulerILi128ELi64ELi256ELi128ELb1ELb1ELb1ELb1ELb0ELb1EEEEEEEEEvNT_6ParamsE --------------------------
	.section	.text._ZN7cutlass13device_kernelIN5flash11enable_sm90INS1_16FlashAttnFwdSm90INS1_25CollectiveMainloopFwdSm90ILi2EN4cute5tupleIJNS5_1CILi1EEES8_S8_EEENS6_IJNS7_ILi128EEENS7_ILi64EEENS7_ILi256EEEEEELi256ENS_10bfloat16_tEfNS_4arch4Sm90ELb0ELb1ELb0ELb1ELb1ELb0ELb0ELb1ELb1ELb1ELb1ELb0EEENS1_21CollectiveEpilogueFwdINS6_IJSA_SC_SB_EEES9_SE_SG_Li256ELb1ELb1ELb1ELb0EEENS1_36VarlenDynamicPersistentTileSchedulerILi128ELi64ELi256ELi128ELb1ELb1ELb1ELb1ELb0ELb1EEEEEEEEEvNT_6ParamsE,"ax",@progbits
	.align	128
.text._ZN7cutlass13device_kernelIN5flash11enable_sm90INS1_16FlashAttnFwdSm90INS1_25CollectiveMainloopFwdSm90ILi2EN4cute5tupleIJNS5_1CILi1EEES8_S8_EEENS6_IJNS7_ILi128EEENS7_ILi64EEENS7_ILi256EEEEEELi256ENS_10bfloat16_tEfNS_4arch4Sm90ELb0ELb1ELb0ELb1ELb1ELb0ELb0ELb1ELb1ELb1ELb1ELb0EEENS1_21CollectiveEpilogueFwdINS6_IJSA_SC_SB_EEES9_SE_SG_Li256ELb1ELb1ELb1ELb0EEENS1_36VarlenDynamicPersistentTileSchedulerILi128ELi64ELi256ELi128ELb1ELb1ELb1ELb1ELb0ELb1EEEEEEEEEvNT_6ParamsE:
        .type           _ZN7cutlass13device_kernelIN5flash11enable_sm90INS1_16FlashAttnFwdSm90INS1_25CollectiveMainloopFwdSm90ILi2EN4cute5tupleIJNS5_1CILi1EEES8_S8_EEENS6_IJNS7_ILi128EEENS7_ILi64EEENS7_ILi256EEEEEELi256ENS_10bfloat16_tEfNS_4arch4Sm90ELb0ELb1ELb0ELb1ELb1ELb0ELb0ELb1ELb1ELb1ELb1ELb0EEENS1_21CollectiveEpilogueFwdINS6_IJSA_SC_SB_EEES9_SE_SG_Li256ELb1ELb1ELb1ELb0EEENS1_36VarlenDynamicPersistentTileSchedulerILi128ELi64ELi256ELi128ELb1ELb1ELb1ELb1ELb0ELb1EEEEEEEEEvNT_6ParamsE,@function
        .size           _ZN7cutlass13device_kernelIN5flash11enable_sm90INS1_16FlashAttnFwdSm90INS1_25CollectiveMainloopFwdSm90ILi2EN4cute5tupleIJNS5_1CILi1EEES8_S8_EEENS6_IJNS7_ILi128EEENS7_ILi64EEENS7_ILi256EEEEEELi256ENS_10bfloat16_tEfNS_4arch4Sm90ELb0ELb1ELb0ELb1ELb1ELb0ELb0ELb1ELb1ELb1ELb1ELb0EEENS1_21CollectiveEpilogueFwdINS6_IJSA_SC_SB_EEES9_SE_SG_Li256ELb1ELb1ELb1ELb0EEENS1_36VarlenDynamicPersistentTileSchedulerILi128ELi64ELi256ELi128ELb1ELb1ELb1ELb1ELb0ELb1EEEEEEEEEvNT_6ParamsE,(.L_x_3275 - _ZN7cutlass13device_kernelIN5flash11enable_sm90INS1_16FlashAttnFwdSm90INS1_25CollectiveMainloopFwdSm90ILi2EN4cute5tupleIJNS5_1CILi1EEES8_S8_EEENS6_IJNS7_ILi128EEENS7_ILi64EEENS7_ILi256EEEEEELi256ENS_10bfloat16_tEfNS_4arch4Sm90ELb0ELb1ELb0ELb1ELb1ELb0ELb0ELb1ELb1ELb1ELb1ELb0EEENS1_21CollectiveEpilogueFwdINS6_IJSA_SC_SB_EEES9_SE_SG_Li256ELb1ELb1ELb1ELb0EEENS1_36VarlenDynamicPersistentTileSchedulerILi128ELi64ELi256ELi128ELb1ELb1ELb1ELb1ELb0ELb1EEEEEEEEEvNT_6ParamsE)
        .other          _ZN7cutlass13device_kernelIN5flash11enable_sm90INS1_16FlashAttnFwdSm90INS1_25CollectiveMainloopFwdSm90ILi2EN4cute5tupleIJNS5_1CILi1EEES8_S8_EEENS6_IJNS7_ILi128EEENS7_ILi64EEENS7_ILi256EEEEEELi256ENS_10bfloat16_tEfNS_4arch4Sm90ELb0ELb1ELb0ELb1ELb1ELb0ELb0ELb1ELb1ELb1ELb1ELb0EEENS1_21CollectiveEpilogueFwdINS6_IJSA_SC_SB_EEES9_SE_SG_Li256ELb1ELb1ELb1ELb0EEENS1_36VarlenDynamicPersistentTileSchedulerILi128ELi64ELi256ELi128ELb1ELb1ELb1ELb1ELb0ELb1EEEEEEEEEvNT_6ParamsE,@"STO_CUDA_ENTRY STV_DEFAULT"
_ZN7cutlass13device_kernelIN5flash11enable_sm90INS1_16FlashAttnFwdSm90INS1_25CollectiveMainloopFwdSm90ILi2EN4cute5tupleIJNS5_1CILi1EEES8_S8_EEENS6_IJNS7_ILi128EEENS7_ILi64EEENS7_ILi256EEEEEELi256ENS_10bfloat16_tEfNS_4arch4Sm90ELb0ELb1ELb0ELb1ELb1ELb0ELb0ELb1ELb1ELb1ELb1ELb0EEENS1_21CollectiveEpilogueFwdINS6_IJSA_SC_SB_EEES9_SE_SG_Li256ELb1ELb1ELb1ELb0EEENS1_36VarlenDynamicPersistentTileSchedulerILi128ELi64ELi256ELi128ELb1ELb1ELb1ELb1ELb0ELb1EEEEEEEEEvNT_6ParamsE:
        /* <DEDUP_REMOVED lines=45> */
.L_x_1210:
        /* <DEDUP_REMOVED lines=22> */
.L_x_1211:
        /* <DEDUP_REMOVED lines=18> */
.L_x_1212:
        /* <DEDUP_REMOVED lines=22> */
.L_x_1213:
        /* <DEDUP_REMOVED lines=23> */
.L_x_1214:
        /* <DEDUP_REMOVED lines=10> */
.L_x_1216:
        /* <DEDUP_REMOVED lines=18> */
[----:B------:R-:W-:Y:S01]  /*09e0*/  R2UR UR5, R10 ;  /* 0x000000000a0572ca */ /* 0x000fe200000e0000 */
[----:B------:R-:W-:Y:S01]  /*09f0*/  UMOV UR39, URZ ;  /* 0x0000003f00277c82 */ /* 0x000fe20008000000 */
[----:B0-----:R-:W-:Y:S02]  /*0a00*/  SHF.R.S32.HI R3, RZ, 0x1f, R0 ;  /* 0x0000001fff037819 */ /* 0x001fe40000011400 */
[----:B------:R-:W-:Y:S02]  /*0a10*/  R2UR UR7, R11 ;  /* 0x000000000b0772ca */ /* 0x000fe400000e0000 */
[----:B------:R-:W-:-:S02]  /*0a20*/  LEA.HI R4, R3, R0, RZ, 0x4 ;  /* 0x0000000003047211 */ /* 0x000fc400078f20ff */
[CC--:B------:R-:W-:Y:S02]  /*0a30*/  LEA.HI R5, R3.reuse, R0.reuse, RZ, 0x5 ;  /* 0x0000000003057211 */ /* 0x0c0fe400078f28ff */
[----:B------:R-:W-:-:S03]  /*0a40*/  LEA.HI R8, R3, R0, RZ, 0x3 ;  /* 0x0000000003087211 */ /* 0x000fc600078f18ff */
[----:B------:R-:W-:Y:S01]  /*0a50*/  IMAD.SHL.U32 R6, R5, 0x20, RZ ;  /* 0x0000002005067824 */ /* 0x000fe200078e00ff */
[----:B------:R-:W-:-:S04]  /*0a60*/  LOP3.LUT R201, R8, 0xfffffff8, RZ, 0xc0, !PT ;  /* 0xfffffff808c97812 */ /* 0x000fc800078ec0ff */
[----:B------:R-:W-:Y:S01]  /*0a70*/  LOP3.LUT R6, R6, 0xfffffc00, RZ, 0xc0, !PT ;  /* 0xfffffc0006067812 */ /* 0x000fe200078ec0ff */
[----:B------:R-:W-:Y:S01]  /*0a80*/  IMAD.IADD R201, R0, 0x1, -R201 ;  /* 0x0000000100c97824 */ /* 0x000fe200078e0ac9 */
[----:B--2---:R-:W-:Y:S02]  /*0a90*/  R2UR UR4, R2 ;  /* 0x00000000020472ca */ /* 0x004fe400000e0000 */
[----:B------:R-:W-:-:S04]  /*0aa0*/  LEA.HI R2, R3, R0, RZ, 0x7 ;  /* 0x0000000003027211 */ /* 0x000fc800078f38ff */
[----:B------:R-:W-:-:S05]  /*0ab0*/  LOP3.LUT R7, R2, 0xffffff80, RZ, 0xc0, !PT ;  /* 0xffffff8002077812 */ /* 0x000fca00078ec0ff */
[----:B------:R-:W-:Y:S01]  /*0ac0*/  IMAD.IADD R14, R0, 0x1, -R7 ;  /* 0x00000001000e7824 */ /* 0x000fe200078e0a07 */
[----:B------:R-:W-:Y:S01]  /*0ad0*/  LEA.HI R7, R3, R0, RZ, 0x2 ;  /* 0x0000000003077211 */ /* 0x000fe200078f10ff */
[----:B------:R-:W-:Y:S01]  /*0ae0*/  ULOP3.LUT UR8, UR4, 0x1, URZ, 0xfc, !UPT ;  /* 0x0000000104087892 */ /* 0x000fe2000f8efc3f */
[----:B------:R-:W-:Y:S02]  /*0af0*/  LOP3.LUT R3, R4, 0x3fffff0, RZ, 0xc0, !PT ;  /* 0x03fffff004037812 */ /* 0x000fe400078ec0ff */
[----:B------:R-:W-:Y:S01]  /*0b00*/  SHF.R.S32.HI R9, RZ, 0x1f, R14 ;  /* 0x0000001fff097819 */ /* 0x000fe2000001140e */
[----:B------:R-:W-:Y:S01]  /*0b10*/  STL [R1+0x18], R14 ;  /* 0x0000180e01007387 */ /* 0x000fe20000100800 */
[----:B------:R-:W-:Y:S01]  /*0b20*/  LOP3.LUT R13, R7, 0xfffffffc, RZ, 0xc0, !PT ;  /* 0xfffffffc070d7812 */ /* 0x000fe200078ec0ff */
[C---:B------:R-:W-:Y:S01]  /*0b30*/  IMAD.IADD R5, R0.reuse, 0x1, -R3 ;  /* 0x0000000100057824 */ /* 0x040fe200078e0a03 */
[----:B------:R-:W-:Y:S01]  /*0b40*/  LEA.HI R10, R9, R14, RZ, 0x2 ;  /* 0x0000000e090a7211 */ /* 0x000fe200078f10ff */
[----:B------:R-:W-:Y:S01]  /*0b50*/  UMOV UR4, URZ ;  /* 0x0000003f00047c82 */ /* 0x000fe20008000000 */
[----:B------:R-:W-:Y:S01]  /*0b60*/  SHF.R.S32.HI R7, RZ, 0x4, R4 ;  /* 0x00000004ff077819 */ /* 0x000fe20000011404 */
[----:B------:R-:W-:Y:S01]  /*0b70*/  IMAD R5, R5, 0x40, R6 ;  /* 0x0000004005057824 */ /* 0x000fe200078e0206 */
[--C-:B------:R-:W-:Y:S01]  /*0b80*/  SHF.R.S32.HI R11, RZ, 0x2, R10.reuse ;  /* 0x00000002ff0b7819 */ /* 0x100fe2000001140a */
[----:B------:R-:W-:Y:S01]  /*0b90*/  IMAD.IADD R13, R0, 0x1, -R13 ;  /* 0x00000001000d7824 */ /* 0x000fe200078e0a0d */
[----:B------:R-:W-:-:S02]  /*0ba0*/  SHF.R.S32.HI R12, RZ, 0x1f, R10 ;  /* 0x0000001fff0c7819 */ /* 0x000fc4000001140a */
[----:B------:R-:W-:Y:S02]  /*0bb0*/  SHF.R.S32.HI R3, RZ, 0x7, R2 ;  /* 0x00000007ff037819 */ /* 0x000fe40000011402 */
[----:B------:R-:W-:Y:S02]  /*0bc0*/  LEA.HI R4, R4, R7, RZ, 0x1 ;  /* 0x0000000704047211 */ /* 0x000fe400078f08ff */
[----:B------:R-:W-:Y:S02]  /*0bd0*/  LEA.HI R12, R12, R11, RZ, 0x3 ;  /* 0x0000000b0c0c7211 */ /* 0x000fe400078f18ff */
[----:B------:R-:W-:Y:S02]  /*0be0*/  LEA.HI R2, R2, R3, RZ, 0x1 ;  /* 0x0000000302027211 */ /* 0x000fe400078f08ff */
[----:B------:R-:W-:Y:S02]  /*0bf0*/  LOP3.LUT R4, R4, 0x1ffffffe, RZ, 0xc0, !PT ;  /* 0x1ffffffe04047812 */ /* 0x000fe400078ec0ff */
[----:B------:R-:W-:-:S02]  /*0c00*/  LOP3.LUT R12, R12, 0xfffffff8, RZ, 0xc0, !PT ;  /* 0xfffffff80c0c7812 */ /* 0x000fc400078ec0ff */
[----:B------:R-:W-:Y:S01]  /*0c10*/  LEA.HI R9, R9, R14, RZ, 0x5 ;  /* 0x0000000e09097211 */ /* 0x000fe200078f28ff */
[----:B------:R-:W-:Y:S01]  /*0c20*/  IMAD.IADD R4, R7, 0x1, -R4 ;  /* 0x0000000107047824 */ /* 0x000fe200078e0a04 */
[----:B------:R-:W-:Y:S01]  /*0c30*/  LOP3.LUT R2, R2, 0x3fffffe, RZ, 0xc0, !PT ;  /* 0x03fffffe02027812 */ /* 0x000fe200078ec0ff */
[----:B------:R-:W-:Y:S01]  /*0c40*/  IMAD.IADD R12, R11, 0x1, -R12 ;  /* 0x000000010b0c7824 */ /* 0x000fe200078e0a0c */
[----:B------:R-:W-:Y:S02]  /*0c50*/  SHF.R.S32.HI R9, RZ, 0x5, R9 ;  /* 0x00000005ff097819 */ /* 0x000fe40000011409 */
[----:B------:R-:W-:Y:S01]  /*0c60*/  LOP3.LUT R10, R10, 0x7ffffffc, RZ, 0xc0, !PT ;  /* 0x7ffffffc0a0a7812 */ /* 0x000fe200078ec0ff */
[----:B------:R-:W-:Y:S01]  /*0c70*/  IMAD.IADD R2, R3, 0x1, -R2 ;  /* 0x0000000103027824 */ /* 0x000fe200078e0a02 */
[----:B------:R-:W-:Y:S01]  /*0c80*/  LEA.HI R0, R13, R13, RZ, 0x1 ;  /* 0x0000000d0d007211 */ /* 0x000fe200078f08ff */
[----:B------:R-:W-:Y:S02]  /*0c90*/  IMAD R3, R4, 0x8, R5 ;  /* 0x0000000804037824 */ /* 0x000fe400078e0205 */
[----:B------:R-:W-:Y:S01]  /*0ca0*/  IMAD R9, R9, 0x10, R12 ;  /* 0x0000001009097824 */ /* 0x000fe200078e020c */
[----:B------:R-:W-:Y:S01]  /*0cb0*/  LOP3.LUT R0, R0, 0x1ffffffe, RZ, 0xc0, !PT ;  /* 0x1ffffffe00007812 */ /* 0x000fe200078ec0ff */
[----:B------:R-:W-:Y:S01]  /*0cc0*/  IMAD.IADD R10, R14, 0x1, -R10 ;  /* 0x000000010e0a7824 */ /* 0x000fe200078e0a0a */
[----:B------:R0:W-:Y:S01]  /*0cd0*/  STL [R1+0x28], R3 ;  /* 0x0000280301007387 */ /* 0x0001e20000100800 */
[----:B------:R-:W-:-:S02]  /*0ce0*/  IMAD R2, R2, 0x40, R9 ;  /* 0x0000004002027824 */ /* 0x000fc400078e0209 */
[----:B------:R-:W-:Y:S02]  /*0cf0*/  IMAD.U32 R5, RZ, RZ, UR8 ;  /* 0x00000008ff057e24 */ /* 0x000fe4000f8e00ff */
[----:B------:R-:W-:Y:S01]  /*0d00*/  IMAD.SHL.U32 R17, R10, 0x2, RZ ;  /* 0x000000020a117824 */ /* 0x000fe200078e00ff */
[----:B------:R-:W-:Y:S01]  /*0d10*/  STL [R1+0x24], R2 ;  /* 0x0000240201007387 */ /* 0x000fe20000100800 */
[----:B------:R-:W-:Y:S02]  /*0d20*/  IMAD.IADD R0, R13, 0x1, -R0 ;  /* 0x000000010d007824 */ /* 0x000fe400078e0a00 */
[C---:B------:R-:W-:Y:S01]  /*0d30*/  VIADD R229, R17.reuse, 0x20 ;  /* 0x0000002011e57836 */ /* 0x040fe20000000000 */
[----:B0-----:R-:W-:Y:S01]  /*0d40*/  SHF.R.S32.HI R3, RZ, 0x3, R8 ;  /* 0x00000003ff037819 */ /* 0x001fe20000011408 */
[C---:B------:R-:W-:Y:S01]  /*0d50*/  VIADD R228, R17.reuse, 0x28 ;  /* 0x0000002811e47836 */ /* 0x040fe20000000000 */
[----:B------:R-:W-:Y:S01]  /*0d60*/  SHF.R.S32.HI R4, RZ, 0x1f, R17 ;  /* 0x0000001fff047819 */ /* 0x000fe20000011411 */
[----:B------:R-:W-:-:S02]  /*0d70*/  VIADD R4, R17, 0x10 ;  /* 0x0000001011047836 */ /* 0x000fc40000000000 */
[----:B------:R0:W-:Y:S01]  /*0d80*/  STL [R1+0xc], R3 ;  /* 0x00000c0301007387 */ /* 0x0001e20000100800 */
[C---:B------:R-:W-:Y:S02]  /*0d90*/  VIADD R227, R17.reuse, 0x30 ;  /* 0x0000003011e37836 */ /* 0x040fe40000000000 */
[C---:B------:R-:W-:Y:S01]  /*0da0*/  VIADD R226, R17.reuse, 0x38 ;  /* 0x0000003811e27836 */ /* 0x040fe20000000000 */
[----:B------:R1:W-:Y:S01]  /*0db0*/  STL [R1+0x2c], R5 ;  /* 0x00002c0501007387 */ /* 0x0003e20000100800 */
[C---:B------:R-:W-:Y:S02]  /*0dc0*/  VIADD R223, R17.reuse, 0x40 ;  /* 0x0000004011df7836 */ /* 0x040fe40000000000 */
[C---:B------:R-:W-:Y:S02]  /*0dd0*/  VIADD R222, R17.reuse, 0x48 ;  /* 0x0000004811de7836 */ /* 0x040fe40000000000 */
[----:B------:R-:W-:Y:S02]  /*0de0*/  VIADD R221, R17, 0x50 ;  /* 0x0000005011dd7836 */ /* 0x000fe40000000000 */
[----:B0-----:R-:W-:-:S02]  /*0df0*/  IMAD.U32 R3, RZ, RZ, UR4 ;  /* 0x00000004ff037e24 */ /* 0x001fc4000f8e00ff */
[C---:B------:R-:W-:Y:S02]  /*0e00*/  VIADD R220, R17.reuse, 0x58 ;  /* 0x0000005811dc7836 */ /* 0x040fe40000000000 */
[C---:B-1----:R-:W-:Y:S01]  /*0e10*/  VIADD R5, R17.reuse, 0x8 ;  /* 0x0000000811057836 */ /* 0x042fe20000000000 */
[----:B------:R0:W-:Y:S01]  /*0e20*/  STL [R1+0x14], R3 ;  /* 0x0000140301007387 */ /* 0x0001e20000100800 */
[C---:B------:R-:W-:Y:S02]  /*0e30*/  VIADD R219, R17.reuse, 0x60 ;  /* 0x0000006011db7836 */ /* 0x040fe40000000000 */
        /* <DEDUP_REMOVED lines=30> */
[----:B------:R-:W-:Y:S01]  /*1020*/  IMAD R23, R0, 0x8, R2 ;  /* 0x0000000800177824 */ /* 0x000fe200078e0202 */
[----:B------:R-:W-:-:S02]  /*1030*/  SHF.R.S32.HI R3, RZ, 0x1f, R215 ;  /* 0x0000001fff037819 */ /* 0x000fc400000114d7 */
[----:B------:R-:W-:Y:S02]  /*1040*/  SHF.R.S32.HI R5, RZ, 0x1f, R214 ;  /* 0x0000001fff057819 */ /* 0x000fe400000114d6 */
[----:B------:R-:W-:Y:S02]  /*1050*/  SHF.R.S32.HI R4, RZ, 0x1f, R213 ;  /* 0x0000001fff047819 */ /* 0x000fe400000114d5 */
[----:B------:R-:W-:Y:S02]  /*1060*/  SHF.R.S32.HI R3, RZ, 0x1f, R212 ;  /* 0x0000001fff037819 */ /* 0x000fe400000114d4 */
[----:B------:R-:W-:Y:S02]  /*1070*/  SHF.R.S32.HI R5, RZ, 0x1f, R211 ;  /* 0x0000001fff057819 */ /* 0x000fe400000114d3 */
[----:B------:R-:W-:Y:S02]  /*1080*/  SHF.R.S32.HI R4, RZ, 0x1f, R210 ;  /* 0x0000001fff047819 */ /* 0x000fe400000114d2 */
[----:B------:R-:W-:-:S02]  /*1090*/  SHF.R.S32.HI R3, RZ, 0x1f, R209 ;  /* 0x0000001fff037819 */ /* 0x000fc400000114d1 */
[----:B------:R-:W-:Y:S02]  /*10a0*/  SHF.R.S32.HI R5, RZ, 0x1f, R208 ;  /* 0x0000001fff057819 */ /* 0x000fe400000114d0 */
[----:B------:R-:W-:Y:S02]  /*10b0*/  SHF.R.S32.HI R4, RZ, 0x1f, R207 ;  /* 0x0000001fff047819 */ /* 0x000fe400000114cf */
[----:B------:R-:W-:-:S07]  /*10c0*/  SHF.R.S32.HI R3, RZ, 0x1f, R206 ;  /* 0x0000001fff037819 */ /* 0x000fce00000114ce */
.L_x_1328:
[----:B------:R-:W-:Y:S01]  /*10d0*/  ULDC.64 UR8, c[0x0][0xa28] ;  /* 0x00028a0000087ab9 */ /* 0x000fe20000000a00 */
[----:B------:R-:W-:Y:S01]  /*10e0*/  ULDC UR4, c[0x0][0x424] ;  /* 0x0001090000047ab9 */ /* 0x000fe20000000800 */
[----:B------:R-:W-:-:S04]  /*10f0*/  UISETP.NE.U32.AND UP0, UPT, UR8, URZ, UPT ;  /* 0x0000003f0800728c */ /* 0x000fc8000bf05070 */
[----:B------:R-:W-:-:S03]  /*1100*/  UISETP.NE.AND.EX UP0, UPT, UR9, URZ, UPT, UP0 ;  /* 0x0000003f0900728c */ /* 0x000fc6000bf05300 */
[----:B------:R-:W-:Y:S02]  /*1110*/  ULDC.64 UR8, c[0x0][0xa18] ;  /* 0x0002860000087ab9 */ /* 0x000fe40000000a00 */
[----:B------:R-:W-:Y:S01]  /*1120*/  UISETP.NE.U32.AND UP1, UPT, UR8, URZ, UPT ;  /* 0x0000003f0800728c */ /* 0x000fe2000bf25070 */
[----:B------:R-:W-:-:S03]  /*1130*/  PLOP3.LUT P0, PT, PT, PT, UP0, 0x80, 0x0 ;  /* 0x000000000000781c */ /* 0x000fc60003f0f008 */
[----:B------:R-:W-:-:S03]  /*1140*/  UISETP.NE.AND.EX UP1, UPT, UR9, URZ, UPT, UP1 ;  /* 0x0000003f0900728c */ /* 0x000fc6000bf25310 */
[----:B------:R-:W-:Y:S02]  /*1150*/  @UP0 ULDC.64 UR8, c[0x0][0xa28] ;  /* 0x00028a0000080ab9 */ /* 0x000fe40000000a00 */
[----:B------:R-:W-:Y:S01]  /*1160*/  @UP0 UIMAD.WIDE UR8, UR7, 0x4, UR8 ;  /* 0x00000004070808a5 */ /* 0x000fe2000f8e0208 */
[----:B------:R-:W-:-:S05]  /*1170*/  PLOP3.LUT P2, PT, PT, PT, UP1, 0x80, 0x0 ;  /* 0x000000000000781c */ /* 0x000fca0003f4f018 */
[----:B0-2---:R-:W-:Y:S02]  /*1180*/  IMAD.U32 R2, RZ, RZ, UR8 ;  /* 0x00000008ff027e24 */ /* 0x005fe4000f8e00ff */
[----:B------:R-:W-:Y:S01]  /*1190*/  IMAD.U32 R3, RZ, RZ, UR9 ;  /* 0x00000009ff037e24 */ /* 0x000fe2000f8e00ff */
[----:B------:R-:W-:Y:S02]  /*11a0*/  @UP1 ULDC.64 UR8, c[0x0][0xa18] ;  /* 0x0002860000081ab9 */ /* 0x000fe40000000a00 */
[----:B------:R-:W-:Y:S02]  /*11b0*/  @UP1 UIMAD.WIDE UR8, UR7, 0x4, UR8 ;  /* 0x00000004070818a5 */ /* 0x000fe4000f8e0208 */
[----:B------:R-:W2:Y:S04]  /*11c0*/  @P0 LDG.E R2, desc[UR36][R2.64] ;  /* 0x0000002402020981 */ /* 0x000ea8000c1e1900 */
[----:B------:R-:W-:-:S02]  /*11d0*/  IMAD.U32 R4, RZ, RZ, UR8 ;  /* 0x00000008ff047e24 */ /* 0x000fc4000f8e00ff */
[----:B------:R-:W-:Y:S01]  /*11e0*/  IMAD.U32 R5, RZ, RZ, UR9 ;  /* 0x00000009ff057e24 */ /* 0x000fe2000f8e00ff */
[----:B------:R-:W-:-:S04]  /*11f0*/  ULDC.64 UR8, c[0x0][0x418] ;  /* 0x0001060000087ab9 */ /* 0x000fc80000000a00 */
[----:B---3--:R-:W3:Y:S01]  /*1200*/  @P2 LDG.E R4, desc[UR36][R4.64] ;  /* 0x0000002404042981 */ /* 0x008ee2000c1e1900 */
[----:B------:R-:W-:Y:S02]  /*1210*/  UISETP.NE.U32.AND UP0, UPT, UR8, URZ, UPT ;  /* 0x0000003f0800728c */ /* 0x000fe4000bf05070 */
[----:B------:R-:W-:Y:S02]  /*1220*/  ULOP3.LUT UR10, UR5, 0xffff, URZ, 0xc0, !UPT ;  /* 0x0000ffff050a7892 */ /* 0x000fe4000f8ec03f */
[----:B------:R-:W-:Y:S01]  /*1230*/  UISETP.NE.AND.EX UP0, UPT, UR9, URZ, UPT, UP0 ;  /* 0x0000003f0900728c */ /* 0x000fe2000bf05300 */
[----:B------:R-:W-:Y:S02]  /*1240*/  UMOV UR42, URZ ;  /* 0x0000003f002a7c82 */ /* 0x000fe40008000000 */
[----:B------:R-:W-:Y:S01]  /*1250*/  ULDC.64 UR8, c[0x0][0xa20] ;  /* 0x0002880000087ab9 */ /* 0x000fe20000000a00 */
[----:B------:R-:W-:Y:S01]  /*1260*/  USEL UR4, UR4, 0x1, UP0 ;  /* 0x0000000104047887 */ /* 0x000fe20008000000 */
[----:B------:R-:W-:Y:S01]  /*1270*/  ISETP.NE.U32.AND P1, PT, RZ, UR8, PT ;  /* 0x00000008ff007c0c */ /* 0x000fe2000bf25070 */
[----:B------:R-:W-:Y:S01]  /*1280*/  ULDC UR8, c[0x0][0x2f0] ;  /* 0x0000bc0000087ab9 */ /* 0x000fe20000000800 */
[----:B------:R-:W-:Y:S01]  /*1290*/  IMAD.U32 R205, RZ, RZ, UR10 ;  /* 0x0000000affcd7e24 */ /* 0x000fe2000f8e00ff */
[----:B------:R-:W-:Y:S01]  /*12a0*/  UIMAD UR4, UR4, UR8, URZ ;  /* 0x00000008040472a4 */ /* 0x000fe2000f8e023f */
[----:B------:R-:W-:-:S02]  /*12b0*/  ISETP.NE.AND.EX P1, PT, RZ, UR9, PT, P1 ;  /* 0x00000009ff007c0c */ /* 0x000fc4000bf25310 */
[----:B--2---:R-:W-:Y:S02]  /*12c0*/  @P0 R2UR UR42, R2 ;  /* 0x00000000022a02ca */ /* 0x004fe400000e0000 */
[----:B---3--:R-:W-:Y:S01]  /*12d0*/  @P2 R2UR UR41, R4 ;  /* 0x00000000042922ca */ /* 0x008fe200000e0000 */
[----:B-1--45:R-:W-:-:S14]  /*12e0*/  @P2 BRA `(.L_x_1217) ;  /* 0x0000000000382947 */ /* 0x032fdc0003800000 */
[----:B------:R-:W-:Y:S01]  /*12f0*/  ULDC.64 UR8, c[0x0][0xa00] ;  /* 0x0002800000087ab9 */ /* 0x000fe20000000a00 */
[----:B------:R-:W-:Y:S01]  /*1300*/  ULDC UR41, c[0x0][0x288] ;  /* 0x0000a20000297ab9 */ /* 0x000fe20000000800 */
[----:B------:R-:W-:-:S04]  /*1310*/  ISETP.NE.U32.AND P0, PT, RZ, UR8, PT ;  /* 0x00000008ff007c0c */ /* 0x000fc8000bf05070 */
[----:B------:R-:W-:-:S13]  /*1320*/  ISETP.NE.AND.EX P0, PT, RZ, UR9, PT, P0 ;  /* 0x00000009ff007c0c */ /* 0x000fda000bf05300 */
[----:B------:R-:W-:Y:S05]  /*1330*/  @!P0 BRA `(.L_x_1217) ;  /* 0x0000000000248947 */ /* 0x000fea0003800000 */
[----:B------:R-:W-:Y:S02]  /*1340*/  ULDC.64 UR8, c[0x0][0xa00] ;  /* 0x0002800000087ab9 */ /* 0x000fe40000000a00 */
[----:B------:R-:W-:-:S06]  /*1350*/  UIMAD.WIDE UR8, UR7, 0x4, UR8 ;  /* 0x00000004070878a5 */ /* 0x000fcc000f8e0208 */
[----:B------:R-:W-:Y:S02]  /*1360*/  IMAD.U32 R2, RZ, RZ, UR8 ;  /* 0x00000008ff027e24 */ /* 0x000fe4000f8e00ff */
[----:B------:R-:W-:-:S05]  /*1370*/  IMAD.U32 R3, RZ, RZ, UR9 ;  /* 0x00000009ff037e24 */ /* 0x000fca000f8e00ff */
[----:B------:R-:W2:Y:S04]  /*1380*/  LDG.E R4, desc[UR36][R2.64] ;  /* 0x0000002402047981 */ /* 0x000ea8000c1e1900 */
[----:B------:R-:W3:Y:S01]  /*1390*/  LDG.E R0, desc[UR36][R2.64+0x4] ;  /* 0x0000042402007981 */ /* 0x000ee2000c1e1900 */
[----:B--2---:R-:W-:Y:S02]  /*13a0*/  R2UR UR41, R4 ;  /* 0x00000000042972ca */ /* 0x004fe400000e0000 */
[----:B---3--:R-:W-:-:S13]  /*13b0*/  R2UR UR8, R0 ;  /* 0x00000000000872ca */ /* 0x008fda00000e0000 */
[----:B------:R-:W-:-:S12]  /*13c0*/  UIADD3 UR41, -UR41, UR8, URZ ;  /* 0x0000000829297290 */ /* 0x000fd8000fffe13f */
.L_x_1217:
[----:B------:R-:W-:-:S05]  /*13d0*/  IMAD.U32 R0, RZ, RZ, UR7 ;  /* 0x00000007ff007e24 */ /* 0x000fca000f8e00ff */
[----:B------:R0:W-:Y:S01]  /*13e0*/  STL [R1+0x10], R0 ;  /* 0x0000100001007387 */ /* 0x0001e20000100800 */
[----:B------:R-:W-:Y:S05]  /*13f0*/  @!P1 BRA `(.L_x_1218) ;  /* 0x00000000001c9947 */ /* 0x000fea0003800000 */
[----:B------:R-:W-:Y:S02]  /*1400*/  ULDC.64 UR8, c[0x0][0xa20] ;  /* 0x0002880000087ab9 */ /* 0x000fe40000000a00 */
[----:B------:R-:W-:-:S06]  /*1410*/  UIMAD.WIDE UR8, UR7, 0x4, UR8 ;  /* 0x00000004070878a5 */ /* 0x000fcc000f8e0208 */
[----:B------:R-:W-:Y:S02]  /*1420*/  IMAD.U32 R2, RZ, RZ, UR8 ;  /* 0x00000008ff027e24 */ /* 0x000fe4000f8e00ff */
[----:B------:R-:W-:-:S05]  /*1430*/  IMAD.U32 R3, RZ, RZ, UR9 ;  /* 0x00000009ff037e24 */ /* 0x000fca000f8e00ff */
[----:B------:R-:W2:Y:S02]  /*1440*/  LDG.E R2, desc[UR36][R2.64] ;  /* 0x0000002402027981 */ /* 0x000ea4000c1e1900 */
[----:B--2---:R-:W-:Y:S01]  /*1450*/  R2UR UR4, R2 ;  /* 0x00000000020472ca */ /* 0x004fe200000e0000 */
[----:B------:R-:W-:-:S14]  /*1460*/  BRA `(.L_x_1219) ;  /* 0x0000000000347947 */ /* 0x000fdc0003800000 */
.L_x_1218:
[----:B------:R-:W-:Y:S02]  /*1470*/  ULDC.64 UR8, c[0x0][0xa08] ;  /* 0x0002820000087ab9 */ /* 0x000fe40000000a00 */
        /* <DEDUP_REMOVED lines=8> */
[----:B0-----:R-:W3:Y:S01]  /*1500*/  LDG.E R0, desc[UR36][R2.64+0x4] ;  /* 0x0000042402007981 */ /* 0x001ee2000c1e1900 */
[----:B--2---:R-:W-:Y:S02]  /*1510*/  R2UR UR4, R4 ;  /* 0x00000000040472ca */ /* 0x004fe400000e0000 */
[----:B---3--:R-:W-:-:S13]  /*1520*/  R2UR UR7, R0 ;  /* 0x00000000000772ca */ /* 0x008fda00000e0000 */
[----:B------:R-:W-:-:S12]  /*1530*/  UIADD3 UR4, -UR4, UR7, URZ ;  /* 0x0000000704047290 */ /* 0x000fd8000fffe13f */
.L_x_1219:
[----:B------:R-:W-:Y:S01]  /*1540*/  ULDC UR7, c[0x0][0x448] ;  /* 0x0001120000077ab9 */ /* 0x000fe20000000800 */
[----:B------:R-:W-:Y:S02]  /*1550*/  USHF.L.U32 UR60, UR6, 0x7, URZ ;  /* 0x00000007063c7899 */ /* 0x000fe4000800063f */
[----:B------:R-:W-:Y:S02]  /*1560*/  UISETP.NE.AND UP0, UPT, UR7, 0x1, UPT ;  /* 0x000000010700788c */ /* 0x000fe4000bf05270 */
[----:B------:R-:W-:Y:S02]  /*1570*/  UIADD3 UR10, UR60, 0x7f, URZ ;  /* 0x0000007f3c0a7890 */ /* 0x000fe4000fffe03f */
[----:B------:R-:W-:Y:S01]  /*1580*/  UIADD3 UR42, UR4, -UR42, URZ ;  /* 0x8000002a042a7290 */ /* 0x000fe2000fffe03f */
[----:B------:R-:W-:Y:S01]  /*1590*/  ULDC.64 UR6, c[0x0][0x9e0] ;  /* 0x0002780000067ab9 */ /* 0x000fe20000000a00 */
[----:B------:R-:W-:-:S05]  /*15a0*/  UP2UR UR4, UPR, URZ, 0x1 ;  /* 0x000000013f047883 */ /* 0x000fca0008000000 */
[----:B------:R-:W-:Y:S01]  /*15b0*/  @UP0 ULDC UR8, c[0x0][0x44c] ;  /* 0x0001130000080ab9 */ /* 0x000fe20000000800 */
[----:B------:R-:W-:Y:S01]  /*15c0*/  @UP0 ULDC UR11, c[0x0][0x450] ;  /* 0x00011400000b0ab9 */ /* 0x000fe20000000800 */
[----:B------:R-:W-:Y:S01]  /*15d0*/  UIMAD.WIDE.U32 UR8, UR10, UR8, URZ ;  /* 0x000000080a0872a5 */ /* 0x000fe2000f8e003f */
[----:B------:R-:W-:Y:S01]  /*15e0*/  IMAD.U32 R22, RZ, RZ, UR4 ;  /* 0x00000004ff167e24 */ /* 0x000fe2000f8e00ff */
[----:B------:R-:W-:Y:S02]  /*15f0*/  UIADD3 UR4, UR42, 0x1, -UR41 ;  /* 0x000000012a047890 */ /* 0x000fe4000fffe829 */
[----:B------:R-:W-:Y:S02]  /*1600*/  @UP0 USHF.R.U32.HI UR10, URZ, UR11, UR9 ;  /* 0x0000000b3f0a0299 */ /* 0x000fe40008011609 */
[----:B------:R-:W-:Y:S02]  /*1610*/  UISETP.GE.AND UP0, UPT, UR7, 0x1, UPT ;  /* 0x000000010700788c */ /* 0x000fe4000bf06270 */
[----:B------:R-:W-:-:S02]  /*1620*/  UIADD3 UR10, UR4, UR10, URZ ;  /* 0x0000000a040a7290 */ /* 0x000fc4000fffe03f */
[----:B------:R-:W-:Y:S02]  /*1630*/  UP2UR UR43, UPR, URZ, 0x1 ;  /* 0x000000013f2b7883 */ /* 0x000fe40008000000 */
[----:B------:R-:W-:Y:S01]  /*1640*/  PLOP3.LUT P0, PT, PT, PT, UP0, 0x40, 0x0 ;  /* 0x000000000000781c */ /* 0x000fe20003f0e808 */
[----:B------:R-:W-:-:S12]  /*1650*/  UIADD3 UR6, UR10, UR6, URZ ;  /* 0x000000060a067290 */ /* 0x000fd8000fffe03f */
[----:B------:R-:W-:Y:S05]  /*1660*/  @P0 BRA `(.L_x_1220) ;  /* 0x0000000000440947 */ /* 0x000fea0003800000 */
        /* <DEDUP_REMOVED lines=10> */
.L_x_1221:
[----:B------:R-:W-:-:S11]  /*1710*/  UISETP.NE.AND UP0, UPT, UR7, 0x1, UPT ;  /* 0x000000010700788c */ /* 0x000fd6000bf05270 */
[----:B------:R-:W-:Y:S02]  /*1720*/  @UP0 ULDC.64 UR10, c[0x0][0x9e8] ;  /* 0x00027a00000a0ab9 */ /* 0x000fe40000000a00 */
[----:B------:R-:W-:-:S04]  /*1730*/  UIMAD.WIDE.U32 UR8, UR4, UR10, URZ ;  /* 0x0000000a040872a5 */ /* 0x000fc8000f8e003f */
[----:B------:R-:W-:-:S12]  /*1740*/  @UP0 USHF.R.U32.HI UR4, URZ, UR11, UR9 ;  /* 0x0000000b3f040299 */ /* 0x000fd80008011609 */
.L_x_1222:
[----:B------:R-:W-:-:S04]  /*1750*/  UIMAD UR4, UR4, UR7, UR7 ;  /* 0x00000007040472a4 */ /* 0x000fc8000f8e0207 */
[----:B------:R-:W-:-:S04]  /*1760*/  UISETP.LT.AND UP0, UPT, UR6, UR4, UPT ;  /* 0x000000040600728c */ /* 0x000fc8000bf01270 */
[----:B------:R-:W-:-:S12]  /*1770*/  USEL UR6, UR6, UR4, UP0 ;  /* 0x0000000406067287 */ /* 0x000fd80008000000 */
.L_x_1220:
[----:B------:R-:W-:Y:S01]  /*1780*/  R2UR UR4, R22 ;  /* 0x00000000160472ca */ /* 0x000fe200000e0000 */
[----:B------:R-:W-:Y:S02]  /*1790*/  UIADD3 UR10, UR6, 0x3f, URZ ;  /* 0x0000003f060a7890 */ /* 0x000fe4000fffe03f */
[----:B------:R-:W-:Y:S02]  /*17a0*/  UISETP.GE.AND UP1, UPT, UR7, 0x1, UPT ;  /* 0x000000010700788c */ /* 0x000fe4000bf26270 */
[----:B------:R-:W-:Y:S01]  /*17b0*/  USHF.R.S32.HI UR11, URZ, 0x1f, UR10 ;  /* 0x0000001f3f0b7899 */ /* 0x000fe2000801140a */
[----:B------:R-:W-:Y:S01]  /*17c0*/  UMOV UR12, UR60 ;  /* 0x0000003c000c7c82 */ /* 0x000fe20008000000 */
[----:B------:R-:W-:Y:S02]  /*17d0*/  UIADD3 UR48, UR42, -UR41, URZ ;  /* 0x800000292a307290 */ /* 0x000fe4000fffe03f */
[----:B------:R-:W-:Y:S01]  /*17e0*/  PLOP3.LUT P0, PT, PT, PT, UP1, 0x40, 0x0 ;  /* 0x000000000000781c */ /* 0x000fe20003f0e818 */
[----:B------:R-:W-:-:S03]  /*17f0*/  ULEA.HI UR11, UR11, UR10, URZ, 0x6 ;  /* 0x0000000a0b0b7291 */ /* 0x000fc6000f8f303f */
[----:B------:R-:W-:Y:S02]  /*1800*/  UISETP.NE.AND UP0, UPT, UR4, URZ, UPT ;  /* 0x0000003f0400728c */ /* 0x000fe4000bf05270 */
[----:B------:R-:W-:Y:S02]  /*1810*/  UIADD3 UR4, UR42, 0x3f, URZ ;  /* 0x0000003f2a047890 */ /* 0x000fe4000fffe03f */
[----:B------:R-:W-:Y:S02]  /*1820*/  USHF.R.S32.HI UR11, URZ, 0x6, UR11 ;  /* 0x000000063f0b7899 */ /* 0x000fe4000801140b */
[----:B------:R-:W-:Y:S01]  /*1830*/  USHF.R.S32.HI UR6, URZ, 0x1f, UR4 ;  /* 0x0000001f3f067899 */ /* 0x000fe20008011404 */
[----:B------:R-:W-:-:S03]  /*1840*/  ULDC UR10, c[0x0][0x9dc] ;  /* 0x00027700000a7ab9 */ /* 0x000fc60000000800 */
[----:B------:R-:W-:Y:S01]  /*1850*/  ULEA.HI UR6, UR6, UR4, URZ, 0x6 ;  /* 0x0000000406067291 */ /* 0x000fe2000f8f303f */
[----:B------:R-:W-:Y:S01]  /*1860*/  @UP0 ULDC UR8, c[0x0][0x44c] ;  /* 0x0001130000080ab9 */ /* 0x000fe20000000800 */
[----:B------:R-:W-:Y:S01]  /*1870*/  @UP0 ULDC UR13, c[0x0][0x450] ;  /* 0x00011400000d0ab9 */ /* 0x000fe20000000800 */
[----:B------:R-:W-:Y:S02]  /*1880*/  UIMAD.WIDE.U32 UR8, UR60, UR8, URZ ;  /* 0x000000083c0872a5 */ /* 0x000fe4000f8e003f */
[----:B------:R-:W-:Y:S02]  /*1890*/  USHF.R.S32.HI UR6, URZ, 0x6, UR6 ;  /* 0x000000063f067899 */ /* 0x000fe40008011406 */
[----:B------:R-:W-:Y:S02]  /*18a0*/  @UP0 USHF.R.U32.HI UR12, URZ, UR13, UR9 ;  /* 0x0000000d3f0c0299 */ /* 0x000fe40008011609 */
[----:B------:R-:W-:Y:S02]  /*18b0*/  UISETP.LT.AND UP0, UPT, UR6, UR11, UPT ;  /* 0x0000000b0600728c */ /* 0x000fe4000bf01270 */
[----:B------:R-:W-:-:S02]  /*18c0*/  UIADD3 UR4, UR48, UR12, URZ ;  /* 0x0000000c30047290 */ /* 0x000fc4000fffe03f */
[----:B------:R-:W-:Y:S02]  /*18d0*/  USEL UR6, UR6, UR11, UP0 ;  /* 0x0000000b06067287 */ /* 0x000fe40008000000 */
[----:B------:R-:W-:Y:S01]  /*18e0*/  UIADD3 UR10, UR4, -UR10, URZ ;  /* 0x8000000a040a7290 */ /* 0x000fe2000fffe03f */
[----:B------:R-:W-:Y:S11]  /*18f0*/  @P0 BRA `(.L_x_1223) ;  /* 0x0000000000440947 */ /* 0x000ff60003800000 */
        /* <DEDUP_REMOVED lines=10> */
.L_x_1224:
[----:B------:R-:W-:-:S11]  /*19a0*/  UISETP.NE.AND UP0, UPT, UR7, 0x1, UPT ;  /* 0x000000010700788c */ /* 0x000fd6000bf05270 */
[----:B------:R-:W-:Y:S02]  /*19b0*/  @UP0 ULDC.64 UR12, c[0x0][0x9e8] ;  /* 0x00027a00000c0ab9 */ /* 0x000fe40000000a00 */
[----:B------:R-:W-:-:S04]  /*19c0*/  UIMAD.WIDE.U32 UR8, UR4, UR12, URZ ;  /* 0x0000000c040872a5 */ /* 0x000fc8000f8e003f */
[----:B------:R-:W-:-:S12]  /*19d0*/  @UP0 USHF.R.U32.HI UR4, URZ, UR13, UR9 ;  /* 0x0000000d3f040299 */ /* 0x000fd80008011609 */
.L_x_1225:
[----:B------:R-:W-:-:S04]  /*19e0*/  UIMAD UR4, UR4, UR7, URZ ;  /* 0x00000007040472a4 */ /* 0x000fc8000f8e023f */
[----:B------:R-:W-:-:S04]  /*19f0*/  UISETP.LT.AND UP0, UPT, UR10, UR4, UPT ;  /* 0x000000040a00728c */ /* 0x000fc8000bf01270 */
[----:B------:R-:W-:-:S12]  /*1a00*/  USEL UR10, UR10, UR4, !UP0 ;  /* 0x000000040a0a7287 */ /* 0x000fd8000c000000 */
.L_x_1223:
[----:B------:R-:W-:-:S04]  /*1a10*/  USHF.R.S32.HI UR4, URZ, 0x1f, UR10 ;  /* 0x0000001f3f047899 */ /* 0x000fc8000801140a */
[----:B------:R-:W-:-:S04]  /*1a20*/  ULEA.HI UR4, UR4, UR10, URZ, 0x6 ;  /* 0x0000000a04047291 */ /* 0x000fc8000f8f303f */
[----:B------:R-:W-:Y:S02]  /*1a30*/  USHF.R.S32.HI UR7, URZ, 0x6, UR4 ;  /* 0x000000063f077899 */ /* 0x000fe40008011404 */
[----:B------:R-:W-:Y:S02]  /*1a40*/  ULOP3.LUT UR4, UR5, 0xff000000, URZ, 0xc0, !UPT ;  /* 0xff00000005047892 */ /* 0x000fe4000f8ec03f */
[----:B------:R-:W-:Y:S02]  /*1a50*/  UISETP.LT.AND UP0, UPT, URZ, UR7, UPT ;  /* 0x000000073f00728c */ /* 0x000fe4000bf01270 */
[----:B------:R-:W-:Y:S02]  /*1a60*/  ULOP3.LUT UR5, UR5, 0xff0000, URZ, 0xc0, !UPT ;  /* 0x00ff000005057892 */ /* 0x000fe4000f8ec03f */
[----:B------:R-:W-:Y:S02]  /*1a70*/  USEL UR10, URZ, UR7, !UP0 ;  /* 0x000000073f0a7287 */ /* 0x000fe4000c000000 */
[----:B------:R-:W-:-:S02]  /*1a80*/  USHF.R.U32.HI UR4, URZ, 0x8, UR4 ;  /* 0x000000083f047899 */ /* 0x000fc40008011604 */
[----:B------:R-:W-:Y:S02]  /*1a90*/  UISETP.GT.AND UP0, UPT, UR6, UR10, UPT ;  /* 0x0000000a0600728c */ /* 0x000fe4000bf04270 */
[----:B------:R-:W-:-:S03]  /*1aa0*/  ULEA.HI UR5, UR5, UR4, URZ, 0x10 ;  /* 0x0000000405057291 */ /* 0x000fc6000f8f803f */
[----:B------:R-:W-:Y:S01]  /*1ab0*/  UMOV UR4, URZ ;  /* 0x0000003f00047c82 */ /* 0x000fe20008000000 */
[----:B------:R-:W-:Y:S01]  /*1ac0*/  PLOP3.LUT P0, PT, PT, PT, UP0, 0x80, 0x0 ;  /* 0x000000000000781c */ /* 0x000fe20003f0f008 */
[----:B------:R-:W-:Y:S02]  /*1ad0*/  ULOP3.LUT UR7, UR5, 0xff, URZ, 0xc0, !UPT ;  /* 0x000000ff05077892 */ /* 0x000fe4000f8ec03f */
[----:B------:R-:W-:-:S04]  /*1ae0*/  USHF.R.U32.HI UR5, URZ, 0x10, UR5 ;  /* 0x000000103f057899 */ /* 0x000fc80008011605 */
[----:B------:R-:W-:Y:S02]  /*1af0*/  IMAD.U32 R204, RZ, RZ, UR7 ;  /* 0x00000007ffcc7e24 */ /* 0x000fe4000f8e00ff */
[----:B------:R-:W-:-:S04]  /*1b00*/  IMAD.U32 R202, RZ, RZ, UR5 ;  /* 0x00000005ffca7e24 */ /* 0x000fc8000f8e00ff */
[----:B------:R-:W-:Y:S05]  /*1b10*/  @!P0 BRA `(.L_x_1226) ;  /* 0x0000000000988947 */ /* 0x000fea0003800000 */
[----:B------:R-:W-:Y:S01]  /*1b20*/  R2UR UR5, R202 ;  /* 0x00000000ca0572ca */ /* 0x000fe200000e0000 */
[----:B------:R-:W-:-:S12]  /*1b30*/  ULDC UR4, c[0x0][0x9f0] ;  /* 0x00027c0000047ab9 */ /* 0x000fd80000000800 */
[----:B------:R-:W-:-:S04]  /*1b40*/  UISETP.NE.AND UP0, UPT, UR5, URZ, UPT ;  /* 0x0000003f0500728c */ /* 0x000fc8000bf05270 */
[----:B------:R-:W-:-:S04]  /*1b50*/  USEL UR11, UR5, UR4, UP0 ;  /* 0x00000004050b7287 */ /* 0x000fc80008000000 */
[----:B------:R-:W-:Y:S02]  /*1b60*/  UIADD3 UR4, UR11, -0x1, UR6 ;  /* 0xffffffff0b047890 */ /* 0x000fe4000fffe006 */
[----:B------:R-:W-:Y:S02]  /*1b70*/  IMAD.U32 R3, RZ, RZ, UR11 ;  /* 0x0000000bff037e24 */ /* 0x000fe4000f8e00ff */
[----:B------:R-:W-:-:S03]  /*1b80*/  UIADD3 UR7, -UR10, UR4, URZ ;  /* 0x000000040a077290 */ /* 0x000fc6000fffe13f */
[-C--:B0-----:R-:W-:Y:S01]  /*1b90*/  IABS R0, R3.reuse ;  /* 0x0000000300007213 */ /* 0x081fe20000000000 */
[----:B------:R-:W-:Y:S01]  /*1ba0*/  UMOV UR4, URZ ;  /* 0x0000003f00047c82 */ /* 0x000fe20008000000 */
[----:B------:R-:W-:Y:S01]  /*1bb0*/  IABS R5, R3 ;  /* 0x0000000300057213 */ /* 0x000fe20000000000 */
[----:B------:R-:W-:Y:S01]  /*1bc0*/  IMAD.U32 R4, RZ, RZ, UR7 ;  /* 0x00000007ff047e24 */ /* 0x000fe2000f8e00ff */
[----:B------:R-:W-:Y:S01]  /*1bd0*/  R2UR UR12, R0 ;  /* 0x00000000000c72ca */ /* 0x000fe200000e0000 */
[----:B------:R-:W-:-:S03]  /*1be0*/  ULOP3.LUT UR7, UR7, UR11, URZ, 0x3c, !UPT ;  /* 0x0000000b07077292 */ /* 0x000fc6000f8e3c3f */
[----:B------:R-:W-:-:S05]  /*1bf0*/  IABS R4, R4 ;  /* 0x0000000400047213 */ /* 0x000fca0000000000 */
[----:B------:R-:W-:-:S04]  /*1c00*/  IMAD.MOV.U32 R3, RZ, RZ, R4 ;  /* 0x000000ffff037224 */ /* 0x000fc800078e0004 */
[----:B------:R-:W0:Y:S01]  /*1c10*/  I2F.RP R0, UR12 ;  /* 0x0000000c00007d06 */ /* 0x000e220008209400 */
[----:B------:R-:W-:-:S07]  /*1c20*/  R2UR UR9, R3 ;  /* 0x00000000030972ca */ /* 0x000fce00000e0000 */
[----:B0-----:R-:W0:Y:S02]  /*1c30*/  MUFU.RCP R0, R0 ;  /* 0x0000000000007308 */ /* 0x001e240000001000 */
[----:B0-----:R-:W-:Y:S02]  /*1c40*/  VIADD R2, R0, 0xffffffe ;  /* 0x0ffffffe00027836 */ /* 0x001fe40000000000 */
        /* <DEDUP_REMOVED lines=19> */
.L_x_1226:
[----:B------:R-:W-:Y:S01]  /*1d80*/  R2UR UR5, R204 ;  /* 0x00000000cc0572ca */ /* 0x000fe200000e0000 */
[----:B------:R-:W-:Y:S01]  /*1d90*/  IMAD.U32 R152, RZ, RZ, UR6 ;  /* 0x00000006ff987e24 */ /* 0x000fe2000f8e00ff */
[----:B------:R-:W-:Y:S01]  /*1da0*/  PLOP3.LUT P0, PT, PT, PT, PT, 0x80, 0x0 ;  /* 0x000000000000781c */ /* 0x000fe20003f0f070 */
[----:B------:R-:W-:Y:S01]  /*1db0*/  IMAD.U32 R3, RZ, RZ, UR4 ;  /* 0x00000004ff037e24 */ /* 0x000fe2000f8e00ff */
[----:B------:R-:W-:Y:S01]  /*1dc0*/  CS2R R150, SRZ ;  /* 0x0000000000967805 */ /* 0x000fe2000001ff00 */
[----:B0-----:R-:W-:Y:S01]  /*1dd0*/  IMAD.MOV.U32 R0, RZ, RZ, RZ ;  /* 0x000000ffff007224 */ /* 0x001fe200078e00ff */
[----:B------:R-:W-:Y:S01]  /*1de0*/  CS2R R148, SRZ ;  /* 0x0000000000947805 */ /* 0x000fe2000001ff00 */
[----:B------:R-:W-:Y:S01]  /*1df0*/  IMAD.MOV.U32 R2, RZ, RZ, RZ ;  /* 0x000000ffff027224 */ /* 0x000fe200078e00ff */
[----:B------:R-:W-:Y:S02]  /*1e00*/  CS2R R146, SRZ ;  /* 0x0000000000927805 */ /* 0x000fe4000001ff00 */
[----:B------:R-:W-:-:S02]  /*1e10*/  CS2R R144, SRZ ;  /* 0x0000000000907805 */ /* 0x000fc4000001ff00 */
[----:B------:R-:W-:Y:S02]  /*1e20*/  CS2R R142, SRZ ;  /* 0x00000000008e7805 */ /* 0x000fe4000001ff00 */
[----:B------:R-:W-:Y:S02]  /*1e30*/  CS2R R140, SRZ ;  /* 0x00000000008c7805 */ /* 0x000fe4000001ff00 */
[----:B------:R-:W-:Y:S01]  /*1e40*/  CS2R R138, SRZ ;  /* 0x00000000008a7805 */ /* 0x000fe2000001ff00 */
[----:B------:R-:W-:Y:S01]  /*1e50*/  UIMAD UR5, UR5, UR4, UR10 ;  /* 0x00000004050572a4 */ /* 0x000fe2000f8e020a */
[----:B------:R-:W-:Y:S02]  /*1e60*/  CS2R R136, SRZ ;  /* 0x0000000000887805 */ /* 0x000fe4000001ff00 */
[----:B------:R-:W-:Y:S02]  /*1e70*/  CS2R R134, SRZ ;  /* 0x0000000000867805 */ /* 0x000fe4000001ff00 */
[----:B------:R-:W-:-:S02]  /*1e80*/  CS2R R132, SRZ ;  /* 0x0000000000847805 */ /* 0x000fc4000001ff00 */
[----:B------:R-:W-:Y:S02]  /*1e90*/  CS2R R130, SRZ ;  /* 0x0000000000827805 */ /* 0x000fe4000001ff00 */
[----:B------:R-:W-:Y:S02]  /*1ea0*/  CS2R R128, SRZ ;  /* 0x0000000000807805 */ /* 0x000fe4000001ff00 */
[----:B------:R-:W-:Y:S01]  /*1eb0*/  VIADDMNMX R152, R3, UR5, R152, PT ;  /* 0x0000000503987c46 */ /* 0x000fe2000b800198 */
[----:B------:R-:W-:Y:S01]  /*1ec0*/  IMAD.U32 R200, RZ, RZ, UR5 ;  /* 0x00000005ffc87e24 */ /* 0x000fe2000f8e00ff */
[----:B------:R-:W-:Y:S02]  /*1ed0*/  CS2R R126, SRZ ;  /* 0x00000000007e7805 */ /* 0x000fe4000001ff00 */
[----:B------:R-:W-:Y:S02]  /*1ee0*/  CS2R R124, SRZ ;  /* 0x00000000007c7805 */ /* 0x000fe4000001ff00 */
[----:B------:R-:W-:-:S02]  /*1ef0*/  ISETP.GT.AND P1, PT, R152, UR5, PT ;  /* 0x0000000598007c0c */ /* 0x000fc4000bf24270 */
        /* <DEDUP_REMOVED lines=87> */
.L_x_1228:
[----:B------:R-:W2:Y:S04]  /*2470*/  LDL R18, [R1+0x14] ;  /* 0x0000140001127983 */ /* 0x000ea80000100800 */
[----:B------:R-:W3:Y:S01]  /*2480*/  LDL R2, [R1+0x2c] ;  /* 0x00002c0001027983 */ /* 0x000ee20000100800 */
        /* <DEDUP_REMOVED lines=9> */
[----:B------:R-:W0:Y:S02]  /*2520*/  SYNCS.PHASECHK.TRANS64.TRYWAIT P1, [UR40+0x30800], R0 ;  /* 0x03080000ff0075a7 */ /* 0x000e240008020168 */
[----:B0-----:R-:W-:Y:S05]  /*2530*/  @!P1 BRA `(.L_x_1229) ;  /* 0x00000160004c9947 */ /* 0x001fea0003800000 */
.L_x_1425:
[----:B------:R-:W-:Y:S05]  /*2540*/  @!P0 BRA `(.L_x_1230) ;  /* 0x0000000000048947 */ /* 0x000fea0003800000 */
[----:B------:R-:W-:Y:S01]  /*2550*/  BPT.TRAP 0x1 ;  /* 0x000000040000795c */ /* 0x000fe20000300000 */
.L_x_1230:
[----:B0-----:R-:W-:Y:S02]  /*2560*/  IMAD.U32 R3, RZ, RZ, UR39 ;  /* 0x00000027ff037e24 */ /* 0x001fe4000f8e00ff */
[----:B------:R-:W-:-:S03]  /*2570*/  IMAD.U32 R0, RZ, RZ, UR38 ;  /* 0x00000026ff007e24 */ /* 0x000fc6000f8e00ff */
[----:B------:R-:W-:Y:S02]  /*2580*/  LEA R3, R3, UR40, 0x3 ;  /* 0x0000002803037c11 */ /* 0x000fe4000f8e18ff */
[----:B------:R-:W-:-:S04]  /*2590*/  SHF.L.U32 R0, R0, 0x1f, RZ ;  /* 0x0000001f00007819 */ /* 0x000fc800000006ff */
[----:B------:R0:W1:Y:S01]  /*25a0*/  SYNCS.PHASECHK.TRANS64.TRYWAIT P1, [R3+URZ+0x30830], R0 ;  /* 0x03083000030075a7 */ /* 0x000062000802017f */
[----:B------:R-:W-:Y:S05]  /*25b0*/  @!P0 BRA `(.L_x_1231) ;  /* 0x0000000000048947 */ /* 0x000fea0003800000 */
[----:B------:R-:W-:Y:S01]  /*25c0*/  BPT.TRAP 0x1 ;  /* 0x000000040000795c */ /* 0x000fe20000300000 */
.L_x_1231:
[----:B-1----:R-:W-:Y:S05]  /*25d0*/  @P1 BRA `(.L_x_1232) ;  /* 0x0000000000081947 */ /* 0x002fea0003800000 */
[----:B------:R-:W1:Y:S02]  /*25e0*/  SYNCS.PHASECHK.TRANS64.TRYWAIT P1, [R3+URZ+0x30830], R0 ;  /* 0x03083000030075a7 */ /* 0x000e64000802017f */
[----:B-1----:R-:W-:Y:S05]  /*25f0*/  @!P1 BRA `(.L_x_1233) ;  /* 0x0000016000349947 */ /* 0x002fea0003800000 */
.L_x_1232:
[----:B------:R-:W-:Y:S05]  /*2600*/  WARPSYNC.ALL ;  /* 0x0000000000007948 */ /* 0x000fea0003800000 */
[----:B------:R-:W-:Y:S01]  /*2610*/  UIADD3 UR4, UR40, 0x20400, URZ ;  /* 0x0002040028047890 */ /* 0x000fe2000fffe03f */
[----:B------:R-:W-:Y:S01]  /*2620*/  WARPGROUP.ARRIVE ;  /* 0x00000000000079c5 */ /* 0x000fe20000000000 */
[----:B------:R-:W-:Y:S01]  /*2630*/  UMOV UR9, 0x40000040 ;  /* 0x4000004000097882 */ /* 0x000fe20000000000 */
[----:B------:R-:W-:Y:S01]  /*2640*/  UMOV UR11, 0x40000040 ;  /* 0x40000040000b7882 */ /* 0x000fe20000000000 */
[----:B------:R-:W-:Y:S01]  /*2650*/  USHF.R.U32.HI UR4, URZ, 0x4, UR4 ;  /* 0x000000043f047899 */ /* 0x000fe20008011604 */
[----:B------:R-:W-:Y:S01]  /*2660*/  IMAD.U32 R19, RZ, RZ, UR9 ;  /* 0x00000009ff137e24 */ /* 0x000fe2000f8e00ff */
[----:B------:R-:W-:Y:S01]  /*2670*/  UMOV UR57, 0x40000040 ;  /* 0x4000004000397882 */ /* 0x000fe20000000000 */
[----:B------:R-:W-:Y:S01]  /*2680*/  UMOV UR59, 0x40000040 ;  /* 0x40000040003b7882 */ /* 0x000fe20000000000 */
[----:B------:R-:W-:Y:S01]  /*2690*/  ULOP3.LUT UR4, UR4, 0x3fff, URZ, 0xc0, !UPT ;  /* 0x00003fff04047892 */ /* 0x000fe2000f8ec03f */
[----:B------:R-:W-:Y:S01]  /*26a0*/  UMOV UR13, 0x40000040 ;  /* 0x40000040000d7882 */ /* 0x000fe20000000000 */
[----:B------:R-:W-:-:S02]  /*26b0*/  UMOV UR15, 0x40000040 ;  /* 0x40000040000f7882 */ /* 0x000fc40000000000 */
[----:B------:R-:W-:Y:S02]  /*26c0*/  ULOP3.LUT UR61, UR4, 0x10000, URZ, 0xfc, !UPT ;  /* 0x00010000043d7892 */ /* 0x000fe4000f8efc3f */
[----:B------:R-:W-:Y:S02]  /*26d0*/  ULOP3.LUT UR4, UR44, 0x10000, URZ, 0xfc, !UPT ;  /* 0x000100002c047892 */ /* 0x000fe4000f8efc3f */
[----:B------:R-:W-:Y:S02]  /*26e0*/  ULEA UR5, UR39, UR61, 0xb ;  /* 0x0000003d27057291 */ /* 0x000fe4000f8e583f */
[----:B------:R-:W-:Y:S02]  /*26f0*/  UIADD3 UR6, UR4, 0x2, URZ ;  /* 0x0000000204067890 */ /* 0x000fe4000fffe03f */
[----:B------:R-:W-:Y:S01]  /*2700*/  UIADD3 UR7, UR5, 0x2, URZ ;  /* 0x0000000205077890 */ /* 0x000fe2000fffe03f */
[----:B------:R-:W-:Y:S02]  /*2710*/  UMOV UR8, UR4 ;  /* 0x0000000400087c82 */ /* 0x000fe40008000000 */
[----:B------:R-:W-:Y:S01]  /*2720*/  UMOV UR10, UR5 ;  /* 0x00000005000a7c82 */ /* 0x000fe20008000000 */
[----:B------:R-:W-:Y:S01]  /*2730*/  IMAD.U32 R18, RZ, RZ, UR8 ;  /* 0x00000008ff127e24 */ /* 0x000fe2000f8e00ff */
[----:B------:R-:W-:Y:S01]  /*2740*/  HGMMA.64x64x16.F32.BF16 R24, gdesc[UR8], RZ, !UPT, gsb0 ;  /* 0x00e00000081879f0 */ /* 0x000fe2000c0018ff */
[----:B------:R-:W-:Y:S01]  /*2750*/  UMOV UR8, UR6 ;  /* 0x0000000600087c82 */ /* 0x000fe20008000000 */
[----:B------:R-:W-:Y:S01]  /*2760*/  UMOV UR9, 0x40000040 ;  /* 0x4000004000097882 */ /* 0x000fe20000000000 */
[----:B------:R-:W-:Y:S01]  /*2770*/  UMOV UR10, UR7 ;  /* 0x00000007000a7c82 */ /* 0x000fe20008000000 */
[----:B------:R-:W-:Y:S01]  /*2780*/  UMOV UR11, 0x40000040 ;  /* 0x40000040000b7882 */ /* 0x000fe20000000000 */
[----:B------:R-:W-:Y:S01]  /*2790*/  UIADD3 UR6, UR4, 0x4, URZ ;  /* 0x0000000404067890 */ /* 0x000fe2000fffe03f */
[----:B------:R-:W-:Y:S01]  /*27a0*/  IMAD.U32 R14, RZ, RZ, UR8 ;  /* 0x00000008ff0e7e24 */ /* 0x000fe2000f8e00ff */
[----:B------:R-:W-:Y:S01]  /*27b0*/  UIADD3 UR7, UR5, 0x4, URZ ;  /* 0x0000000405077890 */ /* 0x000fe2000fffe03f */
[----:B------:R-:W-:Y:S01]  /*27c0*/  IMAD.U32 R15, RZ, RZ, UR9 ;  /* 0x00000009ff0f7e24 */ /* 0x000fe2000f8e00ff */
[----:B------:R-:W-:-:S02]  /*27d0*/  UIADD3 UR56, UR4, 0x404, URZ ;  /* 0x0000040404387890 */ /* 0x000fc4000fffe03f */
[----:B------:R-:W-:Y:S02]  /*27e0*/  UIADD3 UR58, UR5, 0x204, URZ ;  /* 0x00000204053a7890 */ /* 0x000fe4000fffe03f */
[----:B------:R-:W-:Y:S02]  /*27f0*/  UIADD3 UR12, UR4, 0x800, URZ ;  /* 0x00000800040c7890 */ /* 0x000fe4000fffe03f */
[----:B------:R-:W-:Y:S02]  /*2800*/  UIADD3 UR14, UR5, 0x400, URZ ;  /* 0x00000400050e7890 */ /* 0x000fe4000fffe03f */
[----:B------:R-:W-:Y:S02]  /*2810*/  UIADD3 UR16, UR4, 0x802, URZ ;  /* 0x0000080204107890 */ /* 0x000fe4000fffe03f */
[----:B------:R-:W-:Y:S01]  /*2820*/  UIADD3 UR18, UR5, 0x402, URZ ;  /* 0x0000040205127890 */ /* 0x000fe2000fffe03f */
[----:B------:R-:W-:Y:S01]  /*2830*/  UMOV UR17, 0x40000040 ;  /* 0x4000004000117882 */ /* 0x000fe20000000000 */
[----:B------:R-:W-:Y:S01]  /*2840*/  UMOV UR19, 0x40000040 ;  /* 0x4000004000137882 */ /* 0x000fe20000000000 */
[----:B------:R-:W-:-:S02]  /*2850*/  UIADD3 UR20, UR4, 0x804, URZ ;  /* 0x0000080404147890 */ /* 0x000fc4000fffe03f */
[----:B------:R-:W-:Y:S01]  /*2860*/  UIADD3 UR22, UR5, 0x404, URZ ;  /* 0x0000040405167890 */ /* 0x000fe2000fffe03f */
[----:B------:R-:W-:Y:S01]  /*2870*/  UMOV UR21, 0x40000040 ;  /* 0x4000004000157882 */ /* 0x000fe20000000000 */
[----:B------:R-:W-:Y:S01]  /*2880*/  UMOV UR23, 0x40000040 ;  /* 0x4000004000177882 */ /* 0x000fe20000000000 */
[----:B------:R-:W-:Y:S02]  /*2890*/  UIADD3 UR24, UR4, 0x806, URZ ;  /* 0x0000080604187890 */ /* 0x000fe4000fffe03f */
[----:B------:R-:W-:Y:S01]  /*28a0*/  UIADD3 UR26, UR5, 0x406, URZ ;  /* 0x00000406051a7890 */ /* 0x000fe2000fffe03f */
[----:B------:R-:W-:Y:S01]  /*28b0*/  UMOV UR25, 0x40000040 ;  /* 0x4000004000197882 */ /* 0x000fe20000000000 */
[----:B------:R-:W-:Y:S01]  /*28c0*/  UMOV UR27, 0x40000040 ;  /* 0x40000040001b7882 */ /* 0x000fe20000000000 */
        /* <DEDUP_REMOVED lines=16> */
[----:B------:R-:W-:-:S02]  /*29d0*/  WARPGROUP.DEPBAR.LE gsb0, 0x0 ;  /* 0x00008000000079c5 */ /* 0x000fc40000010000 */
[----:B------:R-:W-:-:S06]  /*29e0*/  WARPGROUP.ARRIVE ;  /* 0x00000000000079c5 */ /* 0x000fcc0000000000 */
[----:B------:R-:W-:Y:S01]  /*29f0*/  HGMMA.64x64x16.F32.BF16 R24, gdesc[UR8], R24, gsb0 ;  /* 0x00e00000081879f0 */ /* 0x000fe20008001818 */
        /* <DEDUP_REMOVED lines=8> */
[----:B------:R-:W-:Y:S02]  /*2a80*/  WARPGROUP.DEPBAR.LE gsb0, 0x0 ;  /* 0x00008000000079c5 */ /* 0x000fe40000010000 */
        /* <DEDUP_REMOVED lines=28> */
[----:B------:R-:W-:Y:S02]  /*2c50*/  IMAD.U32 R6, RZ, RZ, UR8 ;  /* 0x00000008ff067e24 */ /* 0x000fe4000f8e00ff */
[----:B------:R-:W-:Y:S01]  /*2c60*/  IMAD.U32 R7, RZ, RZ, UR9 ;  /* 0x00000009ff077e24 */ /* 0x000fe2000f8e00ff */
[----:B------:R-:W-:Y:S02]  /*2c70*/  WARPGROUP.DEPBAR.LE gsb0, 0x0 ;  /* 0x00008000000079c5 */ /* 0x000fe40000010000 */
[----:B------:R-:W-:-:S06]  /*2c80*/  WARPGROUP.ARRIVE ;  /* 0x00000000000079c5 */ /* 0x000fcc0000000000 */
[----:B------:R-:W-:Y:S01]  /*2c90*/  HGMMA.64x64x16.F32.BF16 R24, gdesc[UR8], R24, gsb0 ;  /* 0x00e00000081879f0 */ /* 0x000fe20008001818 */
[----:B------:R-:W-:Y:S02]  /*2ca0*/  UIADD3 UR8, UR4, 0x406, URZ ;  /* 0x0000040604087890 */ /* 0x000fe4000fffe03f */
[----:B------:R-:W-:Y:S01]  /*2cb0*/  UIADD3 UR10, UR5, 0x206, URZ ;  /* 0x00000206050a7890 */ /* 0x000fe2000fffe03f */
[----:B------:R-:W-:Y:S01]  /*2cc0*/  UMOV UR9, 0x40000040 ;  /* 0x4000004000097882 */ /* 0x000fe20000000000 */
        /* <DEDUP_REMOVED lines=34> */
.L_x_1234:
[----:B------:R-:W-:Y:S01]  /*2ef0*/  R2UR UR4, R22 ;  /* 0x00000000160472ca */ /* 0x000fe200000e0000 */
[----:B------:R-:W2:Y:S01]  /*2f00*/  S2UR UR6, SR_CgaCtaId ;  /* 0x00000000000679c3 */ /* 0x000ea20000008800 */
[----:B01----:R-:W-:Y:S01]  /*2f10*/  VIADD R0, R23, UR60 ;  /* 0x0000003c17007c36 */ /* 0x003fe20008000000 */
[----:B------:R-:W-:Y:S01]  /*2f20*/  UISETP.NE.AND UP0, UPT, UR43, URZ, UPT ;  /* 0x0000003f2b00728c */ /* 0x000fe2000bf05270 */
[----:B------:R-:W-:Y:S01]  /*2f30*/  LEA R56, R152, 0xffffffc0, 0x6 ;  /* 0xffffffc098387811 */ /* 0x000fe200078e30ff */
[----:B------:R-:W-:-:S08]  /*2f40*/  ULDC UR7, c[0x0][0x9e0] ;  /* 0x0002780000077ab9 */ /* 0x000fd00000000800 */
[----:B------:R-:W-:Y:S01]  /*2f50*/  UISETP.NE.AND UP1, UPT, UR4, URZ, UPT ;  /* 0x0000003f0400728c */ /* 0x000fe2000bf25270 */
[----:B------:R-:W-:Y:S01]  /*2f60*/  R2UR UR4, R3 ;  /* 0x00000000030472ca */ /* 0x000fe200000e0000 */
[----:B------:R-:W-:-:S04]  /*2f70*/  IMAD.MOV.U32 R3, RZ, RZ, -0x40 ;  /* 0xffffffc0ff037424 */ /* 0x000fc800078e00ff */
[----:B------:R-:W-:Y:S01]  /*2f80*/  PLOP3.LUT P1, PT, PT, PT, UP1, 0x80, 0x0 ;  /* 0x000000000000781c */ /* 0x000fe20003f2f018 */
[----:B------:R-:W-:Y:S01]  /*2f90*/  IMAD R20, R152, R3, 0x40 ;  /* 0x0000004098147424 */ /* 0x000fe200078e0203 */
[----:B------:R-:W-:Y:S01]  /*2fa0*/  PLOP3.LUT P2, PT, PT, PT, UP1, 0x80, 0x0 ;  /* 0x000000000000781c */ /* 0x000fe20003f4f018 */
[----:B------:R-:W-:Y:S02]  /*2fb0*/  IMAD.U32 R3, RZ, RZ, UR41 ;  /* 0x00000029ff037e24 */ /* 0x000fe4000f8e00ff */
[----:B------:R-:W-:Y:S01]  /*2fc0*/  @UP1 ULDC UR5, c[0x0][0x44c] ;  /* 0x0001130000051ab9 */ /* 0x000fe20000000800 */
[----:B------:R-:W-:Y:S02]  /*2fd0*/  IADD3 R21, -R17, UR42, R20 ;  /* 0x0000002a11157c10 */ /* 0x000fe4000fffe114 */
[----:B------:R-:W-:-:S04]  /*2fe0*/  UIADD3 UR4, UR4, 0x30840, URZ ;  /* 0x0003084004047890 */ /* 0x000fc8000fffe03f */
[----:B--2---:R-:W-:Y:S01]  /*2ff0*/  UPRMT UR4, UR6, 0x654, UR4 ;  /* 0x0000065406047896 */ /* 0x004fe20008000004 */
[----:B------:R-:W-:Y:S01]  /*3000*/  @P1 IMAD.HI.U32 R2, R0, UR5, RZ ;  /* 0x0000000500021c27 */ /* 0x000fe2000f8e00ff */
[----:B------:R-:W-:Y:S01]  /*3010*/  @UP1 ULDC UR5, c[0x0][0x450] ;  /* 0x0001140000051ab9 */ /* 0x000fe20000000800 */
[----:B------:R-:W-:Y:S01]  /*3020*/  PLOP3.LUT P1, PT, PT, PT, UP0, 0x40, 0x0 ;  /* 0x000000000000781c */ /* 0x000fe20003f2e808 */
[----:B------:R-:W-:Y:S02]  /*3030*/  ULDC UR6, c[0x0][0x9dc] ;  /* 0x0002770000067ab9 */ /* 0x000fe40000000800 */
[----:B------:R-:W-:Y:S02]  /*3040*/  @P2 SHF.R.U32.HI R0, RZ, UR5, R2 ;  /* 0x00000005ff002c19 */ /* 0x000fe40008011602 */
[----:B------:R-:W-:Y:S01]  /*3050*/  IADD3 R2, -R17, 0x1, R20 ;  /* 0x0000000111027810 */ /* 0x000fe20007ffe114 */
[----:B------:R-:W-:Y:S01]  /*3060*/  SYNCS.ARRIVE.TRANS64.RED.A1T0 RZ, [UR4], RZ ;  /* 0x000000ffffff79a7 */ /* 0x000fe20008100404 */
[----:B------:R-:W-:Y:S01]  /*3070*/  ULOP3.LUT UR4, URZ, UR6, URZ, 0x33, !UPT ;  /* 0x000000063f047292 */ /* 0x000fe2000f8e333f */
[----:B------:R-:W0:Y:S01]  /*3080*/  SHFL.IDX PT, R4, R0, RZ, 0x1c1f ;  /* 0x001c1fff00047589 */ /* 0x000e2200000e0000 */
[----:B------:R-:W-:-:S05]  /*3090*/  IADD3 R2, -R3, UR42, R2 ;  /* 0x0000002a03027c10 */ /* 0x000fca000fffe102 */
[C---:B------:R-:W-:Y:S02]  /*30a0*/  VIADD R58, R2.reuse, UR7 ;  /* 0x00000007023a7c36 */ /* 0x040fe40008000000 */
[----:B------:R-:W-:-:S03]  /*30b0*/  VIADD R57, R2, UR4 ;  /* 0x0000000402397c36 */ /* 0x000fc60008000000 */
[----:B0-----:R-:W-:Y:S01]  /*30c0*/  VIADDMNMX R2, R4, R58, R21, PT ;  /* 0x0000003a04027246 */ /* 0x001fe20003800115 */
[----:B------:R-:W-:Y:S01]  /*30d0*/  IMAD.IADD R3, R57, 0x1, R4 ;  /* 0x0000000139037824 */ /* 0x000fe200078e0204 */
[----:B------:R-:W-:Y:S06]  /*30e0*/  @P1 BRA `(.L_x_1235) ;  /* 0x0000000000641947 */ /* 0x000fec0003800000 */
[----:B------:R-:W-:Y:S01]  /*30f0*/  IMAD.U32 R5, RZ, RZ, UR41 ;  /* 0x00000029ff057e24 */ /* 0x000fe2000f8e00ff */
[----:B------:R-:W-:Y:S04]  /*3100*/  BSSY B0, `(.L_x_1236) ;  /* 0x0000013000007945 */ /* 0x000fe80003800000 */
[----:B------:R-:W-:-:S04]  /*3110*/  IADD3 R5, -R5, UR42, R4 ;  /* 0x0000002a05057c10 */ /* 0x000fc8000fffe104 */
        /* <DEDUP_REMOVED lines=11> */
.L_x_1237:
[----:B------:R-:W-:Y:S02]  /*31d0*/  ULDC UR4, c[0x0][0x9e4] ;  /* 0x0002790000047ab9 */ /* 0x000fe40000000800 */
[----:B------:R-:W-:-:S05]  /*31e0*/  IMAD.U32 R59, RZ, RZ, UR4 ;  /* 0x00000004ff3b7e24 */ /* 0x000fca000f8e00ff */
[----:B------:R-:W-:-:S13]  /*31f0*/  ISETP.NE.AND P1, PT, R59, 0x1, PT ;  /* 0x000000013b00780c */ /* 0x000fda0003f25270 */
[----:B------:R-:W0:Y:S02]  /*3200*/  @P1 LDC.64 R60, c[0x0][0x9e8] ;  /* 0x00027a00ff3c1b82 */ /* 0x000e240000000a00 */
[----:B0-----:R-:W-:-:S05]  /*3210*/  @P1 IMAD.HI.U32 R4, R5, R60, RZ ;  /* 0x0000003c05041227 */ /* 0x001fca00078e00ff */
[----:B------:R-:W-:-:S07]  /*3220*/  @P1 SHF.R.U32.HI R5, RZ, R61, R4 ;  /* 0x0000003dff051219 */ /* 0x000fce0000011604 */
.L_x_1238:
[----:B------:R-:W-:Y:S05]  /*3230*/  BSYNC B0 ;  /* 0x0000000000007941 */ /* 0x000fea0003800000 */
.L_x_1236:
[----:B------:R-:W-:-:S04]  /*3240*/  IMAD R4, R5, R59, -R56 ;  /* 0x0000003b05047224 */ /* 0x000fc800078e0a38 */
[----:B------:R-:W-:-:S05]  /*3250*/  IMAD.IADD R4, R4, 0x1, -R17 ;  /* 0x0000000104047824 */ /* 0x000fca00078e0a11 */
[----:B------:R-:W-:Y:S02]  /*3260*/  VIADDMNMX R2, R4, R59, R2, PT ;  /* 0x0000003b04027246 */ /* 0x000fe40003800102 */
[----:B------:R-:W-:-:S07]  /*3270*/  VIMNMX R3, R3, R4, !PT ;  /* 0x0000000403037248 */ /* 0x000fce0007fe0100 */
.L_x_1235:
[C---:B------:R-:W-:Y:S01]  /*3280*/  ISETP.GE.AND P2, PT, R20.reuse, 0x9, PT ;  /* 0x000000091400780c */ /* 0x040fe20003f46270 */
[----:B------:R-:W0:Y:S01]  /*3290*/  SHFL.IDX PT, R0, R0, 0x1, 0x1c1f ;  /* 0x003c1f0000007f89 */ /* 0x000e2200000e0000 */
[----:B------:R-:W-:Y:S01]  /*32a0*/  ISETP.GE.AND P1, PT, R20, 0x2, PT ;  /* 0x000000021400780c */ /* 0x000fe20003f26270 */
[----:B------:R-:W-:Y:S01]  /*32b0*/  UISETP.NE.AND UP0, UPT, UR43, URZ, UPT ;  /* 0x0000003f2b00728c */ /* 0x000fe2000bf05270 */
        /* <DEDUP_REMOVED lines=11> */
[C---:B------:R-:W-:Y:S02]  /*3370*/  ISETP.GT.AND P4, PT, R3.reuse, 0x9, !P6 ;  /* 0x000000090300780c */ /* 0x040fe40007784270 */
        /* <DEDUP_REMOVED lines=28> */
[C---:B------:R-:W-:Y:S02]  /*3540*/  ISETP.GT.AND P3, PT, R3.reuse, 0x28, !P4 ;  /* 0x000000280300780c */ /* 0x040fe40006764270 */
        /* <DEDUP_REMOVED lines=12> */
[----:B0-----:R-:W-:Y:S02]  /*3610*/  VIADDMNMX R5, R0, R58, R21, PT ;  /* 0x0000003a00057246 */ /* 0x001fe40003800115 */
[----:B------:R-:W-:-:S04]  /*3620*/  ISETP.LT.OR P4, PT, R2, 0x31, P4 ;  /* 0x000000310200780c */ /* 0x000fc80002781670 */
[----:B------:R-:W-:Y:S02]  /*3630*/  FSEL R48, R48, -INF , !P4 ;  /* 0xff80000030307808 */ /* 0x000fe40006000000 */
[----:B------:R-:W-:-:S04]  /*3640*/  ISETP.GE.AND P4, PT, R20, 0x32, PT ;  /* 0x000000321400780c */ /* 0x000fc80003f86270 */
[----:B------:R-:W-:-:S04]  /*3650*/  ISETP.GT.AND P5, PT, R3, 0x31, !P4 ;  /* 0x000000310300780c */ /* 0x000fc800067a4270 */
        /* <DEDUP_REMOVED lines=11> */
[----:B------:R-:W-:Y:S01]  /*3710*/  ISETP.GE.AND P6, PT, R20, 0x3a, PT ;  /* 0x0000003a1400780c */ /* 0x000fe20003fc6270 */
[----:B------:R-:W-:-:S03]  /*3720*/  IMAD.IADD R20, R57, 0x1, R0 ;  /* 0x0000000139147824 */ /* 0x000fc600078e0200 */
[----:B------:R-:W-:Y:S02]  /*3730*/  P2R R24, PR, RZ, 0x40 ;  /* 0x00000040ff187803 */ /* 0x000fe40000000000 */
[----:B------:R-:W-:-:S04]  /*3740*/  ISETP.GT.AND P6, PT, R3, 0x39, !P6 ;  /* 0x000000390300780c */ /* 0x000fc800077c4270 */
[----:B------:R-:W-:-:S04]  /*3750*/  ISETP.LT.OR P6, PT, R2, 0x3a, P6 ;  /* 0x0000003a0200780c */ /* 0x000fc800037c1670 */
[----:B------:R-:W-:Y:S02]  /*3760*/  FSEL R53, R53, -INF , !P6 ;  /* 0xff80000035357808 */ /* 0x000fe40007000000 */
[----:B------:R-:W-:-:S13]  /*3770*/  PLOP3.LUT P6, PT, PT, PT, UP0, 0x40, 0x0 ;  /* 0x000000000000781c */ /* 0x000fda0003fce808 */
[----:B------:R-:W-:Y:S05]  /*3780*/  @P6 BRA `(.L_x_1239) ;  /* 0x0000000000646947 */ /* 0x000fea0003800000 */
        /* <DEDUP_REMOVED lines=14> */
.L_x_1241:
[----:B------:R-:W-:Y:S02]  /*3870*/  ULDC UR4, c[0x0][0x9e4] ;  /* 0x0002790000047ab9 */ /* 0x000fe40000000800 */
[----:B------:R-:W-:-:S05]  /*3880*/  IMAD.U32 R4, RZ, RZ, UR4 ;  /* 0x00000004ff047e24 */ /* 0x000fca000f8e00ff */
[----:B------:R-:W-:-:S13]  /*3890*/  ISETP.NE.AND P6, PT, R4, 0x1, PT ;  /* 0x000000010400780c */ /* 0x000fda0003fc5270 */
[----:B------:R-:W0:Y:S02]  /*38a0*/  @P6 LDC.64 R2, c[0x0][0x9e8] ;  /* 0x00027a00ff026b82 */ /* 0x000e240000000a00 */
[----:B0-----:R-:W-:-:S05]  /*38b0*/  @P6 IMAD.HI.U32 R2, R21, R2, RZ ;  /* 0x0000000215026227 */ /* 0x001fca00078e00ff */
[----:B------:R-:W-:-:S07]  /*38c0*/  @P6 SHF.R.U32.HI R21, RZ, R3, R2 ;  /* 0x00000003ff156219 */ /* 0x000fce0000011602 */
.L_x_1242:
[----:B------:R-:W-:Y:S05]  /*38d0*/  BSYNC B0 ;  /* 0x0000000000007941 */ /* 0x000fea0003800000 */
.L_x_1240:
[----:B------:R-:W-:-:S04]  /*38e0*/  IMAD R0, R21, R4, -R56 ;  /* 0x0000000415007224 */ /* 0x000fc800078e0a38 */
[----:B------:R-:W-:-:S05]  /*38f0*/  IMAD.IADD R0, R0, 0x1, -R17 ;  /* 0x0000000100007824 */ /* 0x000fca00078e0a11 */
[----:B------:R-:W-:Y:S02]  /*3900*/  VIADDMNMX R5, R0, R4, R5, PT ;  /* 0x0000000400057246 */ /* 0x000fe40003800105 */
[----:B------:R-:W-:-:S07]  /*3910*/  VIMNMX R20, R20, R0, !PT ;  /* 0x0000000014147248 */ /* 0x000fce0007fe0100 */
.L_x_1239:
[----:B------:R-:W-:Y:S01]  /*3920*/  ISETP.GT.AND P1, PT, R20, 0x1, !P1 ;  /* 0x000000011400780c */ /* 0x000fe20004f24270 */
[----:B------:R-:W-:Y:S01]  /*3930*/  ULDC UR10, c[0x0][0x988] ;  /* 0x00026200000a7ab9 */ /* 0x000fe20000000800 */
[----:B------:R-:W-:Y:S01]  /*3940*/  FMNMX.FTZ R0, R25, R59, !PT ;  /* 0x0000003b19007209 */ /* 0x000fe20007810000 */
[----:B------:R-:W-:Y:S01]  /*3950*/  UISETP.NE.AND UP0, UPT, UR43, URZ, UPT ;  /* 0x0000003f2b00728c */ /* 0x000fe2000bf05270 */
[----:B------:R-:W-:Y:S01]  /*3960*/  ISETP.LT.OR P1, PT, R5, 0x2, P1 ;  /* 0x000000020500780c */ /* 0x000fe20000f21670 */
[----:B------:R-:W-:Y:S01]  /*3970*/  UMOV UR11, UR60 ;  /* 0x0000003c000b7c82 */ /* 0x000fe20008000000 */
[----:B------:R-:W-:Y:S01]  /*3980*/  FMNMX.FTZ R0, R61, R0, !PT ;  /* 0x000000003d007209 */ /* 0x000fe20007810000 */
[----:B------:R-:W-:Y:S01]  /*3990*/  VIADD R225, R152, 0xfffffffe ;  /* 0xfffffffe98e17836 */ /* 0x000fe20000000000 */
        /* <DEDUP_REMOVED lines=27> */
[----:B------:R-:W-:Y:S02]  /*3b50*/  ISETP.GT.AND P2, PT, R20, 0x8, !P2 ;  /* 0x000000081400780c */ /* 0x000fe40005744270 */
[----:B------:R-:W-:Y:S02]  /*3b60*/  FSEL R38, R38, -INF , !P1 ;  /* 0xff80000026267808 */ /* 0x000fe40004800000 */
[----:B------:R-:W-:Y:S02]  /*3b70*/  ISETP.NE.AND P1, PT, R36, RZ, PT ;  /* 0x000000ff2400720c */ /* 0x000fe40003f25270 */
[----:B------:R-:W-:Y:S02]  /*3b80*/  FMNMX.FTZ R0, R52, R3, !PT ;  /* 0x0000000334007209 */ /* 0x000fe40007810000 */
[----:B------:R-:W-:-:S02]  /*3b90*/  ISETP.GT.AND P1, PT, R20, 0x19, !P1 ;  /* 0x000000191400780c */ /* 0x000fc40004f24270 */
[C---:B------:R-:W-:Y:S02]  /*3ba0*/  ISETP.LT.OR P2, PT, R5.reuse, 0x9, P2 ;  /* 0x000000090500780c */ /* 0x040fe40001741670 */
[----:B------:R-:W-:Y:S02]  /*3bb0*/  ISETP.LT.OR P1, PT, R5, 0x1a, P1 ;  /* 0x0000001a0500780c */ /* 0x000fe40000f21670 */
[----:B------:R-:W-:Y:S02]  /*3bc0*/  FMNMX.FTZ R2, R53, R0, !PT ;  /* 0x0000000035027209 */ /* 0x000fe40007810000 */
[----:B------:R-:W-:Y:S02]  /*3bd0*/  FSEL R39, R39, -INF , !P1 ;  /* 0xff80000027277808 */ /* 0x000fe40004800000 */
[----:B------:R-:W-:Y:S01]  /*3be0*/  ISETP.NE.AND P1, PT, R66, RZ, PT ;  /* 0x000000ff4200720c */ /* 0x000fe20003f25270 */
[----:B------:R-:W0:Y:S01]  /*3bf0*/  SHFL.BFLY PT, R3, R2, 0x2, 0x1f ;  /* 0x0c401f0002037f89 */ /* 0x000e2200000e0000 */
        /* <DEDUP_REMOVED lines=14> */
[----:B------:R-:W-:Y:S01]  /*3ce0*/  ISETP.GT.AND P3, PT, R20, 0x30, !P3 ;  /* 0x000000301400780c */ /* 0x000fe20005f64270 */
        /* <DEDUP_REMOVED lines=10> */
[----:B------:R-:W-:-:S02]  /*3d90*/  ISETP.LT.OR P2, PT, R5, 0x2a, P2 ;  /* 0x0000002a0500780c */ /* 0x000fc40001741670 */
[----:B------:R-:W-:Y:S02]  /*3da0*/  FMNMX.FTZ R3, R35, R0, !PT ;  /* 0x0000000023037209 */ /* 0x000fe40007810000 */
[----:B------:R-:W-:Y:S02]  /*3db0*/  ISETP.GT.AND P4, PT, R20, 0x31, !P4 ;  /* 0x000000311400780c */ /* 0x000fe40006784270 */
[----:B------:R-:W-:Y:S02]  /*3dc0*/  FMNMX.FTZ R0, R38, R3, !PT ;  /* 0x0000000326007209 */ /* 0x000fe40007810000 */
[----:B0-----:R-:W-:Y:S02]  /*3dd0*/  FMNMX.FTZ R4, R21, R4, !PT ;  /* 0x0000000415047209 */ /* 0x001fe40007810000 */
[----:B------:R-:W-:Y:S02]  /*3de0*/  FMNMX.FTZ R3, R39, R0, !PT ;  /* 0x0000000027037209 */ /* 0x000fe40007810000 */
[----:B------:R-:W-:Y:S01]  /*3df0*/  ISETP.LT.OR P3, PT, R5, 0x31, P3 ;  /* 0x000000310500780c */ /* 0x000fe20001f61670 */
[----:B------:R-:W-:Y:S01]  /*3e00*/  FMUL.FTZ R2, R4, UR10 ;  /* 0x0000000a04027c20 */ /* 0x000fe20008410000 */
[----:B------:R-:W-:-:S02]  /*3e10*/  FMNMX.FTZ R0, R42, R3, !PT ;  /* 0x000000032a007209 */ /* 0x000fc40007810000 */
[----:B------:R-:W-:Y:S02]  /*3e20*/  FSEL R47, R47, -INF , !P2 ;  /* 0xff8000002f2f7808 */ /* 0x000fe40005000000 */
[----:B------:R-:W-:Y:S02]  /*3e30*/  FMNMX.FTZ R3, R43, R0, !PT ;  /* 0x000000002b037209 */ /* 0x000fe40007810000 */
[----:B------:R-:W-:Y:S02]  /*3e40*/  FSETP.NEU.FTZ.AND P1, PT, R4, -INF , PT ;  /* 0xff8000000400780b */ /* 0x000fe40003f3d000 */
[----:B------:R-:W-:Y:S02]  /*3e50*/  FMNMX.FTZ R0, R46, R3, !PT ;  /* 0x000000032e007209 */ /* 0x000fe40007810000 */
[----:B------:R-:W-:Y:S02]  /*3e60*/  ISETP.NE.AND P6, PT, R24, RZ, PT ;  /* 0x000000ff1800720c */ /* 0x000fe40003fc5270 */
[----:B------:R-:W-:-:S02]  /*3e70*/  ISETP.GT.AND P5, PT, R20, 0x38, !P5 ;  /* 0x000000381400780c */ /* 0x000fc40006fa4270 */
[----:B------:R-:W-:Y:S02]  /*3e80*/  ISETP.LT.OR P4, PT, R5, 0x32, P4 ;  /* 0x000000320500780c */ /* 0x000fe40002781670 */
[----:B------:R-:W-:Y:S02]  /*3e90*/  FSEL R50, R50, -INF , !P3 ;  /* 0xff80000032327808 */ /* 0x000fe40005800000 */
[----:B------:R-:W-:Y:S02]  /*3ea0*/  FMNMX.FTZ R3, R47, R0, !PT ;  /* 0x000000002f037209 */ /* 0x000fe40007810000 */
[----:B------:R-:W-:Y:S02]  /*3eb0*/  FSEL R24, R2, RZ, P1 ;  /* 0x000000ff02187208 */ /* 0x000fe40000800000 */
[----:B------:R-:W-:Y:S02]  /*3ec0*/  ISETP.GT.AND P1, PT, R20, 0x39, !P6 ;  /* 0x000000391400780c */ /* 0x000fe40007724270 */
[----:B------:R-:W-:Y:S01]  /*3ed0*/  ISETP.LT.OR P5, PT, R5, 0x39, P5 ;  /* 0x000000390500780c */ /* 0x000fe20002fa1670 */
[--C-:B------:R-:W-:Y:S01]  /*3ee0*/  FFMA.FTZ R2, R25, UR10, -R24.reuse ;  /* 0x0000000a19027c23 */ /* 0x100fe20008010818 */
[----:B------:R-:W-:Y:S01]  /*3ef0*/  FSEL R51, R51, -INF , !P4 ;  /* 0xff80000033337808 */ /* 0x000fe20006000000 */
[--C-:B------:R-:W-:Y:S01]  /*3f00*/  FFMA.FTZ R20, R59, UR10, -R24.reuse ;  /* 0x0000000a3b147c23 */ /* 0x100fe20008010818 */
[----:B------:R-:W-:Y:S01]  /*3f10*/  FMNMX.FTZ R0, R50, R3, !PT ;  /* 0x0000000332007209 */ /* 0x000fe20007810000 */
[----:B------:R0:W-:Y:S01]  /*3f20*/  MUFU.EX2 R196, R2 ;  /* 0x0000000200c47308 */ /* 0x0001e20000000800 */
[----:B------:R-:W-:Y:S01]  /*3f30*/  ISETP.LT.OR P1, PT, R5, 0x3a, P1 ;  /* 0x0000003a0500780c */ /* 0x000fe20000f21670 */
[--C-:B------:R-:W-:Y:S01]  /*3f40*/  FFMA.FTZ R21, R29, UR10, -R24.reuse ;  /* 0x0000000a1d157c23 */ /* 0x100fe20008010818 */
[----:B------:R-:W-:Y:S01]  /*3f50*/  FSEL R54, R54, -INF , !P5 ;  /* 0xff80000036367808 */ /* 0x000fe20006800000 */
[--C-:B------:R-:W-:Y:S01]  /*3f60*/  FFMA.FTZ R25, R63, UR10, -R24.reuse ;  /* 0x0000000a3f197c23 */ /* 0x100fe20008010818 */
[----:B------:R-:W-:Y:S01]  /*3f70*/  FMNMX.FTZ R3, R51, R0, !PT ;  /* 0x0000000033037209 */ /* 0x000fe20007810000 */
[--C-:B------:R-:W-:Y:S01]  /*3f80*/  FFMA.FTZ R28, R65, UR10, -R24.reuse ;  /* 0x0000000a411c7c23 */ /* 0x100fe20008010818 */
[----:B------:R-:W-:Y:S01]  /*3f90*/  FSEL R55, R55, -INF , !P1 ;  /* 0xff80000037377808 */ /* 0x000fe20004800000 */
[----:B------:R1:W2:Y:S01]  /*3fa0*/  MUFU.EX2 R5, R20 ;  /* 0x0000001400057308 */ /* 0x0002a20000000800 */
[----:B------:R-:W-:Y:S01]  /*3fb0*/  FMNMX.FTZ R0, R54, R3, !PT ;  /* 0x0000000336007209 */ /* 0x000fe20007810000 */
[--C-:B0-----:R-:W-:Y:S01]  /*3fc0*/  FFMA.FTZ R2, R61, UR10, -R24.reuse ;  /* 0x0000000a3d027c23 */ /* 0x101fe20008010818 */
[--C-:B------:R-:W-:Y:S01]  /*3fd0*/  FFMA.FTZ R29, R37, UR10, -R24.reuse ;  /* 0x0000000a251d7c23 */ /* 0x100fe20008010818 */
[--C-:B------:R-:W-:Y:S01]  /*3fe0*/  FFMA.FTZ R32, R67, UR10, -R24.reuse ;  /* 0x0000000a43207c23 */ /* 0x100fe20008010818 */
[----:B------:R-:W-:Y:S01]  /*3ff0*/  FMNMX.FTZ R0, R55, R0, !PT ;  /* 0x0000000037007209 */ /* 0x000fe20007810000 */
[--C-:B------:R-:W-:Y:S01]  /*4000*/  FFMA.FTZ R36, R69, UR10, -R24.reuse ;  /* 0x0000000a45247c23 */ /* 0x100fe20008010818 */
[--C-:B------:R-:W-:Y:S01]  /*4010*/  FFMA.FTZ R45, R45, UR10, -R24.reuse ;  /* 0x0000000a2d2d7c23 */ /* 0x100fe20008010818 */
[----:B------:R0:W-:Y:S01]  /*4020*/  MUFU.EX2 R198, R2 ;  /* 0x0000000200c67308 */ /* 0x0001e20000000800 */
[--C-:B-1----:R-:W-:Y:S01]  /*4030*/  FFMA.FTZ R20, R33, UR10, -R24.reuse ;  /* 0x0000000a21147c23 */ /* 0x102fe20008010818 */
[----:B------:R-:W0:Y:S01]  /*4040*/  SHFL.BFLY PT, R3, R0, 0x2, 0x1f ;  /* 0x0c401f0000037f89 */ /* 0x000e2200000e0000 */
[--C-:B------:R-:W-:Y:S01]  /*4050*/  FFMA.FTZ R48, R48, UR10, -R24.reuse ;  /* 0x0000000a30307c23 */ /* 0x100fe20008010818 */
[--C-:B------:R-:W-:Y:S01]  /*4060*/  FFMA.FTZ R49, R49, UR10, -R24.reuse ;  /* 0x0000000a31317c23 */ /* 0x100fe20008010818 */
[----:B------:R-:W-:Y:S01]  /*4070*/  FFMA.FTZ R52, R52, UR10, -R24 ;  /* 0x0000000a34347c23 */ /* 0x000fe20008010818 */
[----:B------:R-:W-:-:S02]  /*4080*/  R2UR UR4, R22 ;  /* 0x00000000160472ca */ /* 0x000fc400000e0000 */
[----:B------:R-:W-:Y:S08]  /*4090*/  MUFU.EX2 R21, R21 ;  /* 0x0000001500157308 */ /* 0x000ff00000000800 */
[----:B------:R-:W-:Y:S03]  /*40a0*/  MUFU.EX2 R25, R25 ;  /* 0x0000001900197308 */ /* 0x000fe60000000800 */
[----:B------:R-:W-:-:S05]  /*40b0*/  UISETP.NE.AND UP1, UPT, UR4, URZ, UPT ;  /* 0x0000003f0400728c */ /* 0x000fca000bf25270 */
[----:B------:R-:W1:Y:S01]  /*40c0*/  MUFU.EX2 R20, R20 ;  /* 0x0000001400147308 */ /* 0x000e620000000800 */
[----:B0-----:R-:W-:Y:S01]  /*40d0*/  FMNMX.FTZ R2, R0, R3, !PT ;  /* 0x0000000300027209 */ /* 0x001fe20007810000 */
[--C-:B------:R-:W-:Y:S01]  /*40e0*/  FFMA.FTZ R0, R41, UR10, -R24.reuse ;  /* 0x0000000a29007c23 */ /* 0x100fe20008010818 */
[----:B--2---:R-:W-:Y:S01]  /*40f0*/  FADD.FTZ R41, R196, R5 ;  /* 0x00000005c4297221 */ /* 0x004fe20000010000 */
[----:B------:R-:W-:Y:S01]  /*4100*/  FFMA.FTZ R24, R53, UR10, -R24 ;  /* 0x0000000a35187c23 */ /* 0x000fe20008010818 */
[----:B------:R-:W-:Y:S01]  /*4110*/  F2FP.BF16.F32.PACK_AB R196, R5, R196 ;  /* 0x000000c405c4723e */ /* 0x000fe200000010ff */
[----:B------:R-:W0:Y:S02]  /*4120*/  SHFL.BFLY PT, R3, R2, 0x1, 0x1f ;  /* 0x0c201f0002037f89 */ /* 0x000e2400000e0000 */
[----:B------:R2:W-:Y:S01]  /*4130*/  MUFU.EX2 R33, R0 ;  /* 0x0000000000217308 */ /* 0x0005e20000000800 */
[----:B------:R-:W-:Y:S01]  /*4140*/  @UP1 ULDC UR4, c[0x0][0x44c] ;  /* 0x0001130000041ab9 */ /* 0x000fe20000000800 */
[----:B------:R-:W-:Y:S01]  /*4150*/  @UP1 ULDC UR14, c[0x0][0x450] ;  /* 0x00011400000e1ab9 */ /* 0x000fe20000000800 */
[----:B------:R-:W-:-:S05]  /*4160*/  UIMAD.WIDE.U32 UR4, UR60, UR4, URZ ;  /* 0x000000043c0472a5 */ /* 0x000fca000f8e003f */
[----:B------:R-:W3:Y:S01]  /*4170*/  MUFU.EX2 R28, R28 ;  /* 0x0000001c001c7308 */ /* 0x000ee20000000800 */
[----:B-1----:R-:W-:Y:S01]  /*4180*/  F2FP.BF16.F32.PACK_AB R192, R20, R25 ;  /* 0x0000001914c0723e */ /* 0x002fe200000010ff */
[----:B------:R-:W-:Y:S02]  /*4190*/  @UP1 UMOV UR4, UR5 ;  /* 0x0000000500041c82 */ /* 0x000fe40008000000 */
[----:B------:R-:W-:-:S04]  /*41a0*/  @UP1 USHF.R.U32.HI UR11, URZ, UR14, UR4 ;  /* 0x0000000e3f0b1299 */ /* 0x000fc80008011604 */
[----:B------:R-:W1:Y:S01]  /*41b0*/  MUFU.EX2 R29, R29 ;  /* 0x0000001d001d7308 */ /* 0x000e620000000800 */
[----:B------:R-:W-:-:S04]  /*41c0*/  UIADD3 UR48, UR48, UR11, URZ ;  /* 0x0000000b30307290 */ /* 0x000fc8000fffe03f */
[----:B------:R-:W-:Y:S01]  /*41d0*/  UIADD3 UR7, UR48, UR7, URZ ;  /* 0x0000000730077290 */ /* 0x000fe2000fffe03f */
[----:B0-----:R-:W-:Y:S01]  /*41e0*/  FMNMX.FTZ R3, R2, R3, !PT ;  /* 0x0000000302037209 */ /* 0x001fe20007810000 */
[----:B------:R-:W-:Y:S01]  /*41f0*/  FADD.FTZ R2, R198, R41 ;  /* 0x00000029c6027221 */ /* 0x000fe20000010000 */
[----:B------:R-:W0:Y:S01]  /*4200*/  MUFU.EX2 R32, R32 ;  /* 0x0000002000207308 */ /* 0x000e220000000800 */
[----:B------:R-:W-:Y:S02]  /*4210*/  F2FP.BF16.F32.PACK_AB R198, R21, R198 ;  /* 0x000000c615c6723e */ /* 0x000fe400000010ff */
[C---:B--2---:R-:W-:Y:S01]  /*4220*/  FMUL.FTZ R0, R3.reuse, UR10 ;  /* 0x0000000a03007c20 */ /* 0x044fe20008410000 */
        /* <DEDUP_REMOVED lines=13> */
[----:B------:R-:W-:Y:S01]  /*4300*/  FADD.FTZ R41, R20, R41 ;  /* 0x0000002914297221 */ /* 0x000fe20000010000 */
[--C-:B------:R-:W-:Y:S01]  /*4310*/  FFMA.FTZ R38, R38, UR10, -R0.reuse ;  /* 0x0000000a26267c23 */ /* 0x100fe20008010800 */
[--C-:B------:R-:W-:Y:S01]  /*4320*/  FFMA.FTZ R39, R39, UR10, -R0.reuse ;  /* 0x0000000a27277c23 */ /* 0x100fe20008010800 */
[--C-:B------:R-:W-:Y:S01]  /*4330*/  FFMA.FTZ R42, R42, UR10, -R0.reuse ;  /* 0x0000000a2a2a7c23 */ /* 0x100fe20008010800 */
[----:B---3--:R-:W-:Y:S01]  /*4340*/  FADD.FTZ R2, R28, R41 ;  /* 0x000000291c027221 */ /* 0x008fe20000010000 */
[--C-:B------:R-:W-:Y:S01]  /*4350*/  FFMA.FTZ R43, R43, UR10, -R0.reuse ;  /* 0x0000000a2b2b7c23 */ /* 0x100fe20008010800 */
[----:B------:R-:W-:Y:S01]  /*4360*/  FFMA.FTZ R46, R46, UR10, -R0 ;  /* 0x0000000a2e2e7c23 */ /* 0x000fe20008010800 */
[----:B------:R-:W2:Y:S01]  /*4370*/  MUFU.EX2 R27, R27 ;  /* 0x0000001b001b7308 */ /* 0x000ea20000000800 */
[----:B-1----:R-:W-:Y:S01]  /*4380*/  FADD.FTZ R53, R29, R2 ;  /* 0x000000021d357221 */ /* 0x002fe20000010000 */
[--C-:B------:R-:W-:Y:S01]  /*4390*/  FFMA.FTZ R47, R47, UR10, -R0.reuse ;  /* 0x0000000a2f2f7c23 */ /* 0x100fe20008010800 */
[--C-:B------:R-:W-:Y:S01]  /*43a0*/  FFMA.FTZ R50, R50, UR10, -R0.reuse ;  /* 0x0000000a32327c23 */ /* 0x100fe20008010800 */
[--C-:B------:R-:W-:Y:S01]  /*43b0*/  FFMA.FTZ R51, R51, UR10, -R0.reuse ;  /* 0x0000000a33337c23 */ /* 0x100fe20008010800 */
[--C-:B------:R-:W-:Y:S01]  /*43c0*/  FFMA.FTZ R54, R54, UR10, -R0.reuse ;  /* 0x0000000a36367c23 */ /* 0x100fe20008010800 */
[----:B------:R-:W-:Y:S01]  /*43d0*/  FFMA.FTZ R0, R55, UR10, -R0 ;  /* 0x0000000a37007c23 */ /* 0x000fe20008010800 */
[----:B------:R-:W-:Y:S01]  /*43e0*/  F2FP.BF16.F32.PACK_AB R194, R29, R28 ;  /* 0x0000001c1dc2723e */ /* 0x000fe200000010ff */
[----:B------:R-:W1:Y:S01]  /*43f0*/  MUFU.EX2 R30, R30 ;  /* 0x0000001e001e7308 */ /* 0x000e620000000800 */
[----:B0-----:R-:W-:-:S07]  /*4400*/  F2FP.BF16.F32.PACK_AB R188, R33, R32 ;  /* 0x0000002021bc723e */ /* 0x001fce00000010ff */
[----:B------:R-:W0:Y:S01]  /*4410*/  MUFU.EX2 R31, R31 ;  /* 0x0000001f001f7308 */ /* 0x000e220000000800 */
[----:B--2---:R-:W-:Y:S01]  /*4420*/  FADD.FTZ R41, R26, R27 ;  /* 0x0000001b1a297221 */ /* 0x004fe20000010000 */
[----:B------:R-:W-:-:S06]  /*4430*/  F2FP.BF16.F32.PACK_AB R197, R27, R26 ;  /* 0x0000001a1bc5723e */ /* 0x000fcc00000010ff */
[----:B------:R-:W2:Y:S01]  /*4440*/  MUFU.EX2 R34, R34 ;  /* 0x0000002200227308 */ /* 0x000ea20000000800 */
[----:B-1----:R-:W-:-:S07]  /*4450*/  FADD.FTZ R2, R30, R41 ;  /* 0x000000291e027221 */ /* 0x002fce0000010000 */
[----:B------:R-:W1:Y:S01]  /*4460*/  MUFU.EX2 R35, R35 ;  /* 0x0000002300237308 */ /* 0x000e620000000800 */
[C---:B0-----:R-:W-:Y:S01]  /*4470*/  FADD.FTZ R41, R31.reuse, R2 ;  /* 0x000000021f297221 */ /* 0x041fe20000010000 */
[----:B------:R-:W-:-:S06]  /*4480*/  F2FP.BF16.F32.PACK_AB R199, R31, R30 ;  /* 0x0000001e1fc7723e */ /* 0x000fcc00000010ff */
[----:B------:R-:W0:Y:S01]  /*4490*/  MUFU.EX2 R38, R38 ;  /* 0x0000002600267308 */ /* 0x000e220000000800 */
[----:B--2---:R-:W-:-:S07]  /*44a0*/  FADD.FTZ R2, R34, R41 ;  /* 0x0000002922027221 */ /* 0x004fce0000010000 */
[----:B------:R-:W2:Y:S01]  /*44b0*/  MUFU.EX2 R39, R39 ;  /* 0x0000002700277308 */ /* 0x000ea20000000800 */
[C---:B-1----:R-:W-:Y:S01]  /*44c0*/  FADD.FTZ R5, R35.reuse, R2 ;  /* 0x0000000223057221 */ /* 0x042fe20000010000 */
[----:B------:R-:W-:-:S06]  /*44d0*/  F2FP.BF16.F32.PACK_AB R193, R35, R34 ;  /* 0x0000002223c1723e */ /* 0x000fcc00000010ff */
[----:B------:R-:W1:Y:S01]  /*44e0*/  MUFU.EX2 R42, R42 ;  /* 0x0000002a002a7308 */ /* 0x000e620000000800 */
[----:B0-----:R-:W-:-:S07]  /*44f0*/  FADD.FTZ R2, R38, R5 ;  /* 0x0000000526027221 */ /* 0x001fce0000010000 */
[----:B------:R-:W0:Y:S01]  /*4500*/  MUFU.EX2 R43, R43 ;  /* 0x0000002b002b7308 */ /* 0x000e220000000800 */
[C---:B--2---:R-:W-:Y:S01]  /*4510*/  FADD.FTZ R5, R39.reuse, R2 ;  /* 0x0000000227057221 */ /* 0x044fe20000010000 */
        /* <DEDUP_REMOVED lines=12> */
[----:B0-----:R-:W-:-:S07]  /*45e0*/  F2FP.BF16.F32.PACK_AB R190, R45, R36 ;  /* 0x000000242dbe723e */ /* 0x001fce00000010ff */
[----:B------:R0:W-:Y:S01]  /*45f0*/  MUFU.EX2 R37, R24 ;  /* 0x0000001800257308 */ /* 0x0001e20000000800 */
[----:B--2---:R-:W-:-:S07]  /*4600*/  FADD.FTZ R2, R50, R5 ;  /* 0x0000000532027221 */ /* 0x004fce0000010000 */
[----:B------:R-:W2:Y:S01]  /*4610*/  MUFU.EX2 R51, R51 ;  /* 0x0000003300337308 */ /* 0x000ea20000000800 */
[----:B0-----:R-:W-:-:S04]  /*4620*/  FADD.FTZ R24, R32, R53 ;  /* 0x0000003520187221 */ /* 0x001fc80000010000 */
[----:B------:R-:W-:-:S03]  /*4630*/  FADD.FTZ R53, R33, R24 ;  /* 0x0000001821357221 */ /* 0x000fc60000010000 */
[----:B------:R-:W0:Y:S01]  /*4640*/  MUFU.EX2 R49, R49 ;  /* 0x0000003100317308 */ /* 0x000e220000000800 */
[----:B------:R-:W-:-:S04]  /*4650*/  FADD.FTZ R24, R36, R53 ;  /* 0x0000003524187221 */ /* 0x000fc80000010000 */
[----:B------:R-:W-:-:S03]  /*4660*/  FADD.FTZ R41, R45, R24 ;  /* 0x000000182d297221 */ /* 0x000fc60000010000 */
[----:B------:R-:W3:Y:S01]  /*4670*/  MUFU.EX2 R54, R54 ;  /* 0x0000003600367308 */ /* 0x000ee20000000800 */
[----:B-1----:R-:W-:Y:S01]  /*4680*/  FADD.FTZ R20, R48, R41 ;  /* 0x0000002930147221 */ /* 0x002fe20000010000 */
[C---:B--2---:R-:W-:Y:S01]  /*4690*/  FADD.FTZ R5, R51.reuse, R2 ;  /* 0x0000000233057221 */ /* 0x044fe20000010000 */
[----:B------:R-:W-:-:S05]  /*46a0*/  F2FP.BF16.F32.PACK_AB R185, R51, R50 ;  /* 0x0000003233b9723e */ /* 0x000fca00000010ff */
[----:B------:R-:W1:Y:S01]  /*46b0*/  MUFU.EX2 R52, R52 ;  /* 0x0000003400347308 */ /* 0x000e620000000800 */
[C---:B0-----:R-:W-:Y:S01]  /*46c0*/  FADD.FTZ R21, R49.reuse, R20 ;  /* 0x0000001431157221 */ /* 0x041fe20000010000 */
[----:B------:R-:W-:-:S06]  /*46d0*/  F2FP.BF16.F32.PACK_AB R184, R49, R48 ;  /* 0x0000003031b8723e */ /* 0x000fcc00000010ff */
[----:B------:R3:W0:Y:S02]  /*46e0*/  MUFU.EX2 R187, R0 ;  /* 0x0000000000bb7308 */ /* 0x0006240000000800 */
[----:B---3--:R-:W-:Y:S01]  /*46f0*/  FADD.FTZ R0, R54, R5 ;  /* 0x0000000536007221 */ /* 0x008fe20000010000 */
[----:B-1----:R-:W-:Y:S01]  /*4700*/  FADD.FTZ R20, R52, R21 ;  /* 0x0000001534147221 */ /* 0x002fe20000010000 */
[----:B------:R-:W-:-:S03]  /*4710*/  F2FP.BF16.F32.PACK_AB R186, R37, R52 ;  /* 0x0000003425ba723e */ /* 0x000fc600000010ff */
[----:B------:R-:W-:Y:S01]  /*4720*/  FADD.FTZ R20, R37, R20 ;  /* 0x0000001425147221 */ /* 0x000fe20000010000 */
[C---:B0-----:R-:W-:Y:S01]  /*4730*/  FADD.FTZ R5, R187.reuse, R0 ;  /* 0x00000000bb057221 */ /* 0x041fe20000010000 */
        /* <DEDUP_REMOVED lines=9> */
[----:B------:R-:W-:-:S07]  /*47d0*/  UIMAD.WIDE.U32 UR14, UR18, UR4, URZ ;  /* 0x00000004120e72a5 */ /* 0x000fce000f8e003f */
[----:B------:R-:W-:Y:S02]  /*47e0*/  @UP0 UMOV UR14, UR15 ;  /* 0x0000000f000e0c82 */ /* 0x000fe40008000000 */
[----:B------:R-:W-:-:S04]  /*47f0*/  @UP0 USHF.R.U32.HI UR18, URZ, UR5, UR14 ;  /* 0x000000053f120299 */ /* 0x000fc8000801160e */
[----:B------:R-:W-:Y:S01]  /*4800*/  ULOP3.LUT UR18, URZ, UR18, URZ, 0x33, !UPT ;  /* 0x000000123f127292 */ /* 0x000fe2000f8e333f */
[----:B------:R-:W-:Y:S11]  /*4810*/  BRA `(.L_x_1245) ;  /* 0x0000000000187947 */ /* 0x000ff60003800000 */
.L_x_1244:
[----:B------:R-:W-:Y:S02]  /*4820*/  ULDC UR11, c[0x0][0x9e4] ;  /* 0x00027900000b7ab9 */ /* 0x000fe40000000800 */
[----:B------:R-:W-:-:S11]  /*4830*/  UISETP.NE.AND UP0, UPT, UR11, 0x1, UPT ;  /* 0x000000010b00788c */ /* 0x000fd6000bf05270 */
[----:B------:R-:W-:Y:S02]  /*4840*/  @UP0 ULDC.64 UR4, c[0x0][0x9e8] ;  /* 0x00027a0000040ab9 */ /* 0x000fe40000000a00 */
[----:B------:R-:W-:-:S07]  /*4850*/  UIMAD.WIDE.U32 UR14, UR18, UR4, URZ ;  /* 0x00000004120e72a5 */ /* 0x000fce000f8e003f */
[----:B------:R-:W-:Y:S02]  /*4860*/  @UP0 UMOV UR14, UR15 ;  /* 0x0000000f000e0c82 */ /* 0x000fe40008000000 */
[----:B------:R-:W-:-:S12]  /*4870*/  @UP0 USHF.R.U32.HI UR18, URZ, UR5, UR14 ;  /* 0x000000053f120299 */ /* 0x000fd8000801160e */
.L_x_1245:
[----:B------:R-:W-:-:S04]  /*4880*/  UIMAD UR11, UR18, UR11, UR11 ;  /* 0x0000000b120b72a4 */ /* 0x000fc8000f8e020b */
[----:B------:R-:W-:-:S04]  /*4890*/  UISETP.LT.AND UP0, UPT, UR7, UR11, UPT ;  /* 0x0000000b0700728c */ /* 0x000fc8000bf01270 */
[----:B------:R-:W-:-:S12]  /*48a0*/  USEL UR7, UR7, UR11, UP0 ;  /* 0x0000000b07077287 */ /* 0x000fd80008000000 */
.L_x_1243:
        /* <DEDUP_REMOVED lines=19> */
[----:B------:R-:W-:Y:S02]  /*49e0*/  CS2R R128, SRZ ;  /* 0x0000000000807805 */ /* 0x000fe4000001ff00 */
[----:B------:R-:W-:Y:S02]  /*49f0*/  CS2R R126, SRZ ;  /* 0x00000000007e7805 */ /* 0x000fe4000001ff00 */
[----:B------:R-:W-:Y:S02]  /*4a00*/  CS2R R124, SRZ ;  /* 0x00000000007c7805 */ /* 0x000fe4000001ff00 */
[----:B------:R-:W-:Y:S02]  /*4a10*/  CS2R R122, SRZ ;  /* 0x00000000007a7805 */ /* 0x000fe4000001ff00 */
[----:B------:R-:W-:Y:S02]  /*4a20*/  ISETP.GE.AND P1, PT, R225, UR54, PT ;  /* 0x00000036e1007c0c */ /* 0x000fe4000bf26270 */
        /* <DEDUP_REMOVED lines=50> */
[----:B------:R-:W-:Y:S01]  /*4d50*/  IMAD.MOV.U32 R224, RZ, RZ, R3 ;  /* 0x000000ffffe07224 */ /* 0x000fe200078e0003 */
[----:B------:R-:W-:Y:S01]  /*4d60*/  UMOV UR7, UR38 ;  /* 0x0000002600077c82 */ /* 0x000fe20008000000 */
[----:B------:R-:W-:Y:S01]  /*4d70*/  IMAD.MOV.U32 R21, RZ, RZ, R4 ;  /* 0x000000ffff157224 */ /* 0x000fe200078e0004 */
[----:B------:R-:W-:Y:S01]  /*4d80*/  UMOV UR4, UR39 ;  /* 0x0000002700047c82 */ /* 0x000fe20008000000 */
[----:B------:R-:W-:Y:S01]  /*4d90*/  IMAD.MOV.U32 R0, RZ, RZ, 0x3f800000 ;  /* 0x3f800000ff007424 */ /* 0x000fe200078e00ff */
[----:B------:R-:W-:Y:S01]  /*4da0*/  ULDC UR55, c[0x0][0x9e4] ;  /* 0x0002790000377ab9 */ /* 0x000fe20000000800 */
[----:B------:R-:W-:-:S07]  /*4db0*/  IMAD.MOV.U32 R151, RZ, RZ, RZ ;  /* 0x000000ffff977224 */ /* 0x000fce00078e00ff */
.L_x_1265:
[----:B------:R-:W-:-:S04]  /*4dc0*/  UISETP.NE.AND UP0, UPT, UR4, 0x1, UPT ;  /* 0x000000010400788c */ /* 0x000fc8000bf05270 */
[----:B------:R-:W-:-:S04]  /*4dd0*/  USEL UR38, URZ, 0x1, UP0 ;  /* 0x000000013f267887 */ /* 0x000fc80008000000 */
[----:B------:R-:W-:Y:S01]  /*4de0*/  ULOP3.LUT UR38, UR7, UR38, URZ, 0x3c, !UPT ;  /* 0x0000002607267292 */ /* 0x000fe2000f8e3c3f */
[----:B------:R-:W-:Y:S11]  /*4df0*/  @!P0 BRA `(.L_x_1247) ;  /* 0x0000000000048947 */ /* 0x000ff60003800000 */
[----:B------:R-:W-:Y:S01]  /*4e00*/  BPT.TRAP 0x1 ;  /* 0x000000040000795c */ /* 0x000fe20000300000 */
.L_x_1247:
[----:B------:R-:W-:Y:S01]  /*4e10*/  UIADD3 UR39, UR4, 0x1, URZ ;  /* 0x0000000104277890 */ /* 0x000fe2000fffe03f */
[----:B------:R-:W-:-:S03]  /*4e20*/  IMAD.U32 R3, RZ, RZ, UR38 ;  /* 0x00000026ff037e24 */ /* 0x000fc6000f8e00ff */
[----:B------:R-:W-:Y:S02]  /*4e30*/  UISETP.NE.AND UP0, UPT, UR39, 0x2, UPT ;  /* 0x000000022700788c */ /* 0x000fe4000bf05270 */
[----:B------:R-:W-:Y:S02]  /*4e40*/  SHF.L.U32 R3, R3, 0x1f, RZ ;  /* 0x0000001f03037819 */ /* 0x000fe400000006ff */
[----:B------:R-:W-:-:S04]  /*4e50*/  USEL UR39, UR39, URZ, UP0 ;  /* 0x0000003f27277287 */ /* 0x000fc80008000000 */
[----:B------:R-:W-:-:S09]  /*4e60*/  ULEA UR6, UR39, UR40, 0x3 ;  /* 0x0000002827067291 */ /* 0x000fd2000f8e183f */
[----:B------:R0:W1:Y:S01]  /*4e70*/  SYNCS.PHASECHK.TRANS64.TRYWAIT P1, [UR6+0x30830], R3 ;  /* 0x03083003ff0075a7 */ /* 0x0000620008020146 */
[----:B------:R-:W-:Y:S05]  /*4e80*/  @!P0 BRA `(.L_x_1248) ;  /* 0x0000000000048947 */ /* 0x000fea0003800000 */
[----:B------:R-:W-:Y:S01]  /*4e90*/  BPT.TRAP 0x1 ;  /* 0x000000040000795c */ /* 0x000fe20000300000 */
.L_x_1248:
[-C--:B------:R-:W-:Y:S01]  /*4ea0*/  FMUL.FTZ R24, R24, R2.reuse ;  /* 0x0000000218187220 */ /* 0x080fe20000410000 */
[----:B------:R-:W-:Y:S01]  /*4eb0*/  FMUL.FTZ R25, R25, R2 ;  /* 0x0000000219197220 */ /* 0x000fe20000410000 */
[----:B-1----:R-:W-:Y:S06]  /*4ec0*/  @P1 BRA `(.L_x_1249) ;  /* 0x0000000000081947 */ /* 0x002fec0003800000 */
[----:B------:R-:W1:Y:S02]  /*4ed0*/  SYNCS.PHASECHK.TRANS64.TRYWAIT P1, [UR6+0x30830], R3 ;  /* 0x03083003ff0075a7 */ /* 0x000e640008020146 */
[----:B-1----:R-:W-:Y:S05]  /*4ee0*/  @!P1 BRA `(.L_x_1250) ;  /* 0x00000138000c9947 */ /* 0x002fea0003800000 */
.L_x_1249:
[----:B------:R-:W-:Y:S01]  /*4ef0*/  R2UR UR48, R18 ;  /* 0x00000000123072ca */ /* 0x000fe200000e0000 */
[----:B------:R-:W-:Y:S01]  /*4f00*/  ULEA UR5, UR39, UR61, 0xb ;  /* 0x0000003d27057291 */ /* 0x000fe2000f8e583f */
[----:B------:R-:W-:Y:S01]  /*4f10*/  R2UR UR49, R19 ;  /* 0x00000000133172ca */ /* 0x000fe200000e0000 */
[----:B------:R-:W-:Y:S01]  /*4f20*/  WARPGROUP.ARRIVE ;  /* 0x00000000000079c5 */ /* 0x000fe20000000000 */
[----:B------:R-:W-:Y:S01]  /*4f30*/  UMOV UR51, 0x40000040 ;  /* 0x4000004000337882 */ /* 0x000fe20000000000 */
[----:B------:R-:W-:Y:S01]  /*4f40*/  UIADD3 UR10, UR5, 0x206, URZ ;  /* 0x00000206050a7890 */ /* 0x000fe2000fffe03f */
[-C--:B------:R-:W-:Y:S01]  /*4f50*/  FMUL.FTZ R28, R28, R2.reuse ;  /* 0x000000021c1c7220 */ /* 0x080fe20000410000 */
[----:B------:R-:W-:Y:S01]  /*4f60*/  UMOV UR11, 0x40000040 ;  /* 0x40000040000b7882 */ /* 0x000fe20000000000 */
[----:B------:R-:W-:Y:S01]  /*4f70*/  UMOV UR50, UR5 ;  /* 0x0000000500327c82 */ /* 0x000fe20008000000 */
[----:B------:R-:W-:Y:S01]  /*4f80*/  UIADD3 UR14, UR5, 0x400, URZ ;  /* 0x00000400050e7890 */ /* 0x000fe2000fffe03f */
[-C--:B------:R-:W-:Y:S01]  /*4f90*/  FMUL.FTZ R29, R29, R2.reuse ;  /* 0x000000021d1d7220 */ /* 0x080fe20000410000 */
[----:B------:R-:W-:Y:S01]  /*4fa0*/  UMOV UR15, 0x40000040 ;  /* 0x40000040000f7882 */ /* 0x000fe20000000000 */
[----:B------:R-:W-:Y:S01]  /*4fb0*/  UIADD3 UR18, UR5, 0x402, URZ ;  /* 0x0000040205127890 */ /* 0x000fe2000fffe03f */
[-C--:B------:R-:W-:Y:S01]  /*4fc0*/  FMUL.FTZ R32, R32, R2.reuse ;  /* 0x0000000220207220 */ /* 0x080fe20000410000 */
[----:B------:R-:W-:Y:S01]  /*4fd0*/  UMOV UR19, 0x40000040 ;  /* 0x4000004000137882 */ /* 0x000fe20000000000 */
[----:B------:R-:W-:Y:S01]  /*4fe0*/  HGMMA.64x64x16.F32.BF16 R152, gdesc[UR48], RZ, !UPT, gsb0 ;  /* 0x00e00000309879f0 */ /* 0x000fe2000c0018ff */
[----:B------:R-:W-:Y:S01]  /*4ff0*/  R2UR UR48, R14 ;  /* 0x000000000e3072ca */ /* 0x000fe200000e0000 */
[----:B------:R-:W-:Y:S01]  /*5000*/  UIADD3 UR50, UR5, 0x2, URZ ;  /* 0x0000000205327890 */ /* 0x000fe2000fffe03f */
[----:B------:R-:W-:Y:S01]  /*5010*/  R2UR UR49, R15 ;  /* 0x000000000f3172ca */ /* 0x000fe200000e0000 */
        /* <DEDUP_REMOVED lines=149> */
[----:B------:R-:W-:-:S09]  /*5970*/  WARPGROUP.ARRIVE ;  /* 0x00000000000079c5 */ /* 0x000fd20000000000 */
        /* <DEDUP_REMOVED lines=15> */
[----:B------:R-:W-:Y:S01]  /*5a70*/  UIADD3 UR50, UR5, 0x204, URZ ;  /* 0x0000020405327890 */ /* 0x000fe2000fffe03f */
[----:B------:R-:W-:Y:S01]  /*5a80*/  UMOV UR51, 0x40000040 ;  /* 0x4000004000337882 */ /* 0x000fe20000000000 */
[----:B------:R-:W-:Y:S01]  /*5a90*/  UMOV UR48, UR56 ;  /* 0x0000003800307c82 */ /* 0x000fe20008000000 */
[----:B------:R-:W-:Y:S01]  /*5aa0*/  UMOV UR49, UR57 ;  /* 0x0000003900317c82 */ /* 0x000fe20008000000 */
        /* <DEDUP_REMOVED lines=37> */
.L_x_1251:
[----:B------:R-:W-:Y:S01]  /*5d00*/  ULEA UR5, UR4, UR40, 0x3 ;  /* 0x0000002804057291 */ /* 0x000fe2000f8e183f */
[----:B------:R-:W-:-:S05]  /*5d10*/  IMAD.U32 R0, RZ, RZ, UR7 ;  /* 0x00000007ff007e24 */ /* 0x000fca000f8e00ff */
[----:B------:R-:W-:-:S04]  /*5d20*/  SHF.L.U32 R0, R0, 0x1f, RZ ;  /* 0x0000001f00007819 */ /* 0x000fc800000006ff */
[----:B------:R2:W3:Y:S01]  /*5d30*/  SYNCS.PHASECHK.TRANS64.TRYWAIT P1, [UR5+0x30850], R0 ;  /* 0x03085000ff0075a7 */ /* 0x0004e20008020145 */
[----:B------:R-:W-:Y:S05]  /*5d40*/  @!P0 BRA `(.L_x_1252) ;  /* 0x0000000000048947 */ /* 0x000fea0003800000 */
[----:B------:R-:W-:Y:S01]  /*5d50*/  BPT.TRAP 0x1 ;  /* 0x000000040000795c */ /* 0x000fe20000300000 */
.L_x_1252:
[----:B---3--:R-:W-:Y:S05]  /*5d60*/  @P1 BRA `(.L_x_1253) ;  /* 0x0000000000081947 */ /* 0x008fea0003800000 */
[----:B------:R-:W3:Y:S02]  /*5d70*/  SYNCS.PHASECHK.TRANS64.TRYWAIT P1, [UR5+0x30850], R0 ;  /* 0x03085000ff0075a7 */ /* 0x000ee40008020145 */
[----:B---3--:R-:W-:Y:S05]  /*5d80*/  @!P1 BRA `(.L_x_1254) ;  /* 0x00000128007c9947 */ /* 0x008fea0003800000 */
.L_x_1253:
[----:B------:R-:W-:Y:S01]  /*5d90*/  UIADD3 UR7, UR40, 0x400, URZ ;  /* 0x0000040028077890 */ /* 0x000fe2000fffe03f */
[----:B------:R-:W-:Y:S01]  /*5da0*/  WARPGROUP.ARRIVE ;  /* 0x00000000000079c5 */ /* 0x000fe20000000000 */
[----:B------:R-:W-:Y:S02]  /*5db0*/  UMOV UR11, 0x40000040 ;  /* 0x40000040000b7882 */ /* 0x000fe40000000000 */
        /* <DEDUP_REMOVED lines=27> */
.L_x_1255:
[----:B------:R-:W-:Y:S01]  /*5f70*/  R2UR UR4, R22 ;  /* 0x00000000160472ca */ /* 0x000fe200000e0000 */
[----:B------:R-:W4:Y:S01]  /*5f80*/  S2UR UR7, SR_CgaCtaId ;  /* 0x00000000000779c3 */ /* 0x000f220000008800 */
[----:B------:R-:W-:Y:S01]  /*5f90*/  VIADD R187, R23, UR60 ;  /* 0x0000003c17bb7c36 */ /* 0x000fe20008000000 */
[----:B------:R-:W-:Y:S01]  /*5fa0*/  UIADD3 UR6, UR6, 0x30840, URZ ;  /* 0x0003084006067890 */ /* 0x000fe2000fffe03f */
[----:B------:R-:W-:Y:S01]  /*5fb0*/  IMAD.U32 R185, RZ, RZ, UR41 ;  /* 0x00000029ffb97e24 */ /* 0x000fe2000f8e00ff */
[----:B------:R-:W-:-:S08]  /*5fc0*/  UISETP.NE.AND UP0, UPT, UR43, URZ, UPT ;  /* 0x0000003f2b00728c */ /* 0x000fd0000bf05270 */
[----:B------:R-:W-:-:S06]  /*5fd0*/  UISETP.NE.AND UP1, UPT, UR4, URZ, UPT ;  /* 0x0000003f0400728c */ /* 0x000fcc000bf25270 */
[----:B------:R-:W-:Y:S02]  /*5fe0*/  PLOP3.LUT P1, PT, PT, PT, UP1, 0x80, 0x0 ;  /* 0x000000000000781c */ /* 0x000fe40003f2f018 */
[----:B------:R-:W-:-:S03]  /*5ff0*/  PLOP3.LUT P2, PT, PT, PT, UP1, 0x80, 0x0 ;  /* 0x000000000000781c */ /* 0x000fc60003f4f018 */
[----:B------:R-:W-:Y:S01]  /*6000*/  @UP1 ULDC UR4, c[0x0][0x44c] ;  /* 0x0001130000041ab9 */ /* 0x000fe20000000800 */
[----:B----4-:R-:W-:-:S03]  /*6010*/  UPRMT UR6, UR7, 0x654, UR6 ;  /* 0x0000065407067896 */ /* 0x010fc60008000006 */
[----:B------:R-:W-:-:S04]  /*6020*/  ULDC UR7, c[0x0][0x9e0] ;  /* 0x0002780000077ab9 */ /* 0x000fc80000000800 */
[----:B--23--:R-:W-:Y:S01]  /*6030*/  @P1 IMAD.HI.U32 R0, R187, UR4, RZ ;  /* 0x00000004bb001c27 */ /* 0x00cfe2000f8e00ff */
[----:B------:R-:W-:Y:S01]  /*6040*/  @UP1 ULDC UR4, c[0x0][0x450] ;  /* 0x0001140000041ab9 */ /* 0x000fe20000000800 */
[----:B------:R-:W-:Y:S01]  /*6050*/  PLOP3.LUT P1, PT, PT, PT, UP0, 0x40, 0x0 ;  /* 0x000000000000781c */ /* 0x000fe20003f2e808 */
[----:B------:R-:W-:Y:S01]  /*6060*/  SYNCS.ARRIVE.TRANS64.RED.A1T0 RZ, [UR6], RZ ;  /* 0x000000ffffff79a7 */ /* 0x000fe20008100406 */
[----:B------:R-:W-:Y:S01]  /*6070*/  ULDC UR6, c[0x0][0x9dc] ;  /* 0x0002770000067ab9 */ /* 0x000fe20000000800 */
[----:B------:R-:W-:Y:S01]  /*6080*/  @P2 SHF.R.U32.HI R187, RZ, UR4, R0 ;  /* 0x00000004ffbb2c19 */ /* 0x000fe20008011600 */
[----:B------:R-:W-:Y:S01]  /*6090*/  IMAD.SHL.U32 R0, R225, 0x40, RZ ;  /* 0x00000040e1007824 */ /* 0x000fe200078e00ff */
[----:B------:R-:W-:-:S03]  /*60a0*/  ULOP3.LUT UR4, URZ, UR6, URZ, 0x33, !UPT ;  /* 0x000000063f047292 */ /* 0x000fc6000f8e333f */
[----:B------:R-:W2:Y:S01]  /*60b0*/  SHFL.IDX PT, R188, R187, RZ, 0x1c1f ;  /* 0x001c1fffbbbc7589 */ /* 0x000ea200000e0000 */
[----:B------:R-:W-:-:S04]  /*60c0*/  IADD3 R2, -R17, 0x1, -R0 ;  /* 0x0000000111027810 */ /* 0x000fc80007ffe900 */
[----:B------:R-:W-:-:S05]  /*60d0*/  IADD3 R185, -R185, UR42, R2 ;  /* 0x0000002ab9b97c10 */ /* 0x000fca000fffe102 */
[C---:B------:R-:W-:Y:S02]  /*60e0*/  VIADD R186, R185.reuse, UR7 ;  /* 0x00000007b9ba7c36 */ /* 0x040fe40008000000 */
[----:B------:R-:W-:Y:S02]  /*60f0*/  VIADD R185, R185, UR4 ;  /* 0x00000004b9b97c36 */ /* 0x000fe40008000000 */
[--C-:B--2---:R-:W-:Y:S02]  /*6100*/  IMAD.IADD R184, R186, 0x1, R188.reuse ;  /* 0x00000001bab87824 */ /* 0x104fe400078e02bc */
[----:B-1----:R-:W-:Y:S01]  /*6110*/  IMAD.IADD R4, R185, 0x1, R188 ;  /* 0x00000001b9047824 */ /* 0x002fe200078e02bc */
[----:B------:R-:W-:Y:S06]  /*6120*/  @P1 BRA `(.L_x_1256) ;  /* 0x00000000005c1947 */ /* 0x000fec0003800000 */
[----:B------:R-:W-:Y:S01]  /*6130*/  IMAD.U32 R2, RZ, RZ, UR41 ;  /* 0x00000029ff027e24 */ /* 0x000fe2000f8e00ff */
[----:B------:R-:W-:Y:S04]  /*6140*/  BSSY B0, `(.L_x_1257) ;  /* 0x0000011000007945 */ /* 0x000fe80003800000 */
[----:B------:R-:W-:-:S04]  /*6150*/  IADD3 R188, -R2, UR42, R188 ;  /* 0x0000002a02bc7c10 */ /* 0x000fc8000fffe1bc */
[----:B------:R-:W-:-:S13]  /*6160*/  ISETP.GT.AND P1, PT, R188, -0x1, PT ;  /* 0xffffffffbc00780c */ /* 0x000fda0003f24270 */
[----:B------:R-:W-:Y:S05]  /*6170*/  @P1 BRA `(.L_x_1258) ;  /* 0x0000000000201947 */ /* 0x000fea0003800000 */
[----:B------:R-:W-:Y:S01]  /*6180*/  IMAD.U32 R189, RZ, RZ, UR55 ;  /* 0x00000037ffbd7e24 */ /* 0x000fe2000f8e00ff */
[----:B------:R-:W-:-:S04]  /*6190*/  LOP3.LUT R188, RZ, R188, RZ, 0x33, !PT ;  /* 0x000000bcffbc7212 */ /* 0x000fc800078e33ff */
[----:B------:R-:W-:-:S13]  /*61a0*/  ISETP.NE.AND P1, PT, R189, 0x1, PT ;  /* 0x00000001bd00780c */ /* 0x000fda0003f25270 */
[----:B0-----:R-:W0:Y:S02]  /*61b0*/  @P1 LDC.64 R2, c[0x0][0x9e8] ;  /* 0x00027a00ff021b82 */ /* 0x001e240000000a00 */
[----:B0-----:R-:W-:-:S05]  /*61c0*/  @P1 IMAD.HI.U32 R2, R188, R2, RZ ;  /* 0x00000002bc021227 */ /* 0x001fca00078e00ff */
[----:B------:R-:W-:-:S04]  /*61d0*/  @P1 SHF.R.U32.HI R188, RZ, R3, R2 ;  /* 0x00000003ffbc1219 */ /* 0x000fc80000011602 */
[----:B------:R-:W-:Y:S01]  /*61e0*/  LOP3.LUT R188, RZ, R188, RZ, 0x33, !PT ;  /* 0x000000bcffbc7212 */ /* 0x000fe200078e33ff */
[----:B------:R-:W-:Y:S06]  /*61f0*/  BRA `(.L_x_1259) ;  /* 0x0000000000147947 */ /* 0x000fec0003800000 */
.L_x_1258:
[----:B------:R-:W-:-:S05]  /*6200*/  IMAD.U32 R189, RZ, RZ, UR55 ;  /* 0x00000037ffbd7e24 */ /* 0x000fca000f8e00ff */
[----:B------:R-:W-:-:S13]  /*6210*/  ISETP.NE.AND P1, PT, R189, 0x1, PT ;  /* 0x00000001bd00780c */ /* 0x000fda0003f25270 */
[----:B0-----:R-:W0:Y:S02]  /*6220*/  @P1 LDC.64 R2, c[0x0][0x9e8] ;  /* 0x00027a00ff021b82 */ /* 0x001e240000000a00 */
[----:B0-----:R-:W-:-:S05]  /*6230*/  @P1 IMAD.HI.U32 R2, R188, R2, RZ ;  /* 0x00000002bc021227 */ /* 0x001fca00078e00ff */
[----:B------:R-:W-:-:S07]  /*6240*/  @P1 SHF.R.U32.HI R188, RZ, R3, R2 ;  /* 0x00000003ffbc1219 */ /* 0x000fce0000011602 */
.L_x_1259:
[----:B------:R-:W-:Y:S05]  /*6250*/  BSYNC B0 ;  /* 0x0000000000007941 */ /* 0x000fea0003800000 */
.L_x_1257:
[----:B------:R-:W-:-:S04]  /*6260*/  IMAD R188, R188, R189, -R0 ;  /* 0x000000bdbcbc7224 */ /* 0x000fc800078e0a00 */
[----:B------:R-:W-:-:S05]  /*6270*/  IMAD.IADD R188, R188, 0x1, -R17 ;  /* 0x00000001bcbc7824 */ /* 0x000fca00078e0a11 */
[----:B------:R-:W-:Y:S02]  /*6280*/  VIMNMX R4, R4, R188, !PT ;  /* 0x000000bc04047248 */ /* 0x000fe40007fe0100 */
[----:B------:R-:W-:-:S07]  /*6290*/  VIADDMNMX R184, R188, R189, R184, PT ;  /* 0x000000bdbcb87246 */ /* 0x000fce00038001b8 */
.L_x_1256:
[----:B------:R-:W-:Y:S01]  /*62a0*/  ISETP.GT.AND P1, PT, R225, -0x1, PT ;  /* 0xffffffffe100780c */ /* 0x000fe20003f24270 */
[----:B------:R-:W1:Y:S01]  /*62b0*/  SHFL.IDX PT, R2, R187, 0x1, 0x1c1f ;  /* 0x003c1f00bb027f89 */ /* 0x000e6200000e0000 */
[----:B------:R-:W-:Y:S02]  /*62c0*/  UISETP.NE.AND UP0, UPT, UR43, URZ, UPT ;  /* 0x0000003f2b00728c */ /* 0x000fe4000bf05270 */
[C---:B------:R-:W-:Y:S02]  /*62d0*/  ISETP.GT.AND P4, PT, R4.reuse, 0x1, P1 ;  /* 0x000000010400780c */ /* 0x040fe40000f84270 */
[----:B------:R-:W-:Y:S02]  /*62e0*/  ISETP.GT.AND P5, PT, R4, RZ, P1 ;  /* 0x000000ff0400720c */ /* 0x000fe40000fa4270 */
[C---:B------:R-:W-:Y:S02]  /*62f0*/  ISETP.LT.OR P4, PT, R184.reuse, 0x2, P4 ;  /* 0x00000002b800780c */ /* 0x040fe40002781670 */
[----:B------:R-:W-:-:S02]  /*6300*/  ISETP.LT.OR P5, PT, R184, 0x1, P5 ;  /* 0x00000001b800780c */ /* 0x000fc40002fa1670 */
[----:B------:R-:W-:Y:S02]  /*6310*/  FSEL R153, R153, -INF , !P4 ;  /* 0xff80000099997808 */ /* 0x000fe40006000000 */
[----:B------:R-:W-:Y:S02]  /*6320*/  ISETP.GT.AND P4, PT, R4, 0x18, P1 ;  /* 0x000000180400780c */ /* 0x000fe40000f84270 */
[----:B------:R-:W-:Y:S02]  /*6330*/  FSEL R152, R152, -INF , !P5 ;  /* 0xff80000098987808 */ /* 0x000fe40006800000 */
[----:B------:R-:W-:Y:S02]  /*6340*/  ISETP.LT.OR P4, PT, R184, 0x19, P4 ;  /* 0x00000019b800780c */ /* 0x000fe40002781670 */
[C---:B------:R-:W-:Y:S02]  /*6350*/  ISETP.GT.AND P6, PT, R4.reuse, 0x8, P1 ;  /* 0x000000080400780c */ /* 0x040fe40000fc4270 */
[----:B------:R-:W-:-:S02]  /*6360*/  ISETP.GT.AND P2, PT, R4, 0x9, P1 ;  /* 0x000000090400780c */ /* 0x000fc40000f44270 */
[----:B------:R-:W-:Y:S01]  /*6370*/  ISETP.GT.AND P3, PT, R4, 0x10, P1 ;  /* 0x000000100400780c */ /* 0x000fe20000f64270 */
[--C-:B-1----:R-:W-:Y:S01]  /*6380*/  IMAD.IADD R186, R186, 0x1, R2.reuse ;  /* 0x00000001baba7824 */ /* 0x102fe200078e0202 */
        /* <DEDUP_REMOVED lines=53> */
.L_x_1262:
[----:B------:R-:W-:-:S05]  /*66e0*/  IMAD.U32 R184, RZ, RZ, UR55 ;  /* 0x00000037ffb87e24 */ /* 0x000fca000f8e00ff */
[----:B------:R-:W-:-:S13]  /*66f0*/  ISETP.NE.AND P2, PT, R184, 0x1, PT ;  /* 0x00000001b800780c */ /* 0x000fda0003f45270 */
[----:B0-----:R-:W0:Y:S02]  /*6700*/  @P2 LDC.64 R2, c[0x0][0x9e8] ;  /* 0x00027a00ff022b82 */ /* 0x001e240000000a00 */
[----:B0-----:R-:W-:-:S05]  /*6710*/  @P2 IMAD.HI.U32 R2, R4, R2, RZ ;  /* 0x0000000204022227 */ /* 0x001fca00078e00ff */
[----:B------:R-:W-:-:S07]  /*6720*/  @P2 SHF.R.U32.HI R4, RZ, R3, R2 ;  /* 0x00000003ff042219 */ /* 0x000fce0000011602 */
.L_x_1263:
[----:B------:R-:W-:Y:S05]  /*6730*/  BSYNC B0 ;  /* 0x0000000000007941 */ /* 0x000fea0003800000 */
.L_x_1261:
[----:B------:R-:W-:-:S04]  /*6740*/  IMAD R0, R4, R184, -R0 ;  /* 0x000000b804007224 */ /* 0x000fc800078e0a00 */
[----:B------:R-:W-:-:S05]  /*6750*/  IMAD.IADD R0, R0, 0x1, -R17 ;  /* 0x0000000100007824 */ /* 0x000fca00078e0a11 */
[----:B------:R-:W-:Y:S02]  /*6760*/  VIMNMX R185, R185, R0, !PT ;  /* 0x00000000b9b97248 */ /* 0x000fe40007fe0100 */
[----:B------:R-:W-:-:S07]  /*6770*/  VIADDMNMX R186, R0, R184, R186, PT ;  /* 0x000000b800ba7246 */ /* 0x000fce00038001ba */
.L_x_1260:
[----:B------:R-:W-:Y:S01]  /*6780*/  LOP3.LUT R16, R16, 0xfffff7ff, RZ, 0xc0, !PT ;  /* 0xfffff7ff10107812 */ /* 0x000fe200078ec0ff */
[----:B------:R-:W-:Y:S01]  /*6790*/  ULDC UR10, c[0x0][0x988] ;  /* 0x00026200000a7ab9 */ /* 0x000fe20000000800 */
[C---:B------:R-:W-:Y:S02]  /*67a0*/  ISETP.GT.AND P5, PT, R185.reuse, 0x1, P1 ;  /* 0x00000001b900780c */ /* 0x040fe40000fa4270 */
[----:B------:R-:W-:Y:S02]  /*67b0*/  @P0 LOP3.LUT R16, R16, 0x800, RZ, 0xfc, !PT ;  /* 0x0000080010100812 */ /* 0x000fe400078efcff */
[----:B------:R-:W-:Y:S02]  /*67c0*/  ISETP.GT.AND P0, PT, R185, 0x19, P1 ;  /* 0x00000019b900780c */ /* 0x000fe40000f04270 */
[----:B------:R-:W-:Y:S02]  /*67d0*/  LOP3.LUT R16, R16, 0xffff7fff, RZ, 0xc0, !PT ;  /* 0xffff7fff10107812 */ /* 0x000fe400078ec0ff */
[----:B------:R-:W-:-:S02]  /*67e0*/  ISETP.LT.OR P5, PT, R186, 0x2, P5 ;  /* 0x00000002ba00780c */ /* 0x000fc40002fa1670 */
[----:B------:R-:W-:Y:S02]  /*67f0*/  ISETP.GT.AND P6, PT, R185, 0x8, P1 ;  /* 0x00000008b900780c */ /* 0x000fe40000fc4270 */
[----:B------:R-:W-:Y:S02]  /*6800*/  FSEL R155, R155, -INF , !P5 ;  /* 0xff8000009b9b7808 */ /* 0x000fe40006800000 */
[C---:B------:R-:W-:Y:S02]  /*6810*/  ISETP.GT.AND P2, PT, R185.reuse, 0x9, P1 ;  /* 0x00000009b900780c */ /* 0x040fe40000f44270 */
[C---:B------:R-:W-:Y:S02]  /*6820*/  ISETP.GT.AND P3, PT, R185.reuse, 0x10, P1 ;  /* 0x00000010b900780c */ /* 0x040fe40000f64270 */
[----:B------:R-:W-:Y:S02]  /*6830*/  @P0 LOP3.LUT R16, R16, 0x8000, RZ, 0xfc, !PT ;  /* 0x0000800010100812 */ /* 0x000fe400078efcff */
[----:B------:R-:W-:-:S02]  /*6840*/  ISETP.GT.AND P0, PT, R185, 0x31, P1 ;  /* 0x00000031b900780c */ /* 0x000fc40000f04270 */
[----:B------:R-:W-:Y:S02]  /*6850*/  LOP3.LUT R16, R16, 0xfffffffd, RZ, 0xc0, !PT ;  /* 0xfffffffd10107812 */ /* 0x000fe400078ec0ff */
[C---:B------:R-:W-:Y:S02]  /*6860*/  ISETP.GT.AND P4, PT, R185.reuse, 0x11, P1 ;  /* 0x00000011b900780c */ /* 0x040fe40000f84270 */
[----:B------:R-:W-:Y:S02]  /*6870*/  ISETP.GT.AND P5, PT, R185, 0x18, P1 ;  /* 0x00000018b900780c */ /* 0x000fe40000fa4270 */
[C---:B------:R-:W-:Y:S02]  /*6880*/  ISETP.LT.OR P6, PT, R186.reuse, 0x9, P6 ;  /* 0x00000009ba00780c */ /* 0x040fe400037c1670 */
[C---:B------:R-:W-:Y:S02]  /*6890*/  ISETP.LT.OR P2, PT, R186.reuse, 0xa, P2 ;  /* 0x0000000aba00780c */ /* 0x040fe40001741670 */
[----:B------:R-:W-:-:S02]  /*68a0*/  ISETP.LT.OR P3, PT, R186, 0x11, P3 ;  /* 0x00000011ba00780c */ /* 0x000fc40001f61670 */
[----:B------:R-:W-:Y:S02]  /*68b0*/  @P0 LOP3.LUT R16, R16, 0x2, RZ, 0xfc, !PT ;  /* 0x0000000210100812 */ /* 0x000fe400078efcff */
[----:B------:R-:W-:Y:S02]  /*68c0*/  ISETP.GT.AND P0, PT, R185, 0x38, P1 ;  /* 0x00000038b900780c */ /* 0x000fe40000f04270 */
[----:B------:R-:W-:Y:S02]  /*68d0*/  LOP3.LUT R16, R16, 0xfffffff7, RZ, 0xc0, !PT ;  /* 0xfffffff710107812 */ /* 0x000fe400078ec0ff */
[C---:B------:R-:W-:Y:S02]  /*68e0*/  ISETP.LT.OR P4, PT, R186.reuse, 0x12, P4 ;  /* 0x00000012ba00780c */ /* 0x040fe40002781670 */
[----:B------:R-:W-:Y:S02]  /*68f0*/  ISETP.LT.OR P5, PT, R186, 0x19, P5 ;  /* 0x00000019ba00780c */ /* 0x000fe40002fa1670 */
[----:B------:R-:W-:-:S02]  /*6900*/  FSEL R158, R158, -INF , !P6 ;  /* 0xff8000009e9e7808 */ /* 0x000fc40007000000 */
[----:B------:R-:W-:Y:S02]  /*6910*/  FSEL R159, R159, -INF , !P2 ;  /* 0xff8000009f9f7808 */ /* 0x000fe40005000000 */
[----:B------:R-:W-:Y:S02]  /*6920*/  FSEL R162, R162, -INF , !P3 ;  /* 0xff800000a2a27808 */ /* 0x000fe40005800000 */
[----:B------:R-:W-:Y:S02]  /*6930*/  @P0 LOP3.LUT R16, R16, 0x8, RZ, 0xfc, !PT ;  /* 0x0000000810100812 */ /* 0x000fe400078efcff */
[----:B------:R-:W-:Y:S02]  /*6940*/  ISETP.GT.AND P0, PT, R185, RZ, P1 ;  /* 0x000000ffb900720c */ /* 0x000fe40000f04270 */
[----:B------:R-:W-:Y:S02]  /*6950*/  LOP3.LUT R16, R16, 0xffffff7f, RZ, 0xc0, !PT ;  /* 0xffffff7f10107812 */ /* 0x000fe400078ec0ff */
[----:B------:R-:W-:-:S02]  /*6960*/  FSEL R163, R163, -INF , !P4 ;  /* 0xff800000a3a37808 */ /* 0x000fc40006000000 */
[----:B------:R-:W-:Y:S02]  /*6970*/  FSEL R166, R166, -INF , !P5 ;  /* 0xff800000a6a67808 */ /* 0x000fe40006800000 */
[C---:B------:R-:W-:Y:S02]  /*6980*/  ISETP.GT.AND P2, PT, R185.reuse, 0x20, P1 ;  /* 0x00000020b900780c */ /* 0x040fe40000f44270 */
[C---:B------:R-:W-:Y:S02]  /*6990*/  ISETP.GT.AND P3, PT, R185.reuse, 0x21, P1 ;  /* 0x00000021b900780c */ /* 0x040fe40000f64270 */
[C---:B------:R-:W-:Y:S02]  /*69a0*/  ISETP.GT.AND P4, PT, R185.reuse, 0x28, P1 ;  /* 0x00000028b900780c */ /* 0x040fe40000f84270 */
[C---:B------:R-:W-:Y:S02]  /*69b0*/  ISETP.GT.AND P5, PT, R185.reuse, 0x29, P1 ;  /* 0x00000029b900780c */ /* 0x040fe40000fa4270 */
[----:B------:R-:W-:-:S02]  /*69c0*/  ISETP.GT.AND P6, PT, R185, 0x30, P1 ;  /* 0x00000030b900780c */ /* 0x000fc40000fc4270 */
[----:B------:R-:W-:Y:S02]  /*69d0*/  ISETP.GT.AND P1, PT, R185, 0x39, P1 ;  /* 0x00000039b900780c */ /* 0x000fe40000f24270 */
[----:B------:R-:W-:Y:S02]  /*69e0*/  @P0 LOP3.LUT R16, R16, 0x80, RZ, 0xfc, !PT ;  /* 0x0000008010100812 */ /* 0x000fe400078efcff */
[----:B------:R-:W-:Y:S02]  /*69f0*/  FMNMX.FTZ R0, R152, R21, !PT ;  /* 0x0000001598007209 */ /* 0x000fe40007810000 */
[C---:B------:R-:W-:Y:S02]  /*6a00*/  LOP3.LUT P0, RZ, R16.reuse, 0x8000, RZ, 0xc0, !PT ;  /* 0x0000800010ff7812 */ /* 0x040fe4000780c0ff */
[----:B------:R-:W-:Y:S02]  /*6a10*/  FMNMX.FTZ R0, R153, R0, !PT ;  /* 0x0000000099007209 */ /* 0x000fe40007810000 */
[----:B------:R-:W-:-:S02]  /*6a20*/  LOP3.LUT R16, R16, 0xffffffdf, RZ, 0xc0, !PT ;  /* 0xffffffdf10107812 */ /* 0x000fc400078ec0ff */
[----:B------:R-:W-:Y:S02]  /*6a30*/  FMNMX.FTZ R0, R156, R0, !PT ;  /* 0x000000009c007209 */ /* 0x000fe40007810000 */
[----:B------:R-:W-:Y:S02]  /*6a40*/  ISETP.LT.OR P0, PT, R186, 0x1a, P0 ;  /* 0x0000001aba00780c */ /* 0x000fe40000701670 */
[----:B------:R-:W-:Y:S02]  /*6a50*/  @P1 LOP3.LUT R16, R16, 0x20, RZ, 0xfc, !PT ;  /* 0x0000002010101812 */ /* 0x000fe400078efcff */
[----:B------:R-:W-:Y:S02]  /*6a60*/  FMNMX.FTZ R0, R157, R0, !PT ;  /* 0x000000009d007209 */ /* 0x000fe40007810000 */
[----:B------:R-:W-:Y:S02]  /*6a70*/  LOP3.LUT P1, RZ, R16, 0x2, RZ, 0xc0, !PT ;  /* 0x0000000210ff7812 */ /* 0x000fe4000782c0ff */
[----:B------:R-:W-:-:S02]  /*6a80*/  FMNMX.FTZ R0, R160, R0, !PT ;  /* 0x00000000a0007209 */ /* 0x000fc40007810000 */
[----:B------:R-:W-:Y:S02]  /*6a90*/  LOP3.LUT R16, R16, 0xfffffeff, RZ, 0xc0, !PT ;  /* 0xfffffeff10107812 */ /* 0x000fe400078ec0ff */
[----:B------:R-:W-:Y:S02]  /*6aa0*/  FMNMX.FTZ R0, R161, R0, !PT ;  /* 0x00000000a1007209 */ /* 0x000fe40007810000 */
[----:B------:R-:W-:Y:S02]  /*6ab0*/  @P0 LOP3.LUT R16, R16, 0x100, RZ, 0xfc, !PT ;  /* 0x0000010010100812 */ /* 0x000fe400078efcff */
[----:B------:R-:W-:Y:S02]  /*6ac0*/  ISETP.LT.OR P0, PT, R186, 0x21, P2 ;  /* 0x00000021ba00780c */ /* 0x000fe40001701670 */
[----:B------:R-:W-:Y:S02]  /*6ad0*/  FMNMX.FTZ R0, R164, R0, !PT ;  /* 0x00000000a4007209 */ /* 0x000fe40007810000 */
[----:B------:R-:W-:-:S02]  /*6ae0*/  LOP3.LUT P2, RZ, R16, 0x8, RZ, 0xc0, !PT ;  /* 0x0000000810ff7812 */ /* 0x000fc4000784c0ff */
[----:B------:R-:W-:Y:S02]  /*6af0*/  FMNMX.FTZ R0, R165, R0, !PT ;  /* 0x00000000a5007209 */ /* 0x000fe40007810000 */
[----:B------:R-:W-:Y:S02]  /*6b00*/  LOP3.LUT R16, R16, 0xffffffbf, RZ, 0xc0, !PT ;  /* 0xffffffbf10107812 */ /* 0x000fe400078ec0ff */
[----:B------:R-:W-:Y:S02]  /*6b10*/  FMNMX.FTZ R0, R168, R0, !PT ;  /* 0x00000000a8007209 */ /* 0x000fe40007810000 */
[----:B------:R-:W-:Y:S02]  /*6b20*/  ISETP.LT.OR P6, PT, R186, 0x31, P6 ;  /* 0x00000031ba00780c */ /* 0x000fe400037c1670 */
[----:B------:R-:W-:Y:S02]  /*6b30*/  @P0 LOP3.LUT R16, R16, 0x40, RZ, 0xfc, !PT ;  /* 0x0000004010100812 */ /* 0x000fe400078efcff */
[----:B------:R-:W-:-:S02]  /*6b40*/  FMNMX.FTZ R0, R169, R0, !PT ;  /* 0x00000000a9007209 */ /* 0x000fc40007810000 */
[----:B------:R-:W-:Y:S02]  /*6b50*/  ISETP.LT.OR P0, PT, R186, 0x22, P3 ;  /* 0x00000022ba00780c */ /* 0x000fe40001f01670 */
[----:B------:R-:W-:Y:S02]  /*6b60*/  FMNMX.FTZ R0, R172, R0, !PT ;  /* 0x00000000ac007209 */ /* 0x000fe40007810000 */
[C---:B------:R-:W-:Y:S02]  /*6b70*/  LOP3.LUT P3, RZ, R16.reuse, 0x80, RZ, 0xc0, !PT ;  /* 0x0000008010ff7812 */ /* 0x040fe4000786c0ff */
[----:B------:R-:W-:Y:S02]  /*6b80*/  FMNMX.FTZ R0, R173, R0, !PT ;  /* 0x00000000ad007209 */ /* 0x000fe40007810000 */
[----:B------:R-:W-:Y:S02]  /*6b90*/  LOP3.LUT R16, R16, 0xffffffef, RZ, 0xc0, !PT ;  /* 0xffffffef10107812 */ /* 0x000fe400078ec0ff */
[----:B------:R-:W-:-:S02]  /*6ba0*/  FMNMX.FTZ R0, R176, R0, !PT ;  /* 0x00000000b0007209 */ /* 0x000fc40007810000 */
[----:B------:R-:W-:Y:S02]  /*6bb0*/  ISETP.LT.OR P3, PT, R186, 0x1, P3 ;  /* 0x00000001ba00780c */ /* 0x000fe40001f61670 */
[----:B------:R-:W-:Y:S02]  /*6bc0*/  @P0 LOP3.LUT R16, R16, 0x10, RZ, 0xfc, !PT ;  /* 0x0000001010100812 */ /* 0x000fe400078efcff */
[----:B------:R-:W-:Y:S02]  /*6bd0*/  ISETP.LT.OR P0, PT, R186, 0x29, P4 ;  /* 0x00000029ba00780c */ /* 0x000fe40002701670 */
[----:B------:R-:W-:Y:S02]  /*6be0*/  FMNMX.FTZ R0, R177, R0, !PT ;  /* 0x00000000b1007209 */ /* 0x000fe40007810000 */
[----:B------:R-:W-:Y:S02]  /*6bf0*/  LOP3.LUT P4, RZ, R16, 0x20, RZ, 0xc0, !PT ;  /* 0x0000002010ff7812 */ /* 0x000fe4000788c0ff */
[----:B------:R-:W-:-:S02]  /*6c00*/  FMNMX.FTZ R0, R180, R0, !PT ;  /* 0x00000000b4007209 */ /* 0x000fc40007810000 */
[----:B------:R-:W-:Y:S02]  /*6c10*/  LOP3.LUT R16, R16, 0xfffffffb, RZ, 0xc0, !PT ;  /* 0xfffffffb10107812 */ /* 0x000fe400078ec0ff */
[----:B------:R-:W-:Y:S02]  /*6c20*/  FMNMX.FTZ R0, R181, R0, !PT ;  /* 0x00000000b5007209 */ /* 0x000fe40007810000 */
[----:B------:R-:W-:Y:S02]  /*6c30*/  FSEL R154, R154, -INF , !P3 ;  /* 0xff8000009a9a7808 */ /* 0x000fe40005800000 */
[----:B------:R-:W-:Y:S01]  /*6c40*/  @P0 LOP3.LUT R16, R16, 0x4, RZ, 0xfc, !PT ;  /* 0x0000000410100812 */ /* 0x000fe200078efcff */
[----:B------:R-:W1:Y:S01]  /*6c50*/  SHFL.BFLY PT, R2, R0, 0x2, 0x1f ;  /* 0x0c401f0000027f89 */ /* 0x000e6200000e0000 */
[----:B------:R-:W-:Y:S02]  /*6c60*/  ISETP.LT.OR P0, PT, R186, 0x2a, P5 ;  /* 0x0000002aba00780c */ /* 0x000fe40002f01670 */
[----:B------:R-:W-:-:S02]  /*6c70*/  LOP3.LUT R16, R16, 0xffffefff, RZ, 0xc0, !PT ;  /* 0xffffefff10107812 */ /* 0x000fc400078ec0ff */
[----:B0-----:R-:W-:Y:S02]  /*6c80*/  FMNMX.FTZ R3, R154, R224, !PT ;  /* 0x000000e09a037209 */ /* 0x001fe40007810000 */
[----:B------:R-:W-:Y:S02]  /*6c90*/  ISETP.LT.OR P1, PT, R186, 0x32, P1 ;  /* 0x00000032ba00780c */ /* 0x000fe40000f21670 */
[----:B------:R-:W-:Y:S02]  /*6ca0*/  FMNMX.FTZ R3, R155, R3, !PT ;  /* 0x000000039b037209 */ /* 0x000fe40007810000 */
[----:B------:R-:W-:Y:S02]  /*6cb0*/  FSEL R178, R178, -INF , !P6 ;  /* 0xff800000b2b27808 */ /* 0x000fe40007000000 */
[----:B------:R-:W-:Y:S02]  /*6cc0*/  FMNMX.FTZ R3, R158, R3, !PT ;  /* 0x000000039e037209 */ /* 0x000fe40007810000 */
[----:B------:R-:W-:-:S02]  /*6cd0*/  @P0 LOP3.LUT R16, R16, 0x1000, RZ, 0xfc, !PT ;  /* 0x0000100010100812 */ /* 0x000fc400078efcff */
[----:B------:R-:W-:Y:S02]  /*6ce0*/  FMNMX.FTZ R3, R159, R3, !PT ;  /* 0x000000039f037209 */ /* 0x000fe40007810000 */
[C---:B------:R-:W-:Y:S02]  /*6cf0*/  LOP3.LUT P0, RZ, R16.reuse, 0x10, RZ, 0xc0, !PT ;  /* 0x0000001010ff7812 */ /* 0x040fe4000780c0ff */
[----:B------:R-:W-:Y:S02]  /*6d00*/  LOP3.LUT R16, R16, 0xffffdfff, RZ, 0xc0, !PT ;  /* 0xffffdfff10107812 */ /* 0x000fe400078ec0ff */
[----:B------:R-:W-:Y:S02]  /*6d10*/  FMNMX.FTZ R3, R162, R3, !PT ;  /* 0x00000003a2037209 */ /* 0x000fe40007810000 */
[----:B-1----:R-:W-:Y:S02]  /*6d20*/  FMNMX.FTZ R2, R0, R2, !PT ;  /* 0x0000000200027209 */ /* 0x002fe40007810000 */
[----:B------:R-:W-:-:S02]  /*6d30*/  FMNMX.FTZ R3, R163, R3, !PT ;  /* 0x00000003a3037209 */ /* 0x000fc40007810000 */
[----:B------:R-:W-:Y:S01]  /*6d40*/  ISETP.LT.OR P2, PT, R186, 0x39, P2 ;  /* 0x00000039ba00780c */ /* 0x000fe20001741670 */
[----:B------:R-:W0:Y:S01]  /*6d50*/  SHFL.BFLY PT, R4, R2, 0x1, 0x1f ;  /* 0x0c201f0002047f89 */ /* 0x000e2200000e0000 */
[----:B------:R-:W-:Y:S02]  /*6d60*/  FMNMX.FTZ R3, R166, R3, !PT ;  /* 0x00000003a6037209 */ /* 0x000fe40007810000 */
[----:B------:R-:W-:Y:S02]  /*6d70*/  @P0 LOP3.LUT R16, R16, 0x2000, RZ, 0xfc, !PT ;  /* 0x0000200010100812 */ /* 0x000fe400078efcff */
[----:B------:R-:W-:Y:S02]  /*6d80*/  FSEL R179, R179, -INF , !P1 ;  /* 0xff800000b3b37808 */ /* 0x000fe40004800000 */
[C---:B------:R-:W-:Y:S02]  /*6d90*/  LOP3.LUT P0, RZ, R16.reuse, 0x40, RZ, 0xc0, !PT ;  /* 0x0000004010ff7812 */ /* 0x040fe4000780c0ff */
[----:B------:R-:W-:-:S02]  /*6da0*/  LOP3.LUT R16, R16, 0xffffbfff, RZ, 0xc0, !PT ;  /* 0xffffbfff10107812 */ /* 0x000fc400078ec0ff */
[----:B------:R-:W-:Y:S02]  /*6db0*/  ISETP.LT.OR P4, PT, R186, 0x3a, P4 ;  /* 0x0000003aba00780c */ /* 0x000fe40002781670 */
[----:B------:R-:W-:Y:S02]  /*6dc0*/  FSEL R182, R182, -INF , !P2 ;  /* 0xff800000b6b67808 */ /* 0x000fe40005000000 */
[----:B------:R-:W-:-:S05]  /*6dd0*/  FSEL R183, R183, -INF , !P4 ;  /* 0xff800000b7b77808 */ /* 0x000fca0006000000 */
[----:B------:R-:W-:-:S04]  /*6de0*/  @P0 LOP3.LUT R16, R16, 0x4000, RZ, 0xfc, !PT ;  /* 0x0000400010100812 */ /* 0x000fc800078efcff */
[----:B------:R-:W-:Y:S02]  /*6df0*/  LOP3.LUT P0, RZ, R16, 0x100, RZ, 0xc0, !PT ;  /* 0x0000010010ff7812 */ /* 0x000fe4000780c0ff */
[----:B0-----:R-:W-:Y:S02]  /*6e00*/  FMNMX.FTZ R4, R2, R4, !PT ;  /* 0x0000000402047209 */ /* 0x001fe40007810000 */
[----:B------:R-:W-:Y:S02]  /*6e10*/  FSEL R167, R167, -INF , !P0 ;  /* 0xff800000a7a77808 */ /* 0x000fe40004000000 */
[----:B------:R-:W-:Y:S01]  /*6e20*/  LOP3.LUT P0, RZ, R16, 0x4000, RZ, 0xc0, !PT ;  /* 0x0000400010ff7812 */ /* 0x000fe2000780c0ff */
[C---:B------:R-:W-:Y:S01]  /*6e30*/  FMUL.FTZ R2, R4.reuse, UR10 ;  /* 0x0000000a04027c20 */ /* 0x040fe20008410000 */
[----:B------:R-:W-:Y:S02]  /*6e40*/  FSETP.NEU.FTZ.AND P5, PT, R4, -INF , PT ;  /* 0xff8000000400780b */ /* 0x000fe40003fbd000 */
[----:B------:R-:W-:-:S02]  /*6e50*/  FSEL R170, R170, -INF , !P0 ;  /* 0xff800000aaaa7808 */ /* 0x000fc40004000000 */
[----:B------:R-:W-:Y:S02]  /*6e60*/  LOP3.LUT P0, RZ, R16, 0x2000, RZ, 0xc0, !PT ;  /* 0x0000200010ff7812 */ /* 0x000fe4000780c0ff */
[----:B------:R-:W-:Y:S02]  /*6e70*/  FMNMX.FTZ R3, R167, R3, !PT ;  /* 0x00000003a7037209 */ /* 0x000fe40007810000 */
[----:B------:R-:W-:Y:S02]  /*6e80*/  FSEL R0, R4, RZ, P5 ;  /* 0x000000ff04007208 */ /* 0x000fe40002800000 */
[----:B------:R-:W-:Y:S02]  /*6e90*/  FSEL R2, R2, RZ, P5 ;  /* 0x000000ff02027208 */ /* 0x000fe40002800000 */
[----:B------:R-:W-:Y:S01]  /*6ea0*/  LOP3.LUT P5, RZ, R16, 0x4, RZ, 0xc0, !PT ;  /* 0x0000000410ff7812 */ /* 0x000fe200078ac0ff */
[----:B------:R-:W-:Y:S01]  /*6eb0*/  FADD.FTZ R0, -R0, R21 ;  /* 0x0000001500007221 */ /* 0x000fe20000010100 */
[----:B------:R-:W-:Y:S01]  /*6ec0*/  FSEL R171, R171, -INF , !P0 ;  /* 0xff800000abab7808 */ /* 0x000fe20004000000 */
[--C-:B------:R-:W-:Y:S01]  /*6ed0*/  FFMA.FTZ R152, R152, UR10, -R2.reuse ;  /* 0x0000000a98987c23 */ /* 0x100fe20008010802 */
[----:B------:R-:W-:Y:S01]  /*6ee0*/  FMNMX.FTZ R3, R170, R3, !PT ;  /* 0x00000003aa037209 */ /* 0x000fe20007810000 */
[--C-:B------:R-:W-:Y:S01]  /*6ef0*/  FFMA.FTZ R153, R153, UR10, -R2.reuse ;  /* 0x0000000a99997c23 */ /* 0x100fe20008010802 */
[----:B------:R-:W-:Y:S01]  /*6f00*/  LOP3.LUT P0, RZ, R16, 0x1000, RZ, 0xc0, !PT ;  /* 0x0000100010ff7812 */ /* 0x000fe2000780c0ff */
[--C-:B------:R-:W-:Y:S01]  /*6f10*/  FFMA.FTZ R156, R156, UR10, -R2.reuse ;  /* 0x0000000a9c9c7c23 */ /* 0x100fe20008010802 */
[----:B------:R-:W-:Y:S01]  /*6f20*/  FSEL R174, R174, -INF , !P5 ;  /* 0xff800000aeae7808 */ /* 0x000fe20006800000 */
[--C-:B------:R-:W-:Y:S01]  /*6f30*/  FFMA.FTZ R157, R157, UR10, -R2.reuse ;  /* 0x0000000a9d9d7c23 */ /* 0x100fe20008010802 */
[----:B------:R-:W-:Y:S01]  /*6f40*/  FMNMX.FTZ R3, R171, R3, !PT ;  /* 0x00000003ab037209 */ /* 0x000fe20007810000 */
[--C-:B------:R-:W-:Y:S01]  /*6f50*/  FFMA.FTZ R160, R160, UR10, -R2.reuse ;  /* 0x0000000aa0a07c23 */ /* 0x100fe20008010802 */
[----:B------:R-:W-:Y:S01]  /*6f60*/  FSEL R175, R175, -INF , !P0 ;  /* 0xff800000afaf7808 */ /* 0x000fe20004000000 */
[--C-:B------:R-:W-:Y:S01]  /*6f70*/  FFMA.FTZ R161, R161, UR10, -R2.reuse ;  /* 0x0000000aa1a17c23 */ /* 0x100fe20008010802 */
[----:B------:R-:W-:Y:S01]  /*6f80*/  FMNMX.FTZ R3, R174, R3, !PT ;  /* 0x00000003ae037209 */ /* 0x000fe20007810000 */
[--C-:B------:R-:W-:Y:S01]  /*6f90*/  FFMA.FTZ R164, R164, UR10, -R2.reuse ;  /* 0x0000000aa4a47c23 */ /* 0x100fe20008010802 */
[--C-:B------:R-:W-:Y:S01]  /*6fa0*/  FFMA.FTZ R165, R165, UR10, -R2.reuse ;  /* 0x0000000aa5a57c23 */ /* 0x100fe20008010802 */
        /* <DEDUP_REMOVED lines=10> */
[----:B------:R-:W-:Y:S01]  /*7050*/  FFMA.FTZ R2, R181, UR10, -R2 ;  /* 0x0000000ab5027c23 */ /* 0x000fe20008010802 */
[----:B------:R-:W-:Y:S01]  /*7060*/  FMUL.FTZ R181, R0, UR10 ;  /* 0x0000000a00b57c20 */ /* 0x000fe20008410000 */
[----:B------:R-:W-:Y:S01]  /*7070*/  MUFU.EX2 R152, R152 ;  /* 0x0000009800987308 */ /* 0x000fe20000000800 */
[----:B------:R-:W-:-:S02]  /*7080*/  FMNMX.FTZ R3, R182, R3, !PT ;  /* 0x00000003b6037209 */ /* 0x000fc40007810000 */
[----:B------:R-:W-:Y:S02]  /*7090*/  LOP3.LUT P0, RZ, R16, 0x800, RZ, 0xc0, !PT ;  /* 0x0000080010ff7812 */ /* 0x000fe4000780c0ff */
[----:B------:R-:W-:-:S03]  /*70a0*/  FMNMX.FTZ R3, R183, R3, !PT ;  /* 0x00000003b7037209 */ /* 0x000fc60007810000 */
[----:B------:R0:W-:Y:S02]  /*70b0*/  MUFU.EX2 R186, R2 ;  /* 0x0000000200ba7308 */ /* 0x0001e40000000800 */
[----:B------:R-:W1:Y:S06]  /*70c0*/  SHFL.BFLY PT, R21, R3, 0x2, 0x1f ;  /* 0x0c401f0003157f89 */ /* 0x000e6c00000e0000 */
[----:B------:R-:W-:Y:S08]  /*70d0*/  MUFU.EX2 R153, R153 ;  /* 0x0000009900997308 */ /* 0x000ff00000000800 */
[----:B------:R-:W-:Y:S08]  /*70e0*/  MUFU.EX2 R156, R156 ;  /* 0x0000009c009c7308 */ /* 0x000ff00000000800 */
[----:B------:R-:W-:Y:S01]  /*70f0*/  MUFU.EX2 R157, R157 ;  /* 0x0000009d009d7308 */ /* 0x000fe20000000800 */
[----:B-1----:R-:W-:-:S05]  /*7100*/  FMNMX.FTZ R3, R3, R21, !PT ;  /* 0x0000001503037209 */ /* 0x002fca0007810000 */
[----:B------:R-:W1:Y:S02]  /*7110*/  SHFL.BFLY PT, R21, R3, 0x1, 0x1f ;  /* 0x0c201f0003157f89 */ /* 0x000e6400000e0000 */
[----:B------:R-:W-:Y:S08]  /*7120*/  MUFU.EX2 R160, R160 ;  /* 0x000000a000a07308 */ /* 0x000ff00000000800 */
[----:B------:R-:W-:Y:S08]  /*7130*/  MUFU.EX2 R161, R161 ;  /* 0x000000a100a17308 */ /* 0x000ff00000000800 */
[----:B------:R-:W-:Y:S01]  /*7140*/  MUFU.EX2 R164, R164 ;  /* 0x000000a400a47308 */ /* 0x000fe20000000800 */
[----:B-1----:R-:W-:-:S07]  /*7150*/  FMNMX.FTZ R3, R3, R21, !PT ;  /* 0x0000001503037209 */ /* 0x002fce0007810000 */
[----:B------:R-:W-:Y:S01]  /*7160*/  MUFU.EX2 R165, R165 ;  /* 0x000000a500a57308 */ /* 0x000fe20000000800 */
[C---:B------:R-:W-:Y:S01]  /*7170*/  FSETP.NEU.FTZ.AND P1, PT, R3.reuse, -INF , PT ;  /* 0xff8000000300780b */ /* 0x040fe20003f3d000 */
[----:B0-----:R-:W-:-:S03]  /*7180*/  FMUL.FTZ R2, R3, UR10 ;  /* 0x0000000a03027c20 */ /* 0x001fc60008410000 */
[----:B------:R-:W-:-:S03]  /*7190*/  FSEL R21, R3, RZ, P1 ;  /* 0x000000ff03157208 */ /* 0x000fc60000800000 */
[----:B------:R-:W-:Y:S01]  /*71a0*/  MUFU.EX2 R168, R168 ;  /* 0x000000a800a87308 */ /* 0x000fe20000000800 */
[----:B------:R-:W-:Y:S01]  /*71b0*/  FSEL R0, R2, RZ, P1 ;  /* 0x000000ff02007208 */ /* 0x000fe20000800000 */
[----:B------:R-:W-:-:S04]  /*71c0*/  FADD.FTZ R21, -R21, R224 ;  /* 0x000000e015157221 */ /* 0x000fc80000010100 */
[--C-:B------:R-:W-:Y:S01]  /*71d0*/  FFMA.FTZ R154, R154, UR10, -R0.reuse ;  /* 0x0000000a9a9a7c23 */ /* 0x100fe20008010800 */
[--C-:B------:R-:W-:Y:S01]  /*71e0*/  FFMA.FTZ R155, R155, UR10, -R0.reuse ;  /* 0x0000000a9b9b7c23 */ /* 0x100fe20008010800 */
[----:B------:R-:W-:Y:S01]  /*71f0*/  FMUL.FTZ R21, R21, UR10 ;  /* 0x0000000a15157c20 */ /* 0x000fe20008410000 */
[----:B------:R-:W0:Y:S01]  /*7200*/  MUFU.EX2 R2, R181 ;  /* 0x000000b500027308 */ /* 0x000e220000000800 */
[--C-:B------:R-:W-:Y:S01]  /*7210*/  FFMA.FTZ R158, R158, UR10, -R0.reuse ;  /* 0x0000000a9e9e7c23 */ /* 0x100fe20008010800 */
        /* <DEDUP_REMOVED lines=12> */
[----:B------:R-:W-:Y:S01]  /*72e0*/  FFMA.FTZ R183, R183, UR10, -R0 ;  /* 0x0000000ab7b77c23 */ /* 0x000fe20008010800 */
[----:B------:R-:W-:Y:S01]  /*72f0*/  MUFU.EX2 R154, R154 ;  /* 0x0000009a009a7308 */ /* 0x000fe20000000800 */
[----:B0-----:R-:W-:-:S04]  /*7300*/  FFMA.FTZ R20, R2, R20, R152 ;  /* 0x0000001402147223 */ /* 0x001fc80000010098 */
[----:B------:R-:W-:-:S03]  /*7310*/  FADD.FTZ R20, R153, R20 ;  /* 0x0000001499147221 */ /* 0x000fc60000010000 */
[----:B------:R-:W0:Y:S08]  /*7320*/  MUFU.EX2 R0, R21 ;  /* 0x0000001500007308 */ /* 0x000e300000000800 */
[----:B------:R-:W1:Y:S08]  /*7330*/  MUFU.EX2 R155, R155 ;  /* 0x0000009b009b7308 */ /* 0x000e700000000800 */
        /* <DEDUP_REMOVED lines=16> */
[----:B------:R-:W-:-:S06]  /*7440*/  FADD.FTZ R5, R168, R5 ;  /* 0x00000005a8057221 */ /* 0x000fcc0000010000 */
        /* <DEDUP_REMOVED lines=31> */
[----:B------:R-:W-:Y:S01]  /*7640*/  FADD.FTZ R20, R186, R5 ;  /* 0x00000005ba147221 */ /* 0x000fe20000010000 */
[----:B0-----:R-:W-:Y:S01]  /*7650*/  FADD.FTZ R5, R183, R21 ;  /* 0x00000015b7057221 */ /* 0x001fe20000010000 */
[----:B------:R-:W-:Y:S06]  /*7660*/  @!P0 BRA `(.L_x_1264) ;  /* 0x0000000000048947 */ /* 0x000fec0003800000 */
[----:B------:R-:W-:Y:S01]  /*7670*/  BPT.TRAP 0x1 ;  /* 0x000000040000795c */ /* 0x000fe20000300000 */
.L_x_1264:
[----:B------:R-:W0:Y:S01]  /*7680*/  S2UR UR4, SR_CgaCtaId ;  /* 0x00000000000479c3 */ /* 0x000e220000008800 */
[----:B------:R-:W-:Y:S01]  /*7690*/  UIADD3 UR5, UR5, 0x30860, URZ ;  /* 0x0003086005057890 */ /* 0x000fe2000fffe03f */
[----:B------:R-:W-:Y:S01]  /*76a0*/  ISETP.GT.AND P1, PT, R225, UR54, PT ;  /* 0x00000036e1007c0c */ /* 0x000fe2000bf24270 */
[----:B------:R-:W-:Y:S01]  /*76b0*/  UMOV UR7, UR38 ;  /* 0x0000002600077c82 */ /* 0x000fe20008000000 */
[----:B------:R-:W-:Y:S01]  /*76c0*/  F2FP.BF16.F32.PACK_AB R196, R153, R152 ;  /* 0x0000009899c4723e */ /* 0x000fe200000010ff */
[----:B------:R-:W-:Y:S01]  /*76d0*/  VIADD R225, R225, 0xffffffff ;  /* 0xffffffffe1e17836 */ /* 0x000fe20000000000 */
[----:B------:R-:W-:Y:S01]  /*76e0*/  F2FP.BF16.F32.PACK_AB R197, R155, R154 ;  /* 0x0000009a9bc5723e */ /* 0x000fe200000010ff */
[----:B------:R-:W-:Y:S01]  /*76f0*/  IMAD.MOV.U32 R224, RZ, RZ, R3 ;  /* 0x000000ffffe07224 */ /* 0x000fe200078e0003 */
[----:B------:R-:W-:Y:S01]  /*7700*/  F2FP.BF16.F32.PACK_AB R198, R157, R156 ;  /* 0x0000009c9dc6723e */ /* 0x000fe200000010ff */
[----:B------:R-:W-:Y:S01]  /*7710*/  IMAD.MOV.U32 R21, RZ, RZ, R4 ;  /* 0x000000ffff157224 */ /* 0x000fe200078e0004 */
[----:B------:R-:W-:-:S02]  /*7720*/  F2FP.BF16.F32.PACK_AB R199, R159, R158 ;  /* 0x0000009e9fc7723e */ /* 0x000fc400000010ff */
[----:B------:R-:W-:Y:S02]  /*7730*/  F2FP.BF16.F32.PACK_AB R192, R161, R160 ;  /* 0x000000a0a1c0723e */ /* 0x000fe400000010ff */
[----:B------:R-:W-:Y:S02]  /*7740*/  F2FP.BF16.F32.PACK_AB R193, R163, R162 ;  /* 0x000000a2a3c1723e */ /* 0x000fe400000010ff */
[----:B------:R-:W-:Y:S02]  /*7750*/  F2FP.BF16.F32.PACK_AB R194, R165, R164 ;  /* 0x000000a4a5c2723e */ /* 0x000fe400000010ff */
[----:B------:R-:W-:Y:S02]  /*7760*/  F2FP.BF16.F32.PACK_AB R195, R167, R166 ;  /* 0x000000a6a7c3723e */ /* 0x000fe400000010ff */
[----:B------:R-:W-:Y:S02]  /*7770*/  F2FP.BF16.F32.PACK_AB R188, R169, R168 ;  /* 0x000000a8a9bc723e */ /* 0x000fe400000010ff */
[----:B------:R-:W-:Y:S01]  /*7780*/  F2FP.BF16.F32.PACK_AB R189, R171, R170 ;  /* 0x000000aaabbd723e */ /* 0x000fe200000010ff */
[----:B0-----:R-:W-:Y:S01]  /*7790*/  UPRMT UR5, UR4, 0x654, UR5 ;  /* 0x0000065404057896 */ /* 0x001fe20008000005 */
[----:B------:R-:W-:-:S02]  /*77a0*/  F2FP.BF16.F32.PACK_AB R190, R173, R172 ;  /* 0x000000acadbe723e */ /* 0x000fc400000010ff */
[----:B------:R-:W-:Y:S01]  /*77b0*/  UMOV UR4, UR39 ;  /* 0x0000002700047c82 */ /* 0x000fe20008000000 */
[----:B------:R-:W-:Y:S02]  /*77c0*/  F2FP.BF16.F32.PACK_AB R191, R175, R174 ;  /* 0x000000aeafbf723e */ /* 0x000fe400000010ff */
[----:B------:R-:W-:Y:S02]  /*77d0*/  F2FP.BF16.F32.PACK_AB R184, R177, R176 ;  /* 0x000000b0b1b8723e */ /* 0x000fe400000010ff */
[----:B------:R-:W-:Y:S01]  /*77e0*/  F2FP.BF16.F32.PACK_AB R185, R179, R178 ;  /* 0x000000b2b3b9723e */ /* 0x000fe200000010ff */
[----:B------:R-:W-:Y:S01]  /*77f0*/  SYNCS.ARRIVE.TRANS64.RED.A1T0 RZ, [UR5], RZ ;  /* 0x000000ffffff79a7 */ /* 0x000fe20008100405 */
[----:B------:R-:W-:Y:S02]  /*7800*/  F2FP.BF16.F32.PACK_AB R186, R186, R180 ;  /* 0x000000b4baba723e */ /* 0x000fe400000010ff */
[----:B------:R-:W-:Y:S01]  /*7810*/  F2FP.BF16.F32.PACK_AB R187, R183, R182 ;  /* 0x000000b6b7bb723e */ /* 0x000fe200000010ff */
[----:B------:R-:W-:Y:S06]  /*7820*/  @P1 BRA `(.L_x_1265) ;  /* 0xffffffd400641947 */ /* 0x000fec000383ffff */
.L_x_1246:
[----:B------:R-:W-:Y:S01]  /*7830*/  R2UR UR4, R22 ;  /* 0x00000000160472ca */ /* 0x000fe200000e0000 */
[----:B------:R-:W-:Y:S02]  /*7840*/  UISETP.NE.AND UP0, UPT, UR43, URZ, UPT ;  /* 0x0000003f2b00728c */ /* 0x000fe4000bf05270 */
[----:B------:R-:W-:Y:S02]  /*7850*/  UIADD3 UR7, UR60, 0x7f, URZ ;  /* 0x0000007f3c077890 */ /* 0x000fe4000fffe03f */
[----:B------:R-:W-:Y:S02]  /*7860*/  UIADD3 UR11, UR42, 0x1, -UR41 ;  /* 0x000000012a0b7890 */ /* 0x000fe4000fffe829 */
[----:B------:R-:W-:-:S06]  /*7870*/  PLOP3.LUT P1, PT, PT, PT, UP0, 0x40, 0x0 ;  /* 0x000000000000781c */ /* 0x000fcc0003f2e808 */
[----:B------:R-:W-:-:S11]  /*7880*/  UISETP.NE.AND UP1, UPT, UR4, URZ, UPT ;  /* 0x0000003f0400728c */ /* 0x000fd6000bf25270 */
[----:B------:R-:W-:Y:S01]  /*7890*/  @UP1 ULDC UR4, c[0x0][0x44c] ;  /* 0x0001130000041ab9 */ /* 0x000fe20000000800 */
[----:B------:R-:W-:Y:S01]  /*78a0*/  @UP1 ULDC UR14, c[0x0][0x450] ;  /* 0x00011400000e1ab9 */ /* 0x000fe20000000800 */
[----:B------:R-:W-:-:S04]  /*78b0*/  UIMAD.WIDE.U32 UR4, UR7, UR4, URZ ;  /* 0x00000004070472a5 */ /* 0x000fc8000f8e003f */
[----:B------:R-:W-:-:S04]  /*78c0*/  @UP1 USHF.R.U32.HI UR7, URZ, UR14, UR5 ;  /* 0x0000000e3f071299 */ /* 0x000fc80008011605 */
[----:B------:R-:W-:-:S04]  /*78d0*/  UIADD3 UR15, UR11, UR7, URZ ;  /* 0x000000070b0f7290 */ /* 0x000fc8000fffe03f */
[----:B------:R-:W-:Y:S01]  /*78e0*/  UIADD3 UR11, UR15, -UR6, URZ ;  /* 0x800000060f0b7290 */ /* 0x000fe2000fffe03f */
[----:B------:R-:W-:Y:S11]  /*78f0*/  @P1 BRA `(.L_x_1266) ;  /* 0x00000000004c1947 */ /* 0x000ff60003800000 */
        /* <DEDUP_REMOVED lines=11> */
.L_x_1267:
[----:B------:R-:W-:Y:S02]  /*79b0*/  ULDC UR14, c[0x0][0x9e4] ;  /* 0x00027900000e7ab9 */ /* 0x000fe40000000800 */
[----:B------:R-:W-:-:S11]  /*79c0*/  UISETP.NE.AND UP0, UPT, UR14, 0x1, UPT ;  /* 0x000000010e00788c */ /* 0x000fd6000bf05270 */
[----:B------:R-:W-:Y:S02]  /*79d0*/  @UP0 ULDC.64 UR4, c[0x0][0x9e8] ;  /* 0x00027a0000040ab9 */ /* 0x000fe40000000a00 */
[----:B------:R-:W-:-:S04]  /*79e0*/  UIMAD.WIDE.U32 UR6, UR15, UR4, URZ ;  /* 0x000000040f0672a5 */ /* 0x000fc8000f8e003f */
[----:B------:R-:W-:-:S12]  /*79f0*/  @UP0 USHF.R.U32.HI UR15, URZ, UR5, UR7 ;  /* 0x000000053f0f0299 */ /* 0x000fd80008011607 */
.L_x_1268:
[----:B------:R-:W-:-:S04]  /*7a00*/  UIMAD UR14, UR15, UR14, URZ ;  /* 0x0000000e0f0e72a4 */ /* 0x000fc8000f8e023f */
[----:B------:R-:W-:-:S04]  /*7a10*/  UISETP.LT.AND UP0, UPT, UR11, UR14, UPT ;  /* 0x0000000e0b00728c */ /* 0x000fc8000bf01270 */
[----:B------:R-:W-:-:S12]  /*7a20*/  USEL UR11, UR11, UR14, !UP0 ;  /* 0x0000000e0b0b7287 */ /* 0x000fd8000c000000 */
.L_x_1266:
[----:B------:R-:W-:Y:S01]  /*7a30*/  UIADD3 UR11, UR11, 0x3f, URZ ;  /* 0x0000003f0b0b7890 */ /* 0x000fe2000fffe03f */
[----:B------:R-:W-:-:S03]  /*7a40*/  R2UR UR5, R200 ;  /* 0x00000000c80572ca */ /* 0x000fc600000e0000 */
[----:B------:R-:W-:-:S04]  /*7a50*/  USHF.R.S32.HI UR4, URZ, 0x1f, UR11 ;  /* 0x0000001f3f047899 */ /* 0x000fc8000801140b */
[----:B------:R-:W-:-:S04]  /*7a60*/  ULEA.HI UR4, UR4, UR11, URZ, 0x6 ;  /* 0x0000000b04047291 */ /* 0x000fc8000f8f303f */
[----:B------:R-:W-:-:S04]  /*7a70*/  USHF.R.S32.HI UR4, URZ, 0x6, UR4 ;  /* 0x000000063f047899 */ /* 0x000fc80008011404 */
[----:B------:R-:W-:-:S04]  /*7a80*/  UISETP.LT.AND UP0, UPT, UR5, UR4, UPT ;  /* 0x000000040500728c */ /* 0x000fc8000bf01270 */
[----:B------:R-:W-:-:S06]  /*7a90*/  USEL UR54, UR5, UR4, !UP0 ;  /* 0x0000000405367287 */ /* 0x000fcc000c000000 */
[----:B------:R-:W-:-:S13]  /*7aa0*/  ISETP.GE.AND P1, PT, R225, UR54, PT ;  /* 0x00000036e1007c0c */ /* 0x000fda000bf26270 */
[----:B------:R-:W-:Y:S05]  /*7ab0*/  @!P1 BRA `(.L_x_1269) ;  /* 0x0000001c00489947 */ /* 0x000fea0003800000 */
[----:B------:R-:W-:Y:S01]  /*7ac0*/  IMAD.MOV.U32 R224, RZ, RZ, R3 ;  /* 0x000000ffffe07224 */ /* 0x000fe200078e0003 */
[----:B------:R-:W-:Y:S01]  /*7ad0*/  UMOV UR7, UR38 ;  /* 0x0000002600077c82 */ /* 0x000fe20008000000 */
[----:B------:R-:W-:Y:S01]  /*7ae0*/  IMAD.MOV.U32 R21, RZ, RZ, R4 ;  /* 0x000000ffff157224 */ /* 0x000fe200078e0004 */
[----:B------:R-:W-:Y:S01]  /*7af0*/  UMOV UR4, UR39 ;  /* 0x0000002700047c82 */ /* 0x000fe20008000000 */
[----:B------:R-:W-:-:S05]  /*7b00*/  ULDC UR55, c[0x0][0x988] ;  /* 0x0002620000377ab9 */ /* 0x000fca0000000800 */
.L_x_1280:
[----:B------:R-:W-:-:S04]  /*7b10*/  UISETP.NE.AND UP0, UPT, UR4, 0x1, UPT ;  /* 0x000000010400788c */ /* 0x000fc8000bf05270 */
[----:B------:R-:W-:-:S04]  /*7b20*/  USEL UR38, URZ, 0x1, UP0 ;  /* 0x000000013f267887 */ /* 0x000fc80008000000 */
[----:B------:R-:W-:Y:S01]  /*7b30*/  ULOP3.LUT UR38, UR7, UR38, URZ, 0x3c, !UPT ;  /* 0x0000002607267292 */ /* 0x000fe2000f8e3c3f */
[----:B------:R-:W-:Y:S11]  /*7b40*/  @!P0 BRA `(.L_x_1270) ;  /* 0x0000000000048947 */ /* 0x000ff60003800000 */
[----:B------:R-:W-:Y:S01]  /*7b50*/  BPT.TRAP 0x1 ;  /* 0x000000040000795c */ /* 0x000fe20000300000 */
.L_x_1270:
        /* <DEDUP_REMOVED lines=9> */
.L_x_1271:
[-C--:B------:R-:W-:Y:S01]  /*7bf0*/  FMUL.FTZ R24, R24, R2.reuse ;  /* 0x0000000218187220 */ /* 0x080fe20000410000 */
[----:B------:R-:W-:Y:S01]  /*7c00*/  FMUL.FTZ R25, R25, R2 ;  /* 0x0000000219197220 */ /* 0x000fe20000410000 */
[----:B-1----:R-:W-:Y:S06]  /*7c10*/  @P1 BRA `(.L_x_1272) ;  /* 0x0000000000081947 */ /* 0x002fec0003800000 */
[----:B------:R-:W1:Y:S02]  /*7c20*/  SYNCS.PHASECHK.TRANS64.TRYWAIT P1, [UR6+0x30830], R3 ;  /* 0x03083003ff0075a7 */ /* 0x000e640008020146 */
[----:B-1----:R-:W-:Y:S05]  /*7c30*/  @!P1 BRA `(.L_x_1273) ;  /* 0x0000010800e89947 */ /* 0x002fea0003800000 */
.L_x_1272:
        /* <DEDUP_REMOVED lines=225> */
.L_x_1274:
[----:B------:R-:W-:Y:S01]  /*8a50*/  ULEA UR5, UR4, UR40, 0x3 ;  /* 0x0000002804057291 */ /* 0x000fe2000f8e183f */
[----:B------:R-:W-:-:S05]  /*8a60*/  IMAD.U32 R0, RZ, RZ, UR7 ;  /* 0x00000007ff007e24 */ /* 0x000fca000f8e00ff */
[----:B------:R-:W-:-:S04]  /*8a70*/  SHF.L.U32 R0, R0, 0x1f, RZ ;  /* 0x0000001f00007819 */ /* 0x000fc800000006ff */
[----:B------:R2:W3:Y:S01]  /*8a80*/  SYNCS.PHASECHK.TRANS64.TRYWAIT P1, [UR5+0x30850], R0 ;  /* 0x03085000ff0075a7 */ /* 0x0004e20008020145 */
[----:B------:R-:W-:Y:S05]  /*8a90*/  @!P0 BRA `(.L_x_1275) ;  /* 0x0000000000048947 */ /* 0x000fea0003800000 */
[----:B------:R-:W-:Y:S01]  /*8aa0*/  BPT.TRAP 0x1 ;  /* 0x000000040000795c */ /* 0x000fe20000300000 */
.L_x_1275:
[----:B---3--:R-:W-:Y:S05]  /*8ab0*/  @P1 BRA `(.L_x_1276) ;  /* 0x0000000000081947 */ /* 0x008fea0003800000 */
[----:B------:R-:W3:Y:S02]  /*8ac0*/  SYNCS.PHASECHK.TRANS64.TRYWAIT P1, [UR5+0x30850], R0 ;  /* 0x03085000ff0075a7 */ /* 0x000ee40008020145 */
[----:B---3--:R-:W-:Y:S05]  /*8ad0*/  @!P1 BRA `(.L_x_1277) ;  /* 0x000000fc00589947 */ /* 0x008fea0003800000 */
.L_x_1276:
        /* <DEDUP_REMOVED lines=30> */
.L_x_1278:
[----:B--23--:R-:W-:Y:S01]  /*8cc0*/  FMNMX.FTZ R0, R152, R21, !PT ;  /* 0x0000001598007209 */ /* 0x00cfe20007810000 */
[----:B------:R-:W-:Y:S01]  /*8cd0*/  UMOV UR10, UR55 ;  /* 0x00000037000a7c82 */ /* 0x000fe20008000000 */
[----:B------:R-:W2:Y:S01]  /*8ce0*/  S2UR UR4, SR_CgaCtaId ;  /* 0x00000000000479c3 */ /* 0x000ea20000008800 */
[----:B------:R-:W-:Y:S01]  /*8cf0*/  UIADD3 UR6, UR6, 0x30840, URZ ;  /* 0x0003084006067890 */ /* 0x000fe2000fffe03f */
[----:B------:R-:W-:-:S04]  /*8d00*/  FMNMX.FTZ R0, R153, R0, !PT ;  /* 0x0000000099007209 */ /* 0x000fc80007810000 */
[----:B------:R-:W-:-:S04]  /*8d10*/  FMNMX.FTZ R0, R156, R0, !PT ;  /* 0x000000009c007209 */ /* 0x000fc80007810000 */
[----:B------:R-:W-:-:S04]  /*8d20*/  FMNMX.FTZ R0, R157, R0, !PT ;  /* 0x000000009d007209 */ /* 0x000fc80007810000 */
[----:B------:R-:W-:-:S04]  /*8d30*/  FMNMX.FTZ R0, R160, R0, !PT ;  /* 0x00000000a0007209 */ /* 0x000fc80007810000 */
[----:B------:R-:W-:-:S04]  /*8d40*/  FMNMX.FTZ R0, R161, R0, !PT ;  /* 0x00000000a1007209 */ /* 0x000fc80007810000 */
[----:B------:R-:W-:Y:S01]  /*8d50*/  FMNMX.FTZ R0, R164, R0, !PT ;  /* 0x00000000a4007209 */ /* 0x000fe20007810000 */
[----:B--2---:R-:W-:-:S03]  /*8d60*/  UPRMT UR6, UR4, 0x654, UR6 ;  /* 0x0000065404067896 */ /* 0x004fc60008000006 */
[----:B------:R-:W-:-:S04]  /*8d70*/  FMNMX.FTZ R0, R165, R0, !PT ;  /* 0x00000000a5007209 */ /* 0x000fc80007810000 */
[----:B------:R-:W-:Y:S02]  /*8d80*/  FMNMX.FTZ R0, R168, R0, !PT ;  /* 0x00000000a8007209 */ /* 0x000fe40007810000 */
[----:B------:R-:W-:Y:S02]  /*8d90*/  SYNCS.ARRIVE.TRANS64.RED.A1T0 RZ, [UR6], RZ ;  /* 0x000000ffffff79a7 */ /* 0x000fe40008100406 */
        /* <DEDUP_REMOVED lines=27> */
[----:B------:R-:W1:Y:S02]  /*8f50*/  SHFL.BFLY PT, R2, R0, 0x2, 0x1f ;  /* 0x0c401f0000027f89 */ /* 0x000e6400000e0000 */
[----:B-1----:R-:W-:-:S05]  /*8f60*/  FMNMX.FTZ R2, R0, R2, !PT ;  /* 0x0000000200027209 */ /* 0x002fca0007810000 */
[----:B0-----:R-:W0:Y:S02]  /*8f70*/  SHFL.BFLY PT, R3, R2, 0x1, 0x1f ;  /* 0x0c201f0002037f89 */ /* 0x001e2400000e0000 */
[----:B0-----:R-:W-:Y:S01]  /*8f80*/  FMNMX.FTZ R3, R2, R3, !PT ;  /* 0x0000000302037209 */ /* 0x001fe20007810000 */
[C---:B------:R-:W-:Y:S01]  /*8f90*/  FADD.FTZ R2, -R4.reuse, R21 ;  /* 0x0000001504027221 */ /* 0x040fe20000010100 */
[----:B------:R-:W-:-:S03]  /*8fa0*/  FMUL.FTZ R21, R4, UR10 ;  /* 0x0000000a04157c20 */ /* 0x000fc60008410000 */
[----:B------:R-:W-:Y:S01]  /*8fb0*/  FADD.FTZ R0, -R3, R224 ;  /* 0x000000e003007221 */ /* 0x000fe20000010100 */
        /* <DEDUP_REMOVED lines=16> */
[----:B------:R-:W-:Y:S01]  /*90c0*/  FMUL.FTZ R181, R3, UR10 ;  /* 0x0000000a03b57c20 */ /* 0x000fe20008410000 */
[----:B------:R-:W-:Y:S01]  /*90d0*/  FMUL.FTZ R2, R2, UR10 ;  /* 0x0000000a02027c20 */ /* 0x000fe20008410000 */
        /* <DEDUP_REMOVED lines=19> */
[----:B------:R-:W-:-:S06]  /*9210*/  FFMA.FTZ R187, R183, UR10, -R181 ;  /* 0x0000000ab7bb7c23 */ /* 0x000fcc00080108b5 */
[----:B------:R-:W1:Y:S01]  /*9220*/  MUFU.EX2 R154, R154 ;  /* 0x0000009a009a7308 */ /* 0x000e620000000800 */
[----:B0-----:R-:W-:-:S07]  /*9230*/  FFMA.FTZ R20, R2, R20, R152 ;  /* 0x0000001402147223 */ /* 0x001fce0000010098 */
[----:B------:R-:W0:Y:S08]  /*9240*/  MUFU.EX2 R153, R153 ;  /* 0x0000009900997308 */ /* 0x000e300000000800 */
[----:B------:R-:W2:Y:S01]  /*9250*/  MUFU.EX2 R155, R155 ;  /* 0x0000009b009b7308 */ /* 0x000ea20000000800 */
[----:B-1----:R-:W-:-:S07]  /*9260*/  FFMA.FTZ R5, R0, R5, R154 ;  /* 0x0000000500057223 */ /* 0x002fce000001009a */
        /* <DEDUP_REMOVED lines=60> */
.L_x_1279:
        /* <DEDUP_REMOVED lines=27> */
.L_x_1269:
[----:B------:R-:W-:-:S13]  /*97e0*/  R2UR UR4, R200 ;  /* 0x00000000c80472ca */ /* 0x000fda00000e0000 */
[----:B------:R-:W-:-:S13]  /*97f0*/  ISETP.GE.AND P1, PT, R225, UR4, PT ;  /* 0x00000004e1007c0c */ /* 0x000fda000bf26270 */
[----:B------:R-:W-:Y:S05]  /*9800*/  @!P1 BRA `(.L_x_1281) ;  /* 0x0000002800b89947 */ /* 0x000fea0003800000 */
[----:B------:R-:W-:Y:S01]  /*9810*/  IMAD.MOV.U32 R21, RZ, RZ, R3 ;  /* 0x000000ffff157224 */ /* 0x000fe200078e0003 */
[----:B------:R-:W-:Y:S01]  /*9820*/  UMOV UR6, UR38 ;  /* 0x0000002600067c82 */ /* 0x000fe20008000000 */
[----:B------:R-:W-:Y:S01]  /*9830*/  IMAD.MOV.U32 R224, RZ, RZ, R4 ;  /* 0x000000ffffe07224 */ /* 0x000fe200078e0004 */
[----:B------:R-:W-:Y:S01]  /*9840*/  UMOV UR4, UR39 ;  /* 0x0000002700047c82 */ /* 0x000fe20008000000 */
[----:B------:R-:W-:Y:S01]  /*9850*/  ULDC UR54, c[0x0][0x9e4] ;  /* 0x0002790000367ab9 */ /* 0x000fe20000000800 */
[----:B------:R-:W-:-:S05]  /*9860*/  ULDC UR55, c[0x0][0x9dc] ;  /* 0x0002770000377ab9 */ /* 0x000fca0000000800 */
.L_x_1300:
[----:B------:R-:W-:-:S04]  /*9870*/  UIADD3 UR7, UR4, 0x1, URZ ;  /* 0x0000000104077890 */ /* 0x000fc8000fffe03f */
[----:B------:R-:W-:-:S04]  /*9880*/  UISETP.NE.AND UP0, UPT, UR7, 0x2, UPT ;  /* 0x000000020700788c */ /* 0x000fc8000bf05270 */
[----:B------:R-:W-:Y:S02]  /*9890*/  USEL UR7, UR7, URZ, UP0 ;  /* 0x0000003f07077287 */ /* 0x000fe40008000000 */
[----:B------:R-:W-:-:S04]  /*98a0*/  USEL UR38, URZ, 0x1, UP0 ;  /* 0x000000013f267887 */ /* 0x000fc80008000000 */
[----:B------:R-:W-:Y:S01]  /*98b0*/  ULOP3.LUT UR38, UR6, UR38, URZ, 0x3c, !UPT ;  /* 0x0000002606267292 */ /* 0x000fe2000f8e3c3f */
[----:B------:R-:W-:Y:S01]  /*98c0*/  UMOV UR39, UR7 ;  /* 0x0000000700277c82 */ /* 0x000fe20008000000 */
[----:B------:R-:W-:Y:S10]  /*98d0*/  @!P0 BRA `(.L_x_1282) ;  /* 0x0000000000048947 */ /* 0x000ff40003800000 */
[----:B------:R-:W-:Y:S01]  /*98e0*/  BPT.TRAP 0x1 ;  /* 0x000000040000795c */ /* 0x000fe20000300000 */
.L_x_1282:
[----:B------:R-:W-:Y:S01]  /*98f0*/  ULEA UR5, UR39, UR40, 0x3 ;  /* 0x0000002827057291 */ /* 0x000fe2000f8e183f */
[----:B------:R-:W-:-:S05]  /*9900*/  IMAD.U32 R3, RZ, RZ, UR38 ;  /* 0x00000026ff037e24 */ /* 0x000fca000f8e00ff */
[----:B------:R-:W-:-:S04]  /*9910*/  SHF.L.U32 R3, R3, 0x1f, RZ ;  /* 0x0000001f03037819 */ /* 0x000fc800000006ff */
[----:B------:R0:W1:Y:S01]  /*9920*/  SYNCS.PHASECHK.TRANS64.TRYWAIT P1, [UR5+0x30830], R3 ;  /* 0x03083003ff0075a7 */ /* 0x0000620008020145 */
[----:B------:R-:W-:Y:S05]  /*9930*/  @!P0 BRA `(.L_x_1283) ;  /* 0x0000000000048947 */ /* 0x000fea0003800000 */
[----:B------:R-:W-:Y:S01]  /*9940*/  BPT.TRAP 0x1 ;  /* 0x000000040000795c */ /* 0x000fe20000300000 */
.L_x_1283:
[-C--:B------:R-:W-:Y:S01]  /*9950*/  FMUL.FTZ R24, R24, R2.reuse ;  /* 0x0000000218187220 */ /* 0x080fe20000410000 */
[----:B------:R-:W-:Y:S01]  /*9960*/  FMUL.FTZ R25, R25, R2 ;  /* 0x0000000219197220 */ /* 0x000fe20000410000 */
[----:B-1----:R-:W-:Y:S06]  /*9970*/  @P1 BRA `(.L_x_1284) ;  /* 0x0000000000081947 */ /* 0x002fec0003800000 */
[----:B------:R-:W1:Y:S02]  /*9980*/  SYNCS.PHASECHK.TRANS64.TRYWAIT P1, [UR5+0x30830], R3 ;  /* 0x03083003ff0075a7 */ /* 0x000e640008020145 */
[----:B-1----:R-:W-:Y:S05]  /*9990*/  @!P1 BRA `(.L_x_1285) ;  /* 0x000000ec00c09947 */ /* 0x002fea0003800000 */
.L_x_1284:
        /* <DEDUP_REMOVED lines=225> */
.L_x_1286:
[----:B------:R-:W-:Y:S01]  /*a7b0*/  ULEA UR5, UR4, UR40, 0x3 ;  /* 0x0000002804057291 */ /* 0x000fe2000f8e183f */
[----:B------:R-:W-:-:S05]  /*a7c0*/  IMAD.U32 R0, RZ, RZ, UR6 ;  /* 0x00000006ff007e24 */ /* 0x000fca000f8e00ff */
[----:B------:R-:W-:-:S04]  /*a7d0*/  SHF.L.U32 R0, R0, 0x1f, RZ ;  /* 0x0000001f00007819 */ /* 0x000fc800000006ff */
[----:B------:R2:W3:Y:S01]  /*a7e0*/  SYNCS.PHASECHK.TRANS64.TRYWAIT P1, [UR5+0x30850], R0 ;  /* 0x03085000ff0075a7 */ /* 0x0004e20008020145 */
[----:B------:R-:W-:Y:S05]  /*a7f0*/  @!P0 BRA `(.L_x_1287) ;  /* 0x0000000000048947 */ /* 0x000fea0003800000 */
[----:B------:R-:W-:Y:S01]  /*a800*/  BPT.TRAP 0x1 ;  /* 0x000000040000795c */ /* 0x000fe20000300000 */
.L_x_1287:
[----:B---3--:R-:W-:Y:S05]  /*a810*/  @P1 BRA `(.L_x_1288) ;  /* 0x0000000000081947 */ /* 0x008fea0003800000 */
[----:B------:R-:W3:Y:S02]  /*a820*/  SYNCS.PHASECHK.TRANS64.TRYWAIT P1, [UR5+0x30850], R0 ;  /* 0x03085000ff0075a7 */ /* 0x000ee40008020145 */
[----:B---3--:R-:W-:Y:S05]  /*a830*/  @!P1 BRA `(.L_x_1289) ;  /* 0x000000e000309947 */ /* 0x008fea0003800000 */
.L_x_1288:
        /* <DEDUP_REMOVED lines=30> */
.L_x_1290:
[----:B------:R-:W-:Y:S01]  /*aa20*/  R2UR UR4, R22 ;  /* 0x00000000160472ca */ /* 0x000fe200000e0000 */
[----:B------:R-:W4:Y:S01]  /*aa30*/  S2UR UR6, SR_CgaCtaId ;  /* 0x00000000000679c3 */ /* 0x000f220000008800 */
[----:B------:R-:W-:Y:S01]  /*aa40*/  VIADD R187, R23, UR60 ;  /* 0x0000003c17bb7c36 */ /* 0x000fe20008000000 */
[----:B------:R-:W-:Y:S01]  /*aa50*/  UISETP.NE.AND UP0, UPT, UR43, URZ, UPT ;  /* 0x0000003f2b00728c */ /* 0x000fe2000bf05270 */
[----:B------:R-:W-:-:S09]  /*aa60*/  IMAD.U32 R185, RZ, RZ, UR41 ;  /* 0x00000029ffb97e24 */ /* 0x000fd2000f8e00ff */
[----:B------:R-:W-:-:S06]  /*aa70*/  UISETP.NE.AND UP1, UPT, UR4, URZ, UPT ;  /* 0x0000003f0400728c */ /* 0x000fcc000bf25270 */
[----:B------:R-:W-:Y:S02]  /*aa80*/  PLOP3.LUT P1, PT, PT, PT, UP1, 0x80, 0x0 ;  /* 0x000000000000781c */ /* 0x000fe40003f2f018 */
[----:B------:R-:W-:-:S03]  /*aa90*/  PLOP3.LUT P2, PT, PT, PT, UP1, 0x80, 0x0 ;  /* 0x000000000000781c */ /* 0x000fc60003f4f018 */
[----:B------:R-:W-:-:S08]  /*aaa0*/  @UP1 ULDC UR4, c[0x0][0x44c] ;  /* 0x0001130000041ab9 */ /* 0x000fd00000000800 */
[----:B--23--:R-:W-:Y:S01]  /*aab0*/  @P1 IMAD.HI.U32 R0, R187, UR4, RZ ;  /* 0x00000004bb001c27 */ /* 0x00cfe2000f8e00ff */
[----:B------:R-:W-:Y:S01]  /*aac0*/  @UP1 ULDC UR4, c[0x0][0x450] ;  /* 0x0001140000041ab9 */ /* 0x000fe20000000800 */
[----:B------:R-:W-:-:S03]  /*aad0*/  PLOP3.LUT P1, PT, PT, PT, UP0, 0x40, 0x0 ;  /* 0x000000000000781c */ /* 0x000fc60003f2e808 */
[----:B------:R-:W-:Y:S01]  /*aae0*/  @P2 SHF.R.U32.HI R187, RZ, UR4, R0 ;  /* 0x00000004ffbb2c19 */ /* 0x000fe20008011600 */
[----:B------:R-:W-:Y:S01]  /*aaf0*/  ULEA UR4, UR7, UR40, 0x3 ;  /* 0x0000002807047291 */ /* 0x000fe2000f8e183f */
[----:B------:R-:W-:-:S03]  /*ab00*/  IMAD.SHL.U32 R0, R225, 0x40, RZ ;  /* 0x00000040e1007824 */ /* 0x000fc600078e00ff */
[----:B------:R-:W-:Y:S01]  /*ab10*/  UIADD3 UR4, UR4, 0x30840, URZ ;  /* 0x0003084004047890 */ /* 0x000fe2000fffe03f */
[----:B------:R-:W2:Y:S01]  /*ab20*/  SHFL.IDX PT, R188, R187, RZ, 0x1c1f ;  /* 0x001c1fffbbbc7589 */ /* 0x000ea200000e0000 */
[----:B------:R-:W-:Y:S02]  /*ab30*/  IADD3 R2, -R17, 0x1, -R0 ;  /* 0x0000000111027810 */ /* 0x000fe40007ffe900 */
[----:B----4-:R-:W-:Y:S02]  /*ab40*/  UPRMT UR4, UR6, 0x654, UR4 ;  /* 0x0000065406047896 */ /* 0x010fe40008000004 */
[----:B------:R-:W-:Y:S01]  /*ab50*/  IADD3 R185, -R185, UR42, R2 ;  /* 0x0000002ab9b97c10 */ /* 0x000fe2000fffe102 */
[----:B------:R-:W-:-:S04]  /*ab60*/  ULDC UR6, c[0x0][0x9e0] ;  /* 0x0002780000067ab9 */ /* 0x000fc80000000800 */
[----:B------:R-:W-:Y:S02]  /*ab70*/  VIADD R186, R185, UR6 ;  /* 0x00000006b9ba7c36 */ /* 0x000fe40008000000 */
[----:B------:R-:W-:Y:S01]  /*ab80*/  SYNCS.ARRIVE.TRANS64.RED.A1T0 RZ, [UR4], RZ ;  /* 0x000000ffffff79a7 */ /* 0x000fe20008100404 */
[----:B------:R-:W-:-:S06]  /*ab90*/  ULOP3.LUT UR4, URZ, UR55, URZ, 0x33, !UPT ;  /* 0x000000373f047292 */ /* 0x000fcc000f8e333f */
        /* <DEDUP_REMOVED lines=17> */
.L_x_1293:
[----:B------:R-:W-:-:S05]  /*acb0*/  IMAD.U32 R189, RZ, RZ, UR54 ;  /* 0x00000036ffbd7e24 */ /* 0x000fca000f8e00ff */
[----:B------:R-:W-:-:S13]  /*acc0*/  ISETP.NE.AND P1, PT, R189, 0x1, PT ;  /* 0x00000001bd00780c */ /* 0x000fda0003f25270 */
[----:B0-----:R-:W0:Y:S02]  /*acd0*/  @P1 LDC.64 R2, c[0x0][0x9e8] ;  /* 0x00027a00ff021b82 */ /* 0x001e240000000a00 */
[----:B0-----:R-:W-:-:S05]  /*ace0*/  @P1 IMAD.HI.U32 R2, R188, R2, RZ ;  /* 0x00000002bc021227 */ /* 0x001fca00078e00ff */
[----:B------:R-:W-:-:S07]  /*acf0*/  @P1 SHF.R.U32.HI R188, RZ, R3, R2 ;  /* 0x00000003ffbc1219 */ /* 0x000fce0000011602 */
.L_x_1294:
[----:B------:R-:W-:Y:S05]  /*ad00*/  BSYNC B0 ;  /* 0x0000000000007941 */ /* 0x000fea0003800000 */
.L_x_1292:
[----:B------:R-:W-:-:S04]  /*ad10*/  IMAD R188, R188, R189, -R0 ;  /* 0x000000bdbcbc7224 */ /* 0x000fc800078e0a00 */
[----:B------:R-:W-:-:S05]  /*ad20*/  IMAD.IADD R188, R188, 0x1, -R17 ;  /* 0x00000001bcbc7824 */ /* 0x000fca00078e0a11 */
[----:B------:R-:W-:Y:S02]  /*ad30*/  VIMNMX R4, R4, R188, !PT ;  /* 0x000000bc04047248 */ /* 0x000fe40007fe0100 */
[----:B------:R-:W-:-:S07]  /*ad40*/  VIADDMNMX R184, R188, R189, R184, PT ;  /* 0x000000bdbcb87246 */ /* 0x000fce00038001b8 */
.L_x_1291:
        /* <DEDUP_REMOVED lines=68> */
.L_x_1297:
[----:B------:R-:W-:-:S05]  /*b190*/  IMAD.U32 R184, RZ, RZ, UR54 ;  /* 0x00000036ffb87e24 */ /* 0x000fca000f8e00ff */
[----:B------:R-:W-:-:S13]  /*b1a0*/  ISETP.NE.AND P2, PT, R184, 0x1, PT ;  /* 0x00000001b800780c */ /* 0x000fda0003f45270 */
[----:B0-----:R-:W0:Y:S02]  /*b1b0*/  @P2 LDC.64 R2, c[0x0][0x9e8] ;  /* 0x00027a00ff022b82 */ /* 0x001e240000000a00 */
[----:B0-----:R-:W-:-:S05]  /*b1c0*/  @P2 IMAD.HI.U32 R2, R4, R2, RZ ;  /* 0x0000000204022227 */ /* 0x001fca00078e00ff */
[----:B------:R-:W-:-:S07]  /*b1d0*/  @P2 SHF.R.U32.HI R4, RZ, R3, R2 ;  /* 0x00000003ff042219 */ /* 0x000fce0000011602 */
.L_x_1298:
[----:B------:R-:W-:Y:S05]  /*b1e0*/  BSYNC B0 ;  /* 0x0000000000007941 */ /* 0x000fea0003800000 */
.L_x_1296:
[----:B------:R-:W-:-:S04]  /*b1f0*/  IMAD R0, R4, R184, -R0 ;  /* 0x000000b804007224 */ /* 0x000fc800078e0a00 */
[----:B------:R-:W-:-:S05]  /*b200*/  IMAD.IADD R0, R0, 0x1, -R17 ;  /* 0x0000000100007824 */ /* 0x000fca00078e0a11 */
[----:B------:R-:W-:Y:S02]  /*b210*/  VIMNMX R185, R185, R0, !PT ;  /* 0x00000000b9b97248 */ /* 0x000fe40007fe0100 */
[----:B------:R-:W-:-:S07]  /*b220*/  VIADDMNMX R186, R0, R184, R186, PT ;  /* 0x000000b800ba7246 */ /* 0x000fce00038001ba */
.L_x_1295:
        /* <DEDUP_REMOVED lines=142> */
[----:B------:R-:W-:Y:S01]  /*bb10*/  MUFU.EX2 R152, R152 ;  /* 0x0000009800987308 */ /* 0x000fe20000000800 */
[----:B------:R-:W-:-:S02]  /*bb20*/  LOP3.LUT P0, RZ, R16, 0x800, RZ, 0xc0, !PT ;  /* 0x0000080010ff7812 */ /* 0x000fc4000780c0ff */
[----:B------:R-:W-:-:S04]  /*bb30*/  FMNMX.FTZ R3, R182, R3, !PT ;  /* 0x00000003b6037209 */ /* 0x000fc80007810000 */
[----:B------:R-:W-:Y:S01]  /*bb40*/  FMNMX.FTZ R3, R183, R3, !PT ;  /* 0x00000003b7037209 */ /* 0x000fe20007810000 */
[----:B------:R0:W-:Y:S04]  /*bb50*/  MUFU.EX2 R186, R2 ;  /* 0x0000000200ba7308 */ /* 0x0001e80000000800 */
[----:B------:R-:W1:Y:S04]  /*bb60*/  SHFL.BFLY PT, R181, R3, 0x2, 0x1f ;  /* 0x0c401f0003b57f89 */ /* 0x000e6800000e0000 */
[----:B------:R-:W-:Y:S08]  /*bb70*/  MUFU.EX2 R153, R153 ;  /* 0x0000009900997308 */ /* 0x000ff00000000800 */
[----:B------:R-:W-:Y:S08]  /*bb80*/  MUFU.EX2 R156, R156 ;  /* 0x0000009c009c7308 */ /* 0x000ff00000000800 */
[----:B------:R-:W-:Y:S01]  /*bb90*/  MUFU.EX2 R157, R157 ;  /* 0x0000009d009d7308 */ /* 0x000fe20000000800 */
[----:B-1----:R-:W-:-:S07]  /*bba0*/  FMNMX.FTZ R3, R3, R181, !PT ;  /* 0x000000b503037209 */ /* 0x002fce0007810000 */
[----:B------:R-:W-:Y:S01]  /*bbb0*/  MUFU.EX2 R160, R160 ;  /* 0x000000a000a07308 */ /* 0x000fe20000000800 */
[----:B------:R-:W1:Y:S07]  /*bbc0*/  SHFL.BFLY PT, R181, R3, 0x1, 0x1f ;  /* 0x0c201f0003b57f89 */ /* 0x000e6e00000e0000 */
[----:B------:R-:W-:Y:S08]  /*bbd0*/  MUFU.EX2 R161, R161 ;  /* 0x000000a100a17308 */ /* 0x000ff00000000800 */
[----:B------:R-:W-:Y:S08]  /*bbe0*/  MUFU.EX2 R164, R164 ;  /* 0x000000a400a47308 */ /* 0x000ff00000000800 */
[----:B------:R-:W-:Y:S01]  /*bbf0*/  MUFU.EX2 R165, R165 ;  /* 0x000000a500a57308 */ /* 0x000fe20000000800 */
[----:B-1----:R-:W-:-:S04]  /*bc00*/  FMNMX.FTZ R3, R3, R181, !PT ;  /* 0x000000b503037209 */ /* 0x002fc80007810000 */
[C---:B------:R-:W-:Y:S01]  /*bc10*/  FSETP.NEU.FTZ.AND P1, PT, R3.reuse, -INF , PT ;  /* 0xff8000000300780b */ /* 0x040fe20003f3d000 */
[C---:B0-----:R-:W-:Y:S02]  /*bc20*/  FMUL.FTZ R2, R3.reuse, UR10 ;  /* 0x0000000a03027c20 */ /* 0x041fe40008410000 */
[----:B------:R-:W-:Y:S01]  /*bc30*/  MUFU.EX2 R168, R168 ;  /* 0x000000a800a87308 */ /* 0x000fe20000000800 */
[----:B------:R-:W-:-:S05]  /*bc40*/  FSEL R181, R3, RZ, P1 ;  /* 0x000000ff03b57208 */ /* 0x000fca0000800000 */
[----:B------:R-:W-:Y:S01]  /*bc50*/  FADD.FTZ R21, -R181, R21 ;  /* 0x00000015b5157221 */ /* 0x000fe20000010100 */
[----:B------:R-:W-:Y:S01]  /*bc60*/  FMUL.FTZ R181, R0, UR10 ;  /* 0x0000000a00b57c20 */ /* 0x000fe20008410000 */
[----:B------:R-:W-:Y:S01]  /*bc70*/  FSEL R0, R2, RZ, P1 ;  /* 0x000000ff02007208 */ /* 0x000fe20000800000 */
[----:B------:R-:W-:Y:S01]  /*bc80*/  MUFU.EX2 R169, R169 ;  /* 0x000000a900a97308 */ /* 0x000fe20000000800 */
[----:B------:R-:W-:-:S03]  /*bc90*/  FMUL.FTZ R21, R21, UR10 ;  /* 0x0000000a15157c20 */ /* 0x000fc60008410000 */
        /* <DEDUP_REMOVED lines=18> */
[----:B0-----:R-:W-:-:S07]  /*bdc0*/  FFMA.FTZ R20, R2, R20, R152 ;  /* 0x0000001402147223 */ /* 0x001fce0000010098 */
[----:B------:R-:W0:Y:S01]  /*bdd0*/  MUFU.EX2 R0, R21 ;  /* 0x0000001500007308 */ /* 0x000e220000000800 */
[----:B------:R-:W-:-:S07]  /*bde0*/  FADD.FTZ R20, R153, R20 ;  /* 0x0000001499147221 */ /* 0x000fce0000010000 */
        /* <DEDUP_REMOVED lines=47> */
[----:B-1----:R-:W-:-:S03]  /*c0e0*/  FADD.FTZ R21, R182, R20 ;  /* 0x00000014b6157221 */ /* 0x002fc60000010000 */
[----:B------:R-:W-:Y:S01]  /*c0f0*/  FADD.FTZ R20, R186, R5 ;  /* 0x00000005ba147221 */ /* 0x000fe20000010000 */
[----:B--2---:R-:W-:Y:S01]  /*c100*/  FADD.FTZ R5, R183, R21 ;  /* 0x00000015b7057221 */ /* 0x004fe20000010000 */
[----:B------:R-:W-:Y:S06]  /*c110*/  @!P0 BRA `(.L_x_1299) ;  /* 0x0000000000048947 */ /* 0x000fec0003800000 */
[----:B------:R-:W-:Y:S01]  /*c120*/  BPT.TRAP 0x1 ;  /* 0x000000040000795c */ /* 0x000fe20000300000 */
.L_x_1299:
[----:B------:R-:W0:Y:S01]  /*c130*/  S2UR UR6, SR_CgaCtaId ;  /* 0x00000000000679c3 */ /* 0x000e220000008800 */
[----:B------:R-:W-:Y:S01]  /*c140*/  R2UR UR4, R200 ;  /* 0x00000000c80472ca */ /* 0x000fe200000e0000 */
[----:B------:R-:W-:Y:S01]  /*c150*/  UIADD3 UR5, UR5, 0x30860, URZ ;  /* 0x0003086005057890 */ /* 0x000fe2000fffe03f */
[----:B------:R-:W-:Y:S01]  /*c160*/  F2FP.BF16.F32.PACK_AB R196, R153, R152 ;  /* 0x0000009899c4723e */ /* 0x000fe200000010ff */
[----:B------:R-:W-:Y:S01]  /*c170*/  IMAD.MOV.U32 R21, RZ, RZ, R3 ;  /* 0x000000ffff157224 */ /* 0x000fe200078e0003 */
[----:B------:R-:W-:Y:S01]  /*c180*/  F2FP.BF16.F32.PACK_AB R197, R155, R154 ;  /* 0x0000009a9bc5723e */ /* 0x000fe200000010ff */
[----:B------:R-:W-:Y:S01]  /*c190*/  IMAD.MOV.U32 R224, RZ, RZ, R4 ;  /* 0x000000ffffe07224 */ /* 0x000fe200078e0004 */
[----:B------:R-:W-:Y:S02]  /*c1a0*/  F2FP.BF16.F32.PACK_AB R198, R157, R156 ;  /* 0x0000009c9dc6723e */ /* 0x000fe400000010ff */
[----:B------:R-:W-:Y:S02]  /*c1b0*/  F2FP.BF16.F32.PACK_AB R199, R159, R158 ;  /* 0x0000009e9fc7723e */ /* 0x000fe400000010ff */
[----:B------:R-:W-:-:S02]  /*c1c0*/  F2FP.BF16.F32.PACK_AB R192, R161, R160 ;  /* 0x000000a0a1c0723e */ /* 0x000fc400000010ff */
[----:B------:R-:W-:Y:S02]  /*c1d0*/  F2FP.BF16.F32.PACK_AB R193, R163, R162 ;  /* 0x000000a2a3c1723e */ /* 0x000fe400000010ff */
[----:B------:R-:W-:Y:S01]  /*c1e0*/  ISETP.GT.AND P1, PT, R225, UR4, PT ;  /* 0x00000004e1007c0c */ /* 0x000fe2000bf24270 */
[----:B------:R-:W-:Y:S01]  /*c1f0*/  UMOV UR4, UR39 ;  /* 0x0000002700047c82 */ /* 0x000fe20008000000 */
[----:B------:R-:W-:Y:S01]  /*c200*/  F2FP.BF16.F32.PACK_AB R194, R165, R164 ;  /* 0x000000a4a5c2723e */ /* 0x000fe200000010ff */
[----:B------:R-:W-:Y:S01]  /*c210*/  VIADD R225, R225, 0xffffffff ;  /* 0xffffffffe1e17836 */ /* 0x000fe20000000000 */
        /* <DEDUP_REMOVED lines=13> */
.L_x_1281:
        /* <DEDUP_REMOVED lines=131> */
.L_x_1301:
[----:B------:R-:W-:Y:S01]  /*cb20*/  ULEA UR5, UR39, UR40, 0x3 ;  /* 0x0000002827057291 */ /* 0x000fe2000f8e183f */
[----:B------:R-:W-:-:S05]  /*cb30*/  IMAD.U32 R0, RZ, RZ, UR38 ;  /* 0x00000026ff007e24 */ /* 0x000fca000f8e00ff */
[----:B------:R-:W-:-:S04]  /*cb40*/  SHF.L.U32 R0, R0, 0x1f, RZ ;  /* 0x0000001f00007819 */ /* 0x000fc800000006ff */
[----:B------:R0:W1:Y:S01]  /*cb50*/  SYNCS.PHASECHK.TRANS64.TRYWAIT P1, [UR5+0x30850], R0 ;  /* 0x03085000ff0075a7 */ /* 0x0000620008020145 */
[----:B------:R-:W-:Y:S05]  /*cb60*/  @!P0 BRA `(.L_x_1302) ;  /* 0x0000000000048947 */ /* 0x000fea0003800000 */
[----:B------:R-:W-:Y:S01]  /*cb70*/  BPT.TRAP 0x1 ;  /* 0x000000040000795c */ /* 0x000fe20000300000 */
.L_x_1302:
[----:B-1----:R-:W-:Y:S05]  /*cb80*/  @P1 BRA `(.L_x_1303) ;  /* 0x0000000000081947 */ /* 0x002fea0003800000 */
[----:B------:R-:W1:Y:S02]  /*cb90*/  SYNCS.PHASECHK.TRANS64.TRYWAIT P1, [UR5+0x30850], R0 ;  /* 0x03085000ff0075a7 */ /* 0x000e640008020145 */
[----:B-1----:R-:W-:Y:S05]  /*cba0*/  @!P1 BRA `(.L_x_1304) ;  /* 0x000000bc006c9947 */ /* 0x002fea0003800000 */
.L_x_1303:
[----:B------:R-:W-:Y:S01]  /*cbb0*/  UIADD3 UR40, UR40, 0x400, URZ ;  /* 0x0000040028287890 */ /* 0x000fe2000fffe03f */
[----:B------:R-:W-:Y:S01]  /*cbc0*/  WARPGROUP.ARRIVE ;  /* 0x00000000000079c5 */ /* 0x000fe20000000000 */
[----:B------:R-:W-:Y:S01]  /*cbd0*/  UMOV UR7, 0x40000040 ;  /* 0x4000004000077882 */ /* 0x000fe20000000000 */
[----:B-1----:R-:W1:Y:S01]  /*cbe0*/  SHFL.BFLY PT, R7, R20, 0x2, 0x1f ;  /* 0x0c401f0014077f89 */ /* 0x002e6200000e0000 */
[----:B------:R-:W-:Y:S01]  /*cbf0*/  USHF.R.U32.HI UR40, URZ, 0x4, UR40 ;  /* 0x000000043f287899 */ /* 0x000fe20008011628 */
[----:B------:R-:W-:Y:S02]  /*cc00*/  IMAD.MOV.U32 R6, RZ, RZ, RZ ;  /* 0x000000ffff067224 */ /* 0x000fe400078e00ff */
[----:B0-----:R-:W0:Y:S01]  /*cc10*/  SHFL.BFLY PT, R0, R5, 0x2, 0x1f ;  /* 0x0c401f0005007f89 */ /* 0x001e2200000e0000 */
[----:B------:R-:W-:Y:S01]  /*cc20*/  ULOP3.LUT UR40, UR40, 0x3fff, URZ, 0xc0, !UPT ;  /* 0x00003fff28287892 */ /* 0x000fe2000f8ec03f */
[----:B------:R-:W-:-:S03]  /*cc30*/  IMAD.U32 R13, RZ, RZ, UR10 ;  /* 0x0000000aff0d7e24 */ /* 0x000fc6000f8e00ff */
[----:B------:R-:W-:-:S04]  /*cc40*/  ULOP3.LUT UR4, UR40, 0x2000000, URZ, 0xfc, !UPT ;  /* 0x0200000028047892 */ /* 0x000fc8000f8efc3f */
[----:B------:R-:W-:-:S07]  /*cc50*/  ULEA UR4, UR39, UR4, 0xb ;  /* 0x0000000427047291 */ /* 0x000fce000f8e583f */
[----:B------:R-:W-:Y:S02]  /*cc60*/  UMOV UR6, UR4 ;  /* 0x0000000400067c82 */ /* 0x000fe40008000000 */
[----:B------:R-:W-:Y:S01]  /*cc70*/  HGMMA.64x256x16.F32.BF16 R24, R196, gdesc[UR4].tnspB, R24, gsb0 ;  /* 0x43e00004c4187df0 */ /* 0x000fe20008001818 */
[----:B------:R-:W-:Y:S01]  /*cc80*/  UIADD3 UR6, UR4, 0x80, URZ ;  /* 0x0000008004067890 */ /* 0x000fe2000fffe03f */
[----:B-1----:R-:W-:Y:S01]  /*cc90*/  FADD.FTZ R7, R7, R20 ;  /* 0x0000001407077221 */ /* 0x002fe20000010000 */
[----:B------:R-:W-:Y:S01]  /*cca0*/  UMOV UR7, 0x40000040 ;  /* 0x4000004000077882 */ /* 0x000fe20000000000 */
[----:B0-----:R-:W-:Y:S01]  /*ccb0*/  FADD.FTZ R2, R0, R5 ;  /* 0x0000000500027221 */ /* 0x001fe20000010000 */
[----:B------:R-:W-:Y:S02]  /*ccc0*/  IMAD.MOV.U32 R5, RZ, RZ, RZ ;  /* 0x000000ffff057224 */ /* 0x000fe400078e00ff */
[----:B------:R-:W0:Y:S04]  /*ccd0*/  SHFL.BFLY PT, R0, R7, 0x1, 0x1f ;  /* 0x0c201f0007007f89 */ /* 0x000e2800000e0000 */
[----:B------:R-:W1:Y:S01]  /*cce0*/  SHFL.BFLY PT, R9, R2, 0x1, 0x1f ;  /* 0x0c201f0002097f89 */ /* 0x000e6200000e0000 */
[----:B0-----:R-:W-:Y:S01]  /*ccf0*/  FADD.FTZ R11, R7, R0 ;  /* 0x00000000070b7221 */ /* 0x001fe20000010000 */
[----:B------:R-:W-:-:S02]  /*cd00*/  IMAD.U32 R7, RZ, RZ, UR10 ;  /* 0x0000000aff077e24 */ /* 0x000fc4000f8e00ff */
[----:B------:R-:W-:Y:S02]  /*cd10*/  IMAD.MOV.U32 R0, RZ, RZ, -0x800000 ;  /* 0xff800000ff007424 */ /* 0x000fe400078e00ff */
[----:B-1----:R-:W-:Y:S01]  /*cd20*/  FADD.FTZ R12, R2, R9 ;  /* 0x00000009020c7221 */ /* 0x002fe20000010000 */
[----:B------:R-:W-:Y:S01]  /*cd30*/  FSETP.NE.FTZ.AND P1, PT, R11, RZ, PT ;  /* 0x000000ff0b00720b */ /* 0x000fe20003f35000 */
[----:B------:R-:W-:-:S03]  /*cd40*/  IMAD.MOV.U32 R2, RZ, RZ, -0x800000 ;  /* 0xff800000ff027424 */ /* 0x000fc600078e00ff */
        /* <DEDUP_REMOVED lines=30> */
.L_x_1305:
[----:B------:R-:W2:Y:S01]  /*cf30*/  LDL.LU R3, [R1+0x14] ;  /* 0x0000140001037983 */ /* 0x000ea20000300800 */
[----:B------:R-:W-:Y:S01]  /*cf40*/  UIADD3 UR4, UR5, 0x30860, URZ ;  /* 0x0003086005047890 */ /* 0x000fe2000fffe03f */
[----:B------:R-:W0:Y:S01]  /*cf50*/  S2UR UR5, SR_CgaCtaId ;  /* 0x00000000000579c3 */ /* 0x000e220000008800 */
        /* <DEDUP_REMOVED lines=33> */
[----:B------:R-:W-:Y:S01]  /*d170*/  USEL UR4, URZ, 0x1, UP0 ;  /* 0x000000013f047887 */ /* 0x000fe20008000000 */
        /* <DEDUP_REMOVED lines=100> */
[----:B------:R-:W-:-:S02]  /*d7c0*/  USEL UR39, UR39, URZ, UP0 ;  /* 0x0000003f27277287 */ /* 0x000fc40008000000 */
[----:B------:R-:W-:Y:S01]  /*d7d0*/  ULOP3.LUT UR38, UR38, UR4, URZ, 0x3c, !UPT ;  /* 0x0000000426267292 */ /* 0x000fe2000f8e3c3f */
[----:B--2---:R-:W-:-:S13]  /*d7e0*/  R2UR UR6, R3 ;  /* 0x00000000030672ca */ /* 0x004fda00000e0000 */
[----:B------:R-:W-:-:S06]  /*d7f0*/  UIADD3 UR6, UR6, 0x1, URZ ;  /* 0x0000000106067890 */ /* 0x000fcc000fffe03f */
[----:B------:R-:W-:-:S05]  /*d800*/  IMAD.U32 R3, RZ, RZ, UR6 ;  /* 0x00000006ff037e24 */ /* 0x000fca000f8e00ff */
[----:B------:R0:W-:Y:S02]  /*d810*/  STL [R1+0x14], R3 ;  /* 0x0000140301007387 */ /* 0x0001e40000100800 */
.L_x_1227:
        /* <DEDUP_REMOVED lines=15> */
[----:B0-----:R-:W3:Y:S01]  /*d910*/  LDL R3, [R1+0x28] ;  /* 0x0000280001037983 */ /* 0x001ee20000100800 */
[----:B------:R-:W-:Y:S01]  /*d920*/  F2FP.BF16.F32.PACK_AB R7, R31, R30 ;  /* 0x0000001e1f07723e */ /* 0x000fe200000010ff */
[----:B------:R-:W-:Y:S01]  /*d930*/  ULDC.64 UR16, c[0x0][0xc00] ;  /* 0x0003000000107ab9 */ /* 0x000fe20000000a00 */
[----:B------:R-:W-:Y:S01]  /*d940*/  F2FP.BF16.F32.PACK_AB R10, R37, R36 ;  /* 0x00000024250a723e */ /* 0x000fe200000010ff */
[----:B------:R-:W-:Y:S01]  /*d950*/  ULDC.64 UR12, c[0x0][0xc00] ;  /* 0x00030000000c7ab9 */ /* 0x000fe20000000a00 */
[----:B------:R-:W-:Y:S01]  /*d960*/  F2FP.BF16.F32.PACK_AB R11, R39, R38 ;  /* 0x00000026270b723e */ /* 0x000fe200000010ff */
[----:B------:R-:W-:Y:S01]  /*d970*/  ULDC.64 UR14, c[0x0][0xc08] ;  /* 0x00030200000e7ab9 */ /* 0x000fe20000000a00 */
[----:B------:R-:W-:Y:S01]  /*d980*/  R2UR UR19, R202 ;  /* 0x00000000ca1372ca */ /* 0x000fe200000e0000 */
[----:B------:R-:W-:Y:S01]  /*d990*/  ULDC UR22, c[0x0][0xbe8] ;  /* 0x0002fa0000167ab9 */ /* 0x000fe20000000800 */
[----:B------:R-:W-:-:S02]  /*d9a0*/  R2UR UR18, R204 ;  /* 0x00000000cc1272ca */ /* 0x000fc400000e0000 */
[----:B------:R-:W-:Y:S01]  /*d9b0*/  R2UR UR26, R205 ;  /* 0x00000000cd1a72ca */ /* 0x000fe200000e0000 */
[----:B------:R-:W-:Y:S01]  /*d9c0*/  UMOV UR10, UR8 ;  /* 0x00000008000a7c82 */ /* 0x000fe20008000000 */
[----:B-1----:R-:W-:Y:S01]  /*d9d0*/  UMOV UR11, UR4 ;  /* 0x00000004000b7c82 */ /* 0x002fe20008000000 */
[----:B------:R-:W-:Y:S01]  /*d9e0*/  UISETP.NE.U32.AND UP0, UPT, UR14, URZ, UPT ;  /* 0x0000003f0e00728c */ /* 0x000fe2000bf05070 */
[----:B------:R-:W-:-:S03]  /*d9f0*/  ULDC UR4, c[0x0][0xad4] ;  /* 0x0002b50000047ab9 */ /* 0x000fc60000000800 */
[----:B------:R-:W-:-:S11]  /*da00*/  UISETP.NE.AND.EX UP0, UPT, UR15, URZ, UPT, UP0 ;  /* 0x0000003f0f00728c */ /* 0x000fd6000bf05300 */
[----:B------:R-:W-:Y:S01]  /*da10*/  @UP0 ULDC.64 UR14, c[0x0][0xc08] ;  /* 0x00030200000e0ab9 */ /* 0x000fe20000000a00 */
[----:B------:R-:W-:Y:S01]  /*da20*/  BAR.SYNC.DEFER_BLOCKING 0x1, 0x100 ;  /* 0x0044000000007b1d */ /* 0x000fe20000010000 */
[----:B--2---:R-:W-:Y:S01]  /*da30*/  R2UR UR9, R8 ;  /* 0x00000000080972ca */ /* 0x004fe200000e0000 */
[----:B---3--:R-:W-:-:S03]  /*da40*/  IMAD.WIDE R18, R3, R18, UR10 ;  /* 0x0000000a03127e25 */ /* 0x008fc6000f8e0212 */
[C---:B------:R-:W-:Y:S02]  /*da50*/  IADD3 R159, P0, R18.reuse, 0x40, RZ ;  /* 0x00000040129f7810 */ /* 0x040fe40007f1e0ff */
[C---:B------:R-:W-:Y:S02]  /*da60*/  LOP3.LUT R5, R18.reuse, 0x380, RZ, 0xc0, !PT ;  /* 0x0000038012057812 */ /* 0x040fe400078ec0ff */
[----:B------:R-:W-:-:S05]  /*da70*/  IADD3 R9, P1, R18, 0x20, RZ ;  /* 0x0000002012097810 */ /* 0x000fca0007f3e0ff */
[----:B------:R-:W-:Y:S01]  /*da80*/  UIMAD.WIDE UR12, UR9, 0x4, UR12 ;  /* 0x00000004090c78a5 */ /* 0x000fe2000f8e020c */
[----:B------:R-:W-:Y:S02]  /*da90*/  LOP3.LUT R158, R159, 0x380, RZ, 0xc0, !PT ;  /* 0x000003809f9e7812 */ /* 0x000fe400078ec0ff */
[----:B------:R-:W-:Y:S02]  /*daa0*/  SHF.R.U64 R5, R5, 0x3, RZ ;  /* 0x0000000305057819 */ /* 0x000fe400000012ff */
[----:B------:R-:W-:Y:S02]  /*dab0*/  LOP3.LUT R8, R9, 0x380, RZ, 0xc0, !PT ;  /* 0x0000038009087812 */ /* 0x000fe400078ec0ff */
[----:B------:R-:W-:Y:S02]  /*dac0*/  SHF.R.U64 R158, R158, 0x3, RZ ;  /* 0x000000039e9e7819 */ /* 0x000fe400000012ff */
[C---:B------:R-:W-:Y:S02]  /*dad0*/  IADD3 R167, P5, R18.reuse, 0x4040, RZ ;  /* 0x0000404012a77810 */ /* 0x040fe40007fbe0ff */
[----:B------:R-:W-:-:S02]  /*dae0*/  IADD3 R3, P2, R18, 0x4060, RZ ;  /* 0x0000406012037810 */ /* 0x000fc40007f5e0ff */
[----:B------:R-:W-:Y:S02]  /*daf0*/  IADD3 R163, P3, R18, 0x4000, RZ ;  /* 0x0000400012a37810 */ /* 0x000fe40007f7e0ff */
[----:B------:R-:W-:Y:S01]  /*db00*/  LOP3.LUT R4, R5, R18, RZ, 0x3c, !PT ;  /* 0x0000001205047212 */ /* 0x000fe200078e3cff */
[--C-:B------:R-:W-:Y:S01]  /*db10*/  IMAD.MOV.U32 R5, RZ, RZ, R19.reuse ;  /* 0x000000ffff057224 */ /* 0x100fe200078e0013 */
[----:B------:R-:W-:Y:S02]  /*db20*/  SHF.R.U64 R8, R8, 0x3, RZ ;  /* 0x0000000308087819 */ /* 0x000fe400000012ff */
[----:B------:R-:W-:Y:S02]  /*db30*/  IADD3 R161, P4, R18, 0x60, RZ ;  /* 0x0000006012a17810 */ /* 0x000fe40007f9e0ff */
[----:B------:R-:W-:Y:S01]  /*db40*/  LOP3.LUT R158, R158, R159, RZ, 0x3c, !PT ;  /* 0x0000009f9e9e7212 */ /* 0x000fe200078e3cff */
[----:B------:R-:W-:Y:S01]  /*db50*/  IMAD.X R159, RZ, RZ, R19, P0 ;  /* 0x000000ffff9f7224 */ /* 0x000fe200000e0613 */
[----:B------:R-:W-:-:S02]  /*db60*/  IADD3 R165, P6, R18, 0x4020, RZ ;  /* 0x0000402012a57810 */ /* 0x000fc40007fde0ff */
[----:B------:R-:W-:Y:S02]  /*db70*/  LOP3.LUT R166, R167, 0x380, RZ, 0xc0, !PT ;  /* 0x00000380a7a67812 */ /* 0x000fe400078ec0ff */
[----:B------:R-:W-:Y:S02]  /*db80*/  LOP3.LUT R12, R3, 0x380, RZ, 0xc0, !PT ;  /* 0x00000380030c7812 */ /* 0x000fe400078ec0ff */
[----:B------:R-:W-:Y:S02]  /*db90*/  LOP3.LUT R162, R163, 0x380, RZ, 0xc0, !PT ;  /* 0x00000380a3a27812 */ /* 0x000fe400078ec0ff */
[----:B------:R-:W-:Y:S02]  /*dba0*/  IADD3 R15, P0, R18, 0x8020, RZ ;  /* 0x00008020120f7810 */ /* 0x000fe40007f1e0ff */
[----:B------:R-:W-:Y:S01]  /*dbb0*/  LOP3.LUT R8, R8, R9, RZ, 0x3c, !PT ;  /* 0x0000000908087212 */ /* 0x000fe200078e3cff */
[----:B------:R-:W-:Y:S01]  /*dbc0*/  IMAD.X R9, RZ, RZ, R19, P1 ;  /* 0x000000ffff097224 */ /* 0x000fe200008e0613 */
[----:B------:R-:W-:-:S02]  /*dbd0*/  LOP3.LUT R160, R161, 0x380, RZ, 0xc0, !PT ;  /* 0x00000380a1a07812 */ /* 0x000fc400078ec0ff */
[----:B------:R-:W-:Y:S02]  /*dbe0*/  LOP3.LUT R164, R165, 0x380, RZ, 0xc0, !PT ;  /* 0x00000380a5a47812 */ /* 0x000fe400078ec0ff */
[----:B------:R-:W-:Y:S02]  /*dbf0*/  MOV R13, R4 ;  /* 0x00000004000d7202 */ /* 0x000fe40000000f00 */
[----:B------:R-:W-:Y:S02]  /*dc00*/  F2FP.BF16.F32.PACK_AB R4, R25, R24 ;  /* 0x000000181904723e */ /* 0x000fe400000010ff */
[----:B------:R-:W-:Y:S02]  /*dc10*/  F2FP.BF16.F32.PACK_AB R5, R27, R26 ;  /* 0x0000001a1b05723e */ /* 0x000fe400000010ff */
[----:B------:R-:W-:Y:S02]  /*dc20*/  SHF.R.U64 R166, R166, 0x3, RZ ;  /* 0x00000003a6a67819 */ /* 0x000fe400000012ff */
[----:B------:R-:W-:Y:S01]  /*dc30*/  SHF.R.U64 R12, R12, 0x3, RZ ;  /* 0x000000030c0c7819 */ /* 0x000fe200000012ff */
[----:B------:R0:W-:Y:S01]  /*dc40*/  STSM.16.M88.4 [R13], R4 ;  /* 0x000000040d007844 */ /* 0x0001e20000000200 */
[----:B------:R-:W-:-:S02]  /*dc50*/  IADD3 R169, P1, R18, 0x8000, RZ ;  /* 0x0000800012a97810 */ /* 0x000fc40007f3e0ff */
[----:B------:R-:W-:Y:S02]  /*dc60*/  SHF.R.U64 R162, R162, 0x3, RZ ;  /* 0x00000003a2a27819 */ /* 0x000fe400000012ff */
[----:B------:R-:W-:Y:S02]  /*dc70*/  LOP3.LUT R14, R15, 0x380, RZ, 0xc0, !PT ;  /* 0x000003800f0e7812 */ /* 0x000fe400078ec0ff */
[----:B------:R-:W-:Y:S02]  /*dc80*/  SHF.R.U64 R160, R160, 0x3, RZ ;  /* 0x00000003a0a07819 */ /* 0x000fe400000012ff */
[----:B------:R-:W-:Y:S02]  /*dc90*/  SHF.R.U64 R164, R164, 0x3, RZ ;  /* 0x00000003a4a47819 */ /* 0x000fe400000012ff */
[----:B------:R-:W-:Y:S01]  /*dca0*/  LOP3.LUT R166, R166, R167, RZ, 0x3c, !PT ;  /* 0x000000a7a6a67212 */ /* 0x000fe200078e3cff */
[----:B------:R-:W-:Y:S01]  /*dcb0*/  IMAD.X R167, RZ, RZ, R19, P5 ;  /* 0x000000ffffa77224 */ /* 0x000fe200028e0613 */
[----:B------:R-:W-:-:S02]  /*dcc0*/  LOP3.LUT R12, R12, R3, RZ, 0x3c, !PT ;  /* 0x000000030c0c7212 */ /* 0x000fc400078e3cff */
[----:B------:R-:W-:Y:S01]  /*dcd0*/  LOP3.LUT R168, R169, 0x380, RZ, 0xc0, !PT ;  /* 0x00000380a9a87812 */ /* 0x000fe200078ec0ff */
[--C-:B0-----:R-:W-:Y:S01]  /*dce0*/  IMAD.X R13, RZ, RZ, R19.reuse, P2 ;  /* 0x000000ffff0d7224 */ /* 0x101fe200010e0613 */
[----:B------:R-:W-:Y:S01]  /*dcf0*/  LOP3.LUT R162, R162, R163, RZ, 0x3c, !PT ;  /* 0x000000a3a2a27212 */ /* 0x000fe200078e3cff */
[--C-:B------:R-:W-:Y:S01]  /*dd00*/  IMAD.X R163, RZ, RZ, R19.reuse, P3 ;  /* 0x000000ffffa37224 */ /* 0x100fe200018e0613 */
[----:B------:R-:W-:Y:S02]  /*dd10*/  MOV R3, R8 ;  /* 0x0000000800037202 */ /* 0x000fe40000000f00 */
[----:B------:R-:W-:Y:S02]  /*dd20*/  SHF.R.U64 R14, R14, 0x3, RZ ;  /* 0x000000030e0e7819 */ /* 0x000fe400000012ff */
[----:B------:R-:W-:Y:S01]  /*dd30*/  LOP3.LUT R160, R160, R161, RZ, 0x3c, !PT ;  /* 0x000000a1a0a07212 */ /* 0x000fe200078e3cff */
[----:B------:R-:W-:Y:S01]  /*dd40*/  IMAD.X R161, RZ, RZ, R19, P4 ;  /* 0x000000ffffa17224 */ /* 0x000fe200020e0613 */
[----:B------:R-:W-:-:S02]  /*dd50*/  F2FP.BF16.F32.PACK_AB R8, R33, R32 ;  /* 0x000000202108723e */ /* 0x000fc400000010ff */
[----:B------:R-:W-:Y:S02]  /*dd60*/  F2FP.BF16.F32.PACK_AB R9, R35, R34 ;  /* 0x000000222309723e */ /* 0x000fe400000010ff */
[----:B------:R-:W-:Y:S02]  /*dd70*/  IADD3 R20, P5, R18, 0xc020, RZ ;  /* 0x0000c02012147810 */ /* 0x000fe40007fbe0ff */
[----:B------:R-:W-:Y:S01]  /*dd80*/  LOP3.LUT R164, R164, R165, RZ, 0x3c, !PT ;  /* 0x000000a5a4a47212 */ /* 0x000fe200078e3cff */
[----:B------:R-:W-:Y:S01]  /*dd90*/  IMAD.X R165, RZ, RZ, R19, P6 ;  /* 0x000000ffffa57224 */ /* 0x000fe200030e0613 */
[C---:B------:R-:W-:Y:S01]  /*dda0*/  IADD3 R155, P3, R18.reuse, 0x8060, RZ ;  /* 0x00008060129b7810 */ /* 0x040fe20007f7e0ff */
[----:B------:R0:W-:Y:S01]  /*ddb0*/  STSM.16.M88.4 [R3], R8 ;  /* 0x0000000803007844 */ /* 0x0001e20000000200 */
[----:B------:R-:W-:Y:S02]  /*ddc0*/  IADD3 R153, P2, R18, 0xc040, RZ ;  /* 0x0000c04012997810 */ /* 0x000fe40007f5e0ff */
[----:B------:R-:W-:-:S02]  /*ddd0*/  SHF.R.U64 R168, R168, 0x3, RZ ;  /* 0x00000003a8a87819 */ /* 0x000fc400000012ff */
[----:B------:R-:W-:Y:S02]  /*dde0*/  IADD3 R171, P4, R18, 0x8040, RZ ;  /* 0x0000804012ab7810 */ /* 0x000fe40007f9e0ff */
[----:B------:R-:W-:Y:S01]  /*ddf0*/  LOP3.LUT R14, R14, R15, RZ, 0x3c, !PT ;  /* 0x0000000f0e0e7212 */ /* 0x000fe200078e3cff */
[----:B------:R-:W-:Y:S01]  /*de00*/  IMAD.X R15, RZ, RZ, R19, P0 ;  /* 0x000000ffff0f7224 */ /* 0x000fe200000e0613 */
[----:B------:R-:W-:Y:S02]  /*de10*/  IADD3 R157, P6, R18, 0xc000, RZ ;  /* 0x0000c000129d7810 */ /* 0x000fe40007fde0ff */
[----:B------:R-:W-:Y:S02]  /*de20*/  LOP3.LUT R21, R20, 0x380, RZ, 0xc0, !PT ;  /* 0x0000038014157812 */ /* 0x000fe400078ec0ff */
[----:B------:R-:W-:Y:S02]  /*de30*/  LOP3.LUT R154, R155, 0x380, RZ, 0xc0, !PT ;  /* 0x000003809b9a7812 */ /* 0x000fe400078ec0ff */
[----:B------:R-:W-:-:S02]  /*de40*/  LOP3.LUT R152, R153, 0x380, RZ, 0xc0, !PT ;  /* 0x0000038099987812 */ /* 0x000fc400078ec0ff */
[----:B------:R-:W-:Y:S02]  /*de50*/  MOV R159, R158 ;  /* 0x0000009e009f7202 */ /* 0x000fe40000000f00 */
[----:B------:R-:W-:Y:S02]  /*de60*/  F2FP.BF16.F32.PACK_AB R4, R41, R40 ;  /* 0x000000282904723e */ /* 0x000fe400000010ff */
[----:B------:R-:W-:Y:S02]  /*de70*/  F2FP.BF16.F32.PACK_AB R5, R43, R42 ;  /* 0x0000002a2b05723e */ /* 0x000fe400000010ff */
[----:B------:R-:W-:Y:S02]  /*de80*/  F2FP.BF16.F32.PACK_AB R6, R45, R44 ;  /* 0x0000002c2d06723e */ /* 0x000fe400000010ff */
[----:B------:R-:W-:Y:S02]  /*de90*/  F2FP.BF16.F32.PACK_AB R7, R47, R46 ;  /* 0x0000002e2f07723e */ /* 0x000fe400000010ff */
[----:B------:R-:W-:Y:S01]  /*dea0*/  LOP3.LUT R168, R168, R169, RZ, 0x3c, !PT ;  /* 0x000000a9a8a87212 */ /* 0x000fe200078e3cff */
[----:B------:R-:W-:Y:S01]  /*deb0*/  IMAD.X R169, RZ, RZ, R19, P1 ;  /* 0x000000ffffa97224 */ /* 0x000fe200008e0613 */
[----:B------:R-:W-:Y:S01]  /*dec0*/  LOP3.LUT R170, R171, 0x380, RZ, 0xc0, !PT ;  /* 0x00000380abaa7812 */ /* 0x000fe200078ec0ff */
[----:B------:R1:W-:Y:S01]  /*ded0*/  STSM.16.M88.4 [R159], R4 ;  /* 0x000000049f007844 */ /* 0x0003e20000000200 */
[----:B------:R-:W-:-:S02]  /*dee0*/  MOV R160, R160 ;  /* 0x000000a000a07202 */ /* 0x000fc40000000f00 */
[----:B0-----:R-:W-:Y:S02]  /*def0*/  F2FP.BF16.F32.PACK_AB R8, R49, R48 ;  /* 0x000000303108723e */ /* 0x001fe400000010ff */
[----:B------:R-:W-:Y:S02]  /*df00*/  F2FP.BF16.F32.PACK_AB R9, R51, R50 ;  /* 0x000000323309723e */ /* 0x000fe400000010ff */
[----:B------:R-:W-:Y:S02]  /*df10*/  F2FP.BF16.F32.PACK_AB R10, R53, R52 ;  /* 0x00000034350a723e */ /* 0x000fe400000010ff */
[----:B------:R-:W-:Y:S02]  /*df20*/  F2FP.BF16.F32.PACK_AB R11, R55, R54 ;  /* 0x00000036370b723e */ /* 0x000fe400000010ff */
[----:B------:R-:W-:Y:S02]  /*df30*/  LOP3.LUT R156, R157, 0x380, RZ, 0xc0, !PT ;  /* 0x000003809d9c7812 */ /* 0x000fe400078ec0ff */
[----:B------:R-:W-:Y:S01]  /*df40*/  SHF.R.U64 R21, R21, 0x3, RZ ;  /* 0x0000000315157819 */ /* 0x000fe200000012ff */
[----:B------:R0:W-:Y:S01]  /*df50*/  STSM.16.M88.4 [R160], R8 ;  /* 0x00000008a0007844 */ /* 0x0001e20000000200 */
[----:B------:R-:W-:-:S02]  /*df60*/  IADD3 R3, P1, R18, 0xc060, RZ ;  /* 0x0000c06012037810 */ /* 0x000fc40007f3e0ff */
[----:B------:R-:W-:Y:S02]  /*df70*/  SHF.R.U64 R154, R154, 0x3, RZ ;  /* 0x000000039a9a7819 */ /* 0x000fe400000012ff */
[----:B------:R-:W-:Y:S02]  /*df80*/  SHF.R.U64 R152, R152, 0x3, RZ ;  /* 0x0000000398987819 */ /* 0x000fe400000012ff */
[----:B------:R-:W-:Y:S02]  /*df90*/  MOV R158, R12 ;  /* 0x0000000c009e7202 */ /* 0x000fe40000000f00 */
[----:B------:R-:W-:Y:S02]  /*dfa0*/  MOV R22, R14 ;  /* 0x0000000e00167202 */ /* 0x000fe40000000f00 */
[----:B------:R-:W-:Y:S02]  /*dfb0*/  SHF.R.U64 R170, R170, 0x3, RZ ;  /* 0x00000003aaaa7819 */ /* 0x000fe400000012ff */
[----:B------:R-:W-:-:S02]  /*dfc0*/  MOV R162, R162 ;  /* 0x000000a200a27202 */ /* 0x000fc40000000f00 */
[----:B------:R-:W-:Y:S02]  /*dfd0*/  F2FP.BF16.F32.PACK_AB R12, R57, R56 ;  /* 0x00000038390c723e */ /* 0x000fe400000010ff */
[----:B------:R-:W-:Y:S02]  /*dfe0*/  F2FP.BF16.F32.PACK_AB R13, R59, R58 ;  /* 0x0000003a3b0d723e */ /* 0x000fe400000010ff */
[----:B------:R-:W-:Y:S02]  /*dff0*/  F2FP.BF16.F32.PACK_AB R14, R61, R60 ;  /* 0x0000003c3d0e723e */ /* 0x000fe400000010ff */
[----:B------:R-:W-:Y:S02]  /*e000*/  F2FP.BF16.F32.PACK_AB R15, R63, R62 ;  /* 0x0000003e3f0f723e */ /* 0x000fe400000010ff */
[----:B------:R-:W-:Y:S02]  /*e010*/  SHF.R.U64 R156, R156, 0x3, RZ ;  /* 0x000000039c9c7819 */ /* 0x000fe400000012ff */
[----:B------:R-:W-:Y:S01]  /*e020*/  MOV R164, R164 ;  /* 0x000000a400a47202 */ /* 0x000fe20000000f00 */
[----:B------:R2:W-:Y:S01]  /*e030*/  STSM.16.M88.4 [R162], R12 ;  /* 0x0000000ca2007844 */ /* 0x0005e20000000200 */
[----:B-1----:R-:W-:-:S02]  /*e040*/  F2FP.BF16.F32.PACK_AB R4, R65, R64 ;  /* 0x000000404104723e */ /* 0x002fc400000010ff */
        /* <DEDUP_REMOVED lines=20> */
[----:B------:R-:W-:Y:S01]  /*e190*/  SHF.R.U64 R18, R18, 0x3, RZ ;  /* 0x0000000312127819 */ /* 0x000fe200000012ff */
[----:B------:R0:W-:Y:S01]  /*e1a0*/  STSM.16.M88.4 [R166], R8 ;  /* 0x00000008a6007844 */ /* 0x0001e20000000200 */
[----:B------:R-:W-:Y:S01]  /*e1b0*/  F2FP.BF16.F32.PACK_AB R160, R81, R80 ;  /* 0x0000005051a0723e */ /* 0x000fe200000010ff */
[----:B------:R-:W-:Y:S01]  /*e1c0*/  IMAD.X R19, RZ, RZ, R19, P1 ;  /* 0x000000ffff137224 */ /* 0x000fe200008e0613 */
[----:B------:R-:W-:-:S02]  /*e1d0*/  F2FP.BF16.F32.PACK_AB R161, R83, R82 ;  /* 0x0000005253a1723e */ /* 0x000fc400000010ff */
[----:B--2---:R-:W-:Y:S02]  /*e1e0*/  F2FP.BF16.F32.PACK_AB R162, R85, R84 ;  /* 0x0000005455a2723e */ /* 0x004fe400000010ff */
[----:B------:R-:W-:Y:S02]  /*e1f0*/  F2FP.BF16.F32.PACK_AB R163, R87, R86 ;  /* 0x0000005657a3723e */ /* 0x000fe400000010ff */
[----:B------:R-:W-:Y:S02]  /*e200*/  MOV R168, R168 ;  /* 0x000000a800a87202 */ /* 0x000fe40000000f00 */
[----:B-1----:R-:W-:Y:S01]  /*e210*/  F2FP.BF16.F32.PACK_AB R164, R89, R88 ;  /* 0x0000005859a4723e */ /* 0x002fe200000010ff */
[----:B------:R1:W-:Y:S01]  /*e220*/  STSM.16.M88.4 [R158], R160 ;  /* 0x000000a09e007844 */ /* 0x0003e20000000200 */
[----:B------:R-:W-:Y:S02]  /*e230*/  F2FP.BF16.F32.PACK_AB R165, R91, R90 ;  /* 0x0000005a5ba5723e */ /* 0x000fe400000010ff */
[----:B------:R-:W-:-:S02]  /*e240*/  F2FP.BF16.F32.PACK_AB R167, R95, R94 ;  /* 0x0000005e5fa7723e */ /* 0x000fc400000010ff */
[----:B0-----:R-:W-:Y:S02]  /*e250*/  F2FP.BF16.F32.PACK_AB R166, R93, R92 ;  /* 0x0000005c5da6723e */ /* 0x001fe400000010ff */
[----:B------:R-:W-:Y:S02]  /*e260*/  MOV R20, R20 ;  /* 0x0000001400147202 */ /* 0x000fe40000000f00 */
[----:B------:R-:W-:Y:S01]  /*e270*/  MOV R169, R154 ;  /* 0x0000009a00a97202 */ /* 0x000fe20000000f00 */
[----:B------:R-:W-:Y:S01]  /*e280*/  STSM.16.M88.4 [R168], R164 ;  /* 0x000000a4a8007844 */ /* 0x000fe20000000200 */
[----:B------:R-:W-:Y:S02]  /*e290*/  MOV R21, R152 ;  /* 0x0000009800157202 */ /* 0x000fe40000000f00 */
[----:B------:R-:W-:Y:S02]  /*e2a0*/  F2FP.BF16.F32.PACK_AB R12, R97, R96 ;  /* 0x00000060610c723e */ /* 0x000fe400000010ff */
[----:B------:R-:W-:-:S02]  /*e2b0*/  F2FP.BF16.F32.PACK_AB R13, R99, R98 ;  /* 0x00000062630d723e */ /* 0x000fc400000010ff */
[----:B------:R-:W-:Y:S02]  /*e2c0*/  F2FP.BF16.F32.PACK_AB R14, R101, R100 ;  /* 0x00000064650e723e */ /* 0x000fe400000010ff */
[----:B------:R-:W-:Y:S02]  /*e2d0*/  F2FP.BF16.F32.PACK_AB R15, R103, R102 ;  /* 0x00000066670f723e */ /* 0x000fe400000010ff */
[----:B------:R-:W-:Y:S02]  /*e2e0*/  LOP3.LUT R18, R18, R3, RZ, 0x3c, !PT ;  /* 0x0000000312127212 */ /* 0x000fe400078e3cff */
[----:B------:R-:W-:Y:S01]  /*e2f0*/  MOV R170, R170 ;  /* 0x000000aa00aa7202 */ /* 0x000fe20000000f00 */
[----:B------:R0:W-:Y:S01]  /*e300*/  STSM.16.M88.4 [R22], R12 ;  /* 0x0000000c16007844 */ /* 0x0001e20000000200 */
[----:B------:R-:W-:Y:S02]  /*e310*/  F2FP.BF16.F32.PACK_AB R152, R105, R104 ;  /* 0x000000686998723e */ /* 0x000fe400000010ff */
[----:B------:R-:W-:-:S02]  /*e320*/  F2FP.BF16.F32.PACK_AB R153, R107, R106 ;  /* 0x0000006a6b99723e */ /* 0x000fc400000010ff */
[----:B------:R-:W-:Y:S02]  /*e330*/  F2FP.BF16.F32.PACK_AB R154, R109, R108 ;  /* 0x0000006c6d9a723e */ /* 0x000fe400000010ff */
[----:B------:R-:W-:Y:S02]  /*e340*/  F2FP.BF16.F32.PACK_AB R155, R111, R110 ;  /* 0x0000006e6f9b723e */ /* 0x000fe400000010ff */
[----:B------:R-:W-:Y:S02]  /*e350*/  MOV R3, R156 ;  /* 0x0000009c00037202 */ /* 0x000fe40000000f00 */
[----:B------:R-:W-:Y:S01]  /*e360*/  F2FP.BF16.F32.PACK_AB R156, R113, R112 ;  /* 0x00000070719c723e */ /* 0x000fe200000010ff */
[----:B------:R2:W-:Y:S01]  /*e370*/  STSM.16.M88.4 [R170], R152 ;  /* 0x00000098aa007844 */ /* 0x0005e20000000200 */
[----:B------:R-:W-:Y:S02]  /*e380*/  F2FP.BF16.F32.PACK_AB R157, R115, R114 ;  /* 0x00000072739d723e */ /* 0x000fe400000010ff */
[----:B-1----:R-:W-:-:S02]  /*e390*/  F2FP.BF16.F32.PACK_AB R158, R117, R116 ;  /* 0x00000074759e723e */ /* 0x002fc400000010ff */
[----:B------:R-:W-:Y:S02]  /*e3a0*/  F2FP.BF16.F32.PACK_AB R159, R119, R118 ;  /* 0x00000076779f723e */ /* 0x000fe400000010ff */
[----:B------:R-:W-:Y:S02]  /*e3b0*/  F2FP.BF16.F32.PACK_AB R4, R121, R120 ;  /* 0x000000787904723e */ /* 0x000fe400000010ff */
[----:B------:R-:W-:Y:S01]  /*e3c0*/  F2FP.BF16.F32.PACK_AB R5, R123, R122 ;  /* 0x0000007a7b05723e */ /* 0x000fe200000010ff */
[----:B------:R-:W-:Y:S01]  /*e3d0*/  STSM.16.M88.4 [R169], R156 ;  /* 0x0000009ca9007844 */ /* 0x000fe20000000200 */
[----:B------:R-:W-:Y:S02]  /*e3e0*/  F2FP.BF16.F32.PACK_AB R6, R125, R124 ;  /* 0x0000007c7d06723e */ /* 0x000fe400000010ff */
[----:B------:R-:W-:Y:S02]  /*e3f0*/  F2FP.BF16.F32.PACK_AB R7, R127, R126 ;  /* 0x0000007e7f07723e */ /* 0x000fe400000010ff */
[----:B------:R-:W-:-:S02]  /*e400*/  F2FP.BF16.F32.PACK_AB R8, R129, R128 ;  /* 0x000000808108723e */ /* 0x000fc400000010ff */
[----:B------:R-:W-:Y:S01]  /*e410*/  F2FP.BF16.F32.PACK_AB R9, R131, R130 ;  /* 0x000000828309723e */ /* 0x000fe200000010ff */
[----:B------:R1:W-:Y:S01]  /*e420*/  STSM.16.M88.4 [R3], R4 ;  /* 0x0000000403007844 */ /* 0x0003e20000000200 */
[----:B------:R-:W-:Y:S02]  /*e430*/  F2FP.BF16.F32.PACK_AB R10, R133, R132 ;  /* 0x00000084850a723e */ /* 0x000fe400000010ff */
[----:B------:R-:W-:Y:S02]  /*e440*/  F2FP.BF16.F32.PACK_AB R11, R135, R134 ;  /* 0x00000086870b723e */ /* 0x000fe400000010ff */
[----:B0-----:R-:W-:Y:S02]  /*e450*/  F2FP.BF16.F32.PACK_AB R12, R137, R136 ;  /* 0x00000088890c723e */ /* 0x001fe400000010ff */
[----:B------:R-:W-:Y:S01]  /*e460*/  F2FP.BF16.F32.PACK_AB R13, R139, R138 ;  /* 0x0000008a8b0d723e */ /* 0x000fe200000010ff */
[----:B------:R0:W-:Y:S01]  /*e470*/  STSM.16.M88.4 [R20], R8 ;  /* 0x0000000814007844 */ /* 0x0001e20000000200 */
[----:B------:R-:W-:-:S02]  /*e480*/  F2FP.BF16.F32.PACK_AB R14, R141, R140 ;  /* 0x0000008c8d0e723e */ /* 0x000fc400000010ff */
[----:B------:R-:W-:Y:S02]  /*e490*/  F2FP.BF16.F32.PACK_AB R15, R143, R142 ;  /* 0x0000008e8f0f723e */ /* 0x000fe400000010ff */
[----:B------:R-:W-:Y:S02]  /*e4a0*/  MOV R18, R18 ;  /* 0x0000001200127202 */ /* 0x000fe40000000f00 */
[----:B--2---:R-:W-:Y:S01]  /*e4b0*/  F2FP.BF16.F32.PACK_AB R152, R145, R144 ;  /* 0x000000909198723e */ /* 0x004fe200000010ff */
[----:B------:R2:W-:Y:S01]  /*e4c0*/  STSM.16.M88.4 [R21], R12 ;  /* 0x0000000c15007844 */ /* 0x0005e20000000200 */
[----:B------:R-:W-:Y:S01]  /*e4d0*/  F2FP.BF16.F32.PACK_AB R153, R147, R146 ;  /* 0x000000929399723e */ /* 0x000fe200000010ff */
[----:B-1----:R-:W-:Y:S01]  /*e4e0*/  IMAD.U32 R4, RZ, RZ, UR12 ;  /* 0x0000000cff047e24 */ /* 0x002fe2000f8e00ff */
[----:B------:R-:W-:Y:S01]  /*e4f0*/  F2FP.BF16.F32.PACK_AB R154, R149, R148 ;  /* 0x00000094959a723e */ /* 0x000fe200000010ff */
[----:B------:R-:W-:Y:S01]  /*e500*/  IMAD.U32 R5, RZ, RZ, UR13 ;  /* 0x0000000dff057e24 */ /* 0x000fe2000f8e00ff */
[----:B------:R-:W-:-:S02]  /*e510*/  F2FP.BF16.F32.PACK_AB R155, R151, R150 ;  /* 0x00000096979b723e */ /* 0x000fc400000010ff */
[----:B------:R-:W-:-:S03]  /*e520*/  ISETP.NE.U32.AND P0, PT, RZ, UR16, PT ;  /* 0x00000010ff007c0c */ /* 0x000fc6000bf05070 */
[----:B------:R2:W-:Y:S01]  /*e530*/  STSM.16.M88.4 [R18], R152 ;  /* 0x0000009812007844 */ /* 0x0005e20000000200 */
[----:B------:R-:W-:Y:S01]  /*e540*/  BAR.SYNC.DEFER_BLOCKING 0x1, 0x100 ;  /* 0x0044000000007b1d */ /* 0x000fe20000010000 */
[----:B------:R-:W-:-:S13]  /*e550*/  ISETP.NE.AND.EX P0, PT, RZ, UR17, PT, P0 ;  /* 0x00000011ff007c0c */ /* 0x000fda000bf05300 */
[----:B------:R1:W3:Y:S01]  /*e560*/  @P0 LDG.E R19, desc[UR36][R4.64] ;  /* 0x0000002404130981 */ /* 0x0002e2000c1e1900 */
[----:B------:R-:W-:Y:S01]  /*e570*/  PLOP3.LUT P4, PT, PT, PT, UP0, 0x80, 0x0 ;  /* 0x000000000000781c */ /* 0x000fe20003f8f008 */
[----:B------:R-:W-:-:S06]  /*e580*/  @UP0 UIMAD.WIDE UR14, UR9, 0x4, UR14 ;  /* 0x00000004090e08a5 */ /* 0x000fcc000f8e020e */
[----:B-1----:R-:W-:Y:S02]  /*e590*/  IMAD.U32 R4, RZ, RZ, UR14 ;  /* 0x0000000eff047e24 */ /* 0x002fe4000f8e00ff */
[----:B------:R-:W-:-:S05]  /*e5a0*/  IMAD.U32 R5, RZ, RZ, UR15 ;  /* 0x0000000fff057e24 */ /* 0x000fca000f8e00ff */
[----:B------:R1:W4:Y:S01]  /*e5b0*/  @P4 LDG.E R6, desc[UR36][R4.64] ;  /* 0x0000002404064981 */ /* 0x000322000c1e1900 */
[----:B------:R-:W-:Y:S01]  /*e5c0*/  UISETP.NE.AND UP0, UPT, UR19, URZ, UPT ;  /* 0x0000003f1300728c */ /* 0x000fe2000bf05270 */
[----:B------:R-:W-:Y:S01]  /*e5d0*/  VIADD R3, R23, UR60 ;  /* 0x0000003c17037c36 */ /* 0x000fe20008000000 */
[----:B------:R-:W-:Y:S02]  /*e5e0*/  UISETP.NE.AND UP1, UPT, UR22, 0x1, UPT ;  /* 0x000000011600788c */ /* 0x000fe4000bf25270 */
[----:B------:R-:W-:Y:S01]  /*e5f0*/  USEL UR4, UR19, UR4, UP0 ;  /* 0x0000000413047287 */ /* 0x000fe20008000000 */
[----:B------:R-:W-:Y:S01]  /*e600*/  UMOV UR25, 0x9b8 ;  /* 0x000009b800197882 */ /* 0x000fe20000000000 */
[----:B------:R-:W-:Y:S02]  /*e610*/  UISETP.NE.U32.AND UP0, UPT, UR16, URZ, UPT ;  /* 0x0000003f1000728c */ /* 0x000fe4000bf05070 */
[----:B------:R-:W-:Y:S01]  /*e620*/  PLOP3.LUT P1, PT, PT, PT, UP1, 0x80, 0x0 ;  /* 0x000000000000781c */ /* 0x000fe20003f2f018 */
[----:B------:R-:W-:Y:S01]  /*e630*/  UISETP.GT.AND UP2, UPT, UR4, 0x1, UPT ;  /* 0x000000010400788c */ /* 0x000fe2000bf44270 */
[----:B-1----:R-:W-:Y:S01]  /*e640*/  IMAD.MOV.U32 R5, RZ, RZ, R3 ;  /* 0x000000ffff057224 */ /* 0x002fe200078e0003 */
[----:B------:R-:W-:-:S02]  /*e650*/  UISETP.NE.AND.EX UP0, UPT, UR17, URZ, UPT, UP0 ;  /* 0x0000003f1100728c */ /* 0x000fc4000bf05300 */
[----:B------:R-:W-:Y:S01]  /*e660*/  USEL UR25, UR25, 0x978, UP2 ;  /* 0x0000097819197887 */ /* 0x000fe20009000000 */
[----:B------:R-:W-:Y:S01]  /*e670*/  UMOV UR4, URZ ;  /* 0x0000003f00047c82 */ /* 0x000fe20008000000 */
[----:B------:R-:W-:Y:S02]  /*e680*/  USHF.R.S32.HI UR14, URZ, 0x1f, UR9 ;  /* 0x0000001f3f0e7899 */ /* 0x000fe40008011409 */
[----:B------:R-:W-:Y:S01]  /*e690*/  USEL UR9, UR9, URZ, !UP0 ;  /* 0x0000003f09097287 */ /* 0x000fe2000c000000 */
[----:B------:R-:W-:Y:S01]  /*e6a0*/  @UP1 ULDC UR27, c[0x0][0xbec] ;  /* 0x0002fb00001b1ab9 */ /* 0x000fe20000000800 */
[----:B------:R-:W-:Y:S02]  /*e6b0*/  USEL UR23, UR18, URZ, UP2 ;  /* 0x0000003f12177287 */ /* 0x000fe40009000000 */
[----:B------:R-:W-:Y:S01]  /*e6c0*/  @P1 IMAD.HI.U32 R4, R3, UR27, RZ ;  /* 0x0000001b03041c27 */ /* 0x000fe2000f8e00ff */
[----:B------:R-:W-:-:S03]  /*e6d0*/  USEL UR24, UR14, URZ, !UP0 ;  /* 0x0000003f0e187287 */ /* 0x000fc6000c000000 */
[----:B------:R-:W-:Y:S01]  /*e6e0*/  ULDC.64 UR18, c[0x0][UR25+0x220] ;  /* 0x0000880019127abb */ /* 0x000fe20008000a00 */
[----:B------:R-:W-:Y:S01]  /*e6f0*/  ULDC.64 UR16, c[0x0][UR25+0x218] ;  /* 0x0000860019107abb */ /* 0x000fe20008000a00 */
[----:B------:R-:W-:Y:S01]  /*e700*/  UIMAD UR19, UR19, UR9, URZ ;  /* 0x00000009131372a4 */ /* 0x000fe2000f8e023f */
[----:B------:R-:W-:Y:S01]  /*e710*/  ULDC.64 UR20, c[0x0][UR25+0x228] ;  /* 0x00008a0019147abb */ /* 0x000fe20008000a00 */
[----:B------:R-:W-:Y:S01]  /*e720*/  @UP1 ULDC UR30, c[0x0][0xbf0] ;  /* 0x0002fc00001e1ab9 */ /* 0x000fe20000000800 */
[----:B------:R-:W-:Y:S01]  /*e730*/  UIMAD.WIDE.U32 UR14, UR16, UR26, URZ ;  /* 0x0000001a100e72a5 */ /* 0x000fe2000f8e003f */
[----:B------:R-:W-:Y:S01]  /*e740*/  @P1 SHF.R.U32.HI R5, RZ, UR30, R4 ;  /* 0x0000001eff051c19 */ /* 0x000fe20008011604 */
[----:B------:R-:W-:Y:S02]  /*e750*/  UIMAD UR26, UR17, UR26, URZ ;  /* 0x0000001a111a72a4 */ /* 0x000fe4000f8e023f */
[----:B------:R-:W-:Y:S02]  /*e760*/  UIMAD.WIDE.U32 UR28, UR20, UR23, URZ ;  /* 0x00000017141c72a5 */ /* 0x000fe4000f8e003f */
[----:B------:R-:W-:Y:S01]  /*e770*/  UIMAD.WIDE.U32 UR16, UR18, UR9, URZ ;  /* 0x00000009121072a5 */ /* 0x000fe2000f8e003f */
[----:B------:R-:W-:Y:S01]  /*e780*/  IMAD.MOV R4, RZ, RZ, -R5 ;  /* 0x000000ffff047224 */ /* 0x000fe200078e0a05 */
[----:B------:R-:W-:-:S02]  /*e790*/  UIMAD UR20, UR21, UR23, URZ ;  /* 0x00000017151472a4 */ /* 0x000fc4000f8e023f */
[----:B------:R-:W-:Y:S01]  /*e7a0*/  UIMAD UR19, UR18, UR24, UR19 ;  /* 0x00000018121372a4 */ /* 0x000fe2000f8e0213 */
[----:B0-----:R-:W-:Y:S01]  /*e7b0*/  IMAD.U32 R8, RZ, RZ, UR28 ;  /* 0x0000001cff087e24 */ /* 0x001fe2000f8e00ff */
[----:B------:R-:W-:Y:S01]  /*e7c0*/  UIADD3 UR20, UR29, UR20, URZ ;  /* 0x000000141d147290 */ /* 0x000fe2000fffe03f */
[----:B------:R-:W-:Y:S01]  /*e7d0*/  IMAD R7, R4, UR22, R3 ;  /* 0x0000001604077c24 */ /* 0x000fe2000f8e0203 */
[----:B------:R-:W-:Y:S02]  /*e7e0*/  UIADD3 UR19, UR17, UR19, URZ ;  /* 0x0000001311137290 */ /* 0x000fe4000fffe03f */
[----:B------:R-:W-:Y:S02]  /*e7f0*/  UIADD3 UR26, UR15, UR26, URZ ;  /* 0x0000001a0f1a7290 */ /* 0x000fe4000fffe03f */
[----:B------:R-:W-:Y:S01]  /*e800*/  IMAD.U32 R10, RZ, RZ, UR20 ;  /* 0x00000014ff0a7e24 */ /* 0x000fe2000f8e00ff */
[----:B---3--:R-:W-:-:S13]  /*e810*/  @P0 R2UR UR4, R19 ;  /* 0x00000000130402ca */ /* 0x008fda00000e0000 */
[----:B------:R-:W-:Y:S02]  /*e820*/  UIADD3 UR14, UP0, UP3, UR16, UR14, UR4 ;  /* 0x0000000e100e7290 */ /* 0x000fe4000fb1e004 */
[----:B------:R-:W-:-:S04]  /*e830*/  USHF.R.S32.HI UR17, URZ, 0x1f, UR4 ;  /* 0x0000001f3f117899 */ /* 0x000fc80008011404 */
[----:B------:R-:W-:Y:S01]  /*e840*/  UIADD3.X UR16, UR19, UR26, UR17, UP0, UP3 ;  /* 0x0000001a13107290 */ /* 0x000fe200087e6411 */
[----:B------:R-:W-:Y:S01]  /*e850*/  IADD3 R4, P2, P3, R5, UR14, R8 ;  /* 0x0000000e05047c10 */ /* 0x000fe2000fb5e008 */
[----:B------:R-:W-:Y:S01]  /*e860*/  ULDC.64 UR14, c[0x0][UR25+0x210] ;  /* 0x00008400190e7abb */ /* 0x000fe20008000a00 */
[----:B------:R-:W-:Y:S01]  /*e870*/  SHF.R.S32.HI R5, RZ, 0x1f, R5 ;  /* 0x0000001fff057819 */ /* 0x000fe20000011405 */
[----:B------:R-:W-:Y:S01]  /*e880*/  IMAD R9, R7, UR15, RZ ;  /* 0x0000000f07097c24 */ /* 0x000fe2000f8e02ff */
[----:B------:R-:W-:Y:S01]  /*e890*/  SHF.R.S32.HI R8, RZ, 0x1f, R7 ;  /* 0x0000001fff087819 */ /* 0x000fe20000011407 */
[----:B------:R-:W-:Y:S01]  /*e8a0*/  ULDC.64 UR18, c[0x0][0xba8] ;  /* 0x0002ea0000127ab9 */ /* 0x000fe20000000a00 */
[----:B------:R-:W-:Y:S01]  /*e8b0*/  IADD3.X R5, R5, UR16, R10, P2, P3 ;  /* 0x0000001005057c10 */ /* 0x000fe200097e640a */
[----:B------:R-:W-:Y:S01]  /*e8c0*/  @!UP2 ULDC UR18, c[0x0][0xb50] ;  /* 0x0002d4000012aab9 */ /* 0x000fe20000000800 */
[----:B------:R-:W-:Y:S01]  /*e8d0*/  @!UP2 ULDC UR19, c[0x0][0xb54] ;  /* 0x0002d5000013aab9 */ /* 0x000fe20000000800 */
[----:B------:R-:W-:-:S02]  /*e8e0*/  IMAD R9, R8, UR14, R9 ;  /* 0x0000000e08097c24 */ /* 0x000fc4000f8e0209 */
[----:B------:R-:W-:Y:S01]  /*e8f0*/  IMAD.WIDE.U32 R4, R7, UR14, R4 ;  /* 0x0000000e07047c25 */ /* 0x000fe2000f8e0004 */
[----:B------:R-:W-:Y:S01]  /*e900*/  ULDC UR14, c[0x0][0xa88] ;  /* 0x0002a200000e7ab9 */ /* 0x000fe20000000800 */
[----:B----4-:R-:W-:Y:S02]  /*e910*/  @P4 R2UR UR14, R6 ;  /* 0x00000000060e42ca */ /* 0x010fe400000e0000 */
[----:B------:R-:W-:Y:S01]  /*e920*/  IMAD.IADD R5, R5, 0x1, R9 ;  /* 0x0000000105057824 */ /* 0x000fe200078e0209 */
[----:B------:R-:W-:-:S04]  /*e930*/  LEA R9, P2, R4, UR18, 0x2 ;  /* 0x0000001204097c11 */ /* 0x000fc8000f8410ff */
[----:B------:R-:W-:Y:S01]  /*e940*/  LEA.HI.X R10, R4, UR19, R5, 0x2, P2 ;  /* 0x00000013040a7c11 */ /* 0x000fe200090f1405 */
[----:B--2---:R-:W-:Y:S08]  /*e950*/  @P4 BRA `(.L_x_1308) ;  /* 0x0000000000284947 */ /* 0x004ff00003800000 */
[----:B------:R-:W-:Y:S05]  /*e960*/  @!P0 BRA `(.L_x_1308) ;  /* 0x0000000000248947 */ /* 0x000fea0003800000 */
[----:B------:R-:W-:Y:S02]  /*e970*/  IMAD.U32 R4, RZ, RZ, UR12 ;  /* 0x0000000cff047e24 */ /* 0x000fe4000f8e00ff */
[----:B------:R-:W-:Y:S02]  /*e980*/  IMAD.U32 R6, RZ, RZ, UR12 ;  /* 0x0000000cff067e24 */ /* 0x000fe4000f8e00ff */
[----:B------:R-:W-:Y:S02]  /*e990*/  IMAD.U32 R5, RZ, RZ, UR13 ;  /* 0x0000000dff057e24 */ /* 0x000fe4000f8e00ff */
[----:B------:R-:W-:-:S03]  /*e9a0*/  IMAD.U32 R7, RZ, RZ, UR13 ;  /* 0x0000000dff077e24 */ /* 0x000fc6000f8e00ff */
[----:B------:R-:W2:Y:S04]  /*e9b0*/  LDG.E R4, desc[UR36][R4.64] ;  /* 0x0000002404047981 */ /* 0x000ea8000c1e1900 */
[----:B------:R-:W3:Y:S01]  /*e9c0*/  LDG.E R6, desc[UR36][R6.64+0x4] ;  /* 0x0000042406067981 */ /* 0x000ee2000c1e1900 */
[----:B--2---:R-:W-:Y:S02]  /*e9d0*/  R2UR UR12, R4 ;  /* 0x00000000040c72ca */ /* 0x004fe400000e0000 */
[----:B---3--:R-:W-:-:S13]  /*e9e0*/  R2UR UR14, R6 ;  /* 0x00000000060e72ca */ /* 0x008fda00000e0000 */
[----:B------:R-:W-:-:S12]  /*e9f0*/  UIADD3 UR14, -UR12, UR14, URZ ;  /* 0x0000000e0c0e7290 */ /* 0x000fd8000fffe13f */
.L_x_1308:
[----:B------:R-:W2:Y:S04]  /*ea00*/  LDL R11, [R1+0x24] ;  /* 0x00002400010b7983 */ /* 0x000ea80000100800 */
[----:B------:R-:W3:Y:S01]  /*ea10*/  LDL R8, [R1+0x18] ;  /* 0x0000180001087983 */ /* 0x000ee20000100800 */
[----:B------:R-:W-:Y:S01]  /*ea20*/  UIMAD UR16, UR14, UR22, URZ ;  /* 0x000000160e1072a4 */ /* 0x000fe2000f8e023f */
[----:B------:R-:W-:Y:S02]  /*ea30*/  PLOP3.LUT P3, PT, PT, PT, UP2, 0x80, 0x0 ;  /* 0x000000000000781c */ /* 0x000fe40003f6f028 */
[----:B------:R-:W-:Y:S04]  /*ea40*/  SHFL.IDX PT, R4, R9, RZ, 0x1c1f ;  /* 0x001c1fff09047589 */ /* 0x000fe800000e0000 */
[----:B------:R-:W0:Y:S04]  /*ea50*/  SHFL.IDX PT, R5, R10, RZ, 0x1c1f ;  /* 0x001c1fff0a057589 */ /* 0x000e2800000e0000 */
[----:B------:R-:W-:Y:S04]  /*ea60*/  SHFL.IDX PT, R6, R9, 0x1, 0x1c1f ;  /* 0x003c1f0009067f89 */ /* 0x000fe800000e0000 */
[----:B------:R-:W1:Y:S01]  /*ea70*/  SHFL.IDX PT, R7, R10, 0x1, 0x1c1f ;  /* 0x003c1f000a077f89 */ /* 0x000e6200000e0000 */
[----:B--2---:R-:W-:Y:S01]  /*ea80*/  VIADD R11, R11, UR60 ;  /* 0x0000003c0b0b7c36 */ /* 0x004fe20008000000 */
        /* <DEDUP_REMOVED lines=9> */
[----:B------:R-:W2:Y:S01]  /*eb20*/  LDL R22, [R1+0xc] ;  /* 0x00000c0001167983 */ /* 0x000ea20000100800 */
[----:B0-----:R-:W-:Y:S01]  /*eb30*/  IMAD.SHL.U32 R0, R201, 0x8, RZ ;  /* 0x00000008c9007824 */ /* 0x001fe200078e00ff */
[----:B------:R-:W-:Y:S01]  /*eb40*/  ULDC.64 UR14, c[0x0][0xaa0] ;  /* 0x0002a800000e7ab9 */ /* 0x000fe20000000a00 */
[----:B------:R-:W-:Y:S01]  /*eb50*/  IMAD.MOV.U32 R3, RZ, RZ, 0x2 ;  /* 0x00000002ff037424 */ /* 0x000fe200078e00ff */
[----:B------:R-:W-:Y:S01]  /*eb60*/  R2UR UR18, R205 ;  /* 0x00000000cd1272ca */ /* 0x000fe200000e0000 */
[----:B------:R-:W-:-:S04]  /*eb70*/  UIMAD UR12, UR17, UR14, URZ ;  /* 0x0000000e110c72a4 */ /* 0x000fc8000f8e023f */
[----:B------:R-:W-:Y:S02]  /*eb80*/  UIMAD UR12, UR4, UR15, UR12 ;  /* 0x0000000f040c72a4 */ /* 0x000fe4000f8e020c */
[----:B------:R-:W-:-:S04]  /*eb90*/  UIADD3 UR8, UR8, 0x30820, URZ ;  /* 0x0003082008087890 */ /* 0x000fc8000fffe03f */
[----:B------:R-:W-:Y:S01]  /*eba0*/  UPRMT UR8, URZ, 0x654, UR8 ;  /* 0x000006543f087896 */ /* 0x000fe20008000008 */
[C---:B------:R-:W-:Y:S02]  /*ebb0*/  VIADD R82, R0.reuse, 0x40 ;  /* 0x0000004000527836 */ /* 0x040fe40000000000 */
[C---:B------:R-:W-:Y:S02]  /*ebc0*/  VIADD R84, R0.reuse, 0x80 ;  /* 0x0000008000547836 */ /* 0x040fe40000000000 */
[----:B------:R-:W-:Y:S01]  /*ebd0*/  VIADD R86, R0, 0xc0 ;  /* 0x000000c000567836 */ /* 0x000fe20000000000 */
[----:B------:R-:W-:Y:S01]  /*ebe0*/  BSSY B1, `(.L_x_1310) ;  /* 0x00000ac000017945 */ /* 0x000fe20003800000 */
[----:B------:R-:W-:Y:S02]  /*ebf0*/  SHF.R.S32.HI R87, RZ, 0x1f, R0 ;  /* 0x0000001fff577819 */ /* 0x000fe40000011400 */
[----:B------:R-:W-:Y:S02]  /*ec00*/  SHF.R.S32.HI R81, RZ, 0x1f, R82 ;  /* 0x0000001fff517819 */ /* 0x000fe40000011452 */
[----:B------:R-:W-:-:S02]  /*ec10*/  SHF.R.S32.HI R83, RZ, 0x1f, R84 ;  /* 0x0000001fff537819 */ /* 0x000fc40000011454 */
[----:B------:R-:W-:Y:S01]  /*ec20*/  SHF.R.S32.HI R85, RZ, 0x1f, R86 ;  /* 0x0000001fff557819 */ /* 0x000fe20000011456 */
[----:B--2---:R-:W-:-:S04]  /*ec30*/  IMAD R2, R22, 0x40, R0 ;  /* 0x0000004016027824 */ /* 0x004fc800078e0200 */
[----:B------:R-:W-:-:S03]  /*ec40*/  IMAD.WIDE R2, R2, R3, UR10 ;  /* 0x0000000a02027e25 */ /* 0x000fc6000f8e0203 */
[C---:B------:R-:W-:Y:S02]  /*ec50*/  IADD3 R25, P2, R2.reuse, 0x3000, RZ ;  /* 0x0000300002197810 */ /* 0x040fe40007f5e0ff */
[C---:B------:R-:W-:Y:S02]  /*ec60*/  IADD3 R9, P4, R2.reuse, 0x1000, RZ ;  /* 0x0000100002097810 */ /* 0x040fe40007f9e0ff */
[----:B------:R-:W-:Y:S02]  /*ec70*/  LOP3.LUT R24, R25, 0x380, RZ, 0xc0, !PT ;  /* 0x0000038019187812 */ /* 0x000fe400078ec0ff */
[----:B------:R-:W-:Y:S02]  /*ec80*/  IADD3 R13, P3, R2, 0x2000, RZ ;  /* 0x00002000020d7810 */ /* 0x000fe40007f7e0ff */
[----:B------:R-:W-:Y:S02]  /*ec90*/  SHF.R.U64 R24, R24, 0x3, RZ ;  /* 0x0000000318187819 */ /* 0x000fe400000012ff */
[----:B------:R-:W-:-:S02]  /*eca0*/  LOP3.LUT R8, R9, 0x380, RZ, 0xc0, !PT ;  /* 0x0000038009087812 */ /* 0x000fc400078ec0ff */
[----:B------:R-:W-:Y:S02]  /*ecb0*/  LOP3.LUT R12, R13, 0x380, RZ, 0xc0, !PT ;  /* 0x000003800d0c7812 */ /* 0x000fe400078ec0ff */
[----:B------:R-:W-:Y:S01]  /*ecc0*/  LOP3.LUT R24, R24, R25, RZ, 0x3c, !PT ;  /* 0x0000001918187212 */ /* 0x000fe200078e3cff */
[--C-:B------:R-:W-:Y:S01]  /*ecd0*/  IMAD.X R25, RZ, RZ, R3.reuse, P2 ;  /* 0x000000ffff197224 */ /* 0x100fe200010e0603 */
[----:B------:R-:W-:Y:S02]  /*ece0*/  IADD3 R49, P2, R2, 0x9000, RZ ;  /* 0x0000900002317810 */ /* 0x000fe40007f5e0ff */
[----:B------:R-:W-:Y:S02]  /*ecf0*/  SHF.R.U64 R8, R8, 0x3, RZ ;  /* 0x0000000308087819 */ /* 0x000fe400000012ff */
[----:B------:R-:W-:Y:S01]  /*ed00*/  SHF.R.U64 R12, R12, 0x3, RZ ;  /* 0x000000030c0c7819 */ /* 0x000fe200000012ff */
[----:B------:R-:W-:Y:S01]  /*ed10*/  UIMAD.WIDE.U32 UR10, UR4, UR14, URZ ;  /* 0x0000000e040a72a5 */ /* 0x000fe2000f8e003f */
[----:B------:R-:W-:Y:S01]  /*ed20*/  LOP3.LUT R48, R49, 0x380, RZ, 0xc0, !PT ;  /* 0x0000038031307812 */ /* 0x000fe200078ec0ff */
[----:B------:R-:W5:Y:S01]  /*ed30*/  LD.E.128 R24, desc[UR36][R24.64] ;  /* 0x0000002418187980 */ /* 0x000f62000c101d00 */
[----:B------:R-:W-:Y:S01]  /*ed40*/  LOP3.LUT R8, R8, R9, RZ, 0x3c, !PT ;  /* 0x0000000908087212 */ /* 0x000fe200078e3cff */
[--C-:B------:R-:W-:Y:S01]  /*ed50*/  IMAD.X R9, RZ, RZ, R3.reuse, P4 ;  /* 0x000000ffff097224 */ /* 0x100fe200020e0603 */
[----:B------:R-:W-:Y:S01]  /*ed60*/  LOP3.LUT R12, R12, R13, RZ, 0x3c, !PT ;  /* 0x0000000d0c0c7212 */ /* 0x000fe200078e3cff */
[----:B------:R-:W-:Y:S01]  /*ed70*/  IMAD.X R13, RZ, RZ, R3, P3 ;  /* 0x000000ffff0d7224 */ /* 0x000fe200018e0603 */
[----:B------:R-:W-:-:S02]  /*ed80*/  IADD3 R29, P0, R2, 0x4000, RZ ;  /* 0x00004000021d7810 */ /* 0x000fc40007f1e0ff */
[C---:B------:R-:W-:Y:S02]  /*ed90*/  IADD3 R33, P6, R2.reuse, 0x5000, RZ ;  /* 0x0000500002217810 */ /* 0x040fe40007fde0ff */
[C---:B------:R-:W-:Y:S02]  /*eda0*/  IADD3 R37, P5, R2.reuse, 0x6000, RZ ;  /* 0x0000600002257810 */ /* 0x040fe40007fbe0ff */
[C---:B------:R-:W-:Y:S01]  /*edb0*/  LOP3.LUT R7, R2.reuse, 0x380, RZ, 0xc0, !PT ;  /* 0x0000038002077812 */ /* 0x040fe200078ec0ff */
[----:B------:R-:W-:Y:S01]  /*edc0*/  UIADD3 UR11, UR11, UR12, URZ ;  /* 0x0000000c0b0b7290 */ /* 0x000fe2000fffe03f */
[C---:B------:R-:W-:Y:S01]  /*edd0*/  IADD3 R41, P4, R2.reuse, 0x7000, RZ ;  /* 0x0000700002297810 */ /* 0x040fe20007f9e0ff */
[----:B------:R-:W-:Y:S01]  /*ede0*/  USHF.R.S32.HI UR4, URZ, 0x1f, UR9 ;  /* 0x0000001f3f047899 */ /* 0x000fe20008011409 */
[----:B------:R-:W-:Y:S01]  /*edf0*/  IADD3 R45, P3, R2, 0x8000, RZ ;  /* 0x00008000022d7810 */ /* 0x000fe20007f7e0ff */
[----:B------:R-:W-:Y:S01]  /*ee00*/  ULDC.64 UR12, c[0x0][0xae8] ;  /* 0x0002ba00000c7ab9 */ /* 0x000fe20000000a00 */
[----:B------:R-:W-:Y:S01]  /*ee10*/  SHF.R.U64 R48, R48, 0x3, RZ ;  /* 0x0000000330307819 */ /* 0x000fe200000012ff */
[----:B------:R-:W-:Y:S01]  /*ee20*/  @UP1 ULDC UR14, c[0x0][0xbec] ;  /* 0x0002fb00000e1ab9 */ /* 0x000fe20000000800 */
[----:B------:R-:W-:Y:S01]  /*ee30*/  LOP3.LUT R28, R29, 0x380, RZ, 0xc0, !PT ;  /* 0x000003801d1c7812 */ /* 0x000fe200078ec0ff */
[----:B------:R-:W5:Y:S01]  /*ee40*/  LD.E.128 R8, desc[UR36][R8.64] ;  /* 0x0000002408087980 */ /* 0x000f62000c101d00 */
[----:B------:R-:W-:-:S02]  /*ee50*/  LOP3.LUT R32, R33, 0x380, RZ, 0xc0, !PT ;  /* 0x0000038021207812 */ /* 0x000fc400078ec0ff */
[----:B------:R-:W-:Y:S01]  /*ee60*/  LOP3.LUT R36, R37, 0x380, RZ, 0xc0, !PT ;  /* 0x0000038025247812 */ /* 0x000fe200078ec0ff */
[----:B------:R-:W5:Y:S01]  /*ee70*/  LD.E.128 R12, desc[UR36][R12.64] ;  /* 0x000000240c0c7980 */ /* 0x000f62000c101d00 */
[----:B------:R-:W-:Y:S02]  /*ee80*/  LOP3.LUT R40, R41, 0x380, RZ, 0xc0, !PT ;  /* 0x0000038029287812 */ /* 0x000fe400078ec0ff */
[----:B------:R-:W-:Y:S02]  /*ee90*/  LOP3.LUT R44, R45, 0x380, RZ, 0xc0, !PT ;  /* 0x000003802d2c7812 */ /* 0x000fe400078ec0ff */
[----:B------:R-:W-:Y:S01]  /*eea0*/  LOP3.LUT R48, R48, R49, RZ, 0x3c, !PT ;  /* 0x0000003130307212 */ /* 0x000fe200078e3cff */
[----:B------:R-:W-:Y:S01]  /*eeb0*/  IMAD.X R49, RZ, RZ, R3, P2 ;  /* 0x000000ffff317224 */ /* 0x000fe200010e0603 */
[----:B------:R-:W-:Y:S02]  /*eec0*/  IADD3 R5, P2, R2, 0xf000, RZ ;  /* 0x0000f00002057810 */ /* 0x000fe40007f5e0ff */
[----:B------:R-:W-:-:S02]  /*eed0*/  SHF.R.U64 R28, R28, 0x3, RZ ;  /* 0x000000031c1c7819 */ /* 0x000fc400000012ff */
[----:B------:R-:W-:Y:S02]  /*eee0*/  SHF.R.U64 R32, R32, 0x3, RZ ;  /* 0x0000000320207819 */ /* 0x000fe400000012ff */
[----:B------:R-:W-:Y:S01]  /*eef0*/  SHF.R.U64 R7, R7, 0x3, RZ ;  /* 0x0000000307077819 */ /* 0x000fe200000012ff */
[----:B------:R-:W-:Y:S01]  /*ef00*/  UIMAD.WIDE.U32 UR10, UR18, UR12, UR10 ;  /* 0x0000000c120a72a5 */ /* 0x000fe2000f8e000a */
[----:B------:R-:W-:Y:S01]  /*ef10*/  SHF.R.U64 R36, R36, 0x3, RZ ;  /* 0x0000000324247819 */ /* 0x000fe200000012ff */
[----:B------:R-:W-:Y:S01]  /*ef20*/  IMAD.X R73, RZ, RZ, R3, P2 ;  /* 0x000000ffff497224 */ /* 0x000fe200010e0603 */
[----:B------:R-:W-:Y:S01]  /*ef30*/  SHF.R.U64 R40, R40, 0x3, RZ ;  /* 0x0000000328287819 */ /* 0x000fe200000012ff */
[----:B------:R-:W5:Y:S01]  /*ef40*/  LD.E.128 R48, desc[UR36][R48.64] ;  /* 0x0000002430307980 */ /* 0x000f62000c101d00 */
[----:B------:R-:W-:Y:S02]  /*ef50*/  SHF.R.U64 R44, R44, 0x3, RZ ;  /* 0x000000032c2c7819 */ /* 0x000fe400000012ff */
[----:B------:R-:W-:-:S02]  /*ef60*/  LOP3.LUT R4, R5, 0x380, RZ, 0xc0, !PT ;  /* 0x0000038005047812 */ /* 0x000fc400078ec0ff */
        /* <DEDUP_REMOVED lines=11> */
[----:B------:R-:W-:Y:S01]  /*f020*/  UIMAD UR11, UR18, UR13, UR11 ;  /* 0x0000000d120b72a4 */ /* 0x000fe2000f8e020b */
[C---:B------:R-:W-:Y:S01]  /*f030*/  IADD3 R57, P6, R2.reuse, 0xb000, RZ ;  /* 0x0000b00002397810 */ /* 0x040fe20007fde0ff */
[----:B------:R-:W5:Y:S01]  /*f040*/  LD.E.128 R28, desc[UR36][R28.64] ;  /* 0x000000241c1c7980 */ /* 0x000f62000c101d00 */
[C---:B------:R-:W-:Y:S01]  /*f050*/  IADD3 R61, P5, R2.reuse, 0xc000, RZ ;  /* 0x0000c000023d7810 */ /* 0x040fe20007fbe0ff */
[----:B------:R-:W-:Y:S01]  /*f060*/  ULDC.64 UR12, c[0x0][0xaf0] ;  /* 0x0002bc00000c7ab9 */ /* 0x000fe20000000a00 */
[C---:B------:R-:W-:Y:S01]  /*f070*/  IADD3 R65, P4, R2.reuse, 0xd000, RZ ;  /* 0x0000d00002417810 */ /* 0x040fe20007f9e0ff */
[----:B------:R-:W5:Y:S01]  /*f080*/  LD.E.128 R32, desc[UR36][R32.64] ;  /* 0x0000002420207980 */ /* 0x000f62000c101d00 */
[----:B------:R-:W-:-:S02]  /*f090*/  IADD3 R69, P3, R2, 0xe000, RZ ;  /* 0x0000e00002457810 */ /* 0x000fc40007f7e0ff */
[----:B------:R-:W-:Y:S01]  /*f0a0*/  SHF.R.U64 R4, R4, 0x3, RZ ;  /* 0x0000000304047819 */ /* 0x000fe200000012ff */
[----:B------:R-:W5:Y:S01]  /*f0b0*/  LD.E.128 R36, desc[UR36][R36.64] ;  /* 0x0000002424247980 */ /* 0x000f62000c101d00 */
[----:B------:R-:W-:Y:S02]  /*f0c0*/  LOP3.LUT R2, R7, R2, RZ, 0x3c, !PT ;  /* 0x0000000207027212 */ /* 0x000fe400078e3cff */
[----:B------:R-:W-:Y:S01]  /*f0d0*/  LOP3.LUT R72, R4, R5, RZ, 0x3c, !PT ;  /* 0x0000000504487212 */ /* 0x000fe200078e3cff */
[----:B------:R-:W-:Y:S01]  /*f0e0*/  UIMAD UR4, UR4, UR12, URZ ;  /* 0x0000000c040472a4 */ /* 0x000fe2000f8e023f */
[----:B------:R-:W-:Y:S01]  /*f0f0*/  LOP3.LUT R52, R53, 0x380, RZ, 0xc0, !PT ;  /* 0x0000038035347812 */ /* 0x000fe200078ec0ff */
[----:B------:R0:W5:Y:S01]  /*f100*/  LD.E.128 R4, desc[UR36][R2.64] ;  /* 0x0000002402047980 */ /* 0x000162000c101d00 */
[----:B------:R-:W-:Y:S01]  /*f110*/  UIMAD.WIDE.U32 UR10, UR9, UR12, UR10 ;  /* 0x0000000c090a72a5 */ /* 0x000fe2000f8e000a */
[----:B------:R-:W-:Y:S01]  /*f120*/  LOP3.LUT R56, R57, 0x380, RZ, 0xc0, !PT ;  /* 0x0000038039387812 */ /* 0x000fe200078ec0ff */
[----:B------:R-:W-:Y:S01]  /*f130*/  UIMAD UR4, UR9, UR13, UR4 ;  /* 0x0000000d090472a4 */ /* 0x000fe2000f8e0204 */
[----:B------:R-:W-:Y:S01]  /*f140*/  LOP3.LUT R60, R61, 0x380, RZ, 0xc0, !PT ;  /* 0x000003803d3c7812 */ /* 0x000fe200078ec0ff */
[----:B------:R-:W5:Y:S01]  /*f150*/  LD.E.128 R40, desc[UR36][R40.64] ;  /* 0x0000002428287980 */ /* 0x000f62000c101d00 */
[----:B------:R-:W-:Y:S01]  /*f160*/  @UP1 ULDC UR9, c[0x0][0xbf0] ;  /* 0x0002fc0000091ab9 */ /* 0x000fe20000000800 */
[----:B------:R-:W-:-:S02]  /*f170*/  LOP3.LUT R64, R65, 0x380, RZ, 0xc0, !PT ;  /* 0x0000038041407812 */ /* 0x000fc400078ec0ff */
[----:B------:R-:W-:Y:S01]  /*f180*/  LOP3.LUT R68, R69, 0x380, RZ, 0xc0, !PT ;  /* 0x0000038045447812 */ /* 0x000fe200078ec0ff */
[----:B0-----:R-:W-:Y:S01]  /*f190*/  IMAD R2, R201, 0x20, R22 ;  /* 0x00000020c9027824 */ /* 0x001fe200078e0216 */
[----:B------:R-:W-:Y:S01]  /*f1a0*/  SHF.R.U64 R52, R52, 0x3, RZ ;  /* 0x0000000334347819 */ /* 0x000fe200000012ff */
[----:B------:R-:W-:Y:S01]  /*f1b0*/  UIADD3 UR4, UR11, UR4, URZ ;  /* 0x000000040b047290 */ /* 0x000fe2000fffe03f */
[----:B------:R-:W-:Y:S01]  /*f1c0*/  SHF.R.U64 R56, R56, 0x3, RZ ;  /* 0x0000000338387819 */ /* 0x000fe200000012ff */
[----:B------:R-:W-:Y:S01]  /*f1d0*/  VIADD R20, R2, UR60 ;  /* 0x0000003c02147c36 */ /* 0x000fe20008000000 */
[----:B------:R-:W-:Y:S01]  /*f1e0*/  SHF.R.U64 R60, R60, 0x3, RZ ;  /* 0x000000033c3c7819 */ /* 0x000fe200000012ff */
[----:B------:R-:W-:Y:S01]  /*f1f0*/  ULDC.64 UR12, c[0x0][0xae0] ;  /* 0x0002b800000c7ab9 */ /* 0x000fe20000000a00 */
[----:B------:R-:W-:Y:S01]  /*f200*/  SHF.R.U64 R64, R64, 0x3, RZ ;  /* 0x0000000340407819 */ /* 0x000fe200000012ff */
[----:B------:R-:W-:Y:S01]  /*f210*/  @P1 IMAD.HI.U32 R2, R20, UR14, RZ ;  /* 0x0000000e14021c27 */ /* 0x000fe2000f8e00ff */
[----:B------:R-:W-:Y:S01]  /*f220*/  SHF.R.U64 R68, R68, 0x3, RZ ;  /* 0x0000000344447819 */ /* 0x000fe200000012ff */
[----:B------:R-:W5:Y:S01]  /*f230*/  LD.E.128 R44, desc[UR36][R44.64] ;  /* 0x000000242c2c7980 */ /* 0x000f62000c101d00 */
[----:B------:R-:W-:Y:S01]  /*f240*/  LOP3.LUT R52, R52, R53, RZ, 0x3c, !PT ;  /* 0x0000003534347212 */ /* 0x000fe200078e3cff */
[----:B------:R-:W-:Y:S01]  /*f250*/  IMAD.MOV.U32 R19, RZ, RZ, R20 ;  /* 0x000000ffff137224 */ /* 0x000fe200078e0014 */
[----:B------:R-:W-:Y:S01]  /*f260*/  @P1 SHF.R.U32.HI R19, RZ, UR9, R2 ;  /* 0x00000009ff131c19 */ /* 0x000fe20008011602 */
[--C-:B------:R-:W-:Y:S01]  /*f270*/  IMAD.X R53, RZ, RZ, R3.reuse, P0 ;  /* 0x000000ffff357224 */ /* 0x100fe200000e0603 */
[----:B------:R-:W-:Y:S01]  /*f280*/  LOP3.LUT R56, R56, R57, RZ, 0x3c, !PT ;  /* 0x0000003938387212 */ /* 0x000fe200078e3cff */
[----:B------:R-:W-:Y:S01]  /*f290*/  IMAD.X R57, RZ, RZ, R3, P6 ;  /* 0x000000ffff397224 */ /* 0x000fe200030e0603 */
[--C-:B------:R-:W-:Y:S01]  /*f2a0*/  SHF.R.S32.HI R18, RZ, 0x1f, R19.reuse ;  /* 0x0000001fff127819 */ /* 0x100fe20000011413 */
[----:B------:R-:W-:Y:S01]  /*f2b0*/  IMAD.MOV R21, RZ, RZ, -R19 ;  /* 0x000000ffff157224 */ /* 0x000fe200078e0a13 */
[----:B------:R-:W-:Y:S01]  /*f2c0*/  LOP3.LUT R60, R60, R61, RZ, 0x3c, !PT ;  /* 0x0000003d3c3c7212 */ /* 0x000fe200078e3cff */
[--C-:B------:R-:W-:Y:S01]  /*f2d0*/  IMAD.X R61, RZ, RZ, R3.reuse, P5 ;  /* 0x000000ffff3d7224 */ /* 0x100fe200028e0603 */
[----:B------:R-:W-:Y:S01]  /*f2e0*/  LOP3.LUT R64, R64, R65, RZ, 0x3c, !PT ;  /* 0x0000004140407212 */ /* 0x000fe200078e3cff */
[--C-:B------:R-:W-:Y:S01]  /*f2f0*/  IMAD.X R65, RZ, RZ, R3.reuse, P4 ;  /* 0x000000ffff417224 */ /* 0x100fe200020e0603 */
[----:B------:R-:W-:Y:S01]  /*f300*/  LOP3.LUT R68, R68, R69, RZ, 0x3c, !PT ;  /* 0x0000004544447212 */ /* 0x000fe200078e3cff */
[----:B------:R-:W-:Y:S01]  /*f310*/  IMAD.X R69, RZ, RZ, R3, P3 ;  /* 0x000000ffff457224 */ /* 0x000fe200018e0603 */
[----:B------:R-:W5:Y:S01]  /*f320*/  LD.E.128 R52, desc[UR36][R52.64] ;  /* 0x0000002434347980 */ /* 0x000f62000c101d00 */
[----:B------:R-:W-:-:S02]  /*f330*/  IMAD R18, R18, UR12, RZ ;  /* 0x0000000c12127c24 */ /* 0x000fc4000f8e02ff */
[----:B------:R-:W-:Y:S01]  /*f340*/  IMAD R21, R21, UR22, R20 ;  /* 0x0000001615157c24 */ /* 0x000fe2000f8e0214 */
[----:B------:R-:W5:Y:S01]  /*f350*/  LD.E.128 R56, desc[UR36][R56.64] ;  /* 0x0000002438387980 */ /* 0x000f62000c101d00 */
[----:B------:R-:W-:Y:S02]  /*f360*/  IMAD.U32 R3, RZ, RZ, UR11 ;  /* 0x0000000bff037e24 */ /* 0x000fe4000f8e00ff */
[----:B------:R-:W-:Y:S01]  /*f370*/  IMAD.U32 R2, RZ, RZ, UR10 ;  /* 0x0000000aff027e24 */ /* 0x000fe2000f8e00ff */
[----:B------:R-:W-:Y:S01]  /*f380*/  ULDC.64 UR10, c[0x0][0xad8] ;  /* 0x0002b600000a7ab9 */ /* 0x000fe20000000a00 */
[----:B------:R-:W-:Y:S01]  /*f390*/  IMAD.U32 R3, RZ, RZ, UR4 ;  /* 0x00000004ff037e24 */ /* 0x000fe2000f8e00ff */
[----:B------:R-:W5:Y:S01]  /*f3a0*/  LD.E.128 R60, desc[UR36][R60.64] ;  /* 0x000000243c3c7980 */ /* 0x000f62000c101d00 */
[C---:B------:R-:W-:Y:S01]  /*f3b0*/  IMAD R77, R19.reuse, UR13, R18 ;  /* 0x0000000d134d7c24 */ /* 0x040fe2000f8e0212 */
[----:B------:R-:W-:Y:S01]  /*f3c0*/  SHF.R.S32.HI R18, RZ, 0x1f, R21 ;  /* 0x0000001fff127819 */ /* 0x000fe20000011415 */
[----:B------:R-:W-:Y:S01]  /*f3d0*/  IMAD.WIDE.U32 R2, R19, UR12, R2 ;  /* 0x0000000c13027c25 */ /* 0x000fe2000f8e0002 */
[----:B------:R-:W5:Y:S03]  /*f3e0*/  LD.E.128 R64, desc[UR36][R64.64] ;  /* 0x0000002440407980 */ /* 0x000f66000c101d00 */
[----:B------:R-:W-:Y:S01]  /*f3f0*/  IMAD.IADD R3, R3, 0x1, R77 ;  /* 0x0000000103037824 */ /* 0x000fe200078e024d */
[----:B------:R-:W5:Y:S01]  /*f400*/  LD.E.128 R68, desc[UR36][R68.64] ;  /* 0x0000002444447980 */ /* 0x000f62000c101d00 */
[----:B------:R-:W-:-:S03]  /*f410*/  IMAD R18, R18, UR10, RZ ;  /* 0x0000000a12127c24 */ /* 0x000fc6000f8e02ff */
[----:B------:R-:W5:Y:S01]  /*f420*/  LD.E.128 R72, desc[UR36][R72.64] ;  /* 0x0000002448487980 */ /* 0x000f62000c101d00 */
[C---:B------:R-:W-:Y:S01]  /*f430*/  IMAD R19, R21.reuse, UR11, R18 ;  /* 0x0000000b15137c24 */ /* 0x040fe2000f8e0212 */
[----:B------:R-:W-:Y:S01]  /*f440*/  @!PT LDS RZ, [RZ] ;  /* 0x00000000fffff984 */ /* 0x000fe20000000800 */
[----:B------:R-:W-:Y:S01]  /*f450*/  @!PT LDS RZ, [RZ] ;  /* 0x00000000fffff984 */ /* 0x000fe20000000800 */
[----:B------:R-:W-:Y:S01]  /*f460*/  @!PT LDS RZ, [RZ] ;  /* 0x00000000fffff984 */ /* 0x000fe20000000800 */
[----:B------:R-:W-:Y:S01]  /*f470*/  @!PT LDS RZ, [RZ] ;  /* 0x00000000fffff984 */ /* 0x000fe20000000800 */
[----:B------:R0:W-:Y:S06]  /*f480*/  MEMBAR.ALL.CTA ;  /* 0x0000000000007992 */ /* 0x0001ec0000008000 */
[----:B0-----:R-:W0:Y:S01]  /*f490*/  FENCE.VIEW.ASYNC.S ;  /* 0x00000000000073c6 */ /* 0x001e220000000000 */
[----:B------:R-:W-:Y:S01]  /*f4a0*/  IMAD.WIDE.U32 R2, R21, UR10, R2 ;  /* 0x0000000a15027c25 */ /* 0x000fe2000f8e0002 */
[----:B------:R-:W-:-:S03]  /*f4b0*/  ULDC.64 UR10, c[0x0][0xa80] ;  /* 0x0002a000000a7ab9 */ /* 0x000fc60000000a00 */
[----:B------:R-:W-:Y:S01]  /*f4c0*/  VIADD R80, R22, UR60 ;  /* 0x0000003c16507c36 */ /* 0x000fe20008000000 */
[----:B------:R-:W-:Y:S01]  /*f4d0*/  LEA R22, P2, R2, UR10, 0x1 ;  /* 0x0000000a02167c11 */ /* 0x000fe2000f8408ff */
[----:B------:R-:W-:-:S05]  /*f4e0*/  IMAD.IADD R3, R3, 0x1, R19 ;  /* 0x0000000103037824 */ /* 0x000fca00078e0213 */
[----:B------:R-:W-:Y:S02]  /*f4f0*/  LEA.HI.X R78, R2, UR11, R3, 0x1, P2 ;  /* 0x0000000b024e7c11 */ /* 0x000fe400090f0c03 */
[C---:B------:R-:W-:Y:S01]  /*f500*/  ISETP.GE.AND P2, PT, R80.reuse, UR16, PT ;  /* 0x0000001050007c0c */ /* 0x040fe2000bf46270 */
[C---:B------:R-:W-:Y:S02]  /*f510*/  VIADD R18, R80.reuse, 0x20 ;  /* 0x0000002050127836 */ /* 0x040fe40000000000 */
[----:B------:R-:W-:Y:S01]  /*f520*/  VIADD R20, R80, 0x40 ;  /* 0x0000004050147836 */ /* 0x000fe20000000000 */
[----:B0-----:R0:W1:Y:S04]  /*f530*/  SHFL.IDX PT, R79, R22, RZ, 0x181f ;  /* 0x00181fff164f7589 */ /* 0x00106800000e0000 */
[----:B------:R0:W2:Y:S01]  /*f540*/  SHFL.IDX PT, R77, R78, RZ, 0x181f ;  /* 0x00181fff4e4d7589 */ /* 0x0000a200000e0000 */
[----:B------:R-:W-:Y:S01]  /*f550*/  SYNCS.ARRIVE.TRANS64.RED.A1T0 RZ, [UR8], RZ ;  /* 0x000000ffffff79a7 */ /* 0x000fe20008100408 */
[----:B------:R-:W-:-:S02]  /*f560*/  ISETP.GE.AND P1, PT, R18, UR16, PT ;  /* 0x0000001012007c0c */ /* 0x000fc4000bf26270 */
[----:B------:R-:W-:Y:S01]  /*f570*/  ISETP.GE.AND P0, PT, R20, UR16, PT ;  /* 0x0000001014007c0c */ /* 0x000fe2000bf06270 */
[----:B------:R-:W-:-:S12]  /*f580*/  @P2 BRA `(.L_x_1311) ;  /* 0x0000000000442947 */ /* 0x000fd80003800000 */
        /* <DEDUP_REMOVED lines=17> */
.L_x_1311:
[----:B------:R-:W-:Y:S05]  /*f6a0*/  BSYNC B1 ;  /* 0x0000000000017941 */ /* 0x000fea0003800000 */
.L_x_1310:
[----:B---3--:R3:W4:Y:S01]  /*f6b0*/  SHFL.IDX PT, R19, R78, 0x1, 0x181f ;  /* 0x00381f004e137f89 */ /* 0x00872200000e0000 */
[----:B------:R-:W-:Y:S03]  /*f6c0*/  BSSY B1, `(.L_x_1312) ;  /* 0x0000014000017945 */ /* 0x000fe60003800000 */
[----:B-----5:R3:W0:Y:S01]  /*f6d0*/  SHFL.IDX PT, R7, R22, 0x1, 0x181f ;  /* 0x00381f0016077f89 */ /* 0x02062200000e0000 */
[----:B------:R-:W-:Y:S05]  /*f6e0*/  @P1 BRA `(.L_x_1313) ;  /* 0x0000000000441947 */ /* 0x000fea0003800000 */
[----:B------:R-:W-:Y:S02]  /*f6f0*/  ULDC UR4, c[0x0][0xac8] ;  /* 0x0002b20000047ab9 */ /* 0x000fe40000000800 */
        /* <DEDUP_REMOVED lines=16> */
.L_x_1313:
[----:B------:R-:W-:Y:S05]  /*f800*/  BSYNC B1 ;  /* 0x0000000000017941 */ /* 0x000fea0003800000 */
.L_x_1312:
[----:B0-----:R0:W0:Y:S01]  /*f810*/  SHFL.IDX PT, R9, R78, 0x2, 0x181f ;  /* 0x00581f004e097f89 */ /* 0x00102200000e0000 */
        /* <DEDUP_REMOVED lines=20> */
.L_x_1315:
[----:B------:R-:W-:Y:S05]  /*f960*/  BSYNC B1 ;  /* 0x0000000000017941 */ /* 0x000fea0003800000 */
.L_x_1314:
[----:B0-----:R-:W-:Y:S01]  /*f970*/  VIADD R2, R80, 0x60 ;  /* 0x0000006050027836 */ /* 0x001fe20000000000 */
[----:B------:R0:W0:Y:S04]  /*f980*/  SHFL.IDX PT, R9, R78, 0x3, 0x181f ;  /* 0x00781f004e097f89 */ /* 0x00002800000e0000 */
[----:B------:R-:W-:Y:S01]  /*f990*/  ISETP.GE.AND P0, PT, R2, UR16, PT ;  /* 0x0000001002007c0c */ /* 0x000fe2000bf06270 */
[----:B------:R0:W0:-:S12]  /*f9a0*/  SHFL.IDX PT, R11, R22, 0x3, 0x181f ;  /* 0x00781f00160b7f89 */ /* 0x00001800000e0000 */
[----:B------:R-:W-:Y:S05]  /*f9b0*/  @P0 BRA `(.L_x_1316) ;  /* 0x0000002400f80947 */ /* 0x000fea0003800000 */
[----:B------:R-:W-:Y:S02]  /*f9c0*/  ULDC UR4, c[0x0][0xac8] ;  /* 0x0002b20000047ab9 */ /* 0x000fe40000000800 */
[----:B------:R-:W-:Y:S02]  /*f9d0*/  ISETP.GE.AND P3, PT, R0, UR4, PT ;  /* 0x0000000400007c0c */ /* 0x000fe4000bf66270 */
[----:B------:R-:W-:Y:S02]  /*f9e0*/  ISETP.GE.AND P4, PT, R82, UR4, PT ;  /* 0x0000000452007c0c */ /* 0x000fe4000bf86270 */
[----:B------:R-:W-:-:S09]  /*f9f0*/  ISETP.GE.AND P5, PT, R84, UR4, PT ;  /* 0x0000000454007c0c */ /* 0x000fd2000bfa6270 */
[-C--:B0-----:R-:W-:Y:S02]  /*fa00*/  @!P3 LEA R2, P0, R0, R11.reuse, 0x1 ;  /* 0x0000000b0002b211 */ /* 0x081fe400078008ff */
[-C--:B------:R-:W-:Y:S02]  /*fa10*/  @!P4 LEA R4, P1, R82, R11.reuse, 0x1 ;  /* 0x0000000b5204c211 */ /* 0x080fe400078208ff */
[----:B------:R-:W-:Y:S02]  /*fa20*/  @!P5 LEA R6, P2, R84, R11, 0x1 ;  /* 0x0000000b5406d211 */ /* 0x000fe400078408ff */
[-C--:B------:R-:W-:Y:S02]  /*fa30*/  @!P3 LEA.HI.X R3, R0, R9.reuse, R87, 0x1, P0 ;  /* 0x000000090003b211 */ /* 0x080fe400000f0c57 */
[-C--:B------:R-:W-:Y:S02]  /*fa40*/  @!P4 LEA.HI.X R5, R82, R9.reuse, R81, 0x1, P1 ;  /* 0x000000095205c211 */ /* 0x080fe400008f0c51 */
[----:B------:R-:W-:Y:S01]  /*fa50*/  @!P5 LEA.HI.X R7, R84, R9, R83, 0x1, P2 ;  /* 0x000000095407d211 */ /* 0x000fe200010f0c53 */
        /* <DEDUP_REMOVED lines=9> */
.L_x_1309:
        /* <DEDUP_REMOVED lines=11> */
[----:B------:R-:W-:Y:S01]  /*fba0*/  VIADD R178, R17, 0x8 ;  /* 0x0000000811b27836 */ /* 0x000fe20000000000 */
[----:B------:R-:W-:Y:S01]  /*fbb0*/  ULDC.64 UR14, c[0x0][0xb40] ;  /* 0x0002d000000e7ab9 */ /* 0x000fe20000000a00 */
[----:B------:R-:W-:Y:S01]  /*fbc0*/  ULDC.64 UR12, c[0x0][0xb38] ;  /* 0x0002ce00000c7ab9 */ /* 0x000fe20000000a00 */
[----:B------:R-:W-:Y:S01]  /*fbd0*/  UIMAD UR4, UR4, UR14, URZ ;  /* 0x0000000e040472a4 */ /* 0x000fe2000f8e023f */
[----:B------:R-:W-:Y:S01]  /*fbe0*/  BSSY B1, `(.L_x_1317) ;  /* 0x00000d0000017945 */ /* 0x000fe20003800000 */
[----:B------:R-:W-:Y:S01]  /*fbf0*/  UIMAD.WIDE.U32 UR10, UR18, UR12, UR10 ;  /* 0x0000000c120a72a5 */ /* 0x000fe2000f8e000a */
[----:B------:R-:W-:Y:S01]  /*fc00*/  SHF.R.S32.HI R22, RZ, 0x1f, R206 ;  /* 0x0000001fff167819 */ /* 0x000fe200000114ce */
[----:B------:R-:W-:Y:S01]  /*fc10*/  UIMAD UR4, UR9, UR15, UR4 ;  /* 0x0000000f090472a4 */ /* 0x000fe2000f8e0204 */
[----:B------:R-:W-:Y:S01]  /*fc20*/  SHF.R.S32.HI R152, RZ, 0x1f, R207 ;  /* 0x0000001fff987819 */ /* 0x000fe200000114cf */
[----:B------:R-:W-:Y:S01]  /*fc30*/  UIMAD UR11, UR18, UR13, UR11 ;  /* 0x0000000d120b72a4 */ /* 0x000fe2000f8e020b */
[----:B------:R-:W-:Y:S01]  /*fc40*/  SHF.R.S32.HI R153, RZ, 0x1f, R208 ;  /* 0x0000001fff997819 */ /* 0x000fe200000114d0 */
[----:B------:R-:W-:Y:S01]  /*fc50*/  UIADD3 UR8, UR8, 0x30820, URZ ;  /* 0x0003082008087890 */ /* 0x000fe2000fffe03f */
[----:B------:R-:W-:Y:S01]  /*fc60*/  SHF.R.S32.HI R154, RZ, 0x1f, R209 ;  /* 0x0000001fff9a7819 */ /* 0x000fe200000114d1 */
[----:B------:R-:W-:Y:S01]  /*fc70*/  UIMAD.WIDE.U32 UR10, UR9, UR14, UR10 ;  /* 0x0000000e090a72a5 */ /* 0x000fe2000f8e000a */
[----:B------:R-:W-:Y:S01]  /*fc80*/  SHF.R.S32.HI R155, RZ, 0x1f, R210 ;  /* 0x0000001fff9b7819 */ /* 0x000fe200000114d2 */
[----:B------:R-:W-:Y:S01]  /*fc90*/  ULDC.64 UR12, c[0x0][0xb48] ;  /* 0x0002d200000c7ab9 */ /* 0x000fe20000000a00 */
[----:B------:R-:W-:Y:S01]  /*fca0*/  @UP1 ULDC UR9, c[0x0][0xbec] ;  /* 0x0002fb0000091ab9 */ /* 0x000fe20000000800 */
[----:B------:R-:W-:Y:S01]  /*fcb0*/  UIADD3 UR11, UR11, UR4, URZ ;  /* 0x000000040b0b7290 */ /* 0x000fe2000fffe03f */
[----:B------:R-:W-:Y:S01]  /*fcc0*/  @P1 IMAD.HI.U32 R0, R3, UR9, RZ ;  /* 0x0000000903001c27 */ /* 0x000fe2000f8e00ff */
[----:B------:R-:W-:Y:S01]  /*fcd0*/  UPRMT UR8, URZ, 0x654, UR8 ;  /* 0x000006543f087896 */ /* 0x000fe20008000008 */
[----:B------:R-:W-:Y:S01]  /*fce0*/  SHF.R.S32.HI R156, RZ, 0x1f, R211 ;  /* 0x0000001fff9c7819 */ /* 0x000fe200000114d3 */
[----:B------:R-:W-:Y:S01]  /*fcf0*/  @UP1 ULDC UR4, c[0x0][0xbf0] ;  /* 0x0002fc0000041ab9 */ /* 0x000fe20000000800 */
[----:B------:R-:W-:Y:S01]  /*fd00*/  UIMAD.WIDE.U32 UR10, UR16, UR12, UR10 ;  /* 0x0000000c100a72a5 */ /* 0x000fe2000f8e000a */
[----:B------:R-:W-:Y:S01]  /*fd10*/  @P1 SHF.R.U32.HI R5, RZ, UR4, R0 ;  /* 0x00000004ff051c19 */ /* 0x000fe20008011600 */
[----:B------:R-:W-:Y:S01]  /*fd20*/  VIADD R173, R17, 0x18 ;  /* 0x0000001811ad7836 */ /* 0x000fe20000000000 */
[----:B------:R-:W-:Y:S01]  /*fd30*/  SHF.R.S32.HI R157, RZ, 0x1f, R212 ;  /* 0x0000001fff9d7819 */ /* 0x000fe200000114d4 */
[----:B------:R-:W-:Y:S01]  /*fd40*/  UIMAD UR4, UR16, UR13, UR11 ;  /* 0x0000000d100472a4 */ /* 0x000fe2000f8e020b */
[--C-:B------:R-:W-:Y:S01]  /*fd50*/  SHF.R.S32.HI R0, RZ, 0x1f, R5.reuse ;  /* 0x0000001fff007819 */ /* 0x100fe20000011405 */
[----:B------:R-:W-:Y:S01]  /*fd60*/  IMAD.MOV R2, RZ, RZ, -R5 ;  /* 0x000000ffff027224 */ /* 0x000fe200078e0a05 */
[----:B------:R-:W-:Y:S01]  /*fd70*/  ULDC.64 UR12, c[0x0][0xb30] ;  /* 0x0002cc00000c7ab9 */ /* 0x000fe20000000a00 */
[----:B------:R-:W-:Y:S01]  /*fd80*/  SYNCS.ARRIVE.TRANS64.RED.A1T0 RZ, [UR8], RZ ;  /* 0x000000ffffff79a7 */ /* 0x000fe20008100408 */
[----:B------:R-:W-:Y:S01]  /*fd90*/  SHF.R.S32.HI R158, RZ, 0x1f, R213 ;  /* 0x0000001fff9e7819 */ /* 0x000fe200000114d5 */
[----:B------:R-:W-:Y:S01]  /*fda0*/  IMAD R7, R2, UR22, R3 ;  /* 0x0000001602077c24 */ /* 0x000fe2000f8e0203 */
[----:B------:R-:W-:Y:S01]  /*fdb0*/  SHF.R.S32.HI R159, RZ, 0x1f, R214 ;  /* 0x0000001fff9f7819 */ /* 0x000fe200000114d6 */
[----:B------:R-:W-:Y:S01]  /*fdc0*/  IMAD R0, R0, UR12, RZ ;  /* 0x0000000c00007c24 */ /* 0x000fe2000f8e02ff */
[----:B------:R-:W-:Y:S01]  /*fdd0*/  SHF.R.S32.HI R160, RZ, 0x1f, R215 ;  /* 0x0000001fffa07819 */ /* 0x000fe200000114d7 */
[----:B------:R-:W-:Y:S01]  /*fde0*/  IMAD.U32 R3, RZ, RZ, UR11 ;  /* 0x0000000bff037e24 */ /* 0x000fe2000f8e00ff */
        /* <DEDUP_REMOVED lines=23> */
[----:B------:R-:W-:Y:S01]  /*ff60*/  VIADD R177, R17, 0x8 ;  /* 0x0000000811b17836 */ /* 0x000fe20000000000 */
[----:B------:R-:W-:Y:S01]  /*ff70*/  LEA.HI.X R6, R2, UR11, R3, 0x2, P1 ;  /* 0x0000000b02067c11 */ /* 0x000fe200088f1403 */
[----:B------:R0:W1:Y:S01]  /*ff80*/  SHFL.IDX PT, R7, R0, RZ, 0x1c1f ;  /* 0x001c1fff00077589 */ /* 0x00006200000e0000 */
[----:B------:R-:W-:-:S02]  /*ff90*/  SHF.R.S32.HI R170, RZ, 0x1f, R227 ;  /* 0x0000001fffaa7819 */ /* 0x000fc400000114e3 */
[----:B------:R-:W-:Y:S01]  /*ffa0*/  SHF.R.S32.HI R171, RZ, 0x1f, R228 ;  /* 0x0000001fffab7819 */ /* 0x000fe200000114e4 */
[----:B------:R0:W2:Y:S01]  /*ffb0*/  SHFL.IDX PT, R8, R6, RZ, 0x1c1f ;  /* 0x001c1fff06087589 */ /* 0x0000a200000e0000 */
[----:B------:R-:W-:Y:S02]  /*ffc0*/  SHF.R.S32.HI R172, RZ, 0x1f, R229 ;  /* 0x0000001fffac7819 */ /* 0x000fe400000114e5 */
[----:B------:R-:W-:Y:S02]  /*ffd0*/  SHF.R.S32.HI R174, RZ, 0x1f, R174 ;  /* 0x0000001fffae7819 */ /* 0x000fe400000114ae */
[----:B------:R-:W-:Y:S02]  /*ffe0*/  SHF.R.S32.HI R176, RZ, 0x1f, R176 ;  /* 0x0000001fffb07819 */ /* 0x000fe400000114b0 */
[----:B------:R-:W-:Y:S02]  /*fff0*/  SHF.R.S32.HI R178, RZ, 0x1f, R178 ;  /* 0x0000001fffb27819 */ /* 0x000fe400000114b2 */
[----:B------:R-:W-:Y:S01]  /*10000*/  SHF.R.S32.HI R179, RZ, 0x1f, R17 ;  /* 0x0000001fffb37819 */ /* 0x000fe20000011411 */
[----:B0-----:R-:W-:Y:S06]  /*10010*/  @P2 BRA `(.L_x_1318) ;  /* 0x0000000800302947 */ /* 0x001fec0003800000 */
[----:B------:R-:W-:Y:S01]  /*10020*/  ULDC UR4, c[0x0][0xac8] ;  /* 0x0002b20000047ab9 */ /* 0x000fe20000000800 */
[C---:B------:R-:W-:Y:S01]  /*10030*/  VIADD R20, R17.reuse, 0xd8 ;  /* 0x000000d811147836 */ /* 0x040fe20000000000 */
[C---:B------:R-:W-:Y:S01]  /*10040*/  ISETP.GE.AND P4, PT, R17.reuse, UR4, PT ;  /* 0x0000000411007c0c */ /* 0x040fe2000bf86270 */
[----:B------:R-:W-:Y:S01]  /*10050*/  VIADD R21, R17, 0xe0 ;  /* 0x000000e011157836 */ /* 0x000fe20000000000 */
[----:B------:R-:W-:Y:S02]  /*10060*/  ISETP.GE.AND P2, PT, R177, UR4, PT ;  /* 0x00000004b1007c0c */ /* 0x000fe4000bf46270 */
[----:B------:R-:W-:Y:S02]  /*10070*/  ISETP.GE.AND P1, PT, R175, UR4, PT ;  /* 0x00000004af007c0c */ /* 0x000fe4000bf26270 */
[----:B------:R-:W-:-:S07]  /*10080*/  SHF.R.S32.HI R9, RZ, 0x1f, R203 ;  /* 0x0000001fff097819 */ /* 0x000fce00000114cb */
[-C--:B-1----:R-:W-:Y:S02]  /*10090*/  @!P4 LEA R2, P3, R17, R7.reuse, 0x2 ;  /* 0x000000071102c211 */ /* 0x082fe400078610ff */
[----:B------:R-:W-:Y:S02]  /*100a0*/  @!P2 LEA R4, P5, R177, R7, 0x2 ;  /* 0x00000007b104a211 */ /* 0x000fe400078a10ff */
[-C--:B--2---:R-:W-:Y:S02]  /*100b0*/  @!P4 LEA.HI.X R3, R17, R8.reuse, R179, 0x2, P3 ;  /* 0x000000081103c211 */ /* 0x084fe400018f14b3 */
[----:B------:R-:W-:Y:S02]  /*100c0*/  ISETP.GE.AND P3, PT, R173, UR4, PT ;  /* 0x00000004ad007c0c */ /* 0x000fe4000bf66270 */
[----:B------:R-:W-:Y:S01]  /*100d0*/  @!P2 LEA.HI.X R5, R177, R8, R178, 0x2, P5 ;  /* 0x00000008b105a211 */ /* 0x000fe200028f14b2 */
[----:B------:R0:W-:Y:S01]  /*100e0*/  @!P4 ST.E.64 desc[UR36][R2.64], R24 ;  /* 0x000000180200c985 */ /* 0x0001e2000c101b24 */
[----:B------:R-:W-:-:S03]  /*100f0*/  ISETP.GE.AND P4, PT, R229, UR4, PT ;  /* 0x00000004e5007c0c */ /* 0x000fc6000bf86270 */
        /* <DEDUP_REMOVED lines=67> */
[-C--:B------:R-:W-:Y:S02]  /*10530*/  @!P1 LEA.HI.X R3, R213, R8.reuse, R158, 0x2, P6 ;  /* 0x00000008d5039211 */ /* 0x080fe400030f149e */
[CC--:B------:R-:W-:Y:S02]  /*10540*/  @!P4 LEA R10, P6, R211.reuse, R7.reuse, 0x2 ;  /* 0x00000007d30ac211 */ /* 0x0c0fe400078c10ff */
[C---:B-1----:R-:W-:Y:S01]  /*10550*/  @!P3 LEA R4, P5, R212.reuse, R7, 0x2 ;  /* 0x00000007d404b211 */ /* 0x042fe200078a10ff */
[----:B------:R0:W-:Y:S01]  /*10560*/  @!P1 ST.E.64 desc[UR36][R2.64], R96 ;  /* 0x0000006002009985 */ /* 0x0001e2000c101b24 */
[-C--:B------:R-:W-:Y:S02]  /*10570*/  @!P4 LEA.HI.X R11, R211, R8.reuse, R156, 0x2, P6 ;  /* 0x00000008d30bc211 */ /* 0x080fe400030f149c */
[----:B------:R-:W-:Y:S02]  /*10580*/  @!P3 LEA.HI.X R5, R212, R8, R157, 0x2, P5 ;  /* 0x00000008d405b211 */ /* 0x000fe400028f149d */
[----:B------:R-:W-:-:S02]  /*10590*/  ISETP.GE.AND P1, PT, R209, UR4, PT ;  /* 0x00000004d1007c0c */ /* 0x000fc4000bf26270 */
[-C--:B------:R-:W-:Y:S01]  /*105a0*/  @!P2 LEA R12, P5, R210, R7.reuse, 0x2 ;  /* 0x00000007d20ca211 */ /* 0x080fe200078a10ff */
[----:B------:R1:W-:Y:S01]  /*105b0*/  @!P3 ST.E.64 desc[UR36][R4.64], R100 ;  /* 0x000000640400b985 */ /* 0x0003e2000c101b24 */
[----:B------:R-:W-:Y:S02]  /*105c0*/  ISETP.GE.AND P3, PT, R208, UR4, PT ;  /* 0x00000004d0007c0c */ /* 0x000fe4000bf66270 */
[----:B------:R-:W-:Y:S01]  /*105d0*/  @!P2 LEA.HI.X R13, R210, R8, R155, 0x2, P5 ;  /* 0x00000008d20da211 */ /* 0x000fe200028f149b */
[----:B------:R-:W-:Y:S01]  /*105e0*/  @!P4 ST.E.64 desc[UR36][R10.64], R104 ;  /* 0x000000680a00c985 */ /* 0x000fe2000c101b24 */
[----:B------:R-:W-:Y:S02]  /*105f0*/  ISETP.GE.AND P4, PT, R207, UR4, PT ;  /* 0x00000004cf007c0c */ /* 0x000fe4000bf86270 */
[----:B------:R-:W-:Y:S01]  /*10600*/  ISETP.GE.AND P5, PT, R206, UR4, PT ;  /* 0x00000004ce007c0c */ /* 0x000fe2000bfa6270 */
[----:B------:R2:W-:Y:S02]  /*10610*/  @!P2 ST.E.64 desc[UR36][R12.64], R108 ;  /* 0x0000006c0c00a985 */ /* 0x0005e4000c101b24 */
[----:B------:R-:W-:-:S04]  /*10620*/  @!P1 LEA R14, P6, R209, R7, 0x2 ;  /* 0x00000007d10e9211 */ /* 0x000fc800078c10ff */
[-C--:B------:R-:W-:Y:S02]  /*10630*/  @!P1 LEA.HI.X R15, R209, R8.reuse, R154, 0x2, P6 ;  /* 0x00000008d10f9211 */ /* 0x080fe400030f149a */
[-C--:B0-----:R-:W-:Y:S02]  /*10640*/  @!P3 LEA R2, P6, R208, R7.reuse, 0x2 ;  /* 0x00000007d002b211 */ /* 0x081fe400078c10ff */
[----:B-1----:R-:W-:Y:S01]  /*10650*/  @!P4 LEA R4, P2, R207, R7, 0x2 ;  /* 0x00000007cf04c211 */ /* 0x002fe200078410ff */
[----:B------:R0:W-:Y:S01]  /*10660*/  @!P1 ST.E.64 desc[UR36][R14.64], R112 ;  /* 0x000000700e009985 */ /* 0x0001e2000c101b24 */
[----:B------:R-:W-:Y:S02]  /*10670*/  ISETP.GE.AND P1, PT, R203, UR4, PT ;  /* 0x00000004cb007c0c */ /* 0x000fe4000bf26270 */
[----:B------:R-:W-:Y:S01]  /*10680*/  @!P4 LEA.HI.X R5, R207, R8, R152, 0x2, P2 ;  /* 0x00000008cf05c211 */ /* 0x000fe200010f1498 */
[----:B--2---:R-:W-:Y:S01]  /*10690*/  VIADD R13, R17, 0xe8 ;  /* 0x000000e8110d7836 */ /* 0x004fe20000000000 */
[----:B------:R-:W-:-:S02]  /*106a0*/  ISETP.GE.AND P2, PT, R20, UR4, PT ;  /* 0x0000000414007c0c */ /* 0x000fc4000bf46270 */
[-C--:B------:R-:W-:Y:S02]  /*106b0*/  @!P3 LEA.HI.X R3, R208, R8.reuse, R153, 0x2, P6 ;  /* 0x00000008d003b211 */ /* 0x080fe400030f1499 */
[C---:B------:R-:W-:Y:S02]  /*106c0*/  @!P5 LEA R18, P6, R206.reuse, R7, 0x2 ;  /* 0x00000007ce12d211 */ /* 0x040fe400078c10ff */
[----:B------:R-:W-:Y:S01]  /*106d0*/  SHF.R.S32.HI R12, RZ, 0x1f, R21 ;  /* 0x0000001fff0c7819 */ /* 0x000fe20000011415 */
[----:B------:R1:W-:Y:S01]  /*106e0*/  @!P3 ST.E.64 desc[UR36][R2.64], R116 ;  /* 0x000000740200b985 */ /* 0x0003e2000c101b24 */
[----:B------:R-:W-:Y:S01]  /*106f0*/  @!P5 LEA.HI.X R19, R206, R8, R22, 0x2, P6 ;  /* 0x00000008ce13d211 */ /* 0x000fe200030f1416 */
[----:B0-----:R-:W-:Y:S01]  /*10700*/  VIADD R15, R17, 0xf0 ;  /* 0x000000f0110f7836 */ /* 0x001fe20000000000 */
[----:B------:R-:W-:Y:S01]  /*10710*/  ISETP.GE.AND P3, PT, R21, UR4, PT ;  /* 0x0000000415007c0c */ /* 0x000fe2000bf66270 */
[----:B------:R0:W-:Y:S01]  /*10720*/  @!P4 ST.E.64 desc[UR36][R4.64], R120 ;  /* 0x000000780400c985 */ /* 0x0001e2000c101b24 */
[----:B------:R-:W-:-:S03]  /*10730*/  ISETP.GE.AND P4, PT, R13, UR4, PT ;  /* 0x000000040d007c0c */ /* 0x000fc6000bf86270 */
[----:B------:R2:W-:Y:S01]  /*10740*/  @!P5 ST.E.64 desc[UR36][R18.64], R124 ;  /* 0x0000007c1200d985 */ /* 0x0005e2000c101b24 */
[----:B------:R-:W-:-:S04]  /*10750*/  @!P1 LEA R10, P5, R203, R7, 0x2 ;  /* 0x00000007cb0a9211 */ /* 0x000fc800078a10ff */
[-C--:B------:R-:W-:Y:S02]  /*10760*/  @!P1 LEA.HI.X R11, R203, R8.reuse, R9, 0x2, P5 ;  /* 0x00000008cb0b9211 */ /* 0x080fe400028f1409 */
[----:B-1----:R-:W-:Y:S02]  /*10770*/  SHF.R.S32.HI R3, RZ, 0x1f, R20 ;  /* 0x0000001fff037819 */ /* 0x002fe40000011414 */
[CC--:B------:R-:W-:Y:S01]  /*10780*/  @!P2 LEA R2, P6, R20.reuse, R7.reuse, 0x2 ;  /* 0x000000071402a211 */ /* 0x0c0fe200078c10ff */
[----:B------:R3:W-:Y:S01]  /*10790*/  @!P1 ST.E.64 desc[UR36][R10.64], R128 ;  /* 0x000000800a009985 */ /* 0x0007e2000c101b24 */
[----:B0-----:R-:W-:Y:S02]  /*107a0*/  @!P3 LEA R4, P5, R21, R7, 0x2 ;  /* 0x000000071504b211 */ /* 0x001fe400078a10ff */
[----:B------:R-:W-:Y:S01]  /*107b0*/  @!P2 LEA.HI.X R3, R20, R8, R3, 0x2, P6 ;  /* 0x000000081403a211 */ /* 0x000fe200030f1403 */
[----:B--2---:R-:W-:Y:S01]  /*107c0*/  VIADD R19, R17, 0xf8 ;  /* 0x000000f811137836 */ /* 0x004fe20000000000 */
[----:B------:R-:W-:-:S02]  /*107d0*/  ISETP.GE.AND P6, PT, R15, UR4, PT ;  /* 0x000000040f007c0c */ /* 0x000fc4000bfc6270 */
[----:B------:R-:W-:Y:S01]  /*107e0*/  @!P3 LEA.HI.X R5, R21, R8, R12, 0x2, P5 ;  /* 0x000000081505b211 */ /* 0x000fe200028f140c */
[----:B------:R3:W-:Y:S01]  /*107f0*/  @!P2 ST.E.64 desc[UR36][R2.64], R132 ;  /* 0x000000840200a985 */ /* 0x0007e2000c101b24 */
[----:B------:R-:W-:Y:S02]  /*10800*/  ISETP.GE.AND P1, PT, R19, UR4, PT ;  /* 0x0000000413007c0c */ /* 0x000fe4000bf26270 */
[----:B------:R-:W-:Y:S01]  /*10810*/  SHF.R.S32.HI R9, RZ, 0x1f, R13 ;  /* 0x0000001fff097819 */ /* 0x000fe2000001140d */
[----:B------:R3:W-:Y:S01]  /*10820*/  @!P3 ST.E.64 desc[UR36][R4.64], R136 ;  /* 0x000000880400b985 */ /* 0x0007e2000c101b24 */
[----:B------:R-:W-:-:S04]  /*10830*/  @!P4 LEA R12, P5, R13, R7, 0x2 ;  /* 0x000000070d0cc211 */ /* 0x000fc800078a10ff */
[-C--:B------:R-:W-:Y:S02]  /*10840*/  @!P4 LEA.HI.X R13, R13, R8.reuse, R9, 0x2, P5 ;  /* 0x000000080d0dc211 */ /* 0x080fe400028f1409 */
[----:B------:R-:W-:Y:S02]  /*10850*/  SHF.R.S32.HI R9, RZ, 0x1f, R15 ;  /* 0x0000001fff097819 */ /* 0x000fe4000001140f */
[C---:B------:R-:W-:Y:S01]  /*10860*/  @!P6 LEA R14, P5, R15.reuse, R7, 0x2 ;  /* 0x000000070f0ee211 */ /* 0x040fe200078a10ff */
[----:B------:R3:W-:Y:S03]  /*10870*/  @!P4 ST.E.64 desc[UR36][R12.64], R140 ;  /* 0x0000008c0c00c985 */ /* 0x0007e6000c101b24 */
[----:B------:R-:W-:Y:S02]  /*10880*/  @!P6 LEA.HI.X R15, R15, R8, R9, 0x2, P5 ;  /* 0x000000080f0fe211 */ /* 0x000fe400028f1409 */
[----:B------:R-:W-:-:S02]  /*10890*/  SHF.R.S32.HI R9, RZ, 0x1f, R19 ;  /* 0x0000001fff097819 */ /* 0x000fc40000011413 */
[C---:B------:R-:W-:Y:S01]  /*108a0*/  @!P1 LEA R18, P5, R19.reuse, R7, 0x2 ;  /* 0x0000000713129211 */ /* 0x040fe200078a10ff */
[----:B------:R3:W-:Y:S03]  /*108b0*/  @!P6 ST.E.64 desc[UR36][R14.64], R144 ;  /* 0x000000900e00e985 */ /* 0x0007e6000c101b24 */
[----:B------:R-:W-:-:S05]  /*108c0*/  @!P1 LEA.HI.X R19, R19, R8, R9, 0x2, P5 ;  /* 0x0000000813139211 */ /* 0x000fca00028f1409 */
[----:B------:R3:W-:Y:S04]  /*108d0*/  @!P1 ST.E.64 desc[UR36][R18.64], R148 ;  /* 0x0000009412009985 */ /* 0x0007e8000c101b24 */
.L_x_1318:
[----:B------:R-:W-:Y:S05]  /*108e0*/  BSYNC B1 ;  /* 0x0000000000017941 */ /* 0x000fea0003800000 */
.L_x_1317:
[----:B---3--:R0:W3:Y:S04]  /*108f0*/  SHFL.IDX PT, R14, R6, 0x1, 0x1c1f ;  /* 0x003c1f00060e7f89 */ /* 0x0080e800000e0000 */
[----:B------:R-:W4:Y:S01]  /*10900*/  SHFL.IDX PT, R0, R0, 0x1, 0x1c1f ;  /* 0x003c1f0000007f89 */ /* 0x000f2200000e0000 */
[----:B------:R-:W-:Y:S05]  /*10910*/  @P0 BRA `(.L_x_1316) ;  /* 0x0000001800200947 */ /* 0x000fea0003800000 */
[----:B------:R-:W-:Y:S01]  /*10920*/  ULDC UR4, c[0x0][0xac8] ;  /* 0x0002b20000047ab9 */ /* 0x000fe20000000800 */
[C---:B------:R-:W-:Y:S01]  /*10930*/  VIADD R21, R17.reuse, 0xd8 ;  /* 0x000000d811157836 */ /* 0x040fe20000000000 */
[C---:B------:R-:W-:Y:S01]  /*10940*/  ISETP.GE.AND P4, PT, R17.reuse, UR4, PT ;  /* 0x0000000411007c0c */ /* 0x040fe2000bf86270 */
[----:B------:R-:W-:Y:S01]  /*10950*/  VIADD R19, R17, 0xe8 ;  /* 0x000000e811137836 */ /* 0x000fe20000000000 */
[----:B------:R-:W-:Y:S01]  /*10960*/  ISETP.GE.AND P2, PT, R177, UR4, PT ;  /* 0x00000004b1007c0c */ /* 0x000fe2000bf46270 */
[----:B------:R-:W-:Y:S01]  /*10970*/  VIADD R15, R17, 0xf0 ;  /* 0x000000f0110f7836 */ /* 0x000fe20000000000 */
[----:B------:R-:W-:Y:S02]  /*10980*/  ISETP.GE.AND P1, PT, R175, UR4, PT ;  /* 0x00000004af007c0c */ /* 0x000fe4000bf26270 */
[----:B------:R-:W-:-:S07]  /*10990*/  ISETP.GE.AND P0, PT, R173, UR4, PT ;  /* 0x00000004ad007c0c */ /* 0x000fce000bf06270 */
[-C--:B----4-:R-:W-:Y:S02]  /*109a0*/  @!P4 LEA R2, P3, R17, R0.reuse, 0x2 ;  /* 0x000000001102c211 */ /* 0x090fe400078610ff */
[----:B------:R-:W-:Y:S02]  /*109b0*/  @!P2 LEA R4, P6, R177, R0, 0x2 ;  /* 0x00000000b104a211 */ /* 0x000fe400078c10ff */
[----:B---3--:R-:W-:Y:S02]  /*109c0*/  @!P4 LEA.HI.X R3, R17, R14, R179, 0x2, P3 ;  /* 0x0000000e1103c211 */ /* 0x008fe400018f14b3 */
[----:B------:R-:W-:Y:S02]  /*109d0*/  ISETP.GE.AND P3, PT, R229, UR4, PT ;  /* 0x00000004e5007c0c */ /* 0x000fe4000bf66270 */
[----:B0-----:R-:W-:Y:S01]  /*109e0*/  @!P1 LEA R6, P5, R175, R0, 0x2 ;  /* 0x00000000af069211 */ /* 0x001fe200078a10ff */
[----:B------:R0:W-:Y:S01]  /*109f0*/  @!P4 ST.E.64 desc[UR36][R2.64], R26 ;  /* 0x0000001a0200c985 */ /* 0x0001e2000c101b24 */
[----:B------:R-:W-:-:S02]  /*10a00*/  @!P2 LEA.HI.X R5, R177, R14, R178, 0x2, P6 ;  /* 0x0000000eb105a211 */ /* 0x000fc400030f14b2 */
[----:B------:R-:W-:Y:S02]  /*10a10*/  ISETP.GE.AND P4, PT, R228, UR4, PT ;  /* 0x00000004e4007c0c */ /* 0x000fe4000bf86270 */
[----:B--2---:R-:W-:Y:S01]  /*10a20*/  @!P0 LEA R8, P6, R173, R0, 0x2 ;  /* 0x00000000ad088211 */ /* 0x004fe200078c10ff */
[----:B------:R2:W-:Y:S01]  /*10a30*/  @!P2 ST.E.64 desc[UR36][R4.64], R30 ;  /* 0x0000001e0400a985 */ /* 0x0005e2000c101b24 */
[-C--:B-1----:R-:W-:Y:S02]  /*10a40*/  @!P1 LEA.HI.X R7, R175, R14.reuse, R176, 0x2, P5 ;  /* 0x0000000eaf079211 */ /* 0x082fe400028f14b0 */
[----:B------:R-:W-:Y:S02]  /*10a50*/  ISETP.GE.AND P5, PT, R227, UR4, PT ;  /* 0x00000004e3007c0c */ /* 0x000fe4000bfa6270 */
[----:B------:R-:W-:Y:S01]  /*10a60*/  @!P0 LEA.HI.X R9, R173, R14, R174, 0x2, P6 ;  /* 0x0000000ead098211 */ /* 0x000fe200030f14ae */
[----:B------:R1:W-:Y:S01]  /*10a70*/  @!P1 ST.E.64 desc[UR36][R6.64], R34 ;  /* 0x0000002206009985 */ /* 0x0003e2000c101b24 */
[----:B------:R-:W-:-:S02]  /*10a80*/  ISETP.GE.AND P1, PT, R223, UR4, PT ;  /* 0x00000004df007c0c */ /* 0x000fc4000bf26270 */
[CC--:B0-----:R-:W-:Y:S01]  /*10a90*/  @!P3 LEA R2, P6, R229.reuse, R0.reuse, 0x2 ;  /* 0x00000000e502b211 */ /* 0x0c1fe200078c10ff */
[----:B------:R0:W-:Y:S01]  /*10aa0*/  @!P0 ST.E.64 desc[UR36][R8.64], R38 ;  /* 0x0000002608008985 */ /* 0x0001e2000c101b24 */
[----:B------:R-:W-:Y:S02]  /*10ab0*/  ISETP.GE.AND P0, PT, R226, UR4, PT ;  /* 0x00000004e2007c0c */ /* 0x000fe4000bf06270 */
[C---:B------:R-:W-:Y:S02]  /*10ac0*/  @!P4 LEA R10, P2, R228.reuse, R0, 0x2 ;  /* 0x00000000e40ac211 */ /* 0x040fe400078410ff */
[----:B------:R-:W-:Y:S02]  /*10ad0*/  @!P3 LEA.HI.X R3, R229, R14, R172, 0x2, P6 ;  /* 0x0000000ee503b211 */ /* 0x000fe400030f14ac */
[----:B------:R-:W-:Y:S02]  /*10ae0*/  @!P5 LEA R12, P6, R227, R0, 0x2 ;  /* 0x00000000e30cd211 */ /* 0x000fe400078c10ff */
[----:B------:R-:W-:Y:S01]  /*10af0*/  @!P4 LEA.HI.X R11, R228, R14, R171, 0x2, P2 ;  /* 0x0000000ee40bc211 */ /* 0x000fe200010f14ab */
[----:B------:R3:W-:Y:S01]  /*10b00*/  @!P3 ST.E.64 desc[UR36][R2.64], R42 ;  /* 0x0000002a0200b985 */ /* 0x0007e2000c101b24 */
[----:B------:R-:W-:-:S02]  /*10b10*/  ISETP.GE.AND P2, PT, R222, UR4, PT ;  /* 0x00000004de007c0c */ /* 0x000fc4000bf46270 */
[----:B------:R-:W-:Y:S01]  /*10b20*/  @!P5 LEA.HI.X R13, R227, R14, R170, 0x2, P6 ;  /* 0x0000000ee30dd211 */ /* 0x000fe200030f14aa */
[----:B------:R4:W-:Y:S01]  /*10b30*/  @!P4 ST.E.64 desc[UR36][R10.64], R46 ;  /* 0x0000002e0a00c985 */ /* 0x0009e2000c101b24 */
[CC--:B--2---:R-:W-:Y:S02]  /*10b40*/  @!P0 LEA R4, P4, R226.reuse, R0.reuse, 0x2 ;  /* 0x00000000e2048211 */ /* 0x0c4fe400078810ff */
[----:B------:R-:W-:Y:S01]  /*10b50*/  ISETP.GE.AND P3, PT, R221, UR4, PT ;  /* 0x00000004dd007c0c */ /* 0x000fe2000bf66270 */
[----:B------:R2:W-:Y:S01]  /*10b60*/  @!P5 ST.E.64 desc[UR36][R12.64], R50 ;  /* 0x000000320c00d985 */ /* 0x0005e2000c101b24 */
[----:B-1----:R-:W-:Y:S02]  /*10b70*/  @!P1 LEA R6, P5, R223, R0, 0x2 ;  /* 0x00000000df069211 */ /* 0x002fe400078a10ff */
[----:B------:R-:W-:Y:S02]  /*10b80*/  @!P0 LEA.HI.X R5, R226, R14, R169, 0x2, P4 ;  /* 0x0000000ee2058211 */ /* 0x000fe400020f14a9 */
[----:B------:R-:W-:-:S02]  /*10b90*/  ISETP.GE.AND P4, PT, R220, UR4, PT ;  /* 0x00000004dc007c0c */ /* 0x000fc4000bf86270 */
[----:B------:R-:W-:Y:S01]  /*10ba0*/  @!P1 LEA.HI.X R7, R223, R14, R168, 0x2, P5 ;  /* 0x0000000edf079211 */ /* 0x000fe200028f14a8 */
[----:B------:R-:W-:Y:S01]  /*10bb0*/  @!P0 ST.E.64 desc[UR36][R4.64], R54 ;  /* 0x0000003604008985 */ /* 0x000fe2000c101b24 */
[----:B------:R-:W-:Y:S02]  /*10bc0*/  ISETP.GE.AND P5, PT, R219, UR4, PT ;  /* 0x00000004db007c0c */ /* 0x000fe4000bfa6270 */
[C---:B0-----:R-:W-:Y:S01]  /*10bd0*/  @!P2 LEA R8, P6, R222.reuse, R0, 0x2 ;  /* 0x00000000de08a211 */ /* 0x041fe200078c10ff */
[----:B------:R0:W-:Y:S01]  /*10be0*/  @!P1 ST.E.64 desc[UR36][R6.64], R58 ;  /* 0x0000003a06009985 */ /* 0x0001e2000c101b24 */
[----:B------:R-:W-:Y:S02]  /*10bf0*/  ISETP.GE.AND P1, PT, R217, UR4, PT ;  /* 0x00000004d9007c0c */ /* 0x000fe4000bf26270 */
[----:B------:R-:W-:Y:S02]  /*10c00*/  @!P2 LEA.HI.X R9, R222, R14, R167, 0x2, P6 ;  /* 0x0000000ede09a211 */ /* 0x000fe400030f14a7 */
[----:B---3--:R-:W-:-:S02]  /*10c10*/  @!P3 LEA R2, P6, R221, R0, 0x2 ;  /* 0x00000000dd02b211 */ /* 0x008fc400078c10ff */
[----:B----4-:R-:W-:Y:S01]  /*10c20*/  @!P4 LEA R10, P0, R220, R0, 0x2 ;  /* 0x00000000dc0ac211 */ /* 0x010fe200078010ff */
[----:B------:R1:W-:Y:S01]  /*10c30*/  @!P2 ST.E.64 desc[UR36][R8.64], R62 ;  /* 0x0000003e0800a985 */ /* 0x0003e2000c101b24 */
[----:B------:R-:W-:Y:S02]  /*10c40*/  ISETP.GE.AND P2, PT, R218, UR4, PT ;  /* 0x00000004da007c0c */ /* 0x000fe4000bf46270 */
[----:B------:R-:W-:Y:S02]  /*10c50*/  @!P3 LEA.HI.X R3, R221, R14, R166, 0x2, P6 ;  /* 0x0000000edd03b211 */ /* 0x000fe400030f14a6 */
[C---:B--2---:R-:W-:Y:S02]  /*10c60*/  @!P5 LEA R12, P6, R219.reuse, R0, 0x2 ;  /* 0x00000000db0cd211 */ /* 0x044fe400078c10ff */
[-C--:B------:R-:W-:Y:S01]  /*10c70*/  @!P4 LEA.HI.X R11, R220, R14.reuse, R165, 0x2, P0 ;  /* 0x0000000edc0bc211 */ /* 0x080fe200000f14a5 */
[----:B------:R2:W-:Y:S01]  /*10c80*/  @!P3 ST.E.64 desc[UR36][R2.64], R66 ;  /* 0x000000420200b985 */ /* 0x0005e2000c101b24 */
[----:B------:R-:W-:-:S02]  /*10c90*/  @!P5 LEA.HI.X R13, R219, R14, R164, 0x2, P6 ;  /* 0x0000000edb0dd211 */ /* 0x000fc400030f14a4 */
[----:B------:R-:W-:Y:S01]  /*10ca0*/  ISETP.GE.AND P0, PT, R216, UR4, PT ;  /* 0x00000004d8007c0c */ /* 0x000fe2000bf06270 */
[----:B------:R3:W-:Y:S01]  /*10cb0*/  @!P4 ST.E.64 desc[UR36][R10.64], R70 ;  /* 0x000000460a00c985 */ /* 0x0007e2000c101b24 */
[-C--:B0-----:R-:W-:Y:S02]  /*10cc0*/  @!P1 LEA R6, P3, R217, R0.reuse, 0x2 ;  /* 0x00000000d9069211 */ /* 0x081fe400078610ff */
[C---:B------:R-:W-:Y:S01]  /*10cd0*/  @!P2 LEA R4, P6, R218.reuse, R0, 0x2 ;  /* 0x00000000da04a211 */ /* 0x040fe200078c10ff */
[----:B------:R0:W-:Y:S01]  /*10ce0*/  @!P5 ST.E.64 desc[UR36][R12.64], R74 ;  /* 0x0000004a0c00d985 */ /* 0x0001e2000c101b24 */
[----:B------:R-:W-:Y:S02]  /*10cf0*/  ISETP.GE.AND P5, PT, R215, UR4, PT ;  /* 0x00000004d7007c0c */ /* 0x000fe4000bfa6270 */
[-C--:B------:R-:W-:Y:S02]  /*10d00*/  @!P2 LEA.HI.X R5, R218, R14.reuse, R163, 0x2, P6 ;  /* 0x0000000eda05a211 */ /* 0x080fe400030f14a3 */
[----:B------:R-:W-:-:S02]  /*10d10*/  @!P1 LEA.HI.X R7, R217, R14, R162, 0x2, P3 ;  /* 0x0000000ed9079211 */ /* 0x000fc400018f14a2 */
[----:B------:R-:W-:Y:S01]  /*10d20*/  ISETP.GE.AND P4, PT, R214, UR4, PT ;  /* 0x00000004d6007c0c */ /* 0x000fe2000bf86270 */
[----:B------:R-:W-:Y:S01]  /*10d30*/  @!P2 ST.E.64 desc[UR36][R4.64], R78 ;  /* 0x0000004e0400a985 */ /* 0x000fe2000c101b24 */
[----:B------:R-:W-:Y:S02]  /*10d40*/  ISETP.GE.AND P3, PT, R213, UR4, PT ;  /* 0x00000004d5007c0c */ /* 0x000fe4000bf66270 */
[-C--:B-1----:R-:W-:Y:S01]  /*10d50*/  @!P0 LEA R8, P6, R216, R0.reuse, 0x2 ;  /* 0x00000000d8088211 */ /* 0x082fe200078c10ff */
[----:B------:R1:W-:Y:S01]  /*10d60*/  @!P1 ST.E.64 desc[UR36][R6.64], R82 ;  /* 0x0000005206009985 */ /* 0x0003e2000c101b24 */
[----:B------:R-:W-:Y:S02]  /*10d70*/  ISETP.GE.AND P2, PT, R212, UR4, PT ;  /* 0x00000004d4007c0c */ /* 0x000fe4000bf46270 */
[----:B--2---:R-:W-:Y:S02]  /*10d80*/  @!P5 LEA R2, P1, R215, R0, 0x2 ;  /* 0x00000000d702d211 */ /* 0x004fe400078210ff */
[----:B------:R-:W-:-:S02]  /*10d90*/  @!P0 LEA.HI.X R9, R216, R14, R161, 0x2, P6 ;  /* 0x0000000ed8098211 */ /* 0x000fc400030f14a1 */
[----:B------:R-:W-:Y:S02]  /*10da0*/  @!P5 LEA.HI.X R3, R215, R14, R160, 0x2, P1 ;  /* 0x0000000ed703d211 */ /* 0x000fe400008f14a0 */
[----:B------:R-:W-:Y:S01]  /*10db0*/  ISETP.GE.AND P1, PT, R211, UR4, PT ;  /* 0x00000004d3007c0c */ /* 0x000fe2000bf26270 */
[----:B------:R2:W-:Y:S01]  /*10dc0*/  @!P0 ST.E.64 desc[UR36][R8.64], R86 ;  /* 0x0000005608008985 */ /* 0x0005e2000c101b24 */
[CC--:B---3--:R-:W-:Y:S02]  /*10dd0*/  @!P4 LEA R10, P0, R214.reuse, R0.reuse, 0x2 ;  /* 0x00000000d60ac211 */ /* 0x0c8fe400078010ff */
[----:B0-----:R-:W-:Y:S01]  /*10de0*/  @!P3 LEA R12, P6, R213, R0, 0x2 ;  /* 0x00000000d50cb211 */ /* 0x001fe200078c10ff */
[----:B------:R-:W-:Y:S01]  /*10df0*/  @!P5 ST.E.64 desc[UR36][R2.64], R90 ;  /* 0x0000005a0200d985 */ /* 0x000fe2000c101b24 */
[----:B------:R-:W-:Y:S02]  /*10e00*/  @!P4 LEA.HI.X R11, R214, R14, R159, 0x2, P0 ;  /* 0x0000000ed60bc211 */ /* 0x000fe400000f149f */
[----:B------:R-:W-:-:S02]  /*10e10*/  ISETP.GE.AND P0, PT, R210, UR4, PT ;  /* 0x00000004d2007c0c */ /* 0x000fc4000bf06270 */
[----:B------:R-:W-:Y:S01]  /*10e20*/  @!P3 LEA.HI.X R13, R213, R14, R158, 0x2, P6 ;  /* 0x0000000ed50db211 */ /* 0x000fe200030f149e */
[----:B------:R0:W-:Y:S01]  /*10e30*/  @!P4 ST.E.64 desc[UR36][R10.64], R94 ;  /* 0x0000005e0a00c985 */ /* 0x0001e2000c101b24 */
[----:B------:R-:W-:Y:S02]  /*10e40*/  ISETP.GE.AND P5, PT, R209, UR4, PT ;  /* 0x00000004d1007c0c */ /* 0x000fe4000bfa6270 */
[CC--:B-1----:R-:W-:Y:S01]  /*10e50*/  @!P1 LEA R6, P4, R211.reuse, R0.reuse, 0x2 ;  /* 0x00000000d3069211 */ /* 0x0c2fe200078810ff */
[----:B------:R1:W-:Y:S01]  /*10e60*/  @!P3 ST.E.64 desc[UR36][R12.64], R98 ;  /* 0x000000620c00b985 */ /* 0x0003e2000c101b24 */
[----:B------:R-:W-:Y:S02]  /*10e70*/  @!P2 LEA R4, P6, R212, R0, 0x2 ;  /* 0x00000000d404a211 */ /* 0x000fe400078c10ff */
[----:B------:R-:W-:Y:S02]  /*10e80*/  ISETP.GE.AND P3, PT, R208, UR4, PT ;  /* 0x00000004d0007c0c */ /* 0x000fe4000bf66270 */
[----:B------:R-:W-:-:S02]  /*10e90*/  @!P1 LEA.HI.X R7, R211, R14, R156, 0x2, P4 ;  /* 0x0000000ed3079211 */ /* 0x000fc400020f149c */
[----:B------:R-:W-:Y:S02]  /*10ea0*/  ISETP.GE.AND P4, PT, R207, UR4, PT ;  /* 0x00000004cf007c0c */ /* 0x000fe4000bf86270 */
[----:B------:R-:W-:Y:S02]  /*10eb0*/  @!P2 LEA.HI.X R5, R212, R14, R157, 0x2, P6 ;  /* 0x0000000ed405a211 */ /* 0x000fe400030f149d */
[----:B--2---:R-:W-:-:S03]  /*10ec0*/  @!P0 LEA R8, P6, R210, R0, 0x2 ;  /* 0x00000000d2088211 */ /* 0x004fc600078c10ff */
[----:B------:R2:W-:Y:S01]  /*10ed0*/  @!P2 ST.E.64 desc[UR36][R4.64], R102 ;  /* 0x000000660400a985 */ /* 0x0005e2000c101b24 */
[----:B------:R-:W-:Y:S02]  /*10ee0*/  @!P0 LEA.HI.X R9, R210, R14, R155, 0x2, P6 ;  /* 0x0000000ed2098211 */ /* 0x000fe400030f149b */
[CC--:B0-----:R-:W-:Y:S01]  /*10ef0*/  @!P3 LEA R10, P2, R208.reuse, R0.reuse, 0x2 ;  /* 0x00000000d00ab211 */ /* 0x0c1fe200078410ff */
[----:B------:R-:W-:Y:S01]  /*10f00*/  @!P1 ST.E.64 desc[UR36][R6.64], R106 ;  /* 0x0000006a06009985 */ /* 0x000fe2000c101b24 */
[C---:B------:R-:W-:Y:S02]  /*10f10*/  @!P5 LEA R2, P1, R209.reuse, R0, 0x2 ;  /* 0x00000000d102d211 */ /* 0x040fe400078210ff */
[-C--:B------:R-:W-:Y:S01]  /*10f20*/  @!P3 LEA.HI.X R11, R208, R14.reuse, R153, 0x2, P2 ;  /* 0x0000000ed00bb211 */ /* 0x080fe200010f1499 */
[----:B------:R0:W-:Y:S01]  /*10f30*/  @!P0 ST.E.64 desc[UR36][R8.64], R110 ;  /* 0x0000006e08008985 */ /* 0x0001e2000c101b24 */
[----:B------:R-:W-:Y:S02]  /*10f40*/  @!P5 LEA.HI.X R3, R209, R14, R154, 0x2, P1 ;  /* 0x0000000ed103d211 */ /* 0x000fe400008f149a */
[----:B------:R-:W-:-:S02]  /*10f50*/  ISETP.GE.AND P0, PT, R203, UR4, PT ;  /* 0x00000004cb007c0c */ /* 0x000fc4000bf06270 */
[----:B-1----:R-:W-:Y:S01]  /*10f60*/  @!P4 LEA R12, P1, R207, R0, 0x2 ;  /* 0x00000000cf0cc211 */ /* 0x002fe200078210ff */
[----:B------:R1:W-:Y:S01]  /*10f70*/  @!P5 ST.E.64 desc[UR36][R2.64], R114 ;  /* 0x000000720200d985 */ /* 0x0003e2000c101b24 */
[----:B------:R-:W-:Y:S02]  /*10f80*/  ISETP.GE.AND P2, PT, R21, UR4, PT ;  /* 0x0000000415007c0c */ /* 0x000fe4000bf46270 */
[----:B------:R-:W-:Y:S01]  /*10f90*/  @!P4 LEA.HI.X R13, R207, R14, R152, 0x2, P1 ;  /* 0x0000000ecf0dc211 */ /* 0x000fe200008f1498 */
[----:B------:R3:W-:Y:S01]  /*10fa0*/  @!P3 ST.E.64 desc[UR36][R10.64], R118 ;  /* 0x000000760a00b985 */ /* 0x0007e2000c101b24 */
[----:B------:R-:W-:Y:S02]  /*10fb0*/  ISETP.GE.AND P1, PT, R206, UR4, PT ;  /* 0x00000004ce007c0c */ /* 0x000fe4000bf26270 */
[----:B--2---:R-:W-:Y:S01]  /*10fc0*/  SHF.R.S32.HI R5, RZ, 0x1f, R203 ;  /* 0x0000001fff057819 */ /* 0x004fe200000114cb */
[----:B0-----:R-:W-:Y:S01]  /*10fd0*/  VIADD R9, R17, 0xe0 ;  /* 0x000000e011097836 */ /* 0x001fe20000000000 */
[----:B------:R0:W-:Y:S01]  /*10fe0*/  @!P4 ST.E.64 desc[UR36][R12.64], R122 ;  /* 0x0000007a0c00c985 */ /* 0x0001e2000c101b24 */
[----:B------:R-:W-:-:S02]  /*10ff0*/  @!P0 LEA R4, P6, R203, R0, 0x2 ;  /* 0x00000000cb048211 */ /* 0x000fc400078c10ff */
[----:B------:R-:W-:Y:S02]  /*11000*/  ISETP.GE.AND P3, PT, R19, UR4, PT ;  /* 0x0000000413007c0c */ /* 0x000fe4000bf66270 */
[----:B------:R-:W-:Y:S02]  /*11010*/  ISETP.GE.AND P4, PT, R9, UR4, PT ;  /* 0x0000000409007c0c */ /* 0x000fe4000bf86270 */
[----:B-1----:R-:W-:Y:S02]  /*11020*/  SHF.R.S32.HI R3, RZ, 0x1f, R21 ;  /* 0x0000001fff037819 */ /* 0x002fe40000011415 */
[----:B------:R-:W-:Y:S02]  /*11030*/  @!P2 LEA R6, P5, R21, R0, 0x2 ;  /* 0x000000001506a211 */ /* 0x000fe400078a10ff */
[----:B------:R-:W-:Y:S02]  /*11040*/  @!P0 LEA.HI.X R5, R203, R14, R5, 0x2, P6 ;  /* 0x0000000ecb058211 */ /* 0x000fe400030f1405 */
[----:B------:R-:W-:-:S02]  /*11050*/  @!P1 LEA R2, P6, R206, R0, 0x2 ;  /* 0x00000000ce029211 */ /* 0x000fc400078c10ff */
[-C--:B------:R-:W-:Y:S02]  /*11060*/  @!P2 LEA.HI.X R7, R21, R14.reuse, R3, 0x2, P5 ;  /* 0x0000000e1507a211 */ /* 0x080fe400028f1403 */
[----:B------:R-:W-:Y:S02]  /*11070*/  ISETP.GE.AND P5, PT, R15, UR4, PT ;  /* 0x000000040f007c0c */ /* 0x000fe4000bfa6270 */
[----:B------:R-:W-:Y:S02]  /*11080*/  @!P1 LEA.HI.X R3, R206, R14, R22, 0x2, P6 ;  /* 0x0000000ece039211 */ /* 0x000fe400030f1416 */
[----:B---3--:R-:W-:Y:S02]  /*11090*/  SHF.R.S32.HI R10, RZ, 0x1f, R9 ;  /* 0x0000001fff0a7819 */ /* 0x008fe40000011409 */
[----:B------:R-:W-:Y:S01]  /*110a0*/  @!P4 LEA R8, P6, R9, R0, 0x2 ;  /* 0x000000000908c211 */ /* 0x000fe200078c10ff */
[----:B------:R1:W-:Y:S01]  /*110b0*/  @!P1 ST.E.64 desc[UR36][R2.64], R126 ;  /* 0x0000007e02009985 */ /* 0x0003e2000c101b24 */
[----:B------:R-:W-:-:S02]  /*110c0*/  SHF.R.S32.HI R11, RZ, 0x1f, R19 ;  /* 0x0000001fff0b7819 */ /* 0x000fc40000011413 */
[----:B------:R-:W-:Y:S01]  /*110d0*/  @!P4 LEA.HI.X R9, R9, R14, R10, 0x2, P6 ;  /* 0x0000000e0909c211 */ /* 0x000fe200030f140a */
[----:B------:R1:W-:Y:S01]  /*110e0*/  @!P0 ST.E.64 desc[UR36][R4.64], R130 ;  /* 0x0000008204008985 */ /* 0x0003e2000c101b24 */
[C---:B------:R-:W-:Y:S02]  /*110f0*/  @!P3 LEA R10, P6, R19.reuse, R0, 0x2 ;  /* 0x00000000130ab211 */ /* 0x040fe400078c10ff */
[----:B0-----:R-:W-:Y:S01]  /*11100*/  SHF.R.S32.HI R13, RZ, 0x1f, R15 ;  /* 0x0000001fff0d7819 */ /* 0x001fe2000001140f */
[----:B------:R1:W-:Y:S01]  /*11110*/  @!P2 ST.E.64 desc[UR36][R6.64], R134 ;  /* 0x000000860600a985 */ /* 0x0003e2000c101b24 */
[----:B------:R-:W-:Y:S02]  /*11120*/  @!P3 LEA.HI.X R11, R19, R14, R11, 0x2, P6 ;  /* 0x0000000e130bb211 */ /* 0x000fe400030f140b */
[C---:B------:R-:W-:Y:S01]  /*11130*/  @!P5 LEA R12, P6, R15.reuse, R0, 0x2 ;  /* 0x000000000f0cd211 */ /* 0x040fe200078c10ff */
[----:B------:R1:W-:Y:S03]  /*11140*/  @!P4 ST.E.64 desc[UR36][R8.64], R138 ;  /* 0x0000008a0800c985 */ /* 0x0003e6000c101b24 */
[----:B------:R-:W-:Y:S01]  /*11150*/  @!P5 LEA.HI.X R13, R15, R14, R13, 0x2, P6 ;  /* 0x0000000e0f0dd211 */ /* 0x000fe200030f140d */
[----:B------:R1:W-:Y:S01]  /*11160*/  @!P3 ST.E.64 desc[UR36][R10.64], R142 ;  /* 0x0000008e0a00b985 */ /* 0x0003e2000c101b24 */
[----:B------:R-:W-:-:S03]  /*11170*/  VIADD R15, R17, 0xf8 ;  /* 0x000000f8110f7836 */ /* 0x000fc60000000000 */
[----:B------:R1:W-:Y:S02]  /*11180*/  @!P5 ST.E.64 desc[UR36][R12.64], R146 ;  /* 0x000000920c00d985 */ /* 0x0003e4000c101b24 */
[----:B------:R-:W-:-:S13]  /*11190*/  ISETP.GE.AND P0, PT, R15, UR4, PT ;  /* 0x000000040f007c0c */ /* 0x000fda000bf06270 */
[----:B-1----:R-:W-:Y:S05]  /*111a0*/  @P0 BRA `(.L_x_1316) ;  /* 0x0000000c00fc0947 */ /* 0x002fea0003800000 */
[----:B------:R-:W-:Y:S02]  /*111b0*/  LEA R2, P0, R15, R0, 0x2 ;  /* 0x000000000f027211 */ /* 0x000fe400078010ff */
[----:B------:R-:W-:-:S04]  /*111c0*/  SHF.R.S32.HI R0, RZ, 0x1f, R15 ;  /* 0x0000001fff007819 */ /* 0x000fc8000001140f */
[----:B------:R-:W-:-:S05]  /*111d0*/  LEA.HI.X R3, R15, R14, R0, 0x2, P0 ;  /* 0x0000000e0f037211 */ /* 0x000fca00000f1400 */
[----:B------:R0:W-:Y:S01]  /*111e0*/  ST.E.64 desc[UR36][R2.64], R150 ;  /* 0x0000009602007985 */ /* 0x0001e2000c101b24 */
[----:B------:R-:W-:Y:S05]  /*111f0*/  BRA `(.L_x_1316) ;  /* 0x0000000c00e87947 */ /* 0x000fea0003800000 */
.L_x_1307:
        /* <DEDUP_REMOVED lines=23> */
[----:B------:R-:W-:Y:S01]  /*11370*/  UISETP.NE.AND UP1, UPT, UR10, URZ, UPT ;  /* 0x0000003f0a00728c */ /* 0x000fe2000bf25270 */
[----:B------:R-:W-:Y:S01]  /*11380*/  UMOV UR4, URZ ;  /* 0x0000003f00047c82 */ /* 0x000fe20008000000 */
[----:B------:R-:W1:Y:S09]  /*11390*/  S2R R6, SR_TID.X ;  /* 0x0000000000067919 */ /* 0x000e720000002100 */
[----:B------:R-:W-:-:S02]  /*113a0*/  @!UP1 ULDC UR10, c[0x0][0xad4] ;  /* 0x0002b500000a9ab9 */ /* 0x000fc40000000800 */
[----:B------:R-:W-:Y:S02]  /*113b0*/  IMAD.U32 R202, RZ, RZ, UR10 ;  /* 0x0000000affca7e24 */ /* 0x000fe4000f8e00ff */
[----:B-1----:R-:W-:-:S05]  /*113c0*/  VIADD R7, R6, 0xffffff80 ;  /* 0xffffff8006077836 */ /* 0x002fca0000000000 */
[----:B------:R-:W-:Y:S02]  /*113d0*/  ISETP.GT.AND P0, PT, R7, 0x7f, PT ;  /* 0x0000007f0700780c */ /* 0x000fe40003f04270 */
[----:B--2---:R-:W-:Y:S01]  /*113e0*/  @P1 R2UR UR4, R8 ;  /* 0x00000000080412ca */ /* 0x004fe200000e0000 */
[----:B0-----:R-:W-:-:S14]  /*113f0*/  @P2 BRA `(.L_x_1319) ;  /* 0x0000000000102947 */ /* 0x001fdc0003800000 */
[----:B------:R-:W-:Y:S05]  /*11400*/  @!P1 BRA `(.L_x_1319) ;  /* 0x00000000000c9947 */ /* 0x000fea0003800000 */
[----:B------:R-:W2:Y:S04]  /*11410*/  LDG.E R5, desc[UR36][R2.64] ;  /* 0x0000002402057981 */ /* 0x000ea8000c1e1900 */
[----:B-----5:R-:W2:Y:S02]  /*11420*/  LDG.E R0, desc[UR36][R2.64+0x4] ;  /* 0x0000042402007981 */ /* 0x020ea4000c1e1900 */
[----:B--2---:R-:W-:-:S07]  /*11430*/  IMAD.IADD R0, R0, 0x1, -R5 ;  /* 0x0000000100007824 */ /* 0x004fce00078e0a05 */
.L_x_1319:
[----:B------:R-:W-:Y:S01]  /*11440*/  R2UR UR8, R9 ;  /* 0x00000000090872ca */ /* 0x000fe200000e0000 */
[----:B------:R-:W-:Y:S01]  /*11450*/  USHF.R.S32.HI UR21, URZ, 0x1f, UR4 ;  /* 0x0000001f3f157899 */ /* 0x000fe20008011404 */
[----:B------:R-:W-:Y:S11]  /*11460*/  BSSY B1, `(.L_x_1320) ;  /* 0x000003c000017945 */ /* 0x000ff60003800000 */
[----:B------:R-:W-:-:S02]  /*11470*/  USHF.R.S32.HI UR13, URZ, 0x1f, UR8 ;  /* 0x0000001f3f0d7899 */ /* 0x000fc40008011408 */
[----:B------:R-:W-:Y:S02]  /*11480*/  USEL UR12, UR8, URZ, !UP0 ;  /* 0x0000003f080c7287 */ /* 0x000fe4000c000000 */
[----:B------:R-:W-:Y:S01]  /*11490*/  USEL UR13, UR13, URZ, !UP0 ;  /* 0x0000003f0d0d7287 */ /* 0x000fe2000c000000 */
[----:B------:R-:W-:Y:S11]  /*114a0*/  @P0 BRA `(.L_x_1321) ;  /* 0x0000000000dc0947 */ /* 0x000ff60003800000 */
[----:B------:R-:W0:Y:S01]  /*114b0*/  LDC R9, c[0x0][0xbe8] ;  /* 0x0002fa00ff097b82 */ /* 0x000e220000000800 */
[----:B------:R-:W-:-:S05]  /*114c0*/  IMAD.U32 R3, RZ, RZ, UR60 ;  /* 0x0000003cff037e24 */ /* 0x000fca000f8e00ff */
[----:B------:R-:W-:Y:S01]  /*114d0*/  IADD3 R4, R3, -0x80, R6 ;  /* 0xffffff8003047810 */ /* 0x000fe20007ffe006 */
[----:B0----5:R-:W-:-:S05]  /*114e0*/  IMAD R2, R0, R9, RZ ;  /* 0x0000000900027224 */ /* 0x021fca00078e02ff */
        /* <DEDUP_REMOVED lines=51> */
.L_x_1321:
[----:B------:R-:W-:Y:S05]  /*11820*/  BSYNC B1 ;  /* 0x0000000000017941 */ /* 0x000fea0003800000 */
.L_x_1320:
[----:B------:R-:W-:-:S13]  /*11830*/  R2UR UR8, R202 ;  /* 0x00000000ca0872ca */ /* 0x000fda00000e0000 */
[----:B------:R-:W-:-:S06]  /*11840*/  UISETP.GT.AND UP0, UPT, UR8, 0x1, UPT ;  /* 0x000000010800788c */ /* 0x000fcc000bf04270 */
[----:B------:R-:W-:-:S13]  /*11850*/  PLOP3.LUT P0, PT, PT, PT, UP0, 0x80, 0x0 ;  /* 0x000000000000781c */ /* 0x000fda0003f0f008 */
[----:B------:R-:W-:Y:S05]  /*11860*/  @P0 BRA `(.L_x_1316) ;  /* 0x00000008004c0947 */ /* 0x000fea0003800000 */
[----:B------:R-:W2:Y:S01]  /*11870*/  LDL R6, [R1+0xc] ;  /* 0x00000c0001067983 */ /* 0x000ea20000100800 */
[----:B------:R-:W1:Y:S01]  /*11880*/  LDC R11, c[0x0][0xbe8] ;  /* 0x0002fa00ff0b7b82 */ /* 0x000e620000000800 */
[----:B------:R-:W-:Y:S01]  /*11890*/  ULDC.64 UR14, c[0x0][0xaa0] ;  /* 0x0002a800000e7ab9 */ /* 0x000fe20000000a00 */
[----:B------:R-:W-:Y:S01]  /*118a0*/  R2UR UR16, R205 ;  /* 0x00000000cd1072ca */ /* 0x000fe200000e0000 */
[----:B------:R-:W-:Y:S01]  /*118b0*/  UIMAD UR10, UR21, UR14, URZ ;  /* 0x0000000e150a72a4 */ /* 0x000fe2000f8e023f */
[----:B------:R-:W-:Y:S01]  /*118c0*/  BSSY B1, `(.L_x_1322) ;  /* 0x000004b000017945 */ /* 0x000fe20003800000 */
[----:B------:R-:W-:Y:S02]  /*118d0*/  UIMAD.WIDE.U32 UR8, UR4, UR14, URZ ;  /* 0x0000000e040872a5 */ /* 0x000fe4000f8e003f */
[----:B------:R-:W-:-:S04]  /*118e0*/  UIMAD UR10, UR4, UR15, UR10 ;  /* 0x0000000f040a72a4 */ /* 0x000fc8000f8e020a */
[----:B------:R-:W-:-:S03]  /*118f0*/  UIADD3 UR9, UR9, UR10, URZ ;  /* 0x0000000a09097290 */ /* 0x000fc6000fffe03f */
[----:B------:R-:W-:Y:S02]  /*11900*/  ULDC.64 UR10, c[0x0][0xae8] ;  /* 0x0002ba00000a7ab9 */ /* 0x000fe40000000a00 */
[----:B------:R-:W-:-:S04]  /*11910*/  UIMAD.WIDE.U32 UR8, UR16, UR10, UR8 ;  /* 0x0000000a100872a5 */ /* 0x000fc8000f8e0008 */
[----:B------:R-:W-:-:S03]  /*11920*/  UIMAD UR9, UR16, UR11, UR9 ;  /* 0x0000000b100972a4 */ /* 0x000fc6000f8e0209 */
[----:B------:R-:W-:Y:S01]  /*11930*/  ULDC.64 UR10, c[0x0][0xaf0] ;  /* 0x0002bc00000a7ab9 */ /* 0x000fe20000000a00 */
[----:B-1----:R-:W-:Y:S01]  /*11940*/  ISETP.NE.AND P0, PT, R11, 0x1, PT ;  /* 0x000000010b00780c */ /* 0x002fe20003f05270 */
[----:B------:R-:W-:-:S04]  /*11950*/  UIMAD UR13, UR13, UR10, URZ ;  /* 0x0000000a0d0d72a4 */ /* 0x000fc8000f8e023f */
[----:B------:R-:W-:Y:S02]  /*11960*/  UIMAD UR4, UR12, UR11, UR13 ;  /* 0x0000000b0c0472a4 */ /* 0x000fe4000f8e020d */
[----:B------:R-:W-:-:S03]  /*11970*/  UIMAD.WIDE.U32 UR12, UR12, UR10, UR8 ;  /* 0x0000000a0c0c72a5 */ /* 0x000fc6000f8e0008 */
[----:B------:R-:W-:Y:S01]  /*11980*/  ULDC.64 UR8, c[0x0][0xae0] ;  /* 0x0002b80000087ab9 */ /* 0x000fe20000000a00 */
[----:B------:R-:W-:Y:S02]  /*11990*/  UIADD3 UR4, UR13, UR4, URZ ;  /* 0x000000040d047290 */ /* 0x000fe4000fffe03f */
[----:B0-----:R-:W0:Y:S08]  /*119a0*/  @P0 LDC R3, c[0x0][0xbec] ;  /* 0x0002fb00ff030b82 */ /* 0x001e300000000800 */
[----:B------:R-:W1:Y:S01]  /*119b0*/  @P0 LDC R7, c[0x0][0xbf0] ;  /* 0x0002fc00ff070b82 */ /* 0x000e620000000800 */
[----:B--2---:R-:W-:-:S02]  /*119c0*/  IMAD R2, R201, 0x20, R6 ;  /* 0x00000020c9027824 */ /* 0x004fc400078e0206 */
[----:B------:R-:W-:Y:S02]  /*119d0*/  VIADD R6, R6, UR60 ;  /* 0x0000003c06067c36 */ /* 0x000fe40008000000 */
[----:B------:R-:W-:-:S04]  /*119e0*/  VIADD R4, R2, UR60 ;  /* 0x0000003c02047c36 */ /* 0x000fc80008000000 */
[----:B0-----:R-:W-:-:S04]  /*119f0*/  @P0 IMAD.HI.U32 R2, R4, R3, RZ ;  /* 0x0000000304020227 */ /* 0x001fc800078e00ff */
[----:B------:R-:W-:Y:S01]  /*11a00*/  IMAD.MOV.U32 R5, RZ, RZ, R4 ;  /* 0x000000ffff057224 */ /* 0x000fe200078e0004 */
[----:B-1----:R-:W-:Y:S01]  /*11a10*/  @P0 SHF.R.U32.HI R5, RZ, R7, R2 ;  /* 0x00000007ff050219 */ /* 0x002fe20000011602 */
[----:B------:R-:W-:Y:S02]  /*11a20*/  IMAD.U32 R3, RZ, RZ, UR13 ;  /* 0x0000000dff037e24 */ /* 0x000fe4000f8e00ff */
[----:B------:R-:W-:Y:S01]  /*11a30*/  IMAD.U32 R3, RZ, RZ, UR4 ;  /* 0x00000004ff037e24 */ /* 0x000fe2000f8e00ff */
[--C-:B------:R-:W-:Y:S01]  /*11a40*/  SHF.R.S32.HI R2, RZ, 0x1f, R5.reuse ;  /* 0x0000001fff027819 */ /* 0x100fe20000011405 */
[----:B------:R-:W-:-:S04]  /*11a50*/  IMAD.MOV R7, RZ, RZ, -R5 ;  /* 0x000000ffff077224 */ /* 0x000fc800078e0a05 */
[----:B------:R-:W-:Y:S02]  /*11a60*/  IMAD R7, R11, R7, R4 ;  /* 0x000000070b077224 */ /* 0x000fe400078e0204 */
[----:B------:R-:W-:Y:S02]  /*11a70*/  IMAD R4, R2, UR8, RZ ;  /* 0x0000000802047c24 */ /* 0x000fe4000f8e02ff */
[----:B------:R-:W-:Y:S02]  /*11a80*/  IMAD.U32 R2, RZ, RZ, UR12 ;  /* 0x0000000cff027e24 */ /* 0x000fe4000f8e00ff */
[C---:B------:R-:W-:Y:S01]  /*11a90*/  IMAD R9, R5.reuse, UR9, R4 ;  /* 0x0000000905097c24 */ /* 0x040fe2000f8e0204 */
[----:B------:R-:W-:Y:S01]  /*11aa0*/  SHF.R.S32.HI R4, RZ, 0x1f, R7 ;  /* 0x0000001fff047819 */ /* 0x000fe20000011407 */
[----:B------:R-:W-:Y:S01]  /*11ab0*/  IMAD.WIDE.U32 R2, R5, UR8, R2 ;  /* 0x0000000805027c25 */ /* 0x000fe2000f8e0002 */
[----:B------:R-:W-:-:S03]  /*11ac0*/  ULDC.64 UR8, c[0x0][0xad8] ;  /* 0x0002b60000087ab9 */ /* 0x000fc60000000a00 */
[----:B------:R-:W-:Y:S02]  /*11ad0*/  IMAD R4, R4, UR8, RZ ;  /* 0x0000000804047c24 */ /* 0x000fe4000f8e02ff */
[----:B------:R-:W-:Y:S02]  /*11ae0*/  IMAD.IADD R3, R3, 0x1, R9 ;  /* 0x0000000103037824 */ /* 0x000fe400078e0209 */
[C---:B------:R-:W-:Y:S02]  /*11af0*/  IMAD R5, R7.reuse, UR9, R4 ;  /* 0x0000000907057c24 */ /* 0x040fe4000f8e0204 */
[----:B------:R-:W-:Y:S01]  /*11b00*/  IMAD.WIDE.U32 R2, R7, UR8, R2 ;  /* 0x0000000807027c25 */ /* 0x000fe2000f8e0002 */
[----:B------:R-:W-:-:S03]  /*11b10*/  ULDC.64 UR8, c[0x0][0xa80] ;  /* 0x0002a00000087ab9 */ /* 0x000fc60000000a00 */
[----:B-----5:R-:W-:Y:S02]  /*11b20*/  IMAD R11, R0, R11, RZ ;  /* 0x0000000b000b7224 */ /* 0x020fe400078e02ff */
[----:B------:R-:W-:Y:S02]  /*11b30*/  VIADD R4, R6, 0x40 ;  /* 0x0000004006047836 */ /* 0x000fe40000000000 */
[----:B------:R-:W-:Y:S01]  /*11b40*/  IMAD.IADD R3, R3, 0x1, R5 ;  /* 0x0000000103037824 */ /* 0x000fe200078e0205 */
[----:B------:R-:W-:Y:S01]  /*11b50*/  LEA R5, P2, R2, UR8, 0x1 ;  /* 0x0000000802057c11 */ /* 0x000fe2000f8408ff */
[----:B------:R-:W-:Y:S01]  /*11b60*/  VIADD R0, R6, 0x20 ;  /* 0x0000002006007836 */ /* 0x000fe20000000000 */
[-C--:B------:R-:W-:Y:S01]  /*11b70*/  ISETP.GE.AND P0, PT, R4, R11.reuse, PT ;  /* 0x0000000b0400720c */ /* 0x080fe20003f06270 */
[----:B------:R-:W-:Y:S01]  /*11b80*/  IMAD.SHL.U32 R7, R201, 0x8, RZ ;  /* 0x00000008c9077824 */ /* 0x000fe200078e00ff */
[----:B------:R-:W-:Y:S02]  /*11b90*/  LEA.HI.X R4, R2, UR9, R3, 0x1, P2 ;  /* 0x0000000902047c11 */ /* 0x000fe400090f0c03 */
[-C--:B------:R-:W-:Y:S01]  /*11ba0*/  ISETP.GE.AND P2, PT, R6, R11.reuse, PT ;  /* 0x0000000b0600720c */ /* 0x080fe20003f46270 */
[C---:B------:R-:W-:Y:S01]  /*11bb0*/  VIADD R13, R7.reuse, 0x80 ;  /* 0x00000080070d7836 */ /* 0x040fe20000000000 */
[----:B------:R-:W-:Y:S01]  /*11bc0*/  ISETP.GE.AND P1, PT, R0, R11, PT ;  /* 0x0000000b0000720c */ /* 0x000fe20003f26270 */
[C---:B------:R-:W-:Y:S01]  /*11bd0*/  VIADD R15, R7.reuse, 0x40 ;  /* 0x00000040070f7836 */ /* 0x040fe20000000000 */
[----:B------:R0:W1:Y:S01]  /*11be0*/  SHFL.IDX PT, R2, R5, RZ, 0x181f ;  /* 0x00181fff05027589 */ /* 0x00006200000e0000 */
[----:B------:R-:W-:Y:S01]  /*11bf0*/  VIADD R9, R7, 0xc0 ;  /* 0x000000c007097836 */ /* 0x000fe20000000000 */
[----:B------:R-:W-:-:S02]  /*11c00*/  SHF.R.S32.HI R10, RZ, 0x1f, R7 ;  /* 0x0000001fff0a7819 */ /* 0x000fc40000011407 */
[----:B------:R0:W2:Y:S01]  /*11c10*/  SHFL.IDX PT, R0, R4, RZ, 0x181f ;  /* 0x00181fff04007589 */ /* 0x0000a200000e0000 */
[----:B------:R-:W-:Y:S02]  /*11c20*/  SHF.R.S32.HI R8, RZ, 0x1f, R13 ;  /* 0x0000001fff087819 */ /* 0x000fe4000001140d */
[----:B------:R-:W-:Y:S02]  /*11c30*/  SHF.R.S32.HI R12, RZ, 0x1f, R15 ;  /* 0x0000001fff0c7819 */ /* 0x000fe4000001140f */
        /* <DEDUP_REMOVED lines=19> */
.L_x_1323:
[----:B------:R-:W-:Y:S05]  /*11d70*/  BSYNC B1 ;  /* 0x0000000000017941 */ /* 0x000fea0003800000 */
.L_x_1322:
        /* <DEDUP_REMOVED lines=21> */
.L_x_1325:
[----:B------:R-:W-:Y:S05]  /*11ed0*/  BSYNC B1 ;  /* 0x0000000000017941 */ /* 0x000fea0003800000 */
.L_x_1324:
        /* <DEDUP_REMOVED lines=21> */
.L_x_1327:
[----:B------:R-:W-:Y:S05]  /*12030*/  BSYNC B1 ;  /* 0x0000000000017941 */ /* 0x000fea0003800000 */
.L_x_1326:
        /* <DEDUP_REMOVED lines=22> */
.L_x_1316:
[----:B------:R-:W-:Y:S05]  /*121a0*/  BSYNC B0 ;  /* 0x0000000000007941 */ /* 0x000fea0003800000 */
.L_x_1306:
[----:B------:R-:W-:Y:S02]  /*121b0*/  ULDC UR4, c[0x0][0xc3c] ;  /* 0x00030f0000047ab9 */ /* 0x000fe40000000800 */
[----:B------:R-:W-:-:S06]  /*121c0*/  UISETP.GE.AND UP0, UPT, UR7, UR4, UPT ;  /* 0x000000040700728c */ /* 0x000fcc000bf06270 */
[----:B------:R-:W-:-:S13]  /*121d0*/  PLOP3.LUT P0, PT, PT, PT, UP0, 0x80, 0x0 ;  /* 0x000000000000781c */ /* 0x000fda0003f0f008 */
[----:B------:R-:W-:Y:S05]  /*121e0*/  @!P0 BRA `(.L_x_1328) ;  /* 0xfffffeec00b88947 */ /* 0x000fea000383ffff */
[----:B------:R-:W-:Y:S05]  /*121f0*/  EXIT ;  /* 0x000000000000794d */ /* 0x000fea0003800000 */
.L_x_1215:
        /* <DEDUP_REMOVED lines=13> */
[----:B------:R-:W1:Y:S01]  /*122d0*/  LDS.128 R24, [UR4+0x308d0] ;  /* 0x0308d004ff187984 */ /* 0x000e620008000c00 */
[----:B------:R-:W-:Y:S06]  /*122e0*/  BAR.ARV 0x4, 0x180 ;  /* 0x0106000000007b1d */ /* 0x000fec0000002000 */
[----:B------:R-:W-:Y:S05]  /*122f0*/  BRA `(.L_x_1330) ;  /* 0x0000000c00907947 */ /* 0x000fea0003800000 */
.L_x_1329:
        /* <DEDUP_REMOVED lines=43> */
.L_x_1333:
        /* <DEDUP_REMOVED lines=35> */
.L_x_1331:
        /* <DEDUP_REMOVED lines=9> */
[----:B0-----:R-:W-:-:S07]  /*12870*/  ISETP.NE.AND P1, PT, R9, 0x1, PT ;  /* 0x000000010900780c */ /* 0x001fce0003f25270 */
[----:B-1----:R-:W-:Y:S06]  /*12880*/  @!P0 BRA `(.L_x_1334) ;  /* 0x0000000000088947 */ /* 0x002fec0003800000 */
[----:B------:R-:W-:-:S06]  /*12890*/  VIADD R24, R27, 0xffffffff ;  /* 0xffffffff1b187836 */ /* 0x000fcc0000000000 */
[----:B------:R0:W1:Y:S02]  /*128a0*/  SHFL.IDX PT, R24, R5, R24, 0x1f ;  /* 0x00001f1805187589 */ /* 0x00006400000e0000 */
.L_x_1334:
[----:B-1----:R-:W-:Y:S02]  /*128b0*/  IMAD R24, R24, UR5, R3 ;  /* 0x0000000518187c24 */ /* 0x002fe4000f8e0203 */
[----:B------:R-:W-:-:S03]  /*128c0*/  VIADD R27, R27, UR4 ;  /* 0x000000041b1b7c36 */ /* 0x000fc60008000000 */
[----:B0-----:R-:W-:Y:S01]  /*128d0*/  IADD3 R5, -R24, UR6, RZ ;  /* 0x0000000618057c10 */ /* 0x001fe2000fffe1ff */
[----:B------:R-:W-:Y:S06]  /*128e0*/  @!P1 BRA `(.L_x_1335) ;  /* 0x0000000000e89947 */ /* 0x000fec0003800000 */
[-C--:B--2---:R-:W-:Y:S02]  /*128f0*/  IABS R12, R6.reuse ;  /* 0x00000006000c7213 */ /* 0x084fe40000000000 */
[----:B------:R-:W-:Y:S02]  /*12900*/  IABS R4, R9 ;  /* 0x0000000900047213 */ /* 0x000fe40000000000 */
[----:B------:R-:W0:Y:S01]  /*12910*/  I2F.RP R8, R12 ;  /* 0x0000000c00087306 */ /* 0x000e220000209400 */
[----:B------:R-:W-:-:S07]  /*12920*/  IABS R13, R6 ;  /* 0x00000006000d7213 */ /* 0x000fce0000000000 */
[----:B------:R-:W1:Y:S08]  /*12930*/  I2F.RP R10, R4 ;  /* 0x00000004000a7306 */ /* 0x000e700000209400 */
[----:B0-----:R-:W0:Y:S08]  /*12940*/  MUFU.RCP R8, R8 ;  /* 0x0000000800087308 */ /* 0x001e300000001000 */
[----:B-1----:R-:W-:Y:S01]  /*12950*/  MUFU.RCP R10, R10 ;  /* 0x0000000a000a7308 */ /* 0x002fe20000001000 */
[----:B0-----:R-:W-:Y:S01]  /*12960*/  VIADD R2, R8, 0xffffffe ;  /* 0x0ffffffe08027836 */ /* 0x001fe20000000000 */
[----:B------:R-:W-:-:S06]  /*12970*/  IABS R8, R5 ;  /* 0x0000000500087213 */ /* 0x000fcc0000000000 */
[----:B------:R0:W1:Y:S02]  /*12980*/  F2I.FTZ.U32.TRUNC.NTZ R3, R2 ;  /* 0x0000000200037305 */ /* 0x000064000021f000 */
[----:B0-----:R-:W-:Y:S02]  /*12990*/  IMAD.MOV.U32 R2, RZ, RZ, RZ ;  /* 0x000000ffff027224 */ /* 0x001fe400078e00ff */
[----:B-1----:R-:W-:-:S04]  /*129a0*/  IMAD.MOV R11, RZ, RZ, -R3 ;  /* 0x000000ffff0b7224 */ /* 0x002fc800078e0a03 */
[----:B------:R-:W-:-:S04]  /*129b0*/  IMAD R11, R11, R12, RZ ;  /* 0x0000000c0b0b7224 */ /* 0x000fc800078e02ff */
[----:B------:R-:W-:-:S04]  /*129c0*/  IMAD.HI.U32 R3, R3, R11, R2 ;  /* 0x0000000b03037227 */ /* 0x000fc800078e0002 */
[----:B------:R-:W-:Y:S02]  /*129d0*/  IMAD.MOV R11, RZ, RZ, -R13 ;  /* 0x000000ffff0b7224 */ /* 0x000fe400078e0a0d */
[----:B------:R-:W-:-:S04]  /*129e0*/  IMAD.HI.U32 R2, R3, R8, RZ ;  /* 0x0000000803027227 */ /* 0x000fc800078e00ff */
[----:B------:R-:W-:Y:S01]  /*129f0*/  IMAD R3, R2, R11, R8 ;  /* 0x0000000b02037224 */ /* 0x000fe200078e0208 */
[----:B------:R-:W-:Y:S01]  /*12a00*/  LOP3.LUT R8, R5, R6, RZ, 0x3c, !PT ;  /* 0x0000000605087212 */ /* 0x000fe200078e3cff */
[----:B------:R-:W-:-:S03]  /*12a10*/  VIADD R11, R10, 0xffffffe ;  /* 0x0ffffffe0a0b7836 */ /* 0x000fc60000000000 */
[----:B------:R-:W-:Y:S02]  /*12a20*/  ISETP.GT.U32.AND P1, PT, R12, R3, PT ;  /* 0x000000030c00720c */ /* 0x000fe40003f24070 */
[----:B------:R-:W-:-:S11]  /*12a30*/  ISETP.GE.AND P2, PT, R8, RZ, PT ;  /* 0x000000ff0800720c */ /* 0x000fd60003f46270 */
[----:B------:R-:W-:Y:S02]  /*12a40*/  @!P1 IMAD.IADD R3, R3, 0x1, -R12 ;  /* 0x0000000103039824 */ /* 0x000fe400078e0a0c */
[----:B------:R-:W-:Y:S01]  /*12a50*/  @!P1 VIADD R2, R2, 0x1 ;  /* 0x0000000102029836 */ /* 0x000fe20000000000 */
[----:B------:R-:W-:Y:S02]  /*12a60*/  ISETP.NE.AND P1, PT, R6, RZ, PT ;  /* 0x000000ff0600720c */ /* 0x000fe40003f25270 */
[----:B------:R-:W-:Y:S02]  /*12a70*/  ISETP.GE.U32.AND P0, PT, R3, R12, PT ;  /* 0x0000000c0300720c */ /* 0x000fe40003f06070 */
[----:B------:R-:W0:Y:S11]  /*12a80*/  F2I.FTZ.U32.TRUNC.NTZ R3, R11 ;  /* 0x0000000b00037305 */ /* 0x000e36000021f000 */
[----:B------:R-:W-:-:S04]  /*12a90*/  @P0 VIADD R2, R2, 0x1 ;  /* 0x0000000102020836 */ /* 0x000fc80000000000 */
[----:B------:R-:W-:Y:S01]  /*12aa0*/  IMAD.MOV.U32 R10, RZ, RZ, R2 ;  /* 0x000000ffff0a7224 */ /* 0x000fe200078e0002 */
[----:B------:R-:W-:Y:S01]  /*12ab0*/  IABS R2, R9 ;  /* 0x0000000900027213 */ /* 0x000fe20000000000 */
[----:B0-----:R-:W-:Y:S02]  /*12ac0*/  IMAD.MOV R13, RZ, RZ, -R3 ;  /* 0x000000ffff0d7224 */ /* 0x001fe400078e0a03 */
[----:B------:R-:W-:Y:S01]  /*12ad0*/  @!P2 IMAD.MOV R10, RZ, RZ, -R10 ;  /* 0x000000ffff0aa224 */ /* 0x000fe200078e0a0a */
[----:B------:R-:W-:Y:S01]  /*12ae0*/  @!P1 LOP3.LUT R10, RZ, R6, RZ, 0x33, !PT ;  /* 0x00000006ff0a9212 */ /* 0x000fe200078e33ff */
[----:B------:R-:W-:Y:S02]  /*12af0*/  IMAD.MOV R12, RZ, RZ, -R2 ;  /* 0x000000ffff0c7224 */ /* 0x000fe400078e0a02 */
[----:B------:R-:W-:Y:S01]  /*12b00*/  IMAD R11, R13, R4, RZ ;  /* 0x000000040d0b7224 */ /* 0x000fe200078e02ff */
[----:B------:R-:W-:Y:S01]  /*12b10*/  IABS R8, R10 ;  /* 0x0000000a00087213 */ /* 0x000fe20000000000 */
[----:B------:R-:W-:-:S04]  /*12b20*/  IMAD.MOV.U32 R2, RZ, RZ, RZ ;  /* 0x000000ffff027224 */ /* 0x000fc800078e00ff */
[----:B------:R-:W-:-:S04]  /*12b30*/  IMAD.HI.U32 R2, R3, R11, R2 ;  /* 0x0000000b03027227 */ /* 0x000fc800078e0002 */
[----:B------:R-:W-:Y:S02]  /*12b40*/  IMAD.MOV.U32 R3, RZ, RZ, R8 ;  /* 0x000000ffff037224 */ /* 0x000fe400078e0008 */
[----:B------:R-:W-:Y:S02]  /*12b50*/  IMAD.MOV.U32 R8, RZ, RZ, R12 ;  /* 0x000000ffff087224 */ /* 0x000fe400078e000c */
[----:B------:R-:W-:-:S04]  /*12b60*/  IMAD.HI.U32 R2, R2, R3, RZ ;  /* 0x0000000302027227 */ /* 0x000fc800078e00ff */
[----:B------:R-:W-:-:S05]  /*12b70*/  IMAD R3, R2, R8, R3 ;  /* 0x0000000802037224 */ /* 0x000fca00078e0203 */
[----:B------:R-:W-:-:S13]  /*12b80*/  ISETP.GT.U32.AND P1, PT, R4, R3, PT ;  /* 0x000000030400720c */ /* 0x000fda0003f24070 */
[----:B------:R-:W-:Y:S02]  /*12b90*/  @!P1 IMAD.IADD R3, R3, 0x1, -R4 ;  /* 0x0000000103039824 */ /* 0x000fe400078e0a04 */
[----:B------:R-:W-:Y:S01]  /*12ba0*/  @!P1 VIADD R2, R2, 0x1 ;  /* 0x0000000102029836 */ /* 0x000fe20000000000 */
[----:B------:R-:W-:Y:S02]  /*12bb0*/  ISETP.NE.AND P1, PT, R9, RZ, PT ;  /* 0x000000ff0900720c */ /* 0x000fe40003f25270 */
[----:B------:R-:W-:Y:S02]  /*12bc0*/  ISETP.GE.U32.AND P0, PT, R3, R4, PT ;  /* 0x000000040300720c */ /* 0x000fe40003f06070 */
[----:B------:R-:W-:-:S04]  /*12bd0*/  LOP3.LUT R3, R10, R9, RZ, 0x3c, !PT ;  /* 0x000000090a037212 */ /* 0x000fc800078e3cff */
[----:B------:R-:W-:Y:S01]  /*12be0*/  ISETP.GE.AND P2, PT, R3, RZ, PT ;  /* 0x000000ff0300720c */ /* 0x000fe20003f46270 */
[----:B------:R-:W-:-:S06]  /*12bf0*/  IMAD.MOV R3, RZ, RZ, -R10 ;  /* 0x000000ffff037224 */ /* 0x000fcc00078e0a0a */
[----:B------:R-:W-:-:S06]  /*12c00*/  @P0 VIADD R2, R2, 0x1 ;  /* 0x0000000102020836 */ /* 0x000fcc0000000000 */
[----:B------:R-:W-:Y:S01]  /*12c10*/  @!P2 IMAD.MOV R2, RZ, RZ, -R2 ;  /* 0x000000ffff02a224 */ /* 0x000fe200078e0a02 */
[----:B------:R-:W-:-:S05]  /*12c20*/  @!P1 LOP3.LUT R2, RZ, R9, RZ, 0x33, !PT ;  /* 0x00000009ff029212 */ /* 0x000fca00078e33ff */
[----:B------:R-:W-:-:S04]  /*12c30*/  IMAD.MOV R26, RZ, RZ, -R2 ;  /* 0x000000ffff1a7224 */ /* 0x000fc800078e0a02 */
[C---:B------:R-:W-:Y:S02]  /*12c40*/  IMAD R26, R9.reuse, R26, R10 ;  /* 0x0000001a091a7224 */ /* 0x040fe400078e020a */
[----:B------:R-:W-:Y:S02]  /*12c50*/  IMAD R9, R9, 0x1000000, R2 ;  /* 0x0100000009097824 */ /* 0x000fe400078e0202 */
[----:B------:R-:W-:Y:S02]  /*12c60*/  IMAD R2, R6, R3, R5 ;  /* 0x0000000306027224 */ /* 0x000fe400078e0205 */
[----:B------:R-:W-:Y:S01]  /*12c70*/  IMAD R26, R26, 0x10000, R9 ;  /* 0x000100001a1a7824 */ /* 0x000fe200078e0209 */
[----:B------:R-:W-:Y:S06]  /*12c80*/  BRA `(.L_x_1336) ;  /* 0x0000000000f47947 */ /* 0x000fec0003800000 */
.L_x_1335:
[----:B------:R-:W0:Y:S02]  /*12c90*/  LDC.64 R2, c[0x0][0xc90] ;  /* 0x00032400ff027b82 */ /* 0x000e240000000a00 */
[----:B0-----:R-:W-:-:S05]  /*12ca0*/  IMAD.WIDE R2, R27, 0x4, R2 ;  /* 0x000000041b027825 */ /* 0x001fca00078e0202 */
[----:B------:R0:W2:Y:S01]  /*12cb0*/  LDG.E R13, desc[UR36][R2.64] ;  /* 0x00000024020d7981 */ /* 0x0000a2000c1e1900 */
[----:B------:R-:W-:Y:S01]  /*12cc0*/  IABS R15, R5 ;  /* 0x00000005000f7213 */ /* 0x000fe20000000000 */
[----:B0-----:R-:W-:Y:S02]  /*12cd0*/  IMAD.MOV.U32 R2, RZ, RZ, RZ ;  /* 0x000000ffff027224 */ /* 0x001fe400078e00ff */
[----:B--2---:R-:W-:-:S05]  /*12ce0*/  IMAD R4, R6, R13, RZ ;  /* 0x0000000d06047224 */ /* 0x004fca00078e02ff */
[-C--:B------:R-:W-:Y:S02]  /*12cf0*/  IABS R10, R4.reuse ;  /* 0x00000004000a7213 */ /* 0x080fe40000000000 */
[----:B------:R-:W-:Y:S02]  /*12d00*/  IABS R12, R4 ;  /* 0x00000004000c7213 */ /* 0x000fe40000000000 */
[----:B------:R-:W0:Y:S08]  /*12d10*/  I2F.RP R8, R10 ;  /* 0x0000000a00087306 */ /* 0x000e300000209400 */
[----:B0-----:R-:W0:Y:S02]  /*12d20*/  MUFU.RCP R8, R8 ;  /* 0x0000000800087308 */ /* 0x001e240000001000 */
[----:B0-----:R-:W-:-:S06]  /*12d30*/  VIADD R9, R8, 0xffffffe ;  /* 0x0ffffffe08097836 */ /* 0x001fcc0000000000 */
[----:B------:R-:W0:Y:S02]  /*12d40*/  F2I.FTZ.U32.TRUNC.NTZ R3, R9 ;  /* 0x0000000900037305 */ /* 0x000e24000021f000 */
[----:B0-----:R-:W-:-:S04]  /*12d50*/  IMAD.MOV R11, RZ, RZ, -R3 ;  /* 0x000000ffff0b7224 */ /* 0x001fc800078e0a03 */
[----:B------:R-:W-:-:S04]  /*12d60*/  IMAD R11, R11, R10, RZ ;  /* 0x0000000a0b0b7224 */ /* 0x000fc800078e02ff */
[----:B------:R-:W-:-:S04]  /*12d70*/  IMAD.HI.U32 R2, R3, R11, R2 ;  /* 0x0000000b03027227 */ /* 0x000fc800078e0002 */
[----:B------:R-:W-:Y:S02]  /*12d80*/  IMAD.MOV R3, RZ, RZ, -R12 ;  /* 0x000000ffff037224 */ /* 0x000fe400078e0a0c */
        /* <DEDUP_REMOVED lines=12> */
[----:B------:R-:W-:Y:S02]  /*12e50*/  IMAD R11, R13, R2, RZ ;  /* 0x000000020d0b7224 */ /* 0x000fe400078e02ff */
[----:B------:R-:W-:Y:S02]  /*12e60*/  IMAD.MOV R2, RZ, RZ, -R2 ;  /* 0x000000ffff027224 */ /* 0x000fe400078e0a02 */
[----:B------:R-:W-:Y:S02]  /*12e70*/  IMAD.MOV R3, RZ, RZ, -R11 ;  /* 0x000000ffff037224 */ /* 0x000fe400078e0a0b */
[----:B------:R-:W-:Y:S02]  /*12e80*/  IMAD R4, R4, R2, R5 ;  /* 0x0000000204047224 */ /* 0x000fe400078e0205 */
[----:B------:R-:W-:Y:S01]  /*12e90*/  IMAD.MOV.U32 R2, RZ, RZ, RZ ;  /* 0x000000ffff027224 */ /* 0x000fe200078e00ff */
[----:B------:R-:W-:-:S04]  /*12ea0*/  VIADDMNMX R13, R3, UR5, R13, PT ;  /* 0x00000005030d7c46 */ /* 0x000fc8000b80010d */
[-C--:B------:R-:W-:Y:S01]  /*12eb0*/  IABS R10, R13.reuse ;  /* 0x0000000d000a7213 */ /* 0x080fe20000000000 */
[----:B------:R-:W-:Y:S01]  /*12ec0*/  IMAD.MOV R26, RZ, RZ, -R13 ;  /* 0x000000ffff1a7224 */ /* 0x000fe200078e0a0d */
[----:B------:R-:W-:Y:S02]  /*12ed0*/  IABS R12, R13 ;  /* 0x0000000d000c7213 */ /* 0x000fe40000000000 */
[----:B------:R-:W0:Y:S08]  /*12ee0*/  I2F.RP R8, R10 ;  /* 0x0000000a00087306 */ /* 0x000e300000209400 */
[----:B0-----:R-:W0:Y:S02]  /*12ef0*/  MUFU.RCP R8, R8 ;  /* 0x0000000800087308 */ /* 0x001e240000001000 */
[----:B0-----:R-:W-:-:S06]  /*12f00*/  VIADD R3, R8, 0xffffffe ;  /* 0x0ffffffe08037836 */ /* 0x001fcc0000000000 */
[----:B------:R-:W0:Y:S02]  /*12f10*/  F2I.FTZ.U32.TRUNC.NTZ R3, R3 ;  /* 0x0000000300037305 */ /* 0x000e24000021f000 */
[----:B0-----:R-:W-:-:S04]  /*12f20*/  IMAD.MOV R9, RZ, RZ, -R3 ;  /* 0x000000ffff097224 */ /* 0x001fc800078e0a03 */
[----:B------:R-:W-:Y:S01]  /*12f30*/  IMAD.MOV.U32 R5, RZ, RZ, R9 ;  /* 0x000000ffff057224 */ /* 0x000fe200078e0009 */
[----:B------:R-:W-:-:S03]  /*12f40*/  IABS R9, R4 ;  /* 0x0000000400097213 */ /* 0x000fc60000000000 */
        /* <DEDUP_REMOVED lines=11> */
[----:B------:R-:W-:Y:S02]  /*13000*/  ISETP.GE.AND P2, PT, R3, RZ, PT ;  /* 0x000000ff0300720c */ /* 0x000fe40003f46270 */
[----:B------:R-:W-:-:S05]  /*13010*/  IADD3 R3, R11, 0x1000000, R4 ;  /* 0x010000000b037810 */ /* 0x000fca0007ffe004 */
[----:B------:R-:W-:-:S06]  /*13020*/  @P0 VIADD R2, R2, 0x1 ;  /* 0x0000000102020836 */ /* 0x000fcc0000000000 */
[----:B------:R-:W-:Y:S01]  /*13030*/  @!P2 IMAD.MOV R2, RZ, RZ, -R2 ;  /* 0x000000ffff02a224 */ /* 0x000fe200078e0a02 */
[----:B------:R-:W-:-:S05]  /*13040*/  @!P1 LOP3.LUT R2, RZ, R13, RZ, 0x33, !PT ;  /* 0x0000000dff029212 */ /* 0x000fca00078e33ff */
[----:B------:R-:W-:-:S07]  /*13050*/  IMAD R26, R2, R26, R3 ;  /* 0x0000001a021a7224 */ /* 0x000fce00078e0203 */
.L_x_1336:
[----:B------:R-:W-:-:S05]  /*13060*/  LOP3.LUT R25, RZ, R2, RZ, 0x33, !PT ;  /* 0x00000002ff197212 */ /* 0x000fca00078e33ff */
[----:B------:R-:W-:Y:S01]  /*13070*/  IMAD.IADD R25, R6, 0x1, R25 ;  /* 0x0000000106197824 */ /* 0x000fe200078e0219 */
[----:B------:R-:W-:Y:S06]  /*13080*/  BRA `(.L_x_1337) ;  /* 0x0000000000147947 */ /* 0x000fec0003800000 */
.L_x_1332:
[----:B------:R-:W-:Y:S01]  /*13090*/  ULDC UR4, c[0x0][0xc3c] ;  /* 0x00030f0000047ab9 */ /* 0x000fe20000000800 */
[----:B------:R-:W-:Y:S02]  /*130a0*/  IMAD.MOV.U32 R25, RZ, RZ, RZ ;  /* 0x000000ffff197224 */ /* 0x000fe400078e00ff */
[----:B------:R-:W-:Y:S02]  /*130b0*/  IMAD.U32 R24, RZ, RZ, UR6 ;  /* 0x00000006ff187e24 */ /* 0x000fe4000f8e00ff */
[----:B------:R-:W-:Y:S02]  /*130c0*/  IMAD.MOV.U32 R26, RZ, RZ, RZ ;  /* 0x000000ffff1a7224 */ /* 0x000fe400078e00ff */
[----:B------:R-:W-:-:S07]  /*130d0*/  IMAD.U32 R27, RZ, RZ, UR4 ;  /* 0x00000004ff1b7e24 */ /* 0x000fce000f8e00ff */
.L_x_1337:
[----:B------:R-:W-:-:S13]  /*130e0*/  ISETP.NE.AND P0, PT, R7, RZ, PT ;  /* 0x000000ff0700720c */ /* 0x000fda0003f05270 */
[----:B------:R-:W0:Y:S01]  /*130f0*/  @!P0 S2R R3, SR_CgaCtaId ;  /* 0x0000000000038919 */ /* 0x000e220000008800 */
[----:B------:R-:W-:-:S04]  /*13100*/  @!P0 MOV R2, 0x400 ;  /* 0x0000040000028802 */ /* 0x000fc80000000f00 */
[----:B0-----:R-:W-:-:S05]  /*13110*/  @!P0 LEA R2, R3, R2, 0x18 ;  /* 0x0000000203028211 */ /* 0x001fca00078ec0ff */
[----:B------:R0:W-:Y:S01]  /*13120*/  @!P0 STS.128 [R2+0x308d0], R24 ;  /* 0x0308d01802008388 */ /* 0x0001e20000000c00 */
[----:B------:R-:W-:Y:S06]  /*13130*/  BAR.ARV 0x5, 0x180 ;  /* 0x0146000000007b1d */ /* 0x000fec0000002000 */
.L_x_1330:
[----:B------:R2:W-:Y:S01]  /*13140*/  STL [R1+0x20], RZ ;  /* 0x000020ff01007387 */ /* 0x0005e20000100800 */
[----:B------:R-:W-:Y:S01]  /*13150*/  ULDC UR4, c[0x0][0xc3c] ;  /* 0x00030f0000047ab9 */ /* 0x000fe20000000800 */
[----:B------:R-:W-:Y:S01]  /*13160*/  IMAD.MOV.U32 R28, RZ, RZ, 0x1 ;  /* 0x00000001ff1c7424 */ /* 0x000fe200078e00ff */
[----:B-1----:R-:W-:Y:S01]  /*13170*/  ISETP.GE.AND P0, PT, R27, UR4, PT ;  /* 0x000000041b007c0c */ /* 0x002fe2000bf06270 */
[----:B------:R-:W-:-:S12]  /*13180*/  IMAD.MOV.U32 R22, RZ, RZ, RZ ;  /* 0x000000ffff167224 */ /* 0x000fd800078e00ff */
[----:B--2---:R-:W-:Y:S05]  /*13190*/  @P0 BRA `(.L_x_1338) ;  /* 0x0000005000440947 */ /* 0x004fea0003800000 */
[----:B0-----:R-:W2:Y:S01]  /*131a0*/  LDL R2, [R1+0x30] ;  /* 0x0000300001027983 */ /* 0x001ea20000100800 */
[----:B------:R-:W0:Y:S01]  /*131b0*/  S2UR UR5, SR_CgaCtaId ;  /* 0x00000000000579c3 */ /* 0x000e220000008800 */
[C---:B------:R-:W-:Y:S01]  /*131c0*/  IMAD.SHL.U32 R33, R0.reuse, 0x8, RZ ;  /* 0x0000000800217824 */ /* 0x040fe200078e00ff */
[----:B------:R-:W-:Y:S01]  /*131d0*/  LOP3.LUT R4, R0, 0x7f, RZ, 0xc0, !PT ;  /* 0x0000007f00047812 */ /* 0x000fe200078ec0ff */
[----:B------:R1:W-:Y:S01]  /*131e0*/  STL [R1+0x20], RZ ;  /* 0x000020ff01007387 */ /* 0x0003e20000100800 */
[----:B------:R-:W-:Y:S01]  /*131f0*/  BSSY B8, `(.L_x_1338) ;  /* 0x000050b000087945 */ /* 0x000fe20003800000 */
[----:B------:R-:W-:Y:S01]  /*13200*/  IMAD.MOV.U32 R28, RZ, RZ, 0x1 ;  /* 0x00000001ff1c7424 */ /* 0x000fe200078e00ff */
[----:B------:R-:W-:Y:S01]  /*13210*/  LOP3.LUT R3, R33, 0x1f8, RZ, 0xc0, !PT ;  /* 0x000001f821037812 */ /* 0x000fe200078ec0ff */
[----:B------:R-:W-:Y:S01]  /*13220*/  IMAD.MOV.U32 R22, RZ, RZ, RZ ;  /* 0x000000ffff167224 */ /* 0x000fe200078e00ff */
[----:B------:R-:W-:Y:S01]  /*13230*/  ULDC UR39, c[0x0][0xc] ;  /* 0x0000030000277ab9 */ /* 0x000fe20000000800 */
[----:B--2---:R-:W-:-:S02]  /*13240*/  R2UR UR4, R2 ;  /* 0x00000000020472ca */ /* 0x004fc400000e0000 */
[----:B------:R-:W-:Y:S01]  /*13250*/  LOP3.LUT R2, R3, 0x38, R0, 0x78, !PT ;  /* 0x0000003803027812 */ /* 0x000fe200078e7800 */
[----:B------:R-:W-:Y:S01]  /*13260*/  IMAD.SHL.U32 R0, R0, 0x10, RZ ;  /* 0x0000001000007824 */ /* 0x000fe200078e00ff */
[----:B------:R-:W-:Y:S02]  /*13270*/  SHF.R.U32.HI R3, RZ, 0x3, R4 ;  /* 0x00000003ff037819 */ /* 0x000fe40000011604 */
[----:B------:R-:W-:Y:S02]  /*13280*/  LOP3.LUT R31, R2, 0x200, R33, 0xf8, !PT ;  /* 0x00000200021f7812 */ /* 0x000fe400078ef821 */
[----:B------:R-:W-:Y:S02]  /*13290*/  LOP3.LUT R33, R33, 0x38, RZ, 0xc0, !PT ;  /* 0x0000003821217812 */ /* 0x000fe400078ec0ff */
[----:B------:R-:W-:Y:S02]  /*132a0*/  LOP3.LUT R0, R3, 0x70, R0, 0xf8, !PT ;  /* 0x0000007003007812 */ /* 0x000fe400078ef800 */
[C---:B------:R-:W-:Y:S01]  /*132b0*/  LOP3.LUT R37, R33.reuse, 0x40, RZ, 0xfc, !PT ;  /* 0x0000004021257812 */ /* 0x040fe200078efcff */
[----:B------:R-:W-:Y:S01]  /*132c0*/  ULOP3.LUT UR38, UR4, 0x2, URZ, 0xfc, !UPT ;  /* 0x0000000204267892 */ /* 0x000fe2000f8efc3f */
[----:B------:R-:W-:-:S02]  /*132d0*/  LOP3.LUT R36, R33, 0x80, RZ, 0xfc, !PT ;  /* 0x0000008021247812 */ /* 0x000fc400078efcff */
[----:B------:R-:W-:Y:S01]  /*132e0*/  UMOV UR4, 0x400 ;  /* 0x0000040000047882 */ /* 0x000fe20000000000 */
[----:B------:R-:W-:Y:S01]  /*132f0*/  LOP3.LUT R34, R33, 0xc0, RZ, 0xfc, !PT ;  /* 0x000000c021227812 */ /* 0x000fe200078efcff */
[----:B0-----:R-:W-:-:S06]  /*13300*/  ULEA UR4, UR5, UR4, 0x18 ;  /* 0x0000000405047291 */ /* 0x001fcc000f8ec03f */
[----:B------:R-:W-:-:S04]  /*13310*/  IMAD.U32 R17, RZ, RZ, UR4 ;  /* 0x00000004ff117e24 */ /* 0x000fc8000f8e00ff */
[----:B-1----:R-:W-:-:S07]  /*13320*/  IMAD R32, R31, 0x2, R17 ;  /* 0x000000021f207824 */ /* 0x002fce00078e0211 */
.L_x_1411:
[----:B------:R-:W-:Y:S05]  /*13330*/  YIELD ;  /* 0x0000000000007946 */ /* 0x000fea0003800000 */
[----:B------:R-:W-:Y:S01]  /*13340*/  ULDC.64 UR4, c[0x0][0xa28] ;  /* 0x00028a0000047ab9 */ /* 0x000fe20000000a00 */
[----:B------:R-:W-:Y:S01]  /*13350*/  IMAD.MOV.U32 R19, RZ, RZ, RZ ;  /* 0x000000ffff137224 */ /* 0x000fe200078e00ff */
[----:B------:R-:W-:-:S04]  /*13360*/  ISETP.NE.U32.AND P0, PT, RZ, UR4, PT ;  /* 0x00000004ff007c0c */ /* 0x000fc8000bf05070 */
[----:B------:R-:W-:Y:S01]  /*13370*/  ISETP.NE.AND.EX P0, PT, RZ, UR5, PT, P0 ;  /* 0x00000005ff007c0c */ /* 0x000fe2000bf05300 */
[----:B------:R-:W-:-:S12]  /*13380*/  ULDC.64 UR4, c[0x0][0xa18] ;  /* 0x0002860000047ab9 */ /* 0x000fd80000000a00 */
[----:B0-----:R-:W0:Y:S02]  /*13390*/  @P0 LDC.64 R2, c[0x0][0xa28] ;  /* 0x00028a00ff020b82 */ /* 0x001e240000000a00 */
[----:B0-----:R-:W-:-:S05]  /*133a0*/  @P0 IMAD.WIDE R2, R27, 0x4, R2 ;  /* 0x000000041b020825 */ /* 0x001fca00078e0202 */
[----:B--2---:R0:W2:Y:S01]  /*133b0*/  @P0 LDG.E R19, desc[UR36][R2.64] ;  /* 0x0000002402130981 */ /* 0x0040a2000c1e1900 */
[----:B------:R-:W-:Y:S01]  /*133c0*/  ISETP.NE.U32.AND P0, PT, RZ, UR4, PT ;  /* 0x00000004ff007c0c */ /* 0x000fe2000bf05070 */
[----:B------:R-:W-:Y:S01]  /*133d0*/  IMAD.MOV.U32 R35, RZ, RZ, RZ ;  /* 0x000000ffff237224 */ /* 0x000fe200078e00ff */
[----:B------:R-:W-:Y:S02]  /*133e0*/  LOP3.LUT R16, R16, 0xfffffeff, RZ, 0xc0, !PT ;  /* 0xfffffeff10107812 */ /* 0x000fe400078ec0ff */
[----:B------:R-:W-:Y:S01]  /*133f0*/  ISETP.NE.AND.EX P1, PT, RZ, UR5, PT, P0 ;  /* 0x00000005ff007c0c */ /* 0x000fe2000bf25300 */
[----:B------:R-:W-:Y:S02]  /*13400*/  ULDC.64 UR4, c[0x0][0xa00] ;  /* 0x0002800000047ab9 */ /* 0x000fe40000000a00 */
[----:B------:R-:W-:Y:S01]  /*13410*/  ISETP.NE.U32.AND P0, PT, RZ, UR4, PT ;  /* 0x00000004ff007c0c */ /* 0x000fe2000bf05070 */
[----:B0-----:R-:W0:Y:S03]  /*13420*/  LDC.64 R2, c[0x0][0xa00] ;  /* 0x00028000ff027b82 */ /* 0x001e260000000a00 */
[----:B------:R-:W-:Y:S01]  /*13430*/  ISETP.NE.AND.EX P2, PT, RZ, UR5, PT, P0 ;  /* 0x00000005ff007c0c */ /* 0x000fe2000bf45300 */
[----:B------:R-:W-:-:S05]  /*13440*/  ULDC.64 UR4, c[0x0][0x418] ;  /* 0x0001060000047ab9 */ /* 0x000fca0000000a00 */
[----:B------:R-:W1:Y:S07]  /*13450*/  @P1 LDC.64 R4, c[0x0][0xa18] ;  /* 0x00028600ff041b82 */ /* 0x000e6e0000000a00 */
[----:B------:R-:W-:Y:S01]  /*13460*/  @P2 LOP3.LUT R16, R16, 0x100, RZ, 0xfc, !PT ;  /* 0x0000010010102812 */ /* 0x000fe200078efcff */
[----:B0-----:R-:W-:-:S05]  /*13470*/  IMAD.WIDE R2, R27, 0x4, R2 ;  /* 0x000000041b027825 */ /* 0x001fca00078e0202 */
[----:B------:R0:W5:Y:S01]  /*13480*/  @P2 LDG.E R35, desc[UR36][R2.64] ;  /* 0x0000002402232981 */ /* 0x000162000c1e1900 */
[----:B-1----:R-:W-:-:S05]  /*13490*/  @P1 IMAD.WIDE R4, R27, 0x4, R4 ;  /* 0x000000041b041825 */ /* 0x002fca00078e0204 */
[----:B------:R0:W5:Y:S01]  /*134a0*/  @P1 LDG.E R29, desc[UR36][R4.64] ;  /* 0x00000024041d1981 */ /* 0x000162000c1e1900 */
[----:B------:R-:W-:-:S03]  /*134b0*/  UISETP.NE.U32.AND UP0, UPT, UR4, URZ, UPT ;  /* 0x0000003f0400728c */ /* 0x000fc6000bf05070 */
[----:B------:R-:W-:Y:S01]  /*134c0*/  ULDC UR4, c[0x0][0x424] ;  /* 0x0001090000047ab9 */ /* 0x000fe20000000800 */
[----:B------:R-:W-:-:S03]  /*134d0*/  UISETP.NE.AND.EX UP0, UPT, UR5, URZ, UPT, UP0 ;  /* 0x0000003f0500728c */ /* 0x000fc6000bf05300 */
[----:B------:R-:W-:Y:S01]  /*134e0*/  ULDC UR5, c[0x0][0x2f0] ;  /* 0x0000bc0000057ab9 */ /* 0x000fe20000000800 */
[----:B------:R-:W-:-:S04]  /*134f0*/  USEL UR4, UR4, 0x1, UP0 ;  /* 0x0000000104047887 */ /* 0x000fc80008000000 */
[----:B------:R-:W-:-:S06]  /*13500*/  UIMAD UR4, UR4, UR5, URZ ;  /* 0x00000005040472a4 */ /* 0x000fcc000f8e023f */
[----:B------:R-:W-:Y:S01]  /*13510*/  IMAD.U32 R0, RZ, RZ, UR4 ;  /* 0x00000004ff007e24 */ /* 0x000fe2000f8e00ff */
[----:B--2---:R0:W-:Y:S01]  /*13520*/  STL [R1+0x8], R19 ;  /* 0x0000081301007387 */ /* 0x0041e20000100800 */
[----:B------:R-:W-:Y:S05]  /*13530*/  @P1 BRA `(.L_x_1339) ;  /* 0x0000000000181947 */ /* 0x000fea0003800000 */
[----:B------:R-:W-:Y:S02]  /*13540*/  ULDC UR4, c[0x0][0x288] ;  /* 0x0000a20000047ab9 */ /* 0x000fe40000000800 */
[----:B-----5:R-:W-:Y:S01]  /*13550*/  IMAD.U32 R29, RZ, RZ, UR4 ;  /* 0x00000004ff1d7e24 */ /* 0x020fe2000f8e00ff */
[----:B------:R-:W-:Y:S06]  /*13560*/  @!P2 BRA `(.L_x_1339) ;  /* 0x00000000000ca947 */ /* 0x000fec0003800000 */
[----:B0-----:R-:W2:Y:S04]  /*13570*/  LDG.E R4, desc[UR36][R2.64] ;  /* 0x0000002402047981 */ /* 0x001ea8000c1e1900 */
[----:B------:R-:W2:Y:S02]  /*13580*/  LDG.E R29, desc[UR36][R2.64+0x4] ;  /* 0x00000424021d7981 */ /* 0x000ea4000c1e1900 */
[----:B--2---:R-:W-:-:S07]  /*13590*/  IMAD.IADD R29, R29, 0x1, -R4 ;  /* 0x000000011d1d7824 */ /* 0x004fce00078e0a04 */
.L_x_1339:
[----:B------:R-:W-:Y:S02]  /*135a0*/  ULDC.64 UR4, c[0x0][0xa20] ;  /* 0x0002880000047ab9 */ /* 0x000fe40000000a00 */
[----:B------:R-:W-:-:S04]  /*135b0*/  ISETP.NE.U32.AND P0, PT, RZ, UR4, PT ;  /* 0x00000004ff007c0c */ /* 0x000fc8000bf05070 */
[----:B------:R-:W-:-:S13]  /*135c0*/  ISETP.NE.AND.EX P0, PT, RZ, UR5, PT, P0 ;  /* 0x00000005ff007c0c */ /* 0x000fda000bf05300 */
[----:B------:R-:W-:Y:S05]  /*135d0*/  @!P0 BRA `(.L_x_1340) ;  /* 0x0000000000108947 */ /* 0x000fea0003800000 */
[----:B0-----:R-:W0:Y:S02]  /*135e0*/  LDC.64 R2, c[0x0][0xa20] ;  /* 0x00028800ff027b82 */ /* 0x001e240000000a00 */
[----:B0-----:R-:W-:-:S05]  /*135f0*/  IMAD.WIDE R2, R27, 0x4, R2 ;  /* 0x000000041b027825 */ /* 0x001fca00078e0202 */
[----:B------:R0:W5:Y:S01]  /*13600*/  LDG.E R0, desc[UR36][R2.64] ;  /* 0x0000002402007981 */ /* 0x000162000c1e1900 */
[----:B------:R-:W-:Y:S05]  /*13610*/  BRA `(.L_x_1341) ;  /* 0x0000000000247947 */ /* 0x000fea0003800000 */
.L_x_1340:
[----:B------:R-:W-:Y:S02]  /*13620*/  ULDC.64 UR4, c[0x0][0xa08] ;  /* 0x0002820000047ab9 */ /* 0x000fe40000000a00 */
[----:B------:R-:W-:-:S04]  /*13630*/  ISETP.NE.U32.AND P0, PT, RZ, UR4, PT ;  /* 0x00000004ff007c0c */ /* 0x000fc8000bf05070 */
[----:B------:R-:W-:-:S13]  /*13640*/  ISETP.NE.AND.EX P0, PT, RZ, UR5, PT, P0 ;  /* 0x00000005ff007c0c */ /* 0x000fda000bf05300 */
[----:B------:R-:W-:Y:S05]  /*13650*/  @!P0 BRA `(.L_x_1341) ;  /* 0x0000000000148947 */ /* 0x000fea0003800000 */
[----:B0-----:R-:W0:Y:S02]  /*13660*/  LDC.64 R2, c[0x0][0xa08] ;  /* 0x00028200ff027b82 */ /* 0x001e240000000a00 */
[----:B0-----:R-:W-:-:S05]  /*13670*/  IMAD.WIDE R2, R27, 0x4, R2 ;  /* 0x000000041b027825 */ /* 0x001fca00078e0202 */
[----:B------:R-:W2:Y:S04]  /*13680*/  LDG.E R0, desc[UR36][R2.64] ;  /* 0x0000002402007981 */ /* 0x000ea8000c1e1900 */
[----:B------:R-:W2:Y:S02]  /*13690*/  LDG.E R5, desc[UR36][R2.64+0x4] ;  /* 0x0000042402057981 */ /* 0x000ea4000c1e1900 */
[----:B--2---:R-:W-:-:S07]  /*136a0*/  IMAD.IADD R0, R5, 0x1, -R0 ;  /* 0x0000000105007824 */ /* 0x004fce00078e0a00 */
.L_x_1341:
[----:B0-----:R-:W0:Y:S01]  /*136b0*/  LDC R2, c[0x0][0x448] ;  /* 0x00011200ff027b82 */ /* 0x001e220000000800 */
[----:B-----5:R-:W-:Y:S01]  /*136c0*/  IMAD.IADD R23, R0, 0x1, -R19 ;  /* 0x0000000100177824 */ /* 0x020fe200078e0a13 */
[----:B------:R-:W-:Y:S01]  /*136d0*/  LOP3.LUT R16, R16, 0xffffff7f, RZ, 0xc0, !PT ;  /* 0xffffff7f10107812 */ /* 0x000fe200078ec0ff */
[----:B------:R-:W-:-:S03]  /*136e0*/  IMAD.SHL.U32 R25, R25, 0x80, RZ ;  /* 0x0000008019197824 */ /* 0x000fc600078e00ff */
[----:B------:R1:W-:Y:S01]  /*136f0*/  STL [R1], R23 ;  /* 0x0000001701007387 */ /* 0x0003e20000100800 */
[----:B------:R-:W-:Y:S01]  /*13700*/  VIADD R4, R25, 0x7f ;  /* 0x0000007f19047836 */ /* 0x000fe20000000000 */
[----:B0-----:R-:W-:Y:S02]  /*13710*/  ISETP.NE.AND P2, PT, R2, 0x1, PT ;  /* 0x000000010200780c */ /* 0x001fe40003f45270 */
[----:B------:R-:W0:Y:S11]  /*13720*/  LDC.64 R2, c[0x0][0x9e0] ;  /* 0x00027800ff027b82 */ /* 0x000e360000000a00 */
[----:B------:R-:W2:Y:S01]  /*13730*/  @P2 LDC R5, c[0x0][0x44c] ;  /* 0x00011300ff052b82 */ /* 0x000ea20000000800 */
[----:B------:R-:W-:-:S07]  /*13740*/  @P2 LOP3.LUT R16, R16, 0x80, RZ, 0xfc, !PT ;  /* 0x0000008010102812 */ /* 0x000fce00078efcff */
[----:B------:R-:W3:Y:S01]  /*13750*/  @P2 LDC R6, c[0x0][0x450] ;  /* 0x00011400ff062b82 */ /* 0x000ee20000000800 */
[----:B0-----:R-:W-:Y:S01]  /*13760*/  ISETP.GE.AND P1, PT, R3, 0x1, PT ;  /* 0x000000010300780c */ /* 0x001fe20003f26270 */
[----:B--2---:R-:W-:-:S05]  /*13770*/  @P2 IMAD.HI.U32 R5, R4, R5, RZ ;  /* 0x0000000504052227 */ /* 0x004fca00078e00ff */
[----:B---3--:R-:W-:Y:S02]  /*13780*/  @P2 SHF.R.U32.HI R4, RZ, R6, R5 ;  /* 0x00000006ff042219 */ /* 0x008fe40000011605 */
[----:B------:R-:W-:-:S05]  /*13790*/  IADD3 R5, R23, 0x1, -R29 ;  /* 0x0000000117057810 */ /* 0x000fca0007ffe81d */
[----:B------:R-:W-:-:S04]  /*137a0*/  IMAD.IADD R7, R5, 0x1, R4 ;  /* 0x0000000105077824 */ /* 0x000fc800078e0204 */
[----:B------:R-:W-:Y:S01]  /*137b0*/  IMAD.IADD R2, R7, 0x1, R2 ;  /* 0x0000000107027824 */ /* 0x000fe200078e0202 */
[----:B-1----:R-:W-:Y:S06]  /*137c0*/  @!P1 BRA `(.L_x_1342) ;  /* 0x0000000000489947 */ /* 0x002fec0003800000 */
[C---:B------:R-:W-:Y:S01]  /*137d0*/  ISETP.GT.AND P0, PT, R7.reuse, RZ, PT ;  /* 0x000000ff0700720c */ /* 0x040fe20003f04270 */
[----:B------:R-:W-:Y:S01]  /*137e0*/  BSSY B0, `(.L_x_1343) ;  /* 0x000000e000007945 */ /* 0x000fe20003800000 */
[----:B------:R-:W-:-:S11]  /*137f0*/  VIADD R0, R7, 0xffffffff ;  /* 0xffffffff07007836 */ /* 0x000fd60000000000 */
[----:B------:R-:W-:Y:S05]  /*13800*/  @P0 BRA `(.L_x_1344) ;  /* 0x00000000001c0947 */ /* 0x000fea0003800000 */
[----:B------:R-:W-:Y:S01]  /*13810*/  ISETP.NE.AND P0, PT, R3, 0x1, PT ;  /* 0x000000010300780c */ /* 0x000fe20003f05270 */
[----:B------:R-:W-:-:S12]  /*13820*/  IMAD.MOV R7, RZ, RZ, -R7 ;  /* 0x000000ffff077224 */ /* 0x000fd800078e0a07 */
[----:B------:R-:W0:Y:S02]  /*13830*/  @P0 LDC.64 R4, c[0x0][0x9e8] ;  /* 0x00027a00ff040b82 */ /* 0x000e240000000a00 */
[----:B0-----:R-:W-:-:S05]  /*13840*/  @P0 IMAD.HI.U32 R4, R7, R4, RZ ;  /* 0x0000000407040227 */ /* 0x001fca00078e00ff */
[----:B------:R-:W-:-:S04]  /*13850*/  @P0 SHF.R.U32.HI R7, RZ, R5, R4 ;  /* 0x00000005ff070219 */ /* 0x000fc80000011604 */
[----:B------:R-:W-:Y:S01]  /*13860*/  LOP3.LUT R0, RZ, R7, RZ, 0x33, !PT ;  /* 0x00000007ff007212 */ /* 0x000fe200078e33ff */
[----:B------:R-:W-:Y:S06]  /*13870*/  BRA `(.L_x_1345) ;  /* 0x0000000000107947 */ /* 0x000fec0003800000 */
.L_x_1344:
[----:B------:R-:W-:-:S13]  /*13880*/  ISETP.NE.AND P0, PT, R3, 0x1, PT ;  /* 0x000000010300780c */ /* 0x000fda0003f05270 */
[----:B------:R-:W0:Y:S02]  /*13890*/  @P0 LDC.64 R4, c[0x0][0x9e8] ;  /* 0x00027a00ff040b82 */ /* 0x000e240000000a00 */
[----:B0-----:R-:W-:-:S05]  /*138a0*/  @P0 IMAD.HI.U32 R4, R0, R4, RZ ;  /* 0x0000000400040227 */ /* 0x001fca00078e00ff */
[----:B------:R-:W-:-:S07]  /*138b0*/  @P0 SHF.R.U32.HI R0, RZ, R5, R4 ;  /* 0x00000005ff000219 */ /* 0x000fce0000011604 */
.L_x_1345:
[----:B------:R-:W-:Y:S05]  /*138c0*/  BSYNC B0 ;  /* 0x0000000000007941 */ /* 0x000fea0003800000 */
.L_x_1343:
[----:B------:R-:W-:-:S05]  /*138d0*/  IMAD R5, R0, R3, R3 ;  /* 0x0000000300057224 */ /* 0x000fca00078e0203 */
[----:B------:R-:W-:-:S07]  /*138e0*/  VIMNMX R2, R2, R5, PT ;  /* 0x0000000502027248 */ /* 0x000fce0003fe0100 */
.L_x_1342:
[----:B------:R-:W0:Y:S01]  /*138f0*/  @P2 LDC R0, c[0x0][0x44c] ;  /* 0x00011300ff002b82 */ /* 0x000e220000000800 */
[----:B------:R-:W-:Y:S01]  /*13900*/  VIADD R2, R2, 0x3f ;  /* 0x0000003f02027836 */ /* 0x000fe20000000000 */
[----:B------:R-:W-:Y:S01]  /*13910*/  ULDC UR4, c[0x0][0x9dc] ;  /* 0x0002770000047ab9 */ /* 0x000fe20000000800 */
[----:B------:R-:W-:-:S05]  /*13920*/  IMAD.MOV.U32 R4, RZ, RZ, R25 ;  /* 0x000000ffff047224 */ /* 0x000fca00078e0019 */
[----:B------:R-:W1:Y:S01]  /*13930*/  @P2 LDC R5, c[0x0][0x450] ;  /* 0x00011400ff052b82 */ /* 0x000e620000000800 */
[----:B0-----:R-:W-:-:S05]  /*13940*/  @P2 IMAD.HI.U32 R0, R25, R0, RZ ;  /* 0x0000000019002227 */ /* 0x001fca00078e00ff */
[----:B-1----:R-:W-:Y:S01]  /*13950*/  @P2 SHF.R.U32.HI R4, RZ, R5, R0 ;  /* 0x00000005ff042219 */ /* 0x002fe20000011600 */
[----:B------:R-:W-:Y:S01]  /*13960*/  VIADD R0, R23, 0x3f ;  /* 0x0000003f17007836 */ /* 0x000fe20000000000 */
[----:B------:R-:W-:Y:S02]  /*13970*/  SHF.R.S32.HI R5, RZ, 0x1f, R2 ;  /* 0x0000001fff057819 */ /* 0x000fe40000011402 */
[----:B------:R-:W-:Y:S02]  /*13980*/  IADD3 R4, R4, R23, -R29 ;  /* 0x0000001704047210 */ /* 0x000fe40007ffe81d */
[----:B------:R-:W-:Y:S02]  /*13990*/  LEA.HI R2, R5, R2, RZ, 0x6 ;  /* 0x0000000205027211 */ /* 0x000fe400078f30ff */
[----:B------:R-:W-:Y:S02]  /*139a0*/  SHF.R.S32.HI R5, RZ, 0x1f, R0 ;  /* 0x0000001fff057819 */ /* 0x000fe40000011400 */
[----:B------:R-:W-:Y:S01]  /*139b0*/  SHF.R.S32.HI R7, RZ, 0x6, R2 ;  /* 0x00000006ff077819 */ /* 0x000fe20000011402 */
[----:B------:R-:W-:Y:S01]  /*139c0*/  VIADD R2, R4, -UR4 ;  /* 0x8000000404027c36 */ /* 0x000fe20008000000 */
[----:B------:R-:W-:-:S04]  /*139d0*/  LEA.HI R5, R5, R0, RZ, 0x6 ;  /* 0x0000000005057211 */ /* 0x000fc800078f30ff */
[----:B------:R-:W-:-:S04]  /*139e0*/  SHF.R.S32.HI R0, RZ, 0x6, R5 ;  /* 0x00000006ff007819 */ /* 0x000fc80000011405 */
[----:B------:R-:W-:Y:S01]  /*139f0*/  VIMNMX R0, R0, R7, PT ;  /* 0x0000000700007248 */ /* 0x000fe20003fe0100 */
[----:B------:R-:W-:Y:S06]  /*13a00*/  @!P1 BRA `(.L_x_1346) ;  /* 0x0000000000489947 */ /* 0x000fec0003800000 */
[----:B------:R-:W-:Y:S01]  /*13a10*/  IMAD.MOV.U32 R6, RZ, RZ, R4 ;  /* 0x000000ffff067224 */ /* 0x000fe200078e0004 */
[----:B------:R-:W-:Y:S04]  /*13a20*/  BSSY B0, `(.L_x_1347) ;  /* 0x000000e000007945 */ /* 0x000fe80003800000 */
[----:B------:R-:W-:-:S13]  /*13a30*/  ISETP.GT.AND P0, PT, R6, -0x1, PT ;  /* 0xffffffff0600780c */ /* 0x000fda0003f04270 */
[----:B------:R-:W-:Y:S05]  /*13a40*/  @P0 BRA `(.L_x_1348) ;  /* 0x00000000001c0947 */ /* 0x000fea0003800000 */
[----:B------:R-:W-:Y:S02]  /*13a50*/  ISETP.NE.AND P0, PT, R3, 0x1, PT ;  /* 0x000000010300780c */ /* 0x000fe40003f05270 */
[----:B------:R-:W-:-:S11]  /*13a60*/  LOP3.LUT R7, RZ, R6, RZ, 0x33, !PT ;  /* 0x00000006ff077212 */ /* 0x000fd600078e33ff */
[----:B------:R-:W0:Y:S02]  /*13a70*/  @P0 LDC.64 R4, c[0x0][0x9e8] ;  /* 0x00027a00ff040b82 */ /* 0x000e240000000a00 */
[----:B0-----:R-:W-:-:S05]  /*13a80*/  @P0 IMAD.HI.U32 R4, R7, R4, RZ ;  /* 0x0000000407040227 */ /* 0x001fca00078e00ff */
[----:B------:R-:W-:-:S04]  /*13a90*/  @P0 SHF.R.U32.HI R7, RZ, R5, R4 ;  /* 0x00000005ff070219 */ /* 0x000fc80000011604 */
[----:B------:R-:W-:Y:S01]  /*13aa0*/  LOP3.LUT R6, RZ, R7, RZ, 0x33, !PT ;  /* 0x00000007ff067212 */ /* 0x000fe200078e33ff */
[----:B------:R-:W-:Y:S06]  /*13ab0*/  BRA `(.L_x_1349) ;  /* 0x0000000000107947 */ /* 0x000fec0003800000 */
.L_x_1348:
[----:B------:R-:W-:-:S13]  /*13ac0*/  ISETP.NE.AND P0, PT, R3, 0x1, PT ;  /* 0x000000010300780c */ /* 0x000fda0003f05270 */
[----:B------:R-:W0:Y:S02]  /*13ad0*/  @P0 LDC.64 R4, c[0x0][0x9e8] ;  /* 0x00027a00ff040b82 */ /* 0x000e240000000a00 */
[----:B0-----:R-:W-:-:S05]  /*13ae0*/  @P0 IMAD.HI.U32 R4, R6, R4, RZ ;  /* 0x0000000406040227 */ /* 0x001fca00078e00ff */
[----:B------:R-:W-:-:S07]  /*13af0*/  @P0 SHF.R.U32.HI R6, RZ, R5, R4 ;  /* 0x00000005ff060219 */ /* 0x000fce0000011604 */
.L_x_1349:
[----:B------:R-:W-:Y:S05]  /*13b00*/  BSYNC B0 ;  /* 0x0000000000007941 */ /* 0x000fea0003800000 */
.L_x_1347:
[----:B------:R-:W-:-:S05]  /*13b10*/  IMAD R3, R6, R3, RZ ;  /* 0x0000000306037224 */ /* 0x000fca00078e02ff */
[----:B------:R-:W-:-:S07]  /*13b20*/  VIMNMX R2, R2, R3, !PT ;  /* 0x0000000302027248 */ /* 0x000fce0007fe0100 */
.L_x_1346:
[----:B------:R-:W-:Y:S01]  /*13b30*/  SHF.R.S32.HI R3, RZ, 0x1f, R2 ;  /* 0x0000001fff037819 */ /* 0x000fe20000011402 */
[----:B------:R-:W-:Y:S03]  /*13b40*/  BSSY B0, `(.L_x_1350) ;  /* 0x000002a000007945 */ /* 0x000fe60003800000 */
[----:B------:R-:W-:Y:S02]  /*13b50*/  LEA.HI R3, R3, R2, RZ, 0x6 ;  /* 0x0000000203037211 */ /* 0x000fe400078f30ff */
[----:B------:R-:W-:Y:S02]  /*13b60*/  LOP3.LUT R2, R26, 0xff000000, RZ, 0xc0, !PT ;  /* 0xff0000001a027812 */ /* 0x000fe400078ec0ff */
[----:B------:R-:W-:-:S04]  /*13b70*/  SHF.R.S32.HI R3, RZ, 0x6, R3 ;  /* 0x00000006ff037819 */ /* 0x000fc80000011403 */
[----:B------:R-:W-:Y:S02]  /*13b80*/  VIMNMX R5, RZ, R3, !PT ;  /* 0x00000003ff057248 */ /* 0x000fe40007fe0100 */
[----:B------:R-:W-:Y:S02]  /*13b90*/  SHF.R.U32.HI R3, RZ, 0x8, R2 ;  /* 0x00000008ff037819 */ /* 0x000fe40000011602 */
[----:B------:R-:W-:Y:S02]  /*13ba0*/  ISETP.GT.AND P0, PT, R0, R5, PT ;  /* 0x000000050000720c */ /* 0x000fe40003f04270 */
[----:B------:R-:W-:-:S04]  /*13bb0*/  LOP3.LUT R2, R26, 0xff0000, RZ, 0xc0, !PT ;  /* 0x00ff00001a027812 */ /* 0x000fc800078ec0ff */
[----:B------:R-:W-:Y:S01]  /*13bc0*/  LEA.HI R2, R2, R3, RZ, 0x10 ;  /* 0x0000000302027211 */ /* 0x000fe200078f80ff */
[----:B------:R-:W-:-:S03]  /*13bd0*/  IMAD.MOV.U32 R3, RZ, RZ, RZ ;  /* 0x000000ffff037224 */ /* 0x000fc600078e00ff */
[----:B------:R-:W-:-:S03]  /*13be0*/  LOP3.LUT R4, R2, 0xff, RZ, 0xc0, !PT ;  /* 0x000000ff02047812 */ /* 0x000fc600078ec0ff */
[----:B------:R-:W-:Y:S05]  /*13bf0*/  @!P0 BRA `(.L_x_1351) ;  /* 0x0000000000788947 */ /* 0x000fea0003800000 */
[----:B------:R-:W-:Y:S01]  /*13c00*/  SHF.R.U32.HI R7, RZ, 0x10, R2 ;  /* 0x00000010ff077819 */ /* 0x000fe20000011602 */
[----:B------:R-:W-:-:S03]  /*13c10*/  IMAD.MOV.U32 R2, RZ, RZ, RZ ;  /* 0x000000ffff027224 */ /* 0x000fc600078e00ff */
[----:B------:R-:W-:-:S13]  /*13c20*/  ISETP.NE.AND P0, PT, R7, RZ, PT ;  /* 0x000000ff0700720c */ /* 0x000fda0003f05270 */
[----:B------:R-:W0:Y:S02]  /*13c30*/  @!P0 LDC R7, c[0x0][0x9f0] ;  /* 0x00027c00ff078b82 */ /* 0x000e240000000800 */
[----:B0-----:R-:W-:Y:S02]  /*13c40*/  IABS R6, R7 ;  /* 0x0000000700067213 */ /* 0x001fe40000000000 */
[----:B------:R-:W-:Y:S02]  /*13c50*/  IADD3 R8, R7, -0x1, R0 ;  /* 0xffffffff07087810 */ /* 0x000fe40007ffe000 */
[----:B------:R-:W0:Y:S03]  /*13c60*/  I2F.RP R9, R6 ;  /* 0x0000000600097306 */ /* 0x000e260000209400 */
[----:B------:R-:W-:-:S05]  /*13c70*/  IMAD.IADD R8, R8, 0x1, -R5 ;  /* 0x0000000108087824 */ /* 0x000fca00078e0a05 */
[----:B------:R-:W-:-:S04]  /*13c80*/  LOP3.LUT R10, R8, R7, RZ, 0x3c, !PT ;  /* 0x00000007080a7212 */ /* 0x000fc800078e3cff */
[----:B------:R-:W-:Y:S01]  /*13c90*/  ISETP.GE.AND P2, PT, R10, RZ, PT ;  /* 0x000000ff0a00720c */ /* 0x000fe20003f46270 */
[----:B0-----:R-:W0:Y:S02]  /*13ca0*/  MUFU.RCP R9, R9 ;  /* 0x0000000900097308 */ /* 0x001e240000001000 */
[----:B0-----:R-:W-:-:S06]  /*13cb0*/  VIADD R3, R9, 0xffffffe ;  /* 0x0ffffffe09037836 */ /* 0x001fcc0000000000 */
[----:B------:R-:W0:Y:S02]  /*13cc0*/  F2I.FTZ.U32.TRUNC.NTZ R3, R3 ;  /* 0x0000000300037305 */ /* 0x000e24000021f000 */
[----:B0-----:R-:W-:-:S04]  /*13cd0*/  IMAD.MOV R11, RZ, RZ, -R3 ;  /* 0x000000ffff0b7224 */ /* 0x001fc800078e0a03 */
        /* <DEDUP_REMOVED lines=16> */
.L_x_1351:
[----:B------:R-:W-:Y:S05]  /*13de0*/  BSYNC B0 ;  /* 0x0000000000007941 */ /* 0x000fea0003800000 */
.L_x_1350:
[-C--:B------:R-:W-:Y:S01]  /*13df0*/  IMAD R2, R4, R3.reuse, R5 ;  /* 0x0000000304027224 */ /* 0x080fe200078e0205 */
        /* <DEDUP_REMOVED lines=23> */
.L_x_1353:
        /* <DEDUP_REMOVED lines=20> */
.L_x_1356:
[----:B------:R-:W-:Y:S05]  /*140b0*/  BSYNC B6 ;  /* 0x0000000000067941 */ /* 0x000fea0003800000 */
.L_x_1355:
        /* <DEDUP_REMOVED lines=20> */
.L_x_1359:
        /* <DEDUP_REMOVED lines=15> */
.L_x_1358:
[----:B------:R-:W-:Y:S05]  /*142f0*/  BSYNC B6 ;  /* 0x0000000000067941 */ /* 0x000fea0003800000 */
.L_x_1357:
[----:B------:R-:W-:Y:S01]  /*14300*/  ULDC.64 UR4, c[0x0][0x9f8] ;  /* 0x00027e0000047ab9 */ /* 0x000fe20000000a00 */
[----:B------:R-:W-:Y:S01]  /*14310*/  IMAD.MOV.U32 R18, RZ, RZ, R30 ;  /* 0x000000ffff127224 */ /* 0x000fe200078e001e */
[----:B------:R-:W-:Y:S01]  /*14320*/  ISETP.NE.U32.AND P0, PT, RZ, UR4, PT ;  /* 0x00000004ff007c0c */ /* 0x000fe2000bf05070 */
[----:B------:R-:W-:Y:S01]  /*14330*/  IMAD.MOV.U32 R30, RZ, RZ, R27 ;  /* 0x000000ffff1e7224 */ /* 0x000fe200078e001b */
[----:B------:R-:W-:Y:S01]  /*14340*/  ULDC UR4, c[0x0][0x2f4] ;  /* 0x0000bd0000047ab9 */ /* 0x000fe20000000800 */
[----:B------:R-:W0:Y:S01]  /*14350*/  LDC R10, c[0x0][0x430] ;  /* 0x00010c00ff0a7b82 */ /* 0x000e220000000800 */
[----:B------:R-:W-:-:S13]  /*14360*/  ISETP.NE.AND.EX P0, PT, RZ, UR5, PT, P0 ;  /* 0x00000005ff007c0c */ /* 0x000fda000bf05300 */
[----:B------:R-:W1:Y:S01]  /*14370*/  @P0 LDC.64 R2, c[0x0][0x9f8] ;  /* 0x00027e00ff020b82 */ /* 0x000e620000000a00 */
[----:B------:R-:W-:Y:S02]  /*14380*/  ISETP.GE.AND P2, PT, R37, UR4, PT ;  /* 0x0000000425007c0c */ /* 0x000fe4000bf46270 */
[----:B------:R-:W-:Y:S01]  /*14390*/  LOP3.LUT R16, R16, 0xffffffef, RZ, 0xc0, !PT ;  /* 0xffffffef10107812 */ /* 0x000fe200078ec0ff */
[----:B-1----:R-:W-:-:S05]  /*143a0*/  @P0 IMAD.WIDE R2, R27, 0x4, R2 ;  /* 0x000000041b020825 */ /* 0x002fca00078e0202 */
[----:B------:R1:W5:Y:S01]  /*143b0*/  @P0 LDG.E R30, desc[UR36][R2.64] ;  /* 0x00000024021e0981 */ /* 0x000362000c1e1900 */
[----:B------:R-:W-:Y:S01]  /*143c0*/  ISETP.GE.AND P0, PT, R33, UR4, PT ;  /* 0x0000000421007c0c */ /* 0x000fe2000bf06270 */
[----:B------:R-:W-:Y:S01]  /*143d0*/  UMOV UR5, 0xffffffff ;  /* 0xffffffff00057882 */ /* 0x000fe20000000000 */
[----:B------:R-:W-:Y:S01]  /*143e0*/  ISETP.GE.AND P1, PT, R36, UR4, PT ;  /* 0x0000000424007c0c */ /* 0x000fe2000bf26270 */
[----:B------:R-:W-:-:S10]  /*143f0*/  VIADD R7, R18, 0xffffffff ;  /* 0xffffffff12077836 */ /* 0x000fd40000000000 */
        /* <DEDUP_REMOVED lines=8> */
[----:B01----:R-:W-:Y:S06]  /*14480*/  BRA.DIV UR5, `(.L_x_1360) ;  /* 0x00000046054c7947 */ /* 0x003fec000b800000 */
.L_x_1428:
[----:B------:R-:W0:Y:S01]  /*14490*/  S2R R0, SR_TID.X ;  /* 0x0000000000007919 */ /* 0x000e220000002100 */
[----:B------:R-:W-:Y:S02]  /*144a0*/  ISETP.NE.AND P1, PT, R10, 0x1, PT ;  /* 0x000000010a00780c */ /* 0x000fe40003f25270 */
[----:B-----5:R-:W-:Y:S01]  /*144b0*/  SHF.R.S32.HI R11, RZ, 0x1f, R30 ;  /* 0x0000001fff0b7819 */ /* 0x020fe2000001141e */
[----:B------:R-:W1:Y:S01]  /*144c0*/  S2R R9, SR_TID.X ;  /* 0x0000000000097919 */ /* 0x000e620000002100 */
[----:B------:R-:W-:-:S03]  /*144d0*/  LOP3.LUT R16, R16, 0xffffffbf, RZ, 0xc0, !PT ;  /* 0xffffffbf10107812 */ /* 0x000fc600078ec0ff */
[----:B------:R2:W-:Y:S06]  /*144e0*/  STL [R1+0xc], R11 ;  /* 0x00000c0b01007387 */ /* 0x0005ec0000100800 */
[----:B------:R-:W3:Y:S01]  /*144f0*/  @P1 LDC R5, c[0x0][0x434] ;  /* 0x00010d00ff051b82 */ /* 0x000ee20000000800 */
[----:B------:R-:W-:Y:S02]  /*14500*/  @P1 LOP3.LUT R16, R16, 0x40, RZ, 0xfc, !PT ;  /* 0x0000004010101812 */ /* 0x000fe400078efcff */
[----:B0-----:R-:W-:Y:S01]  /*14510*/  LOP3.LUT R0, R0, 0x7f, RZ, 0xc0, !PT ;  /* 0x0000007f00007812 */ /* 0x001fe200078ec0ff */
[----:B-1----:R-:W-:-:S03]  /*14520*/  IMAD.SHL.U32 R9, R9, 0x10, RZ ;  /* 0x0000001009097824 */ /* 0x002fc600078e00ff */
[----:B------:R-:W-:-:S04]  /*14530*/  SHF.R.U32.HI R0, RZ, 0x3, R0 ;  /* 0x00000003ff007819 */ /* 0x000fc80000011600 */
[----:B------:R-:W-:Y:S02]  /*14540*/  LOP3.LUT R9, R0, 0x70, R9, 0xf8, !PT ;  /* 0x0000007000097812 */ /* 0x000fe400078ef809 */
[----:B------:R-:W0:Y:S03]  /*14550*/  @P1 LDC R0, c[0x0][0x438] ;  /* 0x00010e00ff001b82 */ /* 0x000e260000000800 */
[----:B------:R-:W-:-:S05]  /*14560*/  IMAD R6, R7, 0x40, R9 ;  /* 0x0000004007067824 */ /* 0x000fca00078e0209 */
[C---:B------:R-:W-:Y:S01]  /*14570*/  ISETP.GE.AND P0, PT, R6.reuse, R23, PT ;  /* 0x000000170600720c */ /* 0x040fe20003f06270 */
[----:B------:R-:W-:-:S03]  /*14580*/  IMAD.IADD R6, R6, 0x1, R19 ;  /* 0x0000000106067824 */ /* 0x000fc600078e0213 */
[----:B------:R-:W-:Y:S01]  /*14590*/  ISETP.GT.U32.OR P0, PT, R9, 0x3f, P0 ;  /* 0x0000003f0900780c */ /* 0x000fe20000704470 */
[----:B---3--:R-:W-:-:S04]  /*145a0*/  @P1 IMAD.HI.U32 R5, R6, R5, RZ ;  /* 0x0000000506051227 */ /* 0x008fc800078e00ff */
[----:B------:R-:W-:Y:S01]  /*145b0*/  IMAD.MOV.U32 R8, RZ, RZ, R6 ;  /* 0x000000ffff087224 */ /* 0x000fe200078e0006 */
[----:B0-----:R-:W-:-:S07]  /*145c0*/  @P1 SHF.R.U32.HI R8, RZ, R0, R5 ;  /* 0x00000000ff081219 */ /* 0x001fce0000011605 */
[----:B------:R-:W0:Y:S01]  /*145d0*/  @!P0 LDC.64 R2, c[0x0][0x428] ;  /* 0x00010a00ff028b82 */ /* 0x000e220000000a00 */
[--C-:B------:R-:W-:Y:S01]  /*145e0*/  @!P0 SHF.R.S32.HI R5, RZ, 0x1f, R8.reuse ;  /* 0x0000001fff058819 */ /* 0x100fe20000011408 */
[----:B------:R-:W-:Y:S02]  /*145f0*/  @!P0 IMAD.MOV.U32 R4, RZ, RZ, R8 ;  /* 0x000000ffff048224 */ /* 0x000fe400078e0008 */
[-C--:B0-----:R-:W-:Y:S02]  /*14600*/  @!P0 IMAD R0, R11, R2.reuse, RZ ;  /* 0x000000020b008224 */ /* 0x081fe400078e02ff */
[----:B------:R-:W-:-:S04]  /*14610*/  @!P0 IMAD.WIDE.U32 R4, R30, R2, R4 ;  /* 0x000000021e048225 */ /* 0x000fc800078e0004 */
[----:B------:R-:W-:Y:S02]  /*14620*/  @!P0 IMAD R0, R30, R3, R0 ;  /* 0x000000031e008224 */ /* 0x000fe400078e0200 */
[----:B------:R-:W0:Y:S02]  /*14630*/  @!P0 LDC.64 R2, c[0x0][0x418] ;  /* 0x00010600ff028b82 */ /* 0x000e240000000a00 */
[----:B------:R-:W-:Y:S01]  /*14640*/  @!P0 IMAD.IADD R0, R5, 0x1, R0 ;  /* 0x0000000105008824 */ /* 0x000fe200078e0200 */
[----:B------:R-:W-:Y:S02]  /*14650*/  LOP3.LUT R16, R16, 0xffffffdf, RZ, 0xc0, !PT ;  /* 0xffffffdf10107812 */ /* 0x000fe400078ec0ff */
[----:B0-----:R-:W-:-:S04]  /*14660*/  @!P0 LEA R2, P1, R4, R2, 0x2 ;  /* 0x0000000204028211 */ /* 0x001fc800078210ff */
[----:B------:R-:W-:Y:S01]  /*14670*/  @!P0 LEA.HI.X R3, R4, R3, R0, 0x2, P1 ;  /* 0x0000000304038211 */ /* 0x000fe200008f1400 */
[----:B------:R-:W-:Y:S02]  /*14680*/  IMAD.U32 R4, RZ, RZ, UR38 ;  /* 0x00000026ff047e24 */ /* 0x000fe4000f8e00ff */
[----:B------:R-:W-:-:S03]  /*14690*/  IMAD.MOV.U32 R0, RZ, RZ, RZ ;  /* 0x000000ffff007224 */ /* 0x000fc600078e00ff */
[----:B------:R-:W-:-:S03]  /*146a0*/  ISETP.NE.AND P2, PT, R4, 0x3, PT ;  /* 0x000000030400780c */ /* 0x000fc60003f45270 */
[----:B------:R2:W5:Y:S01]  /*146b0*/  @!P0 LDG.E R0, desc[UR36][R2.64] ;  /* 0x0000002402008981 */ /* 0x000562000c1e1900 */
[----:B------:R-:W-:Y:S01]  /*146c0*/  ISETP.GT.U32.AND P0, PT, R9, 0x3f, PT ;  /* 0x0000003f0900780c */ /* 0x000fe20003f04070 */
[----:B------:R-:W-:Y:S01]  /*146d0*/  IMAD.MOV R5, RZ, RZ, -R8 ;  /* 0x000000ffff057224 */ /* 0x000fe200078e0a08 */
[----:B------:R-:W-:Y:S01]  /*146e0*/  LOP3.LUT R26, R26, 0xffff, RZ, 0xc0, !PT ;  /* 0x0000ffff1a1a7812 */ /* 0x000fe200078ec0ff */
[----:B------:R-:W-:Y:S02]  /*146f0*/  IMAD.MOV.U32 R23, RZ, RZ, R7 ;  /* 0x000000ffff177224 */ /* 0x000fe400078e0007 */
[----:B------:R-:W-:-:S04]  /*14700*/  IMAD R5, R10, R5, R6 ;  /* 0x000000050a057224 */ /* 0x000fc800078e0206 */
[----:B------:R-:W-:-:S04]  /*14710*/  @P2 LOP3.LUT R16, R16, 0x20, RZ, 0xfc, !PT ;  /* 0x0000002010102812 */ /* 0x000fc800078efcff */
[----:B------:R-:W-:-:S04]  /*14720*/  LOP3.LUT R16, R16, 0xfffffffe, RZ, 0xc0, !PT ;  /* 0xfffffffe10107812 */ /* 0x000fc800078ec0ff */
[----:B------:R-:W-:Y:S01]  /*14730*/  @P0 LOP3.LUT R16, R16, 0x1, RZ, 0xfc, !PT ;  /* 0x0000000110100812 */ /* 0x000fe200078efcff */
[----:B--2---:R-:W-:Y:S06]  /*14740*/  @!P2 BRA `(.L_x_1361) ;  /* 0x000000000004a947 */ /* 0x004fec0003800000 */
[----:B------:R-:W-:Y:S01]  /*14750*/  BPT.TRAP 0x1 ;  /* 0x000000040000795c */ /* 0x000fe20000300000 */
.L_x_1361:
        /* <DEDUP_REMOVED lines=23> */
.L_x_1429:
[----:B------:R-:W-:Y:S05]  /*148d0*/  BSYNC B0 ;  /* 0x0000000000007941 */ /* 0x000fea0003800000 */
.L_x_1362:
[----:B------:R-:W2:Y:S01]  /*148e0*/  LDL R10, [R1] ;  /* 0x00000000010a7983 */ /* 0x000ea20000100800 */
[----:B------:R-:W-:Y:S01]  /*148f0*/  ULDC.64 UR4, c[0x0][0x300] ;  /* 0x0000c00000047ab9 */ /* 0x000fe20000000a00 */
[----:B------:R-:W-:Y:S01]  /*14900*/  ULDC.64 UR6, c[0x0][0x2e8] ;  /* 0x0000ba0000067ab9 */ /* 0x000fe20000000a00 */
[----:B------:R-:W-:Y:S01]  /*14910*/  IMAD R6, R6, UR4, RZ ;  /* 0x0000000406067c24 */ /* 0x000fe2000f8e02ff */
[----:B------:R-:W1:Y:S01]  /*14920*/  S2R R9, SR_TID.X ;  /* 0x0000000000097919 */ /* 0x000e620000002100 */
[C---:B0-----:R-:W-:Y:S01]  /*14930*/  IMAD.WIDE.U32 R2, R5.reuse, UR4, RZ ;  /* 0x0000000405027c25 */ /* 0x041fe2000f8e00ff */
[C---:B------:R-:W-:Y:S02]  /*14940*/  LOP3.LUT P5, RZ, R16.reuse, 0x10, RZ, 0xc0, !PT ;  /* 0x0000001010ff7812 */ /* 0x040fe400078ac0ff */
[C---:B------:R-:W-:Y:S01]  /*14950*/  LOP3.LUT P4, RZ, R16.reuse, 0x8, RZ, 0xc0, !PT ;  /* 0x0000000810ff7812 */ /* 0x040fe2000788c0ff */
[----:B------:R-:W-:Y:S01]  /*14960*/  IMAD R6, R5, UR5, R6 ;  /* 0x0000000505067c24 */ /* 0x000fe2000f8e0206 */
[----:B------:R-:W-:Y:S01]  /*14970*/  ULDC.64 UR4, c[0x0][0x310] ;  /* 0x0000c40000047ab9 */ /* 0x000fe20000000a00 */
[----:B------:R-:W-:Y:S01]  /*14980*/  LOP3.LUT P3, RZ, R16, 0x4, RZ, 0xc0, !PT ;  /* 0x0000000410ff7812 */ /* 0x000fe2000786c0ff */
[----:B------:R-:W-:Y:S01]  /*14990*/  IMAD R8, R8, UR4, RZ ;  /* 0x0000000408087c24 */ /* 0x000fe2000f8e02ff */
[----:B------:R-:W-:Y:S01]  /*149a0*/  LOP3.LUT P2, RZ, R16, 0x2, RZ, 0xc0, !PT ;  /* 0x0000000210ff7812 */ /* 0x000fe2000784c0ff */
[----:B------:R-:W-:-:S02]  /*149b0*/  IMAD.IADD R3, R3, 0x1, R6 ;  /* 0x0000000103037824 */ /* 0x000fc400078e0206 */
        /* <DEDUP_REMOVED lines=17> */
[----:B------:R-:W-:-:S03]  /*14ad0*/  @P0 IMAD R9, R5, 0x2, R17 ;  /* 0x0000000205090824 */ /* 0x000fc600078e0211 */
[----:B------:R-:W1:Y:S04]  /*14ae0*/  SHFL.IDX PT, R2, R6, RZ, 0x181f ;  /* 0x00181fff06027589 */ /* 0x000e6800000e0000 */
        /* <DEDUP_REMOVED lines=31> */
.L_x_1439:
[----:B------:R-:W-:-:S13]  /*14ce0*/  ISETP.GE.AND P0, PT, R7, 0x31, PT ;  /* 0x000000310700780c */ /* 0x000fda0003f06270 */
[----:B0-----:R-:W-:Y:S01]  /*14cf0*/  @P0 LEA R2, P1, R33, R0, 0x1 ;  /* 0x0000000021020211 */ /* 0x001fe200078208ff */
[----:B------:R-:W-:-:S04]  /*14d00*/  @P0 IMAD R5, R5, 0x2, R17 ;  /* 0x0000000205050824 */ /* 0x000fc800078e0211 */
[----:B--2---:R-:W-:-:S05]  /*14d10*/  @P0 IMAD.X R3, RZ, RZ, R8, P1 ;  /* 0x000000ffff030224 */ /* 0x004fca00008e0608 */
[----:B------:R-:W-:Y:S01]  /*14d20*/  @!PT LDS RZ, [RZ] ;  /* 0x00000000fffff984 */ /* 0x000fe20000000800 */
[----:B------:R-:W-:Y:S01]  /*14d30*/  @!PT LDS RZ, [RZ] ;  /* 0x00000000fffff984 */ /* 0x000fe20000000800 */
[----:B------:R-:W-:Y:S01]  /*14d40*/  @!PT LDS RZ, [RZ] ;  /* 0x00000000fffff984 */ /* 0x000fe20000000800 */
[----:B------:R0:W-:Y:S04]  /*14d50*/  @P0 LDGSTS.E.BYPASS.LTC128B.128 [R5+0x21c00], desc[UR36][R2.64], !P5 ;  /* 0x21c0000002050fae */ /* 0x0001e8000e901d64 */
[----:B------:R0:W-:Y:S04]  /*14d60*/  @P0 LDGSTS.E.BYPASS.LTC128B.128 [R5+0x23c00], desc[UR36][R2.64+0x80], !P4 ;  /* 0x23c0008002050fae */ /* 0x0001e8000e101d64 */
[----:B------:R0:W-:Y:S04]  /*14d70*/  @P0 LDGSTS.E.BYPASS.LTC128B.128 [R5+0x25c00], desc[UR36][R2.64+0x100], !P3 ;  /* 0x25c0010002050fae */ /* 0x0001e8000d901d64 */
[----:B------:R0:W-:Y:S01]  /*14d80*/  @P0 LDGSTS.E.BYPASS.LTC128B.128 [R5+0x27c00], desc[UR36][R2.64+0x180], !P2 ;  /* 0x27c0018002050fae */ /* 0x0001e2000d101d64 */
[----:B------:R-:W-:Y:S01]  /*14d90*/  PLOP3.LUT P0, PT, PT, PT, PT, 0x80, 0x0 ;  /* 0x000000000000781c */ /* 0x000fe20003f0f070 */
[----:B------:R-:W-:-:S12]  /*14da0*/  NOP ;  /* 0x0000000000007918 */ /* 0x000fd80000000000 */
.L_x_1365:
        /* <DEDUP_REMOVED lines=10> */
.L_x_1366:
[----:B------:R1:W-:Y:S02]  /*14e50*/  SYNCS.ARRIVE.TRANS64.A1T0 RZ, [R4+URZ+0x30830], RZ ;  /* 0x030830ff04ff79a7 */ /* 0x0003e4000810003f */
[----:B------:R-:W-:Y:S05]  /*14e60*/  WARPSYNC.ALL ;  /* 0x0000000000007948 */ /* 0x000fea0003800000 */
[----:B------:R-:W-:Y:S01]  /*14e70*/  ULDC.64 UR4, c[0x0][0x298] ;  /* 0x0000a60000047ab9 */ /* 0x000fe20000000a00 */
[----:B0-----:R-:W-:Y:S01]  /*14e80*/  VIADD R2, R17, 0x10400 ;  /* 0x0001040011027836 */ /* 0x001fe20000000000 */
[----:B------:R-:W-:Y:S01]  /*14e90*/  SHF.R.S32.HI R0, RZ, 0x1f, R35 ;  /* 0x0000001fff007819 */ /* 0x000fe20000011423 */
[----:B------:R-:W-:Y:S01]  /*14ea0*/  IMAD.WIDE.U32 R6, R35, UR4, RZ ;  /* 0x0000000423067c25 */ /* 0x000fe2000f8e00ff */
[----:B------:R-:W-:Y:S01]  /*14eb0*/  BSSY B6, `(.L_x_1367) ;  /* 0x0000018000067945 */ /* 0x000fe20003800000 */
[----:B------:R-:W-:Y:S01]  /*14ec0*/  BAR.SYNC.DEFER_BLOCKING 0x8, 0x180 ;  /* 0x0206000000007b1d */ /* 0x000fe20000010000 */
[----:B------:R-:W-:Y:S01]  /*14ed0*/  LOP3.LUT P0, RZ, R2, 0x3ff, RZ, 0xc0, !PT ;  /* 0x000003ff02ff7812 */ /* 0x000fe2000780c0ff */
[----:B------:R-:W-:-:S04]  /*14ee0*/  IMAD R0, R0, UR4, RZ ;  /* 0x0000000400007c24 */ /* 0x000fc8000f8e02ff */
[----:B------:R-:W-:Y:S01]  /*14ef0*/  IMAD R0, R35, UR5, R0 ;  /* 0x0000000523007c24 */ /* 0x000fe2000f8e0200 */
[----:B------:R0:W-:Y:S03]  /*14f00*/  STL.64 [R1+0x18], R6 ;  /* 0x0000180601007387 */ /* 0x0001e60000100a00 */
[----:B------:R-:W-:-:S04]  /*14f10*/  IMAD.IADD R35, R7, 0x1, R0 ;  /* 0x0000000107237824 */ /* 0x000fc800078e0200 */
[----:B------:R-:W-:Y:S05]  /*14f20*/  @!P0 BRA `(.L_x_1368) ;  /* 0x0000000000408947 */ /* 0x000fea0003800000 */
[----:B------:R-:W-:Y:S01]  /*14f30*/  MOV R2, 0x0 ;  /* 0x0000000000027802 */ /* 0x000fe20000000f00 */
[----:B------:R-:W-:Y:S01]  /*14f40*/  ULDC.64 UR6, c[0x4][0xa8] ;  /* 0x01002a0000067ab9 */ /* 0x000fe20000000a00 */
[----:B------:R-:W-:Y:S01]  /*14f50*/  ULDC.64 UR8, c[0x4][0xb0] ;  /* 0x01002c0000087ab9 */ /* 0x000fe20000000a00 */
[----:B------:R-:W-:Y:S01]  /*14f60*/  ULDC.64 UR4, c[0x4][0x20] ;  /* 0x0100080000047ab9 */ /* 0x000fe20000000a00 */
[----:B-1----:R-:W-:Y:S02]  /*14f70*/  IMAD.U32 R4, RZ, RZ, UR6 ;  /* 0x00000006ff047e24 */ /* 0x002fe4000f8e00ff */
[----:B------:R-:W1:Y:S01]  /*14f80*/  LDC.64 R2, c[0x4][R2] ;  /* 0x0100000002027b82 */ /* 0x000e620000000a00 */
[----:B------:R-:W-:Y:S02]  /*14f90*/  IMAD.U32 R5, RZ, RZ, UR7 ;  /* 0x00000007ff057e24 */ /* 0x000fe4000f8e00ff */
[----:B0-----:R-:W-:Y:S02]  /*14fa0*/  IMAD.U32 R6, RZ, RZ, UR8 ;  /* 0x00000008ff067e24 */ /* 0x001fe4000f8e00ff */
[----:B------:R-:W-:-:S02]  /*14fb0*/  IMAD.U32 R7, RZ, RZ, UR9 ;  /* 0x00000009ff077e24 */ /* 0x000fc4000f8e00ff */
[----:B------:R-:W-:Y:S02]  /*14fc0*/  IMAD.U32 R10, RZ, RZ, UR4 ;  /* 0x00000004ff0a7e24 */ /* 0x000fe4000f8e00ff */
[----:B------:R-:W-:Y:S02]  /*14fd0*/  IMAD.U32 R11, RZ, RZ, UR5 ;  /* 0x00000005ff0b7e24 */ /* 0x000fe4000f8e00ff */
[----:B------:R-:W-:Y:S02]  /*14fe0*/  IMAD.MOV.U32 R8, RZ, RZ, 0x70 ;  /* 0x00000070ff087424 */ /* 0x000fe400078e00ff */
[----:B------:R-:W-:Y:S02]  /*14ff0*/  IMAD.MOV.U32 R12, RZ, RZ, 0x1 ;  /* 0x00000001ff0c7424 */ /* 0x000fe400078e00ff */
[----:B------:R-:W-:-:S07]  /*15000*/  IMAD.MOV.U32 R13, RZ, RZ, RZ ;  /* 0x000000ffff0d7224 */ /* 0x000fce00078e00ff */
[----:B------:R-:W-:-:S07]  /*15010*/  LEPC R20, `(.L_x_1368) ;  /* 0x000000001014794e */ /* 0x000fce0000000000 */
[----:B-1----:R-:W-:Y:S05]  /*15020*/  CALL.ABS.NOINC R2 ;  /* 0x0000000002007343 */ /* 0x002fea0003c00000 */
.L_x_1368:
[----:B------:R-:W-:Y:S05]  /*15030*/  BSYNC B6 ;  /* 0x0000000000067941 */ /* 0x000fea0003800000 */
.L_x_1367:
[----:B------:R-:W2:Y:S01]  /*15040*/  LDL.LU.64 R20, [R1+0x18] ;  /* 0x0000180001147983 */ /* 0x000ea20000300a00 */
[----:B------:R-:W-:Y:S01]  /*15050*/  LOP3.LUT P6, RZ, R16, 0x100, RZ, 0xc0, !PT ;  /* 0x0000010010ff7812 */ /* 0x000fe200078cc0ff */
[----:B------:R-:W-:Y:S01]  /*15060*/  IMAD.MOV.U32 R3, RZ, RZ, R35 ;  /* 0x000000ffff037224 */ /* 0x000fe200078e0023 */
[----:B------:R-:W-:Y:S01]  /*15070*/  SHF.R.S32.HI R0, RZ, 0x1f, R27 ;  /* 0x0000001fff007819 */ /* 0x000fe2000001141b */
[----:B------:R-:W-:Y:S01]  /*15080*/  ULDC.64 UR4, c[0x0][0x2d8] ;  /* 0x0000b60000047ab9 */ /* 0x000fe20000000a00 */
[----:B-1----:R-:W-:Y:S01]  /*15090*/  SEL R4, R27, RZ, !P6 ;  /* 0x000000ff1b047207 */ /* 0x002fe20007000000 */
[----:B------:R-:W-:Y:S01]  /*150a0*/  ULDC.64 UR6, c[0x0][0x2e0] ;  /* 0x0000b80000067ab9 */ /* 0x000fe20000000a00 */
[----:B------:R-:W-:-:S05]  /*150b0*/  SEL R0, R0, RZ, !P6 ;  /* 0x000000ff00007207 */ /* 0x000fca0007000000 */
[----:B------:R-:W-:-:S04]  /*150c0*/  IMAD R0, R0, UR6, RZ ;  /* 0x0000000600007c24 */ /* 0x000fc8000f8e02ff */
[----:B------:R-:W-:Y:S02]  /*150d0*/  IMAD R5, R4, UR7, R0 ;  /* 0x0000000704057c24 */ /* 0x000fe4000f8e0200 */
[----:B--2---:R-:W-:Y:S01]  /*150e0*/  IMAD.MOV.U32 R2, RZ, RZ, R20 ;  /* 0x000000ffff027224 */ /* 0x004fe200078e0014 */
[----:B------:R-:W1:Y:S01]  /*150f0*/  LDC R21, c[0x0][0x448] ;  /* 0x00011200ff157b82 */ /* 0x000e620000000800 */
[----:B------:R-:W2:Y:S02]  /*15100*/  S2R R20, SR_TID.X ;  /* 0x0000000000147919 */ /* 0x000ea40000002100 */
[----:B------:R-:W-:-:S04]  /*15110*/  IMAD.WIDE.U32 R2, R26, UR4, R2 ;  /* 0x000000041a027c25 */ /* 0x000fc8000f8e0002 */
[----:B------:R-:W-:Y:S01]  /*15120*/  IMAD R3, R26, UR5, R3 ;  /* 0x000000051a037c24 */ /* 0x000fe2000f8e0203 */
[----:B------:R-:W-:Y:S01]  /*15130*/  ULDC.64 UR4, c[0x0][0x2d0] ;  /* 0x0000b40000047ab9 */ /* 0x000fe20000000a00 */
[----:B------:R-:W-:-:S04]  /*15140*/  IMAD.WIDE.U32 R2, R4, UR6, R2 ;  /* 0x0000000604027c25 */ /* 0x000fc8000f8e0002 */
[----:B------:R-:W-:Y:S02]  /*15150*/  IMAD.IADD R3, R3, 0x1, R5 ;  /* 0x0000000103037824 */ /* 0x000fe400078e0205 */
[----:B------:R-:W3:Y:S01]  /*15160*/  LDC R5, c[0x0][0x448] ;  /* 0x00011200ff057b82 */ /* 0x000ee20000000800 */
[----:B-1----:R-:W-:Y:S02]  /*15170*/  ISETP.NE.AND P6, PT, R21, 0x1, PT ;  /* 0x000000011500780c */ /* 0x002fe40003fc5270 */
[----:B--2---:R-:W-:-:S04]  /*15180*/  LOP3.LUT R20, R20, 0x7f, RZ, 0xc0, !PT ;  /* 0x0000007f14147812 */ /* 0x004fc800078ec0ff */
[----:B------:R-:W-:-:S07]  /*15190*/  SHF.R.U32.HI R21, RZ, 0x3, R20 ;  /* 0x00000003ff157819 */ /* 0x000fce0000011614 */
[----:B0-----:R-:W0:Y:S01]  /*151a0*/  @P6 LDC R7, c[0x0][0x44c] ;  /* 0x00011300ff076b82 */ /* 0x001e220000000800 */
[----:B------:R-:W1:Y:S07]  /*151b0*/  S2R R20, SR_TID.X ;  /* 0x0000000000147919 */ /* 0x000e6e0000002100 */
[----:B------:R-:W2:Y:S01]  /*151c0*/  @P6 LDC R6, c[0x0][0x450] ;  /* 0x00011400ff066b82 */ /* 0x000ea20000000800 */
[----:B-1----:R-:W-:-:S05]  /*151d0*/  IMAD.SHL.U32 R20, R20, 0x10, RZ ;  /* 0x0000001014147824 */ /* 0x002fca00078e00ff */
[----:B------:R-:W-:-:S05]  /*151e0*/  LOP3.LUT R20, R21, 0x70, R20, 0xf8, !PT ;  /* 0x0000007015147812 */ /* 0x000fca00078ef814 */
[----:B------:R-:W-:Y:S02]  /*151f0*/  IMAD.IADD R4, R20, 0x1, R25 ;  /* 0x0000000114047824 */ /* 0x000fe400078e0219 */
[----:B------:R-:W1:Y:S02]  /*15200*/  S2R R20, SR_TID.X ;  /* 0x0000000000147919 */ /* 0x000e640000002100 */
[----:B0-----:R-:W-:-:S04]  /*15210*/  @P6 IMAD.HI.U32 R7, R4, R7, RZ ;  /* 0x0000000704076227 */ /* 0x001fc800078e00ff */
[----:B------:R-:W-:Y:S01]  /*15220*/  IMAD.MOV.U32 R0, RZ, RZ, R4 ;  /* 0x000000ffff007224 */ /* 0x000fe200078e0004 */
[----:B--2---:R-:W-:-:S05]  /*15230*/  @P6 SHF.R.U32.HI R0, RZ, R6, R7 ;  /* 0x00000006ff006219 */ /* 0x004fca0000011607 */
[----:B------:R-:W-:Y:S02]  /*15240*/  IMAD.MOV R6, RZ, RZ, -R0 ;  /* 0x000000ffff067224 */ /* 0x000fe400078e0a00 */
[----:B------:R-:W-:-:S04]  /*15250*/  IMAD.WIDE.U32 R2, R0, UR4, R2 ;  /* 0x0000000400027c25 */ /* 0x000fc8000f8e0002 */
[----:B---3--:R-:W-:Y:S01]  /*15260*/  IMAD R4, R5, R6, R4 ;  /* 0x0000000605047224 */ /* 0x008fe200078e0204 */
[----:B------:R-:W-:-:S05]  /*15270*/  SHF.R.S32.HI R6, RZ, 0x1f, R0 ;  /* 0x0000001fff067819 */ /* 0x000fca0000011400 */
[----:B------:R-:W-:-:S04]  /*15280*/  IMAD R6, R6, UR4, RZ ;  /* 0x0000000406067c24 */ /* 0x000fc8000f8e02ff */
[----:B------:R-:W-:Y:S01]  /*15290*/  IMAD R7, R0, UR5, R6 ;  /* 0x0000000500077c24 */ /* 0x000fe2000f8e0206 */
[----:B------:R-:W-:Y:S01]  /*152a0*/  SHF.R.S32.HI R0, RZ, 0x1f, R4 ;  /* 0x0000001fff007819 */ /* 0x000fe20000011404 */
[----:B------:R-:W-:Y:S02]  /*152b0*/  ULDC.64 UR4, c[0x0][0x2c8] ;  /* 0x0000b20000047ab9 */ /* 0x000fe40000000a00 */
[----:B------:R-:W-:Y:S01]  /*152c0*/  IMAD.IADD R3, R3, 0x1, R7 ;  /* 0x0000000103037824 */ /* 0x000fe200078e0207 */
[----:B-1----:R-:W-:Y:S01]  /*152d0*/  LOP3.LUT R20, R20, 0x7f, RZ, 0xc0, !PT ;  /* 0x0000007f14147812 */ /* 0x002fe200078ec0ff */
[----:B------:R-:W-:Y:S02]  /*152e0*/  IMAD R7, R0, UR4, RZ ;  /* 0x0000000400077c24 */ /* 0x000fe4000f8e02ff */
[----:B------:R-:W-:Y:S01]  /*152f0*/  IMAD.WIDE.U32 R2, R4, UR4, R2 ;  /* 0x0000000404027c25 */ /* 0x000fe2000f8e0002 */
[----:B------:R-:W-:-:S03]  /*15300*/  SHF.R.U32.HI R8, RZ, 0x3, R20 ;  /* 0x00000003ff087819 */ /* 0x000fc60000011614 */
[----:B------:R-:W-:Y:S01]  /*15310*/  IMAD R0, R4, UR5, R7 ;  /* 0x0000000504007c24 */ /* 0x000fe2000f8e0207 */
[----:B------:R-:W-:Y:S02]  /*15320*/  ULDC.64 UR4, c[0x0][0x280] ;  /* 0x0000a00000047ab9 */ /* 0x000fe40000000a00 */
[C---:B------:R-:W-:Y:S01]  /*15330*/  LEA R4, P0, R2.reuse, UR4, 0x1 ;  /* 0x0000000402047c11 */ /* 0x040fe2000f8008ff */
[----:B------:R-:W-:Y:S01]  /*15340*/  IMAD.IADD R3, R3, 0x1, R0 ;  /* 0x0000000103037824 */ /* 0x000fe200078e0200 */
[----:B------:R-:W-:Y:S02]  /*15350*/  ULDC UR4, c[0x0][0x2b8] ;  /* 0x0000ae0000047ab9 */ /* 0x000fe40000000800 */
[----:B------:R-:W-:Y:S02]  /*15360*/  ISETP.GE.AND P4, PT, R33, UR4, PT ;  /* 0x0000000421007c0c */ /* 0x000fe4000bf86270 */
[----:B------:R-:W-:Y:S01]  /*15370*/  LEA.HI.X R0, R2, UR5, R3, 0x1, P0 ;  /* 0x0000000502007c11 */ /* 0x000fe200080f0c03 */
[----:B------:R-:W-:Y:S01]  /*15380*/  UMOV UR5, 0xffffffff ;  /* 0xffffffff00057882 */ /* 0x000fe20000000000 */
[----:B------:R-:W-:-:S02]  /*15390*/  ISETP.GE.AND P3, PT, R37, UR4, PT ;  /* 0x0000000425007c0c */ /* 0x000fc4000bf66270 */
[----:B------:R-:W-:Y:S02]  /*153a0*/  ISETP.GE.AND P2, PT, R36, UR4, PT ;  /* 0x0000000424007c0c */ /* 0x000fe4000bf46270 */
[----:B------:R-:W-:Y:S01]  /*153b0*/  ISETP.GE.AND P1, PT, R34, UR4, PT ;  /* 0x0000000422007c0c */ /* 0x000fe2000bf26270 */
[----:B------:R-:W-:-:S12]  /*153c0*/  BRA.DIV UR5, `(.L_x_1369) ;  /* 0x0000003e05207947 */ /* 0x000fd8000b800000 */
[----:B------:R-:W0:Y:S01]  /*153d0*/  SHFL.IDX PT, R14, R4, RZ, 0x181f ;  /* 0x00181fff040e7589 */ /* 0x000e2200000e0000 */
[----:B------:R-:W-:Y:S02]  /*153e0*/  IMAD R5, R29, R5, RZ ;  /* 0x000000051d057224 */ /* 0x000fe400078e02ff */
        /* <DEDUP_REMOVED lines=12> */
[----:B------:R-:W-:Y:S01]  /*154b0*/  ISETP.GE.AND P0, PT, R6, R5, PT ;  /* 0x000000050600720c */ /* 0x000fe20003f06270 */
[----:B------:R-:W-:-:S02]  /*154c0*/  VIADD R6, R25, 0x20 ;  /* 0x0000002019067836 */ /* 0x000fc40000000000 */
[----:B-1----:R-:W1:Y:S10]  /*154d0*/  SHFL.IDX PT, R2, R0, 0x1, 0x181f ;  /* 0x00381f0000027f89 */ /* 0x002e7400000e0000 */
[----:B0-----:R-:W-:-:S05]  /*154e0*/  @!P0 LEA R14, P5, R33, R14, 0x1 ;  /* 0x0000000e210e8211 */ /* 0x001fca00078a08ff */
[----:B-1----:R-:W-:Y:S02]  /*154f0*/  @!P0 IMAD.X R7, RZ, RZ, R2, P5 ;  /* 0x000000ffff078224 */ /* 0x002fe400028e0602 */
[----:B------:R-:W-:Y:S02]  /*15500*/  @!P0 IMAD.MOV.U32 R2, RZ, RZ, R14 ;  /* 0x000000ffff028224 */ /* 0x000fe400078e000e */
[----:B------:R-:W-:Y:S01]  /*15510*/  @!P0 IMAD.MOV.U32 R3, RZ, RZ, R7 ;  /* 0x000000ffff038224 */ /* 0x000fe200078e0007 */
        /* <DEDUP_REMOVED lines=53> */
[----:B------:R-:W-:-:S03]  /*15870*/  ISETP.GE.AND P0, PT, R6, R5, PT ;  /* 0x000000050600720c */ /* 0x000fc60003f06270 */
[----:B------:R-:W-:Y:S04]  /*15880*/  SHFL.IDX PT, R6, R0, 0x7, 0x181f ;  /* 0x00f81f0000067f89 */ /* 0x000fe800000e0000 */
[----:B-1----:R-:W1:Y:S06]  /*15890*/  SHFL.IDX PT, R2, R0, 0x6, 0x181f ;  /* 0x00d81f0000027f89 */ /* 0x002e6c00000e0000 */
        /* <DEDUP_REMOVED lines=9> */
.L_x_1456:
[----:B------:R-:W-:Y:S01]  /*15930*/  VIADD R0, R25, 0x70 ;  /* 0x0000007019007836 */ /* 0x000fe20000000000 */
[----:B------:R-:W-:Y:S04]  /*15940*/  BSSY B0, `(.L_x_1370) ;  /* 0x000000c000007945 */ /* 0x000fe80003800000 */
[----:B------:R-:W-:-:S13]  /*15950*/  ISETP.GE.AND P0, PT, R0, R5, PT ;  /* 0x000000050000720c */ /* 0x000fda0003f06270 */
[----:B------:R-:W-:Y:S05]  /*15960*/  @P0 BRA `(.L_x_1371) ;  /* 0x0000000000240947 */ /* 0x000fea0003800000 */
[----:B01----:R-:W-:-:S05]  /*15970*/  LEA R2, P0, R33, R14, 0x1 ;  /* 0x0000000e21027211 */ /* 0x003fca00078008ff */
        /* <DEDUP_REMOVED lines=8> */
.L_x_1371:
[----:B------:R-:W-:Y:S05]  /*15a00*/  BSYNC B0 ;  /* 0x0000000000007941 */ /* 0x000fea0003800000 */
.L_x_1370:
[----:B------:R-:W-:Y:S01]  /*15a10*/  NOP ;  /* 0x0000000000007918 */ /* 0x000fe20000000000 */
[----:B------:R-:W-:-:S13]  /*15a20*/  PLOP3.LUT P0, PT, PT, PT, PT, 0x80, 0x0 ;  /* 0x000000000000781c */ /* 0x000fda0003f0f070 */
.L_x_1372:
[----:B------:R-:W-:Y:S02]  /*15a30*/  PLOP3.LUT P1, PT, P1, P0, PT, 0xa2, 0x0 ;  /* 0x000000000000781c */ /* 0x000fe40000f21472 */
[----:B------:R-:W-:-:S08]  /*15a40*/  @P0 R2UR P1, UR4, R17 ;  /* 0x00000000110402ca */ /* 0x000fd00000020000 */
[----:B------:R-:W-:-:S05]  /*15a50*/  @P0 PLOP3.LUT P0, PT, P1, PT, PT, 0x80, 0x0 ;  /* 0x000000000000081c */ /* 0x000fca0000f0f070 */
[----:B------:R-:W-:Y:S01]  /*15a60*/  @!P1 SYNCS.ARRIVE.TRANS64.RED.A0T1 RZ, [UR4+0x30800], RZ ;  /* 0x030800ffffff99a7 */ /* 0x000fe20008200404 */
[----:B------:R-:W-:Y:S07]  /*15a70*/  @!P1 ARRIVES.LDGSTSBAR.64.TRANSCNT [UR4+0x30800] ;  /* 0x03080000ff0099b0 */ /* 0x000fee0008000a84 */
[----:B------:R-:W-:Y:S05]  /*15a80*/  @P0 BRA.U.ANY `(.L_x_1372) ;  /* 0xfffffffd00e80947 */ /* 0x000fea000393ffff */
[----:B0-2---:R-:W2:Y:S04]  /*15a90*/  LDL.LU R3, [R1+0x20] ;  /* 0x0000200001037983 */ /* 0x005ea80000300800 */
[----:B------:R-:W3:Y:S01]  /*15aa0*/  LDL.LU R2, [R1+0x14] ;  /* 0x0000140001027983 */ /* 0x000ee20000300800 */
[----:B--2---:R-:W-:Y:S02]  /*15ab0*/  VIADD R3, R3, 0x1 ;  /* 0x0000000103037836 */ /* 0x004fe40000000000 */
[----:B---3--:R-:W-:-:S03]  /*15ac0*/  VIADD R7, R2, 0xfffffffe ;  /* 0xfffffffe02077836 */ /* 0x008fc60000000000 */
[----:B------:R0:W-:Y:S01]  /*15ad0*/  STL [R1+0x20], R3 ;  /* 0x0000200301007387 */ /* 0x0001e20000100800 */
[----:B------:R-:W-:-:S04]  /*15ae0*/  LEA.HI R0, R3, R3, RZ, 0x1 ;  /* 0x0000000303007211 */ /* 0x000fc800078f08ff */
[----:B------:R-:W-:-:S05]  /*15af0*/  LOP3.LUT R0, R0, 0xfffffffe, RZ, 0xc0, !PT ;  /* 0xfffffffe00007812 */ /* 0x000fca00078ec0ff */
[----:B------:R-:W-:-:S05]  /*15b00*/  IMAD.IADD R0, R3, 0x1, -R0 ;  /* 0x0000000103007824 */ /* 0x000fca00078e0a00 */
[----:B------:R-:W-:Y:S01]  /*15b10*/  SHF.L.U32 R0, R0, 0x1f, RZ ;  /* 0x0000001f00007819 */ /* 0x000fe200000006ff */
[----:B------:R-:W-:Y:S01]  /*15b20*/  NOP ;  /* 0x0000000000007918 */ /* 0x000fe20000000000 */
[----:B------:R0:W-:Y:S01]  /*15b30*/  SYNCS.ARRIVE.TRANS64.A1T0 RZ, [R17+URZ+0x30800], RZ ;  /* 0x030800ff11ff79a7 */ /* 0x0001e2000810003f */
[----:B------:R-:W-:Y:S01]  /*15b40*/  BSSY B0, `(.L_x_1373) ;  /* 0x0000003000007945 */ /* 0x000fe20003800000 */
[----:B------:R-:W2:Y:S03]  /*15b50*/  SYNCS.PHASECHK.TRANS64.TRYWAIT P0, [R17+URZ+0x30820], R0 ;  /* 0x03082000110075a7 */ /* 0x000ea6000800017f */
[----:B0-2---:R-:W-:Y:S05]  /*15b60*/  @!P0 BRA `(.L_x_1374) ;  /* 0x0000003c00f08947 */ /* 0x005fea0003800000 */
.L_x_1457:
[----:B------:R-:W-:Y:S05]  /*15b70*/  BSYNC B0 ;  /* 0x0000000000007941 */ /* 0x000fea0003800000 */
.L_x_1373:
[----:B------:R-:W2:Y:S01]  /*15b80*/  LDL R2, [R1+0x4] ;  /* 0x0000040001027983 */ /* 0x000ea20000100800 */
[----:B------:R-:W-:Y:S01]  /*15b90*/  BSSY B0, `(.L_x_1375) ;  /* 0x00000fc000007945 */ /* 0x000fe20003800000 */
[----:B--2---:R-:W-:-:S13]  /*15ba0*/  ISETP.GE.AND P0, PT, R7, R2, PT ;  /* 0x000000020700720c */ /* 0x004fda0003f06270 */
[----:B------:R-:W-:Y:S05]  /*15bb0*/  @!P0 BRA `(.L_x_1376) ;  /* 0x0000000c00e48947 */ /* 0x000fea0003800000 */
[----:B------:R-:W-:Y:S01]  /*15bc0*/  ULDC UR4, c[0x0][0x2f4] ;  /* 0x0000bd0000047ab9 */ /* 0x000fe20000000800 */
[----:B------:R-:W-:Y:S01]  /*15bd0*/  IMAD.MOV.U32 R6, RZ, RZ, R22 ;  /* 0x000000ffff067224 */ /* 0x000fe200078e0016 */
[----:B------:R-:W-:Y:S01]  /*15be0*/  ISETP.GE.AND P4, PT, R33, UR4, PT ;  /* 0x0000000421007c0c */ /* 0x000fe2000bf86270 */
[----:B------:R-:W-:Y:S01]  /*15bf0*/  IMAD.MOV.U32 R8, RZ, RZ, R28 ;  /* 0x000000ffff087224 */ /* 0x000fe200078e001c */
[----:B------:R-:W-:Y:S01]  /*15c00*/  ISETP.GE.AND P3, PT, R37, UR4, PT ;  /* 0x0000000425007c0c */ /* 0x000fe2000bf66270 */
[----:B------:R-:W-:Y:S01]  /*15c10*/  IMAD.MOV.U32 R29, RZ, RZ, R23 ;  /* 0x000000ffff1d7224 */ /* 0x000fe200078e0017 */
[----:B------:R-:W-:Y:S02]  /*15c20*/  ISETP.GE.AND P2, PT, R36, UR4, PT ;  /* 0x0000000424007c0c */ /* 0x000fe4000bf46270 */
[----:B------:R-:W-:-:S13]  /*15c30*/  ISETP.GE.AND P1, PT, R34, UR4, PT ;  /* 0x0000000422007c0c */ /* 0x000fda000bf26270 */
.L_x_1389:
[----:B------:R-:W2:Y:S04]  /*15c40*/  LDL R9, [R1+0x8] ;  /* 0x0000080001097983 */ /* 0x000ea80000100800 */
[----:B------:R-:W3:Y:S01]  /*15c50*/  LDL R11, [R1+0xc] ;  /* 0x00000c00010b7983 */ /* 0x000ee20000100800 */
[----:B0-----:R-:W0:Y:S01]  /*15c60*/  S2R R0, SR_TID.X ;  /* 0x0000000000007919 */ /* 0x001e220000002100 */
[----:B------:R-:W4:Y:S01]  /*15c70*/  S2R R3, SR_TID.X ;  /* 0x0000000000037919 */ /* 0x000f220000002100 */
[----:B0-----:R-:W-:-:S04]  /*15c80*/  LOP3.LUT R0, R0, 0x7f, RZ, 0xc0, !PT ;  /* 0x0000007f00007812 */ /* 0x001fc800078ec0ff */
[----:B------:R-:W-:Y:S02]  /*15c90*/  SHF.R.U32.HI R2, RZ, 0x3, R0 ;  /* 0x00000003ff027819 */ /* 0x000fe40000011600 */
[----:B------:R-:W0:Y:S01]  /*15ca0*/  LDC R0, c[0x0][0x430] ;  /* 0x00010c00ff007b82 */ /* 0x000e220000000800 */
[----:B----4-:R-:W-:-:S05]  /*15cb0*/  IMAD.SHL.U32 R3, R3, 0x10, RZ ;  /* 0x0000001003037824 */ /* 0x010fca00078e00ff */
[----:B------:R-:W-:-:S04]  /*15cc0*/  LOP3.LUT R3, R2, 0x70, R3, 0xf8, !PT ;  /* 0x0000007002037812 */ /* 0x000fc800078ef803 */
[----:B------:R-:W-:-:S13]  /*15cd0*/  ISETP.GT.U32.AND P6, PT, R3, 0x3f, PT ;  /* 0x0000003f0300780c */ /* 0x000fda0003fc4070 */
[----:B------:R-:W3:Y:S01]  /*15ce0*/  @!P6 LDC.64 R4, c[0x0][0x428] ;  /* 0x00010a00ff04eb82 */ /* 0x000ee20000000a00 */
[----:B0-----:R-:W-:-:S13]  /*15cf0*/  ISETP.NE.AND P0, PT, R0, 0x1, PT ;  /* 0x000000010000780c */ /* 0x001fda0003f05270 */
[----:B------:R-:W0:Y:S08]  /*15d00*/  @P0 LDC R2, c[0x0][0x434] ;  /* 0x00010d00ff020b82 */ /* 0x000e300000000800 */
[----:B------:R-:W4:Y:S01]  /*15d10*/  @P0 LDC R0, c[0x0][0x438] ;  /* 0x00010e00ff000b82 */ /* 0x000f220000000800 */
[----:B------:R-:W-:Y:S01]  /*15d20*/  LOP3.LUT P5, RZ, R16, 0x20, RZ, 0xc0, !PT ;  /* 0x0000002010ff7812 */ /* 0x000fe200078ac0ff */
[----:B------:R-:W-:Y:S01]  /*15d30*/  VIADD R22, R6, 0x1 ;  /* 0x0000000106167836 */ /* 0x000fe20000000000 */
[----:B------:R-:W-:Y:S05]  /*15d40*/  YIELD ;  /* 0x0000000000007946 */ /* 0x000fea0003800000 */
[----:B------:R-:W-:Y:S01]  /*15d50*/  ULDC UR4, c[0x0][0x430] ;  /* 0x00010c0000047ab9 */ /* 0x000fe20000000800 */
[----:B------:R-:W-:-:S02]  /*15d60*/  IMAD.MOV.U32 R23, RZ, RZ, R7 ;  /* 0x000000ffff177224 */ /* 0x000fc400078e0007 */
[----:B--2---:R-:W-:-:S04]  /*15d70*/  IMAD R9, R7, 0x40, R9 ;  /* 0x0000004007097824 */ /* 0x004fc800078e0209 */
[----:B------:R-:W-:-:S04]  /*15d80*/  IMAD.IADD R9, R3, 0x1, R9 ;  /* 0x0000000103097824 */ /* 0x000fc800078e0209 */
[----:B0-----:R-:W-:-:S04]  /*15d90*/  @P0 IMAD.HI.U32 R3, R9, R2, RZ ;  /* 0x0000000209030227 */ /* 0x001fc800078e00ff */
[----:B------:R-:W-:Y:S01]  /*15da0*/  IMAD.MOV.U32 R10, RZ, RZ, R9 ;  /* 0x000000ffff0a7224 */ /* 0x000fe200078e0009 */
[----:B----4-:R-:W-:Y:S01]  /*15db0*/  @P0 SHF.R.U32.HI R10, RZ, R0, R3 ;  /* 0x00000000ff0a0219 */ /* 0x010fe20000011603 */
[----:B---3--:R-:W-:-:S03]  /*15dc0*/  @!P6 IMAD R0, R11, R4, RZ ;  /* 0x000000040b00e224 */ /* 0x008fc600078e02ff */
[--C-:B------:R-:W-:Y:S01]  /*15dd0*/  @!P6 SHF.R.S32.HI R3, RZ, 0x1f, R10.reuse ;  /* 0x0000001fff03e819 */ /* 0x100fe2000001140a */
[----:B------:R-:W-:Y:S02]  /*15de0*/  @!P6 IMAD.MOV.U32 R2, RZ, RZ, R10 ;  /* 0x000000ffff02e224 */ /* 0x000fe400078e000a */
[C---:B------:R-:W-:Y:S02]  /*15df0*/  @!P6 IMAD R0, R30.reuse, R5, R0 ;  /* 0x000000051e00e224 */ /* 0x040fe400078e0200 */
[----:B------:R-:W-:Y:S02]  /*15e00*/  @!P6 IMAD.WIDE.U32 R2, R30, R4, R2 ;  /* 0x000000041e02e225 */ /* 0x000fe400078e0002 */
[----:B------:R-:W0:Y:S02]  /*15e10*/  @!P6 LDC.64 R4, c[0x0][0x418] ;  /* 0x00010600ff04eb82 */ /* 0x000e240000000a00 */
[----:B------:R-:W-:Y:S01]  /*15e20*/  @!P6 IMAD.IADD R0, R0, 0x1, R3 ;  /* 0x000000010000e824 */ /* 0x000fe200078e0203 */
[----:B0-----:R-:W-:-:S04]  /*15e30*/  @!P6 LEA R4, P0, R2, R4, 0x2 ;  /* 0x000000040204e211 */ /* 0x001fc800078010ff */
[----:B------:R-:W-:Y:S01]  /*15e40*/  @!P6 LEA.HI.X R5, R2, R5, R0, 0x2, P0 ;  /* 0x000000050205e211 */ /* 0x000fe200000f1400 */
[----:B------:R-:W-:Y:S01]  /*15e50*/  IMAD.MOV.U32 R0, RZ, RZ, RZ ;  /* 0x000000ffff007224 */ /* 0x000fe200078e00ff */
[----:B------:R-:W-:Y:S01]  /*15e60*/  ISETP.NE.AND P0, PT, R22, 0x2, PT ;  /* 0x000000021600780c */ /* 0x000fe20003f05270 */
[----:B------:R-:W-:-:S03]  /*15e70*/  IMAD.MOV R2, RZ, RZ, -R10 ;  /* 0x000000ffff027224 */ /* 0x000fc600078e0a0a */
[----:B------:R-:W-:Y:S01]  /*15e80*/  SEL R28, RZ, 0x1, P0 ;  /* 0x00000001ff1c7807 */ /* 0x000fe20000000000 */
[----:B------:R0:W5:Y:S01]  /*15e90*/  @!P6 LDG.E R0, desc[UR36][R4.64] ;  /* 0x000000240400e981 */ /* 0x000162000c1e1900 */
[----:B------:R-:W-:Y:S02]  /*15ea0*/  SEL R22, R22, RZ, P0 ;  /* 0x000000ff16167207 */ /* 0x000fe40000000000 */
[----:B------:R-:W-:Y:S01]  /*15eb0*/  LOP3.LUT R28, R8, R28, RZ, 0x3c, !PT ;  /* 0x0000001c081c7212 */ /* 0x000fe200078e3cff */
[----:B0-----:R-:W-:Y:S01]  /*15ec0*/  IMAD R5, R2, UR4, R9 ;  /* 0x0000000402057c24 */ /* 0x001fe2000f8e0209 */
[----:B------:R-:W-:Y:S06]  /*15ed0*/  @!P5 BRA `(.L_x_1377) ;  /* 0x000000000004d947 */ /* 0x000fec0003800000 */
[----:B------:R-:W-:Y:S01]  /*15ee0*/  BPT.TRAP 0x1 ;  /* 0x000000040000795c */ /* 0x000fe20000300000 */
.L_x_1377:
[----:B------:R-:W-:Y:S01]  /*15ef0*/  IMAD R7, R22, 0x8, R17 ;  /* 0x0000000816077824 */ /* 0x000fe200078e0211 */
[----:B------:R-:W-:Y:S01]  /*15f00*/  SHF.L.U32 R2, R28, 0x1f, RZ ;  /* 0x0000001f1c027819 */ /* 0x000fe200000006ff */
[----:B------:R-:W-:Y:S03]  /*15f10*/  BSSY B1, `(.L_x_1378) ;  /* 0x0000003000017945 */ /* 0x000fe60003800000 */
[----:B------:R-:W0:Y:S02]  /*15f20*/  SYNCS.PHASECHK.TRANS64.TRYWAIT P0, [R7+URZ+0x30840], R2 ;  /* 0x03084002070075a7 */ /* 0x000e24000800017f */
[----:B0-----:R-:W-:Y:S05]  /*15f30*/  @!P0 BRA `(.L_x_1379) ;  /* 0x0000003c00108947 */ /* 0x001fea0003800000 */
.L_x_1458:
[----:B------:R-:W-:Y:S05]  /*15f40*/  BSYNC B1 ;  /* 0x0000000000017941 */ /* 0x000fea0003800000 */
.L_x_1378:
        /* <DEDUP_REMOVED lines=25> */
[----:B------:R-:W2:Y:S01]  /*160e0*/  SHFL.IDX PT, R3, R25, RZ, 0x181f ;  /* 0x00181fff19037589 */ /* 0x000ea200000e0000 */
        /* <DEDUP_REMOVED lines=9> */
[----:B--2---:R-:W-:-:S05]  /*16180*/  IMAD.X R3, RZ, RZ, R3, P0 ;  /* 0x000000ffff037224 */ /* 0x004fca00000e0603 */
        /* <DEDUP_REMOVED lines=15> */
[----:B------:R0:W2:Y:S04]  /*16280*/  SHFL.IDX PT, R35, R25, 0x3, 0x181f ;  /* 0x00781f0019237f89 */ /* 0x0000a800000e0000 */
[----:B------:R-:W-:Y:S01]  /*16290*/  LDGSTS.E.BYPASS.LTC128B.128 [R20+0x21400], desc[UR36][R2.64], !P2 ;  /* 0x2140000002147fae */ /* 0x000fe2000d101d64 */
[----:B------:R-:W-:-:S03]  /*162a0*/  LOP3.LUT P2, RZ, R16, 0x1000, RZ, 0xc0, !PT ;  /* 0x0000100010ff7812 */ /* 0x000fc6000784c0ff */
[----:B------:R-:W-:Y:S01]  /*162b0*/  LDGSTS.E.BYPASS.LTC128B.128 [R20+0x23400], desc[UR36][R2.64+0x80], !P1 ;  /* 0x2340008002147fae */ /* 0x000fe2000c901d64 */
[----:B------:R-:W-:-:S03]  /*162c0*/  LOP3.LUT P1, RZ, R16, 0x800, RZ, 0xc0, !PT ;  /* 0x0000080010ff7812 */ /* 0x000fc6000782c0ff */
[----:B------:R-:W-:Y:S04]  /*162d0*/  LDGSTS.E.BYPASS.LTC128B.128 [R20+0x25400], desc[UR36][R2.64+0x100], !P6 ;  /* 0x2540010002147fae */ /* 0x000fe8000f101d64 */
[----:B------:R3:W-:Y:S04]  /*162e0*/  LDGSTS.E.BYPASS.LTC128B.128 [R20+0x27400], desc[UR36][R2.64+0x180], !P5 ;  /* 0x2740018002147fae */ /* 0x0007e8000e901d64 */
[----:B--23--:R0:W3:Y:S02]  /*162f0*/  SHFL.IDX PT, R2, R10, 0x3, 0x181f ;  /* 0x00781f000a027f89 */ /* 0x00c0e400000e0000 */
.L_x_1468:
[----:B------:R-:W-:Y:S02]  /*16300*/  LOP3.LUT R16, R16, 0xfffff7ff, RZ, 0xc0, !PT ;  /* 0xfffff7ff10107812 */ /* 0x000fe400078ec0ff */
[----:B---3--:R-:W-:Y:S02]  /*16310*/  IADD3 R2, P0, R2, R4, RZ ;  /* 0x0000000402027210 */ /* 0x008fe40007f1e0ff */
        /* <DEDUP_REMOVED lines=15> */
.L_x_1381:
        /* <DEDUP_REMOVED lines=10> */
.L_x_1382:
[----:B------:R3:W-:Y:S01]  /*164b0*/  SYNCS.ARRIVE.TRANS64.A1T0 RZ, [R7+URZ+0x30830], RZ ;  /* 0x030830ff07ff79a7 */ /* 0x0007e2000810003f */
[----:B------:R-:W-:Y:S05]  /*164c0*/  @!P6 BRA `(.L_x_1383) ;  /* 0x000000000004e947 */ /* 0x000fea0003800000 */
[----:B------:R-:W-:Y:S01]  /*164d0*/  BPT.TRAP 0x1 ;  /* 0x000000040000795c */ /* 0x000fe20000300000 */
.L_x_1383:
[----:B--2---:R-:W-:Y:S01]  /*164e0*/  SHF.L.U32 R2, R8, 0x1f, RZ ;  /* 0x0000001f08027819 */ /* 0x004fe200000006ff */
[----:B---3--:R-:W-:Y:S01]  /*164f0*/  IMAD R7, R6, 0x8, R17 ;  /* 0x0000000806077824 */ /* 0x008fe200078e0211 */
[----:B------:R-:W-:Y:S03]  /*16500*/  BSSY B1, `(.L_x_1384) ;  /* 0x0000003000017945 */ /* 0x000fe60003800000 */
[----:B------:R-:W2:Y:S02]  /*16510*/  SYNCS.PHASECHK.TRANS64.TRYWAIT P0, [R7+URZ+0x30860], R2 ;  /* 0x03086002070075a7 */ /* 0x000ea4000800017f */
[----:B--2---:R-:W-:Y:S05]  /*16520*/  @!P0 BRA `(.L_x_1385) ;  /* 0x0000003c001c8947 */ /* 0x004fea0003800000 */
.L_x_1469:
[----:B------:R-:W-:Y:S05]  /*16530*/  BSYNC B1 ;  /* 0x0000000000017941 */ /* 0x000fea0003800000 */
.L_x_1384:
[----:B------:R-:W3:Y:S01]  /*16540*/  LDL R8, [R1] ;  /* 0x0000000001087983 */ /* 0x000ee20000100800 */
[----:B------:R-:W4:Y:S01]  /*16550*/  S2R R3, SR_TID.X ;  /* 0x0000000000037919 */ /* 0x000f220000002100 */
[----:B------:R-:W-:Y:S01]  /*16560*/  UMOV UR4, 0xffffffff ;  /* 0xffffffff00047882 */ /* 0x000fe20000000000 */
[----:B------:R-:W-:Y:S01]  /*16570*/  IMAD R6, R6, 0x4000, R31 ;  /* 0x0000400006067824 */ /* 0x000fe200078e021f */
[----:B----4-:R-:W-:-:S04]  /*16580*/  LOP3.LUT R3, R3, 0x7f, RZ, 0xc0, !PT ;  /* 0x0000007f03037812 */ /* 0x010fc800078ec0ff */
[----:B------:R-:W-:Y:S01]  /*16590*/  SHF.R.U32.HI R3, RZ, 0x3, R3 ;  /* 0x00000003ff037819 */ /* 0x000fe20000011603 */
[----:B---3--:R-:W-:-:S04]  /*165a0*/  IMAD R8, R29, -0x40, R8 ;  /* 0xffffffc01d087824 */ /* 0x008fc800078e0208 */
[----:B------:R-:W-:Y:S01]  /*165b0*/  IMAD.IADD R8, R8, 0x1, -R3 ;  /* 0x0000000108087824 */ /* 0x000fe200078e0a03 */
[----:B------:R-:W-:Y:S06]  /*165c0*/  BRA.DIV UR4, `(.L_x_1386) ;  /* 0x0000003e04087947 */ /* 0x000fec000b800000 */
[----:B--2---:R-:W2:Y:S01]  /*165d0*/  SHFL.IDX PT, R2, R18, RZ, 0x181f ;  /* 0x00181fff12027589 */ /* 0x004ea200000e0000 */
[----:B------:R-:W-:-:S03]  /*165e0*/  IMAD R6, R6, 0x2, R17 ;  /* 0x0000000206067824 */ /* 0x000fc600078e0211 */
[----:B------:R-:W3:Y:S04]  /*165f0*/  SHFL.IDX PT, R3, R19, RZ, 0x181f ;  /* 0x00181fff13037589 */ /* 0x000ee800000e0000 */
[----:B-1----:R-:W-:Y:S01]  /*16600*/  SHFL.IDX PT, R14, R18, 0x3, 0x181f ;  /* 0x00781f00120e7f89 */ /* 0x002fe200000e0000 */
[----:B--2---:R-:W-:-:S05]  /*16610*/  IADD3 R2, P0, R2, R4, RZ ;  /* 0x0000000402027210 */ /* 0x004fca0007f1e0ff */
[----:B---3--:R-:W-:Y:S01]  /*16620*/  IMAD.X R3, RZ, RZ, R3, P0 ;  /* 0x000000ffff037224 */ /* 0x008fe200000e0603 */
        /* <DEDUP_REMOVED lines=8> */
[----:B-1----:R-:W1:Y:S04]  /*166b0*/  SHFL.IDX PT, R2, R18, 0x1, 0x181f ;  /* 0x00381f0012027f89 */ /* 0x002e6800000e0000 */
[----:B------:R-:W2:Y:S01]  /*166c0*/  SHFL.IDX PT, R3, R19, 0x1, 0x181f ;  /* 0x00381f0013037f89 */ /* 0x000ea200000e0000 */
[----:B-1----:R-:W-:-:S05]  /*166d0*/  IADD3 R2, P0, R2, R4, RZ ;  /* 0x0000000402027210 */ /* 0x002fca0007f1e0ff */
[----:B--2---:R-:W-:Y:S01]  /*166e0*/  IMAD.X R3, RZ, RZ, R3, P0 ;  /* 0x000000ffff037224 */ /* 0x004fe200000e0603 */
        /* <DEDUP_REMOVED lines=9> */
[----:B------:R-:W2:Y:S04]  /*16780*/  SHFL.IDX PT, R3, R19, 0x2, 0x181f ;  /* 0x00581f0013037f89 */ /* 0x000ea800000e0000 */
[----:B------:R-:W3:Y:S01]  /*16790*/  SHFL.IDX PT, R19, R19, 0x3, 0x181f ;  /* 0x00781f0013137f89 */ /* 0x000ee200000e0000 */
[----:B-1----:R-:W-:-:S05]  /*167a0*/  IADD3 R2, P0, R2, R4, RZ ;  /* 0x0000000402027210 */ /* 0x002fca0007f1e0ff */
[----:B--2---:R-:W-:Y:S01]  /*167b0*/  IMAD.X R3, RZ, RZ, R3, P0 ;  /* 0x000000ffff037224 */ /* 0x004fe200000e0603 */
[----:B------:R-:W-:-:S13]  /*167c0*/  ISETP.LT.OR P0, PT, R8, 0x21, P4 ;  /* 0x000000210800780c */ /* 0x000fda0002701670 */
[----:B------:R1:W-:Y:S01]  /*167d0*/  LDGSTS.E.BYPASS.LTC128B.128 [R6+0x1400], desc[UR36][R2.64], !P0 ;  /* 0x0140000002067fae */ /* 0x0003e2000c101d64 */
[----:B------:R-:W-:-:S13]  /*167e0*/  ISETP.LT.OR P0, PT, R8, 0x21, P3 ;  /* 0x000000210800780c */ /* 0x000fda0001f01670 */
[----:B------:R1:W-:Y:S01]  /*167f0*/  LDGSTS.E.BYPASS.LTC128B.128 [R6+0x3400], desc[UR36][R2.64+0x80], !P0 ;  /* 0x0340008002067fae */ /* 0x0003e2000c101d64 */
[----:B------:R-:W-:-:S13]  /*16800*/  ISETP.LT.OR P0, PT, R8, 0x21, P2 ;  /* 0x000000210800780c */ /* 0x000fda0001701670 */
[----:B------:R1:W-:Y:S01]  /*16810*/  LDGSTS.E.BYPASS.LTC128B.128 [R6+0x5400], desc[UR36][R2.64+0x100], !P0 ;  /* 0x0540010002067fae */ /* 0x0003e2000c101d64 */
[----:B------:R-:W-:-:S13]  /*16820*/  ISETP.LT.OR P0, PT, R8, 0x21, P1 ;  /* 0x000000210800780c */ /* 0x000fda0000f01670 */
[----:B---3--:R1:W-:Y:S02]  /*16830*/  LDGSTS.E.BYPASS.LTC128B.128 [R6+0x7400], desc[UR36][R2.64+0x180], !P0 ;  /* 0x0740018002067fae */ /* 0x0083e4000c101d64 */
.L_x_1479:
[----:B-12---:R-:W-:Y:S01]  /*16840*/  IADD3 R2, P0, R14, R4, RZ ;  /* 0x000000040e027210 */ /* 0x006fe20007f1e0ff */
        /* <DEDUP_REMOVED lines=16> */
[----:B-1----:R-:W-:Y:S01]  /*16950*/  IMAD.WIDE.U32 R2, R5, UR4, RZ ;  /* 0x0000000405027c25 */ /* 0x002fe2000f8e00ff */
[----:B------:R-:W-:-:S03]  /*16960*/  ULDC.64 UR4, c[0x0][0x338] ;  /* 0x0000ce0000047ab9 */ /* 0x000fc60000000a00 */
[----:B------:R-:W-:Y:S02]  /*16970*/  IMAD.IADD R3, R3, 0x1, R9 ;  /* 0x0000000103037824 */ /* 0x000fe400078e0209 */
[----:B------:R-:W-:Y:S02]  /*16980*/  IMAD R21, R21, UR4, RZ ;  /* 0x0000000415157c24 */ /* 0x000fe4000f8e02ff */
[----:B------:R-:W-:-:S04]  /*16990*/  IMAD.WIDE.U32 R2, R0, UR4, R2 ;  /* 0x0000000400027c25 */ /* 0x000fc8000f8e0002 */
[----:B------:R-:W-:Y:S01]  /*169a0*/  IMAD R21, R0, UR5, R21 ;  /* 0x0000000500157c24 */ /* 0x000fe2000f8e0215 */
[----:B------:R-:W-:Y:S01]  /*169b0*/  ULDC.64 UR4, c[0x0][0x330] ;  /* 0x0000cc0000047ab9 */ /* 0x000fe20000000a00 */
[----:B------:R-:W-:Y:S02]  /*169c0*/  NOP ;  /* 0x0000000000007918 */ /* 0x000fe40000000000 */
[----:B------:R-:W-:Y:S02]  /*169d0*/  IMAD.IADD R3, R3, 0x1, R21 ;  /* 0x0000000103037824 */ /* 0x000fe400078e0215 */
[----:B------:R-:W-:-:S04]  /*169e0*/  IMAD.WIDE.U32 R2, R26, UR4, R2 ;  /* 0x000000041a027c25 */ /* 0x000fc8000f8e0002 */
[----:B------:R-:W-:Y:S01]  /*169f0*/  IMAD R3, R26, UR5, R3 ;  /* 0x000000051a037c24 */ /* 0x000fe2000f8e0203 */
[----:B------:R-:W-:-:S04]  /*16a00*/  LEA R18, P0, R2, UR6, 0x1 ;  /* 0x0000000602127c11 */ /* 0x000fc8000f8008ff */
[----:B------:R-:W-:Y:S02]  /*16a10*/  LEA.HI.X R19, R2, UR7, R3, 0x1, P0 ;  /* 0x0000000702137c11 */ /* 0x000fe400080f0c03 */
[----:B------:R-:W-:-:S13]  /*16a20*/  PLOP3.LUT P0, PT, PT, PT, PT, 0x80, 0x0 ;  /* 0x000000000000781c */ /* 0x000fda0003f0f070 */
.L_x_1387:
        /* <DEDUP_REMOVED lines=10> */
.L_x_1388:
[----:B------:R-:W2:Y:S01]  /*16ad0*/  LDL R0, [R1+0x4] ;  /* 0x0000040001007983 */ /* 0x000ea20000100800 */
[----:B------:R1:W-:Y:S01]  /*16ae0*/  SYNCS.ARRIVE.TRANS64.A1T0 RZ, [R7+URZ+0x30850], RZ ;  /* 0x030850ff07ff79a7 */ /* 0x0003e2000810003f */
[----:B------:R-:W-:Y:S02]  /*16af0*/  IMAD.MOV.U32 R6, RZ, RZ, R22 ;  /* 0x000000ffff067224 */ /* 0x000fe400078e0016 */
[----:B------:R-:W-:Y:S02]  /*16b00*/  IMAD.MOV.U32 R8, RZ, RZ, R28 ;  /* 0x000000ffff087224 */ /* 0x000fe400078e001c */
[----:B------:R-:W-:Y:S02]  /*16b10*/  IMAD.MOV.U32 R29, RZ, RZ, R23 ;  /* 0x000000ffff1d7224 */ /* 0x000fe400078e0017 */
[C---:B-1----:R-:W-:Y:S01]  /*16b20*/  VIADD R7, R23.reuse, 0xffffffff ;  /* 0xffffffff17077836 */ /* 0x042fe20000000000 */
[----:B--2---:R-:W-:-:S13]  /*16b30*/  ISETP.GT.AND P0, PT, R23, R0, PT ;  /* 0x000000001700720c */ /* 0x004fda0003f04270 */
[----:B------:R-:W-:Y:S05]  /*16b40*/  @P0 BRA `(.L_x_1389) ;  /* 0xfffffff0003c0947 */ /* 0x000fea000383ffff */
.L_x_1376:
[----:B------:R-:W-:Y:S05]  /*16b50*/  BSYNC B0 ;  /* 0x0000000000007941 */ /* 0x000fea0003800000 */
.L_x_1375:
[----:B0-----:R-:W0:Y:S01]  /*16b60*/  S2R R0, SR_TID.X ;  /* 0x0000000000007919 */ /* 0x001e220000002100 */
[----:B------:R-:W-:Y:S01]  /*16b70*/  BSSY B0, `(.L_x_1390) ;  /* 0x0000010000007945 */ /* 0x000fe20003800000 */
[----:B0-----:R-:W-:-:S04]  /*16b80*/  LOP3.LUT R0, R0, 0x7f, RZ, 0xc0, !PT ;  /* 0x0000007f00007812 */ /* 0x001fc800078ec0ff */
[----:B------:R-:W-:-:S13]  /*16b90*/  ISETP.NE.AND P0, PT, R0, RZ, PT ;  /* 0x000000ff0000720c */ /* 0x000fda0003f05270 */
[----:B------:R-:W-:Y:S05]  /*16ba0*/  @P0 BRA `(.L_x_1391) ;  /* 0x0000000000300947 */ /* 0x000fea0003800000 */
[----:B------:R-:W0:Y:S01]  /*16bb0*/  S2R R5, SR_LANEID ;  /* 0x0000000000057919 */ /* 0x000e220000000000 */
[----:B------:R-:W-:Y:S01]  /*16bc0*/  VOTEU.ANY UR4, UPT, PT ;  /* 0x0000000000047886 */ /* 0x000fe200038e0100 */
[----:B------:R-:W2:Y:S01]  /*16bd0*/  LDC.64 R2, c[0x0][0xc60] ;  /* 0x00031800ff027b82 */ /* 0x000ea20000000a00 */
[----:B------:R-:W0:Y:S02]  /*16be0*/  FLO.U32 R0, UR4 ;  /* 0x0000000400007d00 */ /* 0x000e2400080e0000 */
[----:B0-----:R-:W-:-:S06]  /*16bf0*/  ISETP.EQ.U32.AND P0, PT, R0, R5, PT ;  /* 0x000000050000720c */ /* 0x001fcc0003f02070 */
[----:B------:R-:W2:Y:S07]  /*16c00*/  POPC R5, UR4 ;  /* 0x0000000400057d09 */ /* 0x000eae0008000000 */
[----:B--2---:R-:W2:Y:S01]  /*16c10*/  @P0 ATOMG.E.ADD.STRONG.GPU PT, R3, desc[UR36][R2.64], R5 ;  /* 0x00000005020309a8 */ /* 0x004ea200081ee1e4 */
[----:B------:R-:W0:Y:S02]  /*16c20*/  S2R R4, SR_LTMASK ;  /* 0x0000000000047919 */ /* 0x000e240000003900 */
[----:B0-----:R-:W-:-:S04]  /*16c30*/  LOP3.LUT R4, R4, UR4, RZ, 0xc0, !PT ;  /* 0x0000000404047c12 */ /* 0x001fc8000f8ec0ff */
[----:B------:R-:W0:Y:S01]  /*16c40*/  POPC R7, R4 ;  /* 0x0000000400077309 */ /* 0x000e220000000000 */
[----:B--2---:R-:W0:Y:S02]  /*16c50*/  SHFL.IDX PT, R0, R3, R0, 0x1f ;  /* 0x00001f0003007589 */ /* 0x004e2400000e0000 */
[----:B0-----:R-:W-:-:S07]  /*16c60*/  IADD3 R24, R0, UR39, R7 ;  /* 0x0000002700187c10 */ /* 0x001fce000fffe007 */
.L_x_1391:
[----:B------:R-:W-:Y:S05]  /*16c70*/  BSYNC B0 ;  /* 0x0000000000007941 */ /* 0x000fea0003800000 */
.L_x_1390:
[----:B------:R-:W-:-:S13]  /*16c80*/  LOP3.LUT P0, RZ, R16, 0x20, RZ, 0xc0, !PT ;  /* 0x0000002010ff7812 */ /* 0x000fda000780c0ff */
[----:B------:R-:W-:Y:S05]  /*16c90*/  @!P0 BRA `(.L_x_1392) ;  /* 0x0000000000048947 */ /* 0x000fea0003800000 */
[----:B------:R-:W-:Y:S01]  /*16ca0*/  BPT.TRAP 0x1 ;  /* 0x000000040000795c */ /* 0x000fe20000300000 */
.L_x_1392:
[----:B------:R-:W2:Y:S01]  /*16cb0*/  LDL.LU R2, [R1] ;  /* 0x0000000001027983 */ /* 0x000ea20000300800 */
[----:B------:R-:W-:Y:S01]  /*16cc0*/  IMAD R0, R22, 0x8, R17 ;  /* 0x0000000816007824 */ /* 0x000fe200078e0211 */
[----:B------:R-:W-:Y:S01]  /*16cd0*/  SHF.L.U32 R3, R28, 0x1f, RZ ;  /* 0x0000001f1c037819 */ /* 0x000fe200000006ff */
[----:B------:R-:W-:Y:S03]  /*16ce0*/  BSSY B0, `(.L_x_1393) ;  /* 0x0000004000007945 */ /* 0x000fe60003800000 */
[----:B------:R-:W0:Y:S01]  /*16cf0*/  SYNCS.PHASECHK.TRANS64.TRYWAIT P0, [R0+URZ+0x30860], R3 ;  /* 0x03086003000075a7 */ /* 0x000e22000800017f */
[----:B--2---:R-:W-:Y:S01]  /*16d00*/  IMAD R5, R23, -0x40, R2 ;  /* 0xffffffc017057824 */ /* 0x004fe200078e0202 */
[----:B0-----:R-:W-:Y:S06]  /*16d10*/  @!P0 BRA `(.L_x_1394) ;  /* 0x0000003800ac8947 */ /* 0x001fec0003800000 */
.L_x_1480:
[----:B------:R-:W-:Y:S05]  /*16d20*/  BSYNC B0 ;  /* 0x0000000000007941 */ /* 0x000fea0003800000 */
.L_x_1393:
[----:B------:R-:W2:Y:S01]  /*16d30*/  S2R R2, SR_TID.X ;  /* 0x0000000000027919 */ /* 0x000ea20000002100 */
[----:B------:R-:W-:Y:S01]  /*16d40*/  UMOV UR4, 0xffffffff ;  /* 0xffffffff00047882 */ /* 0x000fe20000000000 */
[----:B------:R-:W-:Y:S01]  /*16d50*/  IMAD R4, R22, 0x4000, R31 ;  /* 0x0000400016047824 */ /* 0x000fe200078e021f */
[----:B--2---:R-:W-:-:S04]  /*16d60*/  LOP3.LUT R2, R2, 0x7f, RZ, 0xc0, !PT ;  /* 0x0000007f02027812 */ /* 0x004fc800078ec0ff */
        /* <DEDUP_REMOVED lines=12> */
[----:B------:R-:W-:Y:S02]  /*16e30*/  ISETP.GE.AND P1, PT, R36, UR4, PT ;  /* 0x0000000424007c0c */ /* 0x000fe4000bf26270 */
[----:B-1----:R-:W-:-:S02]  /*16e40*/  IADD3 R2, P0, R14, R6, RZ ;  /* 0x000000060e027210 */ /* 0x002fc40007f1e0ff */
[----:B------:R-:W1:Y:S03]  /*16e50*/  SHFL.IDX PT, R14, R18, 0x1, 0x181f ;  /* 0x00381f00120e7f89 */ /* 0x000e6600000e0000 */
        /* <DEDUP_REMOVED lines=8> */
[----:B------:R1:W-:Y:S02]  /*16ee0*/  LDGSTS.E.BYPASS.LTC128B.128 [R4+0x6400], desc[UR36][R2.64+0x180], !P4 ;  /* 0x0640018002047fae */ /* 0x0003e4000e101d64 */
[----:B-1----:R-:W-:Y:S02]  /*16ef0*/  IADD3 R2, P4, R14, R6, RZ ;  /* 0x000000060e027210 */ /* 0x002fe40007f9e0ff */
[----:B------:R-:W0:Y:S03]  /*16f00*/  SHFL.IDX PT, R14, R18, 0x2, 0x181f ;  /* 0x00581f00120e7f89 */ /* 0x000e2600000e0000 */
        /* <DEDUP_REMOVED lines=12> */
[----:B------:R0:W3:Y:S03]  /*16fd0*/  SHFL.IDX PT, R14, R18, 0x3, 0x181f ;  /* 0x00781f00120e7f89 */ /* 0x0000e600000e0000 */
        /* <DEDUP_REMOVED lines=8> */
[----:B--23--:R0:W-:Y:S02]  /*17060*/  LDGSTS.E.BYPASS.LTC128B.128 [R4+0x7400], desc[UR36][R2.64+0x180], !P4 ;  /* 0x0740018002047fae */ /* 0x00c1e4000e101d64 */
.L_x_1490:
[C---:B------:R-:W-:Y:S02]  /*17070*/  ISETP.LT.OR P3, PT, R5.reuse, 0x31, P3 ;  /* 0x000000310500780c */ /* 0x040fe40001f61670 */
[C---:B------:R-:W-:Y:S02]  /*17080*/  ISETP.LT.OR P2, PT, R5.reuse, 0x31, P2 ;  /* 0x000000310500780c */ /* 0x040fe40001741670 */
[C---:B------:R-:W-:Y:S02]  /*17090*/  ISETP.LT.OR P1, PT, R5.reuse, 0x31, P1 ;  /* 0x000000310500780c */ /* 0x040fe40000f21670 */
[----:B01----:R-:W-:Y:S02]  /*170a0*/  IADD3 R2, P4, R14, R6, RZ ;  /* 0x000000060e027210 */ /* 0x003fe40007f9e0ff */
        /* <DEDUP_REMOVED lines=11> */
.L_x_1396:
        /* <DEDUP_REMOVED lines=10> */
.L_x_1397:
[----:B------:R1:W-:Y:S01]  /*17200*/  SYNCS.ARRIVE.TRANS64.A1T0 RZ, [R0+URZ+0x30850], RZ ;  /* 0x030850ff00ff79a7 */ /* 0x0003e2000810003f */
[----:B------:R-:W-:-:S05]  /*17210*/  VIADD R22, R22, 0x1 ;  /* 0x0000000116167836 */ /* 0x000fca0000000000 */
[----:B------:R-:W-:-:S04]  /*17220*/  ISETP.NE.AND P0, PT, R22, 0x2, PT ;  /* 0x000000021600780c */ /* 0x000fc80003f05270 */
[----:B0-----:R-:W-:Y:S02]  /*17230*/  SEL R3, RZ, 0x1, P0 ;  /* 0x00000001ff037807 */ /* 0x001fe40000000000 */
[----:B------:R-:W-:Y:S02]  /*17240*/  SEL R22, R22, RZ, P0 ;  /* 0x000000ff16167207 */ /* 0x000fe40000000000 */
[----:B-1----:R-:W-:-:S07]  /*17250*/  LOP3.LUT R28, R28, R3, RZ, 0x3c, !PT ;  /* 0x000000031c1c7212 */ /* 0x002fce00078e3cff */
.L_x_1354:
[----:B------:R-:W-:Y:S05]  /*17260*/  BSYNC B7 ;  /* 0x0000000000077941 */ /* 0x000fea0003800000 */
.L_x_1352:
        /* <DEDUP_REMOVED lines=11> */
.L_x_1398:
        /* <DEDUP_REMOVED lines=43> */
.L_x_1500:
[----:B------:R-:W-:Y:S02]  /*175d0*/  ULDC UR4, c[0x0][0xc38] ;  /* 0x00030e0000047ab9 */ /* 0x000fe40000000800 */
[----:B------:R-:W-:-:S04]  /*175e0*/  IMAD.U32 R5, RZ, RZ, UR4 ;  /* 0x00000004ff057e24 */ /* 0x000fc8000f8e00ff */
[----:B-1----:R-:W-:-:S04]  /*175f0*/  IMAD R14, R14, R5, RZ ;  /* 0x000000050e0e7224 */ /* 0x002fc800078e02ff */
[----:B------:R-:W-:-:S05]  /*17600*/  IMAD.IADD R7, R7, 0x1, R14 ;  /* 0x0000000107077824 */ /* 0x000fca00078e020e */
[----:B------:R-:W-:-:S13]  /*17610*/  ISETP.GT.AND P6, PT, R7, R0, PT ;  /* 0x000000000700720c */ /* 0x000fda0003fc4270 */
[----:B------:R-:W-:Y:S05]  /*17620*/  @P6 BRA `(.L_x_1401) ;  /* 0x0000000000a46947 */ /* 0x000fea0003800000 */
.L_x_1404:
        /* <DEDUP_REMOVED lines=35> */
.L_x_1508:
[----:B------:R-:W-:Y:S02]  /*17860*/  ULDC UR4, c[0x0][0xc38] ;  /* 0x00030e0000047ab9 */ /* 0x000fe40000000800 */
[----:B------:R-:W-:-:S04]  /*17870*/  IMAD.U32 R5, RZ, RZ, UR4 ;  /* 0x00000004ff057e24 */ /* 0x000fc8000f8e00ff */
[----:B-1----:R-:W-:-:S04]  /*17880*/  IMAD R14, R14, R5, RZ ;  /* 0x000000050e0e7224 */ /* 0x002fc800078e02ff */
[----:B------:R-:W-:-:S05]  /*17890*/  IMAD.IADD R7, R14, 0x1, R7 ;  /* 0x000000010e077824 */ /* 0x000fca00078e0207 */
[----:B------:R-:W-:-:S13]  /*178a0*/  ISETP.GT.AND P6, PT, R7, R0, PT ;  /* 0x000000000700720c */ /* 0x000fda0003fc4270 */
[----:B------:R-:W-:Y:S05]  /*178b0*/  @!P6 BRA `(.L_x_1404) ;  /* 0xfffffffc005ce947 */ /* 0x000fea000383ffff */
.L_x_1401:
[----:B------:R-:W-:Y:S01]  /*178c0*/  IMAD.IADD R7, R7, 0x1, -R14 ;  /* 0x0000000107077824 */ /* 0x000fe200078e0a0e */
[----:B------:R-:W-:-:S03]  /*178d0*/  UMOV UR4, 0xffffffff ;  /* 0xffffffff00047882 */ /* 0x000fc60000000000 */
[----:B------:R-:W-:-:S05]  /*178e0*/  IMAD R3, R2, R5, R7 ;  /* 0x0000000502037224 */ /* 0x000fca00078e0207 */
[----:B------:R-:W-:Y:S01]  /*178f0*/  ISETP.GT.AND P6, PT, R3, R0, PT ;  /* 0x000000000300720c */ /* 0x000fe20003fc4270 */
[----:B------:R-:W-:-:S12]  /*17900*/  BRA.DIV UR4, `(.L_x_1405) ;  /* 0x0000003e04547947 */ /* 0x000fd8000b800000 */
[----:B------:R-:W-:-:S04]  /*17910*/  VOTE.ANY R3, PT, !P6 ;  /* 0x0000000000037806 */ /* 0x000fc800070e0100 */
[----:B------:R-:W1:Y:S02]  /*17920*/  POPC R12, R3 ;  /* 0x00000003000c7309 */ /* 0x000e640000000000 */
[----:B-1----:R1:W2:Y:S01]  /*17930*/  SHFL.IDX PT, R25, R25, R12, 0x1f ;  /* 0x00001f0c19197589 */ /* 0x0022a200000e0000 */
[----:B------:R-:W-:-:S03]  /*17940*/  IMAD.IADD R27, R12, 0x1, R27 ;  /* 0x000000010c1b7824 */ /* 0x000fc600078e021b */
[----:B------:R1:W3:Y:S04]  /*17950*/  SHFL.IDX PT, R4, R4, R12, 0x1f ;  /* 0x00001f0c04047589 */ /* 0x0002e800000e0000 */
.L_x_1513:
[----:B------:R-:W-:-:S13]  /*17960*/  ISETP.NE.AND P0, PT, R3, RZ, PT ;  /* 0x000000ff0300720c */ /* 0x000fda0003f05270 */
[----:B------:R-:W-:Y:S05]  /*17970*/  @!P0 BRA `(.L_x_1406) ;  /* 0x0000000000108947 */ /* 0x000fea0003800000 */
[----:B------:R-:W-:Y:S01]  /*17980*/  UMOV UR4, 0xffffffff ;  /* 0xffffffff00047882 */ /* 0x000fe20000000000 */
[----:B-1----:R-:W-:Y:S02]  /*17990*/  VIADD R12, R12, 0xffffffff ;  /* 0xffffffff0c0c7836 */ /* 0x002fe40000000000 */
[----:B------:R-:W-:Y:S05]  /*179a0*/  BRA.DIV UR4, `(.L_x_1407) ;  /* 0x0000003e04887947 */ /* 0x000fea000b800000 */
[----:B------:R4:W1:Y:S02]  /*179b0*/  SHFL.IDX PT, R6, R2, R12, 0x1f ;  /* 0x00001f0c02067589 */ /* 0x00086400000e0000 */
.L_x_1406:
[----:B---3--:R-:W-:Y:S01]  /*179c0*/  ISETP.NE.AND P0, PT, R4, 0x1, PT ;  /* 0x000000010400780c */ /* 0x008fe20003f05270 */
[----:B-1----:R-:W-:-:S04]  /*179d0*/  IMAD R24, R6, R5, R7 ;  /* 0x0000000506187224 */ /* 0x002fc800078e0207 */
[----:B------:R-:W-:-:S08]  /*179e0*/  IMAD.IADD R0, R0, 0x1, -R24 ;  /* 0x0000000100007824 */ /* 0x000fd000078e0a18 */
[----:B------:R-:W-:Y:S05]  /*179f0*/  @!P0 BRA `(.L_x_1408) ;  /* 0x0000000000dc8947 */ /* 0x000fea0003800000 */
[-C--:B--2---:R-:W-:Y:S02]  /*17a00*/  IABS R6, R25.reuse ;  /* 0x0000001900067213 */ /* 0x084fe40000000000 */
[----:B------:R-:W-:Y:S02]  /*17a10*/  IABS R5, R4 ;  /* 0x0000000400057213 */ /* 0x000fe40000000000 */
[----:B------:R-:W1:Y:S08]  /*17a20*/  I2F.RP R7, R6 ;  /* 0x0000000600077306 */ /* 0x000e700000209400 */
[----:B------:R-:W2:Y:S08]  /*17a30*/  I2F.RP R8, R5 ;  /* 0x0000000500087306 */ /* 0x000eb00000209400 */
[----:B-1----:R-:W0:Y:S08]  /*17a40*/  MUFU.RCP R7, R7 ;  /* 0x0000000700077308 */ /* 0x002e300000001000 */
[----:B--2---:R-:W-:Y:S01]  /*17a50*/  MUFU.RCP R8, R8 ;  /* 0x0000000800087308 */ /* 0x004fe20000001000 */
[----:B0---4-:R-:W-:Y:S01]  /*17a60*/  VIADD R2, R7, 0xffffffe ;  /* 0x0ffffffe07027836 */ /* 0x011fe20000000000 */
[----:B------:R-:W-:-:S06]  /*17a70*/  IABS R7, R25 ;  /* 0x0000001900077213 */ /* 0x000fcc0000000000 */
[----:B------:R0:W1:Y:S02]  /*17a80*/  F2I.FTZ.U32.TRUNC.NTZ R3, R2 ;  /* 0x0000000200037305 */ /* 0x000064000021f000 */
[----:B0-----:R-:W-:Y:S02]  /*17a90*/  IMAD.MOV.U32 R2, RZ, RZ, RZ ;  /* 0x000000ffff027224 */ /* 0x001fe400078e00ff */
[----:B-1----:R-:W-:-:S04]  /*17aa0*/  IMAD.MOV R9, RZ, RZ, -R3 ;  /* 0x000000ffff097224 */ /* 0x002fc800078e0a03 */
[----:B------:R-:W-:-:S04]  /*17ab0*/  IMAD R9, R9, R6, RZ ;  /* 0x0000000609097224 */ /* 0x000fc800078e02ff */
[----:B------:R-:W-:Y:S01]  /*17ac0*/  IMAD.HI.U32 R3, R3, R9, R2 ;  /* 0x0000000903037227 */ /* 0x000fe200078e0002 */
        /* <DEDUP_REMOVED lines=15> */
[----:B------:R-:W-:-:S04]  /*17bc0*/  LOP3.LUT R2, R0, R25, RZ, 0x3c, !PT ;  /* 0x0000001900027212 */ /* 0x000fc800078e3cff */
[----:B------:R-:W-:Y:S01]  /*17bd0*/  ISETP.GE.AND P2, PT, R2, RZ, PT ;  /* 0x000000ff0200720c */ /* 0x000fe20003f46270 */
[----:B------:R-:W-:Y:S01]  /*17be0*/  @P0 VIADD R7, R7, 0x1 ;  /* 0x0000000107070836 */ /* 0x000fe20000000000 */
[----:B------:R-:W-:-:S05]  /*17bf0*/  IABS R2, R4 ;  /* 0x0000000400027213 */ /* 0x000fca0000000000 */
[----:B------:R-:W-:-:S06]  /*17c00*/  IMAD.MOV R2, RZ, RZ, -R2 ;  /* 0x000000ffff027224 */ /* 0x000fcc00078e0a02 */
[----:B------:R-:W-:Y:S01]  /*17c10*/  @!P2 IMAD.MOV R7, RZ, RZ, -R7 ;  /* 0x000000ffff07a224 */ /* 0x000fe200078e0a07 */
[----:B------:R-:W-:-:S04]  /*17c20*/  @!P1 LOP3.LUT R7, RZ, R25, RZ, 0x33, !PT ;  /* 0x00000019ff079212 */ /* 0x000fc800078e33ff */
[----:B------:R-:W-:-:S05]  /*17c30*/  IABS R3, R7 ;  /* 0x0000000700037213 */ /* 0x000fca0000000000 */
        /* <DEDUP_REMOVED lines=9> */
[----:B------:R-:W-:-:S04]  /*17cd0*/  IMAD.MOV R2, RZ, RZ, -R7 ;  /* 0x000000ffff027224 */ /* 0x000fc800078e0a07 */
[----:B------:R-:W-:Y:S02]  /*17ce0*/  IMAD R2, R25, R2, R0 ;  /* 0x0000000219027224 */ /* 0x000fe400078e0200 */
        /* <DEDUP_REMOVED lines=8> */
.L_x_1408:
[----:B0---4-:R-:W0:Y:S02]  /*17d70*/  LDC.64 R2, c[0x0][0xc90] ;  /* 0x00032400ff027b82 */ /* 0x011e240000000a00 */
[----:B0-----:R-:W-:-:S05]  /*17d80*/  IMAD.WIDE R2, R27, 0x4, R2 ;  /* 0x000000041b027825 */ /* 0x001fca00078e0202 */
[----:B------:R0:W2:Y:S02]  /*17d90*/  LDG.E R6, desc[UR36][R2.64] ;  /* 0x0000002402067981 */ /* 0x0000a4000c1e1900 */
[----:B0-----:R-:W-:Y:S02]  /*17da0*/  IMAD.MOV.U32 R2, RZ, RZ, RZ ;  /* 0x000000ffff027224 */ /* 0x001fe400078e00ff */
[----:B--2---:R-:W-:-:S05]  /*17db0*/  IMAD R7, R25, R6, RZ ;  /* 0x0000000619077224 */ /* 0x004fca00078e02ff */
[----:B------:R-:W-:-:S04]  /*17dc0*/  IABS R4, R7 ;  /* 0x0000000700047213 */ /* 0x000fc80000000000 */
[----:B------:R-:W0:Y:S08]  /*17dd0*/  I2F.RP R8, R4 ;  /* 0x0000000400087306 */ /* 0x000e300000209400 */
        /* <DEDUP_REMOVED lines=26> */
[----:B------:R-:W-:-:S04]  /*17f80*/  VIADDMNMX R5, R3, R5, R6, PT ;  /* 0x0000000503057246 */ /* 0x000fc80003800106 */
[----:B------:R-:W-:-:S04]  /*17f90*/  IABS R6, R5 ;  /* 0x0000000500067213 */ /* 0x000fc80000000000 */
[----:B------:R-:W0:Y:S08]  /*17fa0*/  I2F.RP R8, R6 ;  /* 0x0000000600087306 */ /* 0x000e300000209400 */
[----:B0-----:R-:W0:Y:S02]  /*17fb0*/  MUFU.RCP R8, R8 ;  /* 0x0000000800087308 */ /* 0x001e240000001000 */
[----:B0-----:R-:W-:Y:S01]  /*17fc0*/  VIADD R3, R8, 0xffffffe ;  /* 0x0ffffffe08037836 */ /* 0x001fe20000000000 */
[----:B------:R-:W-:-:S05]  /*17fd0*/  IABS R8, R5 ;  /* 0x0000000500087213 */ /* 0x000fca0000000000 */
[----:B------:R-:W0:Y:S02]  /*17fe0*/  F2I.FTZ.U32.TRUNC.NTZ R3, R3 ;  /* 0x0000000300037305 */ /* 0x000e24000021f000 */
[----:B0-----:R-:W-:-:S04]  /*17ff0*/  IMAD.MOV R7, RZ, RZ, -R3 ;  /* 0x000000ffff077224 */ /* 0x001fc800078e0a03 */
[----:B------:R-:W-:-:S04]  /*18000*/  IMAD R7, R7, R6, RZ ;  /* 0x0000000607077224 */ /* 0x000fc800078e02ff */
[----:B------:R-:W-:Y:S01]  /*18010*/  IMAD.HI.U32 R2, R3, R7, R2 ;  /* 0x0000000703027227 */ /* 0x000fe200078e0002 */
[----:B------:R-:W-:-:S03]  /*18020*/  IABS R7, R0 ;  /* 0x0000000000077213 */ /* 0x000fc60000000000 */
        /* <DEDUP_REMOVED lines=13> */
[----:B------:R-:W-:Y:S01]  /*18100*/  @!P1 LOP3.LUT R2, RZ, R5, RZ, 0x33, !PT ;  /* 0x00000005ff029212 */ /* 0x000fe200078e33ff */
[----:B------:R-:W-:-:S04]  /*18110*/  IMAD.MOV R5, RZ, RZ, -R5 ;  /* 0x000000ffff057224 */ /* 0x000fc800078e0a05 */
[----:B------:R-:W-:-:S07]  /*18120*/  IMAD R26, R2, R5, R3 ;  /* 0x00000005021a7224 */ /* 0x000fce00078e0203 */
.L_x_1409:
[----:B------:R-:W-:-:S05]  /*18130*/  LOP3.LUT R2, RZ, R2, RZ, 0x33, !PT ;  /* 0x00000002ff027212 */ /* 0x000fca00078e33ff */
[----:B------:R-:W-:Y:S01]  /*18140*/  IMAD.IADD R25, R25, 0x1, R2 ;  /* 0x0000000119197824 */ /* 0x000fe200078e0202 */
[----:B------:R-:W-:Y:S06]  /*18150*/  BRA `(.L_x_1410) ;  /* 0x00000000001c7947 */ /* 0x000fec0003800000 */
.L_x_1402:
[----:B------:R-:W-:Y:S01]  /*18160*/  UMOV UR4, URZ ;  /* 0x0000003f00047c82 */ /* 0x000fe20008000000 */
[----:B------:R-:W-:Y:S01]  /*18170*/  UMOV UR5, URZ ;  /* 0x0000003f00057c82 */ /* 0x000fe20008000000 */
[----:B------:R-:W-:Y:S01]  /*18180*/  ULDC UR6, c[0x0][0xc3c] ;  /* 0x00030f0000067ab9 */ /* 0x000fe20000000800 */
[----:B------:R-:W-:Y:S02]  /*18190*/  IMAD.MOV.U32 R24, RZ, RZ, R0 ;  /* 0x000000ffff187224 */ /* 0x000fe400078e0000 */
[----:B------:R-:W-:Y:S02]  /*181a0*/  IMAD.U32 R25, RZ, RZ, UR4 ;  /* 0x00000004ff197e24 */ /* 0x000fe4000f8e00ff */
[----:B------:R-:W-:Y:S02]  /*181b0*/  IMAD.U32 R26, RZ, RZ, UR5 ;  /* 0x00000005ff1a7e24 */ /* 0x000fe4000f8e00ff */
[----:B------:R-:W-:-:S07]  /*181c0*/  IMAD.U32 R27, RZ, RZ, UR6 ;  /* 0x00000006ff1b7e24 */ /* 0x000fce000f8e00ff */
.L_x_1410:
        /* <DEDUP_REMOVED lines=10> */
.L_x_1399:
[----:B------:R-:W-:Y:S02]  /*18270*/  ULDC UR4, c[0x0][0xc3c] ;  /* 0x00030f0000047ab9 */ /* 0x000fe40000000800 */
[----:B-1----:R-:W-:-:S13]  /*18280*/  ISETP.GE.AND P0, PT, R27, UR4, PT ;  /* 0x000000041b007c0c */ /* 0x002fda000bf06270 */
[----:B------:R-:W-:Y:S05]  /*18290*/  @!P0 BRA `(.L_x_1411) ;  /* 0xffffffb000248947 */ /* 0x000fea000383ffff */
[----:B------:R-:W-:Y:S05]  /*182a0*/  BSYNC B8 ;  /* 0x0000000000087941 */ /* 0x000fea0003800000 */
.L_x_1338:
[----:B------:R-:W3:Y:S01]  /*182b0*/  LDL.LU R0, [R1+0x20] ;  /* 0x0000200001007983 */ /* 0x000ee20000300800 */
[----:B------:R-:W-:Y:S01]  /*182c0*/  BSSY B0, `(.L_x_1412) ;  /* 0x000000b000007945 */ /* 0x000fe20003800000 */
[----:B------:R-:W1:Y:S01]  /*182d0*/  S2R R5, SR_CgaCtaId ;  /* 0x0000000000057919 */ /* 0x000e620000008800 */
[----:B---3--:R-:W-:-:S05]  /*182e0*/  VIADD R0, R0, 0x1 ;  /* 0x0000000100007836 */ /* 0x008fca0000000000 */
[----:B0-----:R-:W-:-:S04]  /*182f0*/  LEA.HI R2, R0, R0, RZ, 0x1 ;  /* 0x0000000000027211 */ /* 0x001fc800078f08ff */
[----:B------:R-:W-:Y:S02]  /*18300*/  LOP3.LUT R3, R2, 0xfffffffe, RZ, 0xc0, !PT ;  /* 0xfffffffe02037812 */ /* 0x000fe400078ec0ff */
[----:B------:R-:W-:-:S03]  /*18310*/  MOV R2, 0x400 ;  /* 0x0000040000027802 */ /* 0x000fc60000000f00 */
[----:B------:R-:W-:Y:S01]  /*18320*/  IMAD.IADD R0, R0, 0x1, -R3 ;  /* 0x0000000100007824 */ /* 0x000fe200078e0a03 */
[----:B-1----:R-:W-:-:S04]  /*18330*/  LEA R7, R5, R2, 0x18 ;  /* 0x0000000205077211 */ /* 0x002fc800078ec0ff */
[----:B------:R-:W-:-:S04]  /*18340*/  SHF.L.U32 R0, R0, 0x1f, RZ ;  /* 0x0000001f00007819 */ /* 0x000fc800000006ff */
[----:B------:R-:W0:Y:S02]  /*18350*/  SYNCS.PHASECHK.TRANS64.TRYWAIT P0, [R7+URZ+0x30820], R0 ;  /* 0x03082000070075a7 */ /* 0x000e24000800017f */
[----:B0-----:R-:W-:Y:S05]  /*18360*/  @!P0 BRA `(.L_x_1413) ;  /* 0x0000003400408947 */ /* 0x001fea0003800000 */
.L_x_1516:
[----:B------:R-:W-:Y:S05]  /*18370*/  BSYNC B0 ;  /* 0x0000000000007941 */ /* 0x000fea0003800000 */
.L_x_1412:
[----:B------:R-:W-:-:S03]  /*18380*/  UMOV UR4, 0xffffffff ;  /* 0xffffffff00047882 */ /* 0x000fc60000000000 */
[----:B------:R-:W-:Y:S05]  /*18390*/  BRA.DIV UR4, `(.L_x_1414) ;  /* 0x0000003604487947 */ /* 0x000fea000b800000 */
[----:B0-----:R-:W0:Y:S02]  /*183a0*/  S2R R0, SR_TID.X ;  /* 0x0000000000007919 */ /* 0x001e240000002100 */
[----:B0-----:R-:W-:-:S04]  /*183b0*/  SHF.R.U32.HI R0, RZ, 0x5, R0 ;  /* 0x00000005ff007819 */ /* 0x001fc80000011600 */
[----:B------:R-:W-:-:S05]  /*183c0*/  LOP3.LUT R0, R0, 0x3, RZ, 0xc0, !PT ;  /* 0x0000000300007812 */ /* 0x000fca00078ec0ff */
[----:B------:R0:W1:Y:S02]  /*183d0*/  SHFL.IDX PT, R14, R0, RZ, 0x1f ;  /* 0x00001fff000e7589 */ /* 0x00006400000e0000 */
.L_x_1519:
[----:B-1----:R-:W-:Y:S01]  /*183e0*/  ISETP.NE.AND P0, PT, R14, RZ, PT ;  /* 0x000000ff0e00720c */ /* 0x002fe20003f05270 */
[----:B------:R-:W-:-:S12]  /*183f0*/  BSSY B0, `(.L_x_1415) ;  /* 0x0000026000007945 */ /* 0x000fd80003800000 */
[----:B------:R-:W-:Y:S05]  /*18400*/  @P0 BRA `(.L_x_1416) ;  /* 0x0000000000900947 */ /* 0x000fea0003800000 */
[----:B------:R-:W-:-:S03]  /*18410*/  UMOV UR4, 0xffffffff ;  /* 0xffffffff00047882 */ /* 0x000fc60000000000 */
[----:B------:R-:W-:Y:S05]  /*18420*/  BRA.DIV UR4, `(.L_x_1417) ;  /* 0x0000003604587947 */ /* 0x000fea000b800000 */
[----:B------:R-:W-:-:S13]  /*18430*/  ELECT P6, URZ, PT ;  /* 0x00000000003f782f */ /* 0x000fda00038c0000 */
.L_x_1522:
[----:B------:R-:W-:Y:S05]  /*18440*/  @!P6 BRA `(.L_x_1416) ;  /* 0x000000000080e947 */ /* 0x000fea0003800000 */
[----:B0-----:R-:W3:Y:S02]  /*18450*/  LDL R0, [R1+0x30] ;  /* 0x0000300001007983 */ /* 0x001ee40000100800 */
[----:B---3--:R-:W-:-:S13]  /*18460*/  R2UR UR4, R0 ;  /* 0x00000000000472ca */ /* 0x008fda00000e0000 */
[----:B------:R-:W-:-:S06]  /*18470*/  ULOP3.LUT UR4, UR4, 0x2, URZ, 0xfc, !UPT ;  /* 0x0000000204047892 */ /* 0x000fcc000f8efc3f */
[----:B------:R-:W-:-:S05]  /*18480*/  IMAD.U32 R0, RZ, RZ, UR4 ;  /* 0x00000004ff007e24 */ /* 0x000fca000f8e00ff */
[----:B------:R-:W-:-:S13]  /*18490*/  ISETP.NE.AND P0, PT, R0, 0x3, PT ;  /* 0x000000030000780c */ /* 0x000fda0003f05270 */
[----:B------:R-:W-:Y:S05]  /*184a0*/  @!P0 BRA `(.L_x_1418) ;  /* 0x0000000000048947 */ /* 0x000fea0003800000 */
[----:B------:R-:W-:Y:S01]  /*184b0*/  BPT.TRAP 0x1 ;  /* 0x000000040000795c */ /* 0x000fe20000300000 */
.L_x_1418:
[----:B------:R-:W-:Y:S01]  /*184c0*/  IMAD R5, R22, 0x8, R7 ;  /* 0x0000000816057824 */ /* 0x000fe200078e0207 */
[----:B------:R-:W-:Y:S01]  /*184d0*/  SHF.L.U32 R0, R28, 0x1f, RZ ;  /* 0x0000001f1c007819 */ /* 0x000fe200000006ff */
[----:B------:R-:W-:-:S03]  /*184e0*/  VIADD R22, R22, 0x1 ;  /* 0x0000000116167836 */ /* 0x000fc60000000000 */
[----:B------:R-:W0:Y:S02]  /*184f0*/  SYNCS.PHASECHK.TRANS64.TRYWAIT P1, [R5+URZ+0x30840], R0 ;  /* 0x03084000050075a7 */ /* 0x000e24000802017f */
[----:B------:R-:W-:-:S04]  /*18500*/  ISETP.NE.AND P2, PT, R22, 0x2, PT ;  /* 0x000000021600780c */ /* 0x000fc80003f45270 */
[----:B------:R-:W-:Y:S01]  /*18510*/  SEL R3, RZ, 0x1, P2 ;  /* 0x00000001ff037807 */ /* 0x000fe20001000000 */
[----:B0-----:R-:W-:Y:S08]  /*18520*/  @!P1 BRA `(.L_x_1419) ;  /* 0x0000003400389947 */ /* 0x001ff00003800000 */
.L_x_1523:
[----:B------:R-:W-:Y:S02]  /*18530*/  SEL R22, R22, RZ, P2 ;  /* 0x000000ff16167207 */ /* 0x000fe40001000000 */
[----:B------:R-:W-:Y:S01]  /*18540*/  LOP3.LUT R2, R28, R3, RZ, 0x3c, !PT ;  /* 0x000000031c027212 */ /* 0x000fe200078e3cff */
[----:B------:R-:W-:Y:S06]  /*18550*/  @!P0 BRA `(.L_x_1420) ;  /* 0x0000000000048947 */ /* 0x000fec0003800000 */
[----:B------:R-:W-:Y:S01]  /*18560*/  BPT.TRAP 0x1 ;  /* 0x000000040000795c */ /* 0x000fe20000300000 */
.L_x_1420:
[----:B------:R-:W-:Y:S01]  /*18570*/  IMAD R3, R22, 0x8, R7 ;  /* 0x0000000816037824 */ /* 0x000fe200078e0207 */
[----:B------:R-:W-:-:S04]  /*18580*/  SHF.L.U32 R2, R2, 0x1f, RZ ;  /* 0x0000001f02027819 */ /* 0x000fc800000006ff */
[----:B------:R-:W1:Y:S02]  /*18590*/  SYNCS.PHASECHK.TRANS64.TRYWAIT P1, [R3+URZ+0x30840], R2 ;  /* 0x03084002030075a7 */ /* 0x000e64000802017f */
[----:B-1----:R-:W-:Y:S05]  /*185a0*/  @!P1 BRA `(.L_x_1421) ;  /* 0x00000034002c9947 */ /* 0x002fea0003800000 */
.L_x_1524:
[----:B------:R-:W-:Y:S05]  /*185b0*/  @!P0 BRA `(.L_x_1422) ;  /* 0x0000000000048947 */ /* 0x000fea0003800000 */
[----:B------:R-:W-:Y:S01]  /*185c0*/  BPT.TRAP 0x1 ;  /* 0x000000040000795c */ /* 0x000fe20000300000 */
.L_x_1422:
[----:B------:R-:W3:Y:S02]  /*185d0*/  SYNCS.PHASECHK.TRANS64.TRYWAIT P1, [R5+URZ+0x30860], R0 ;  /* 0x03086000050075a7 */ /* 0x000ee4000802017f */
[----:B---3--:R-:W-:Y:S05]  /*185e0*/  @!P1 BRA `(.L_x_1423) ;  /* 0x0000003400309947 */ /* 0x008fea0003800000 */
.L_x_1525:
[----:B------:R-:W-:Y:S05]  /*185f0*/  @!P0 BRA `(.L_x_1424) ;  /* 0x0000000000048947 */ /* 0x000fea0003800000 */
[----:B------:R-:W-:Y:S01]  /*18600*/  BPT.TRAP 0x1 ;  /* 0x000000040000795c */ /* 0x000fe20000300000 */
.L_x_1424:
[----:B----4-:R4:W0:Y:S02]  /*18610*/  SYNCS.PHASECHK.TRANS64.TRYWAIT P0, [R3+URZ+0x30860], R2 ;  /* 0x03086002030075a7 */ /* 0x010824000800017f */
[----:B0-----:R-:W-:Y:S05]  /*18620*/  @!P0 NANOSLEEP.SYNCS 0x989680 ;  /* 0x009896800000895d */ /* 0x001fea0003900000 */
[----:B------:R-:W0:Y:S02]  /*18630*/  @!P0 SYNCS.PHASECHK.TRANS64 P0, [R3+URZ+0x30860], R2 ;  /* 0x03086002030085a7 */ /* 0x000e24000800007f */
[----:B0-----:R-:W-:Y:S05]  /*18640*/  @!P0 BRA `(.L_x_1424) ;  /* 0xfffffffc00f08947 */ /* 0x001fea000383ffff */
.L_x_1416:
[----:B------:R-:W-:Y:S05]  /*18650*/  BSYNC B0 ;  /* 0x0000000000007941 */ /* 0x000fea0003800000 */
.L_x_1415:
[----:B------:R-:W-:Y:S05]  /*18660*/  EXIT ;  /* 0x000000000000794d */ /* 0x000fea0003800000 */
.L_x_1229:
[----:B0-----:R-:W-:-:S04]  /*18670*/  IMAD.U32 R3, RZ, RZ, UR40 ;  /* 0x00000028ff037e24 */ /* 0x001fc8000f8e00ff */
[----:B------:R0:W1:Y:S03]  /*18680*/  SYNCS.PHASECHK.TRANS64.TRYWAIT P1, [R3+URZ+0x30800], R0 ;  /* 0x03080000030075a7 */ /* 0x000066000802017f */
[----:B-1----:R-:W-:Y:S05]  /*18690*/  @!P1 NANOSLEEP.SYNCS 0x989680 ;  /* 0x009896800000995d */ /* 0x002fea0003900000 */
[----:B------:R-:W1:Y:S02]  /*186a0*/  @!P1 SYNCS.PHASECHK.TRANS64 P1, [R3+URZ+0x30800], R0 ;  /* 0x03080000030095a7 */ /* 0x000e64000802007f */
[----:B-1----:R-:W-:Y:S05]  /*186b0*/  @!P1 BRA `(.L_x_1229) ;  /* 0xfffffffc00ec9947 */ /* 0x002fea000383ffff */
[----:B------:R-:W-:Y:S05]  /*186c0*/  BRA `(.L_x_1425) ;  /* 0xfffffe9c009c7947 */ /* 0x000fea000383ffff */
.L_x_1233:
[----:B-1----:R1:W2:Y:S02]  /*186d0*/  SYNCS.PHASECHK.TRANS64.TRYWAIT P1, [R3+URZ+0x30830], R0 ;  /* 0x03083000030075a7 */ /* 0x0022a4000802017f */
[----:B--2---:R-:W-:Y:S05]  /*186e0*/  @!P1 NANOSLEEP.SYNCS 0x989680 ;  /* 0x009896800000995d */ /* 0x004fea0003900000 */
[----:B------:R-:W2:Y:S02]  /*186f0*/  @!P1 SYNCS.PHASECHK.TRANS64 P1, [R3+URZ+0x30830], R0 ;  /* 0x03083000030095a7 */ /* 0x000ea4000802007f */
[----:B--2---:R-:W-:Y:S05]  /*18700*/  @!P1 BRA `(.L_x_1233) ;  /* 0xfffffffc00f09947 */ /* 0x004fea000383ffff */
[----:B------:R-:W-:Y:S05]  /*18710*/  BRA `(.L_x_1232) ;  /* 0xfffffe9c00b87947 */ /* 0x000fea000383ffff */
.L_x_1250:
[----:B-1----:R-:W-:-:S04]  /*18720*/  IMAD.U32 R4, RZ, RZ, UR6 ;  /* 0x00000006ff047e24 */ /* 0x002fc8000f8e00ff */
[----:B------:R1:W2:Y:S03]  /*18730*/  SYNCS.PHASECHK.TRANS64.TRYWAIT P1, [R4+URZ+0x30830], R3 ;  /* 0x03083003040075a7 */ /* 0x0002a6000802017f */
[----:B--2---:R-:W-:Y:S05]  /*18740*/  @!P1 NANOSLEEP.SYNCS 0x989680 ;  /* 0x009896800000995d */ /* 0x004fea0003900000 */
[----:B------:R-:W2:Y:S02]  /*18750*/  @!P1 SYNCS.PHASECHK.TRANS64 P1, [R4+URZ+0x30830], R3 ;  /* 0x03083003040095a7 */ /* 0x000ea4000802007f */
[----:B--2---:R-:W-:Y:S05]  /*18760*/  @!P1 BRA `(.L_x_1250) ;  /* 0xfffffffc00ec9947 */ /* 0x004fea000383ffff */
[----:B------:R-:W-:Y:S05]  /*18770*/  BRA `(.L_x_1249) ;  /* 0xfffffec400dc7947 */ /* 0x000fea000383ffff */
.L_x_1254:
[----:B---3--:R-:W-:-:S04]  /*18780*/  IMAD.U32 R2, RZ, RZ, UR5 ;  /* 0x00000005ff027e24 */ /* 0x008fc8000f8e00ff */
[----:B------:R3:W4:Y:S03]  /*18790*/  SYNCS.PHASECHK.TRANS64.TRYWAIT P1, [R2+URZ+0x30850], R0 ;  /* 0x03085000020075a7 */ /* 0x000726000802017f */
[----:B----4-:R-:W-:Y:S05]  /*187a0*/  @!P1 NANOSLEEP.SYNCS 0x989680 ;  /* 0x009896800000995d */ /* 0x010fea0003900000 */
[----:B------:R-:W4:Y:S02]  /*187b0*/  @!P1 SYNCS.PHASECHK.TRANS64 P1, [R2+URZ+0x30850], R0 ;  /* 0x03085000020095a7 */ /* 0x000f24000802007f */
[----:B----4-:R-:W-:Y:S05]  /*187c0*/  @!P1 BRA `(.L_x_1254) ;  /* 0xfffffffc00ec9947 */ /* 0x010fea000383ffff */
[----:B------:R-:W-:Y:S05]  /*187d0*/  BRA `(.L_x_1253) ;  /* 0xfffffed4006c7947 */ /* 0x000fea000383ffff */
.L_x_1273:
[----:B-1----:R-:W-:-:S04]  /*187e0*/  IMAD.U32 R4, RZ, RZ, UR6 ;  /* 0x00000006ff047e24 */ /* 0x002fc8000f8e00ff */
[----:B------:R1:W2:Y:S03]  /*187f0*/  SYNCS.PHASECHK.TRANS64.TRYWAIT P1, [R4+URZ+0x30830], R3 ;  /* 0x03083003040075a7 */ /* 0x0002a6000802017f */
[----:B--2---:R-:W-:Y:S05]  /*18800*/  @!P1 NANOSLEEP.SYNCS 0x989680 ;  /* 0x009896800000995d */ /* 0x004fea0003900000 */
[----:B------:R-:W2:Y:S02]  /*18810*/  @!P1 SYNCS.PHASECHK.TRANS64 P1, [R4+URZ+0x30830], R3 ;  /* 0x03083003040095a7 */ /* 0x000ea4000802007f */
[----:B--2---:R-:W-:Y:S05]  /*18820*/  @!P1 BRA `(.L_x_1273) ;  /* 0xfffffffc00ec9947 */ /* 0x004fea000383ffff */
[----:B------:R-:W-:Y:S05]  /*18830*/  BRA `(.L_x_1272) ;  /* 0xfffffef400007947 */ /* 0x000fea000383ffff */
.L_x_1277:
[----:B---3--:R-:W-:-:S04]  /*18840*/  IMAD.U32 R2, RZ, RZ, UR5 ;  /* 0x00000005ff027e24 */ /* 0x008fc8000f8e00ff */
[----:B------:R3:W4:Y:S03]  /*18850*/  SYNCS.PHASECHK.TRANS64.TRYWAIT P1, [R2+URZ+0x30850], R0 ;  /* 0x03085000020075a7 */ /* 0x000726000802017f */
[----:B----4-:R-:W-:Y:S05]  /*18860*/  @!P1 NANOSLEEP.SYNCS 0x989680 ;  /* 0x009896800000995d */ /* 0x010fea0003900000 */
[----:B------:R-:W4:Y:S02]  /*18870*/  @!P1 SYNCS.PHASECHK.TRANS64 P1, [R2+URZ+0x30850], R0 ;  /* 0x03085000020095a7 */ /* 0x000f24000802007f */
[----:B----4-:R-:W-:Y:S05]  /*18880*/  @!P1 BRA `(.L_x_1277) ;  /* 0xfffffffc00ec9947 */ /* 0x010fea000383ffff */
[----:B------:R-:W-:Y:S05]  /*18890*/  BRA `(.L_x_1276) ;  /* 0xffffff0000907947 */ /* 0x000fea000383ffff */
.L_x_1285:
[----:B-1----:R-:W-:-:S04]  /*188a0*/  IMAD.U32 R4, RZ, RZ, UR5 ;  /* 0x00000005ff047e24 */ /* 0x002fc8000f8e00ff */
[----:B------:R1:W2:Y:S03]  /*188b0*/  SYNCS.PHASECHK.TRANS64.TRYWAIT P1, [R4+URZ+0x30830], R3 ;  /* 0x03083003040075a7 */ /* 0x0002a6000802017f */
[----:B--2---:R-:W-:Y:S05]  /*188c0*/  @!P1 NANOSLEEP.SYNCS 0x989680 ;  /* 0x009896800000995d */ /* 0x004fea0003900000 */
[----:B------:R-:W2:Y:S02]  /*188d0*/  @!P1 SYNCS.PHASECHK.TRANS64 P1, [R4+URZ+0x30830], R3 ;  /* 0x03083003040095a7 */ /* 0x000ea4000802007f */
[----:B--2---:R-:W-:Y:S05]  /*188e0*/  @!P1 BRA `(.L_x_1285) ;  /* 0xfffffffc00ec9947 */ /* 0x004fea000383ffff */
[----:B------:R-:W-:Y:S05]  /*188f0*/  BRA `(.L_x_1284) ;  /* 0xffffff1000287947 */ /* 0x000fea000383ffff */
.L_x_1289:
[----:B---3--:R-:W-:-:S04]  /*18900*/  IMAD.U32 R2, RZ, RZ, UR5 ;  /* 0x00000005ff027e24 */ /* 0x008fc8000f8e00ff */
[----:B------:R3:W4:Y:S03]  /*18910*/  SYNCS.PHASECHK.TRANS64.TRYWAIT P1, [R2+URZ+0x30850], R0 ;  /* 0x03085000020075a7 */ /* 0x000726000802017f */
[----:B----4-:R-:W-:Y:S05]  /*18920*/  @!P1 NANOSLEEP.SYNCS 0x989680 ;  /* 0x009896800000995d */ /* 0x010fea0003900000 */
[----:B------:R-:W4:Y:S02]  /*18930*/  @!P1 SYNCS.PHASECHK.TRANS64 P1, [R2+URZ+0x30850], R0 ;  /* 0x03085000020095a7 */ /* 0x000f24000802007f */
[----:B----4-:R-:W-:Y:S05]  /*18940*/  @!P1 BRA `(.L_x_1289) ;  /* 0xfffffffc00ec9947 */ /* 0x010fea000383ffff */
[----:B------:R-:W-:Y:S05]  /*18950*/  BRA `(.L_x_1288) ;  /* 0xffffff1c00b87947 */ /* 0x000fea000383ffff */
.L_x_1304:
[----:B-1----:R-:W-:-:S04]  /*18960*/  IMAD.U32 R7, RZ, RZ, UR5 ;  /* 0x00000005ff077e24 */ /* 0x002fc8000f8e00ff */
[----:B------:R1:W2:Y:S03]  /*18970*/  SYNCS.PHASECHK.TRANS64.TRYWAIT P1, [R7+URZ+0x30850], R0 ;  /* 0x03085000070075a7 */ /* 0x0002a6000802017f */
[----:B--2---:R-:W-:Y:S05]  /*18980*/  @!P1 NANOSLEEP.SYNCS 0x989680 ;  /* 0x009896800000995d */ /* 0x004fea0003900000 */
[----:B------:R-:W2:Y:S02]  /*18990*/  @!P1 SYNCS.PHASECHK.TRANS64 P1, [R7+URZ+0x30850], R0 ;  /* 0x03085000070095a7 */ /* 0x000ea4000802007f */
[----:B--2---:R-:W-:Y:S05]  /*189a0*/  @!P1 BRA `(.L_x_1304) ;  /* 0xfffffffc00ec9947 */ /* 0x004fea000383ffff */
[----:B------:R-:W-:Y:S05]  /*189b0*/  BRA `(.L_x_1303) ;  /* 0xffffff40007c7947 */ /* 0x000fea000383ffff */
.L_x_1360:
        /* <DEDUP_REMOVED lines=11> */
.L_x_1427:
[----:B------:R-:W-:Y:S05]  /*18a70*/  BSYNC B0 ;  /* 0x0000000000007941 */ /* 0x000fea0003800000 */
.L_x_1426:
[----:B------:R-:W-:Y:S05]  /*18a80*/  BRA `(.L_x_1428) ;  /* 0xffffffb800807947 */ /* 0x000fea000383ffff */
.L_x_1363:
[----:B0-----:R0:W1:Y:S02]  /*18a90*/  SYNCS.PHASECHK.TRANS64.TRYWAIT P0, [R4+URZ+0x30840], R2 ;  /* 0x03084002040075a7 */ /* 0x001064000800017f */
[----:B-1----:R-:W-:Y:S05]  /*18aa0*/  @!P0 NANOSLEEP.SYNCS 0x989680 ;  /* 0x009896800000895d */ /* 0x002fea0003900000 */
[----:B------:R-:W1:Y:S02]  /*18ab0*/  @!P0 SYNCS.PHASECHK.TRANS64 P0, [R4+URZ+0x30840], R2 ;  /* 0x03084002040085a7 */ /* 0x000e64000800007f */
[----:B-1----:R-:W-:Y:S05]  /*18ac0*/  @!P0 BRA `(.L_x_1363) ;  /* 0xfffffffc00f08947 */ /* 0x002fea000383ffff */
[----:B------:R-:W-:Y:S05]  /*18ad0*/  BRA `(.L_x_1429) ;  /* 0xffffffbc007c7947 */ /* 0x000fea000383ffff */
.L_x_1364:
        /* <DEDUP_REMOVED lines=8> */
.L_x_1431:
[----:B------:R-:W-:Y:S05]  /*18b60*/  BSYNC B0 ;  /* 0x0000000000007941 */ /* 0x000fea0003800000 */
.L_x_1430:
[----:B------:R-:W-:Y:S02]  /*18b70*/  IMAD.MOV.U32 R13, RZ, RZ, R0 ;  /* 0x000000ffff0d7224 */ /* 0x000fe400078e0000 */
[----:B------:R-:W-:Y:S02]  /*18b80*/  IMAD.MOV.U32 R12, RZ, RZ, RZ ;  /* 0x000000ffff0c7224 */ /* 0x000fe400078e00ff */
[----:B------:R-:W-:Y:S02]  /*18b90*/  IMAD.MOV.U32 R11, RZ, RZ, 0x181f ;  /* 0x0000181fff0b7424 */ /* 0x000fe400078e00ff */
[----:B------:R-:W-:Y:S02]  /*18ba0*/  IMAD.MOV.U32 R15, RZ, RZ, -0x1 ;  /* 0xffffffffff0f7424 */ /* 0x000fe400078e00ff */
[----:B------:R-:W-:Y:S02]  /*18bb0*/  IMAD.MOV.U32 R2, RZ, RZ, R14 ;  /* 0x000000ffff027224 */ /* 0x000fe400078e000e */
[----:B------:R-:W-:-:S07]  /*18bc0*/  @P0 IMAD R9, R5, 0x2, R17 ;  /* 0x0000000205090824 */ /* 0x000fce00078e0211 */
[----:B------:R-:W-:Y:S05]  /*18bd0*/  WARPSYNC.COLLECTIVE R15, `(.L_x_1432) ;  /* 0x000000000f087348 */ /* 0x000fea0003c00000 */
[----:B------:R0:W1:Y:S02]  /*18be0*/  SHFL.IDX P6, R14, R13, R12, R11 ;  /* 0x0000000c0d0e7389 */ /* 0x00006400000c000b */
[----:B01----:R-:W-:Y:S01]  /*18bf0*/  ENDCOLLECTIVE ;  /* 0x000000000000791b */ /* 0x003fe20003800000 */
.L_x_1432:
[----:B------:R-:W-:Y:S02]  /*18c00*/  IMAD.MOV.U32 R13, RZ, RZ, R6 ;  /* 0x000000ffff0d7224 */ /* 0x000fe400078e0006 */
[----:B------:R-:W-:Y:S02]  /*18c10*/  IMAD.MOV.U32 R12, RZ, RZ, 0x1 ;  /* 0x00000001ff0c7424 */ /* 0x000fe400078e00ff */
[----:B------:R-:W-:-:S07]  /*18c20*/  IMAD.MOV.U32 R3, RZ, RZ, R14 ;  /* 0x000000ffff037224 */ /* 0x000fce00078e000e */
[----:B------:R-:W-:Y:S05]  /*18c30*/  WARPSYNC.COLLECTIVE R15, `(.L_x_1433) ;  /* 0x000000000f087348 */ /* 0x000fea0003c00000 */
[----:B------:R0:W1:Y:S02]  /*18c40*/  SHFL.IDX P6, R14, R13, R12, R11 ;  /* 0x0000000c0d0e7389 */ /* 0x00006400000c000b */
[----:B01----:R-:W-:Y:S01]  /*18c50*/  ENDCOLLECTIVE ;  /* 0x000000000000791b */ /* 0x003fe20003800000 */
.L_x_1433:
        /* <DEDUP_REMOVED lines=10> */
.L_x_1434:
        /* <DEDUP_REMOVED lines=14> */
.L_x_1435:
        /* <DEDUP_REMOVED lines=16> */
.L_x_1436:
[----:B------:R-:W-:Y:S02]  /*18ee0*/  @P0 IMAD R9, R5, 0x2, R17 ;  /* 0x0000000205090824 */ /* 0x000fe400078e0211 */
[----:B------:R-:W-:Y:S02]  /*18ef0*/  IMAD.MOV.U32 R13, RZ, RZ, R6 ;  /* 0x000000ffff0d7224 */ /* 0x000fe400078e0006 */
[----:B------:R-:W-:Y:S02]  /*18f00*/  IMAD.MOV.U32 R12, RZ, RZ, 0x3 ;  /* 0x00000003ff0c7424 */ /* 0x000fe400078e00ff */
[----:B------:R-:W-:-:S07]  /*18f10*/  IMAD.MOV.U32 R2, RZ, RZ, R14 ;  /* 0x000000ffff027224 */ /* 0x000fce00078e000e */
[----:B------:R-:W-:Y:S05]  /*18f20*/  WARPSYNC.COLLECTIVE R15, `(.L_x_1437) ;  /* 0x000000000f087348 */ /* 0x000fea0003c00000 */
[----:B------:R0:W1:Y:S02]  /*18f30*/  SHFL.IDX P6, R14, R13, R12, R11 ;  /* 0x0000000c0d0e7389 */ /* 0x00006400000c000b */
[----:B01----:R-:W-:Y:S01]  /*18f40*/  ENDCOLLECTIVE ;  /* 0x000000000000791b */ /* 0x003fe20003800000 */
.L_x_1437:
        /* <DEDUP_REMOVED lines=14> */
.L_x_1438:
[----:B------:R-:W-:Y:S01]  /*19030*/  IMAD.MOV.U32 R0, RZ, RZ, R14 ;  /* 0x000000ffff007224 */ /* 0x000fe200078e000e */
[----:B------:R-:W-:Y:S06]  /*19040*/  BRA `(.L_x_1439) ;  /* 0xffffffbc00247947 */ /* 0x000fec000383ffff */
.L_x_1369:
[----:B------:R-:W-:Y:S02]  /*19050*/  IMAD.MOV.U32 R13, RZ, RZ, R0 ;  /* 0x000000ffff0d7224 */ /* 0x000fe400078e0000 */
[----:B------:R-:W-:Y:S02]  /*19060*/  IMAD.MOV.U32 R12, RZ, RZ, RZ ;  /* 0x000000ffff0c7224 */ /* 0x000fe400078e00ff */
[----:B------:R-:W-:Y:S02]  /*19070*/  IMAD.MOV.U32 R11, RZ, RZ, 0x181f ;  /* 0x0000181fff0b7424 */ /* 0x000fe400078e00ff */
[----:B------:R-:W-:Y:S02]  /*19080*/  IMAD.MOV.U32 R15, RZ, RZ, -0x1 ;  /* 0xffffffffff0f7424 */ /* 0x000fe400078e00ff */
[----:B------:R-:W-:Y:S02]  /*19090*/  IMAD R5, R29, R5, RZ ;  /* 0x000000051d057224 */ /* 0x000fe400078e02ff */
[----:B------:R-:W-:-:S07]  /*190a0*/  IMAD.IADD R25, R8, 0x1, R25 ;  /* 0x0000000108197824 */ /* 0x000fce00078e0219 */
[----:B------:R-:W-:Y:S05]  /*190b0*/  WARPSYNC.COLLECTIVE R15, `(.L_x_1440) ;  /* 0x000000000f087348 */ /* 0x000fea0003c00000 */
[----:B------:R0:W1:Y:S02]  /*190c0*/  SHFL.IDX P6, R14, R13, R12, R11 ;  /* 0x0000000c0d0e7389 */ /* 0x00006400000c000b */
[----:B01----:R-:W-:Y:S01]  /*190d0*/  ENDCOLLECTIVE ;  /* 0x000000000000791b */ /* 0x003fe20003800000 */
.L_x_1440:
[C---:B------:R-:W-:Y:S01]  /*190e0*/  VIADD R6, R25.reuse, 0x10 ;  /* 0x0000001019067836 */ /* 0x040fe20000000000 */
[----:B------:R-:W-:Y:S01]  /*190f0*/  ISETP.GE.AND P0, PT, R25, R5, PT ;  /* 0x000000051900720c */ /* 0x000fe20003f06270 */
[----:B------:R-:W-:Y:S02]  /*19100*/  IMAD.MOV.U32 R13, RZ, RZ, R4 ;  /* 0x000000ffff0d7224 */ /* 0x000fe400078e0004 */
[----:B------:R-:W-:-:S10]  /*19110*/  IMAD.MOV.U32 R2, RZ, RZ, R14 ;  /* 0x000000ffff027224 */ /* 0x000fd400078e000e */
[----:B------:R-:W-:Y:S05]  /*19120*/  WARPSYNC.COLLECTIVE R15, `(.L_x_1441) ;  /* 0x000000000f087348 */ /* 0x000fea0003c00000 */
[----:B------:R0:W1:Y:S02]  /*19130*/  SHFL.IDX P6, R14, R13, R12, R11 ;  /* 0x0000000c0d0e7389 */ /* 0x00006400000c000b */
[----:B01----:R-:W-:Y:S01]  /*19140*/  ENDCOLLECTIVE ;  /* 0x000000000000791b */ /* 0x003fe20003800000 */
.L_x_1441:
        /* <DEDUP_REMOVED lines=8> */
.L_x_1442:
        /* <DEDUP_REMOVED lines=9> */
[----:B------:R-:W-:Y:S02]  /*19260*/  VIADD R6, R25, 0x20 ;  /* 0x0000002019067836 */ /* 0x000fe40000000000 */
[----:B0-----:R-:W-:-:S10]  /*19270*/  IMAD.MOV.U32 R2, RZ, RZ, R14 ;  /* 0x000000ffff027224 */ /* 0x001fd400078e000e */
[----:B------:R-:W-:Y:S05]  /*19280*/  WARPSYNC.COLLECTIVE R15, `(.L_x_1443) ;  /* 0x000000000f087348 */ /* 0x000fea0003c00000 */
[----:B------:R0:W1:Y:S02]  /*19290*/  SHFL.IDX P6, R14, R13, R12, R11 ;  /* 0x0000000c0d0e7389 */ /* 0x00006400000c000b */
[----:B01----:R-:W-:Y:S01]  /*192a0*/  ENDCOLLECTIVE ;  /* 0x000000000000791b */ /* 0x003fe20003800000 */
.L_x_1443:
        /* <DEDUP_REMOVED lines=8> */
.L_x_1444:
[----:B------:R-:W-:-:S05]  /*19330*/  @!P0 IMAD.MOV.U32 R3, RZ, RZ, R7 ;  /* 0x000000ffff038224 */ /* 0x000fca00078e0007 */
        /* <DEDUP_REMOVED lines=9> */
[----:B------:R-:W-:Y:S02]  /*193d0*/  VIADD R6, R25, 0x30 ;  /* 0x0000003019067836 */ /* 0x000fe40000000000 */
[----:B0-----:R-:W-:-:S10]  /*193e0*/  IMAD.MOV.U32 R2, RZ, RZ, R14 ;  /* 0x000000ffff027224 */ /* 0x001fd400078e000e */
[----:B------:R-:W-:Y:S05]  /*193f0*/  WARPSYNC.COLLECTIVE R15, `(.L_x_1445) ;  /* 0x000000000f087348 */ /* 0x000fea0003c00000 */
[----:B------:R0:W1:Y:S02]  /*19400*/  SHFL.IDX P6, R14, R13, R12, R11 ;  /* 0x0000000c0d0e7389 */ /* 0x00006400000c000b */
[----:B01----:R-:W-:Y:S01]  /*19410*/  ENDCOLLECTIVE ;  /* 0x000000000000791b */ /* 0x003fe20003800000 */
.L_x_1445:
        /* <DEDUP_REMOVED lines=8> */
.L_x_1446:
        /* <DEDUP_REMOVED lines=15> */
.L_x_1447:
        /* <DEDUP_REMOVED lines=8> */
.L_x_1448:
        /* <DEDUP_REMOVED lines=15> */
.L_x_1449:
        /* <DEDUP_REMOVED lines=8> */
.L_x_1450:
        /* <DEDUP_REMOVED lines=15> */
.L_x_1451:
        /* <DEDUP_REMOVED lines=8> */
.L_x_1452:
        /* <DEDUP_REMOVED lines=14> */
.L_x_1453:
        /* <DEDUP_REMOVED lines=8> */
.L_x_1454:
        /* <DEDUP_REMOVED lines=13> */
.L_x_1455:
[----:B------:R-:W-:Y:S05]  /*19b20*/  BRA `(.L_x_1456) ;  /* 0xffffffbc00807947 */ /* 0x000fea000383ffff */
.L_x_1374:
[----:B0-----:R0:W2:Y:S02]  /*19b30*/  SYNCS.PHASECHK.TRANS64.TRYWAIT P0, [R17+URZ+0x30820], R0 ;  /* 0x03082000110075a7 */ /* 0x0010a4000800017f */
[----:B--2---:R-:W-:Y:S05]  /*19b40*/  @!P0 NANOSLEEP.SYNCS 0x989680 ;  /* 0x009896800000895d */ /* 0x004fea0003900000 */
[----:B------:R-:W2:Y:S02]  /*19b50*/  @!P0 SYNCS.PHASECHK.TRANS64 P0, [R17+URZ+0x30820], R0 ;  /* 0x03082000110085a7 */ /* 0x000ea4000800007f */
[----:B--2---:R-:W-:Y:S05]  /*19b60*/  @!P0 BRA `(.L_x_1374) ;  /* 0xfffffffc00f08947 */ /* 0x004fea000383ffff */
[----:B------:R-:W-:Y:S05]  /*19b70*/  BRA `(.L_x_1457) ;  /* 0xffffffbc00fc7947 */ /* 0x000fea000383ffff */
.L_x_1379:
[----:B0-----:R0:W2:Y:S02]  /*19b80*/  SYNCS.PHASECHK.TRANS64.TRYWAIT P0, [R7+URZ+0x30840], R2 ;  /* 0x03084002070075a7 */ /* 0x0010a4000800017f */
[----:B--2---:R-:W-:Y:S05]  /*19b90*/  @!P0 NANOSLEEP.SYNCS 0x989680 ;  /* 0x009896800000895d */ /* 0x004fea0003900000 */
[----:B------:R-:W2:Y:S02]  /*19ba0*/  @!P0 SYNCS.PHASECHK.TRANS64 P0, [R7+URZ+0x30840], R2 ;  /* 0x03084002070085a7 */ /* 0x000ea4000800007f */
[----:B--2---:R-:W-:Y:S05]  /*19bb0*/  @!P0 BRA `(.L_x_1379) ;  /* 0xfffffffc00f08947 */ /* 0x004fea000383ffff */
[----:B------:R-:W-:Y:S05]  /*19bc0*/  BRA `(.L_x_1458) ;  /* 0xffffffc000dc7947 */ /* 0x000fea000383ffff */
.L_x_1380:
[----:B------:R-:W-:Y:S01]  /*19bd0*/  BSSY B1, `(.L_x_1459) ;  /* 0x0000008000017945 */ /* 0x000fe20003800000 */
[----:B------:R-:W-:Y:S02]  /*19be0*/  IMAD.MOV.U32 R13, RZ, RZ, R25 ;  /* 0x000000ffff0d7224 */ /* 0x000fe400078e0019 */
[----:B------:R-:W-:Y:S02]  /*19bf0*/  IMAD.MOV.U32 R12, RZ, RZ, RZ ;  /* 0x000000ffff0c7224 */ /* 0x000fe400078e00ff */
[----:B------:R-:W-:Y:S02]  /*19c00*/  IMAD.MOV.U32 R11, RZ, RZ, 0x181f ;  /* 0x0000181fff0b7424 */ /* 0x000fe400078e00ff */
[----:B------:R-:W-:-:S07]  /*19c10*/  IMAD.MOV.U32 R15, RZ, RZ, -0x1 ;  /* 0xffffffffff0f7424 */ /* 0x000fce00078e00ff */
[----:B-1----:R-:W-:Y:S05]  /*19c20*/  WARPSYNC.COLLECTIVE R15, `(.L_x_1460) ;  /* 0x000000000f087348 */ /* 0x002fea0003c00000 */
[----:B-1----:R0:W1:Y:S02]  /*19c30*/  SHFL.IDX P6, R14, R13, R12, R11 ;  /* 0x0000000c0d0e7389 */ /* 0x00206400000c000b */
[----:B01----:R-:W-:Y:S01]  /*19c40*/  ENDCOLLECTIVE ;  /* 0x000000000000791b */ /* 0x003fe20003800000 */
.L_x_1460:
[----:B------:R-:W-:Y:S05]  /*19c50*/  BSYNC B1 ;  /* 0x0000000000017941 */ /* 0x000fea0003800000 */
.L_x_1459:
        /* <DEDUP_REMOVED lines=12> */
.L_x_1461:
        /* <DEDUP_REMOVED lines=13> */
.L_x_1462:
        /* <DEDUP_REMOVED lines=14> */
.L_x_1463:
[----:B------:R-:W-:Y:S02]  /*19ed0*/  IMAD.MOV.U32 R13, RZ, RZ, R25 ;  /* 0x000000ffff0d7224 */ /* 0x000fe400078e0019 */
[----:B------:R-:W-:Y:S02]  /*19ee0*/  IMAD.MOV.U32 R12, RZ, RZ, 0x2 ;  /* 0x00000002ff0c7424 */ /* 0x000fe400078e00ff */
[----:B------:R-:W-:-:S07]  /*19ef0*/  IMAD.MOV.U32 R2, RZ, RZ, R14 ;  /* 0x000000ffff027224 */ /* 0x000fce00078e000e */
[----:B------:R-:W-:Y:S05]  /*19f00*/  WARPSYNC.COLLECTIVE R15, `(.L_x_1464) ;  /* 0x000000000f087348 */ /* 0x000fea0003c00000 */
[----:B------:R0:W1:Y:S02]  /*19f10*/  SHFL.IDX P6, R14, R13, R12, R11 ;  /* 0x0000000c0d0e7389 */ /* 0x00006400000c000b */
[----:B01----:R-:W-:Y:S01]  /*19f20*/  ENDCOLLECTIVE ;  /* 0x000000000000791b */ /* 0x003fe20003800000 */
.L_x_1464:
        /* <DEDUP_REMOVED lines=14> */
.L_x_1465:
[----:B------:R-:W-:Y:S02]  /*1a010*/  IMAD.MOV.U32 R13, RZ, RZ, R25 ;  /* 0x000000ffff0d7224 */ /* 0x000fe400078e0019 */
[----:B------:R-:W-:Y:S02]  /*1a020*/  IMAD.MOV.U32 R12, RZ, RZ, 0x3 ;  /* 0x00000003ff0c7424 */ /* 0x000fe400078e00ff */
[----:B------:R-:W-:-:S07]  /*1a030*/  IMAD.MOV.U32 R2, RZ, RZ, R14 ;  /* 0x000000ffff027224 */ /* 0x000fce00078e000e */
[----:B------:R-:W-:Y:S05]  /*1a040*/  WARPSYNC.COLLECTIVE R15, `(.L_x_1466) ;  /* 0x000000000f087348 */ /* 0x000fea0003c00000 */
[----:B------:R0:W1:Y:S02]  /*1a050*/  SHFL.IDX P6, R14, R13, R12, R11 ;  /* 0x0000000c0d0e7389 */ /* 0x00006400000c000b */
[----:B01----:R-:W-:Y:S01]  /*1a060*/  ENDCOLLECTIVE ;  /* 0x000000000000791b */ /* 0x003fe20003800000 */
.L_x_1466:
        /* <DEDUP_REMOVED lines=17> */
.L_x_1467:
[----:B------:R-:W-:Y:S01]  /*1a180*/  IMAD.MOV.U32 R2, RZ, RZ, R14 ;  /* 0x000000ffff027224 */ /* 0x000fe200078e000e */
[----:B------:R-:W-:Y:S06]  /*1a190*/  BRA `(.L_x_1468) ;  /* 0xffffffc000587947 */ /* 0x000fec000383ffff */
.L_x_1385:
[----:B--2---:R2:W3:Y:S02]  /*1a1a0*/  SYNCS.PHASECHK.TRANS64.TRYWAIT P0, [R7+URZ+0x30860], R2 ;  /* 0x03086002070075a7 */ /* 0x0044e4000800017f */
[----:B---3--:R-:W-:Y:S05]  /*1a1b0*/  @!P0 NANOSLEEP.SYNCS 0x989680 ;  /* 0x009896800000895d */ /* 0x008fea0003900000 */
[----:B------:R-:W3:Y:S02]  /*1a1c0*/  @!P0 SYNCS.PHASECHK.TRANS64 P0, [R7+URZ+0x30860], R2 ;  /* 0x03086002070085a7 */ /* 0x000ee4000800007f */
[----:B---3--:R-:W-:Y:S05]  /*1a1d0*/  @!P0 BRA `(.L_x_1385) ;  /* 0xfffffffc00f08947 */ /* 0x008fea000383ffff */
[----:B------:R-:W-:Y:S05]  /*1a1e0*/  BRA `(.L_x_1469) ;  /* 0xffffffc000d07947 */ /* 0x000fea000383ffff */
.L_x_1386:
[----:B------:R-:W-:Y:S01]  /*1a1f0*/  BSSY B1, `(.L_x_1470) ;  /* 0x0000008000017945 */ /* 0x000fe20003800000 */
[----:B------:R-:W-:Y:S02]  /*1a200*/  IMAD.MOV.U32 R13, RZ, RZ, R19 ;  /* 0x000000ffff0d7224 */ /* 0x000fe400078e0013 */
[----:B------:R-:W-:Y:S02]  /*1a210*/  IMAD.MOV.U32 R12, RZ, RZ, RZ ;  /* 0x000000ffff0c7224 */ /* 0x000fe400078e00ff */
[----:B------:R-:W-:Y:S02]  /*1a220*/  IMAD.MOV.U32 R11, RZ, RZ, 0x181f ;  /* 0x0000181fff0b7424 */ /* 0x000fe400078e00ff */
[----:B------:R-:W-:-:S07]  /*1a230*/  IMAD.MOV.U32 R15, RZ, RZ, -0x1 ;  /* 0xffffffffff0f7424 */ /* 0x000fce00078e00ff */
[----:B012---:R-:W-:Y:S05]  /*1a240*/  WARPSYNC.COLLECTIVE R15, `(.L_x_1471) ;  /* 0x000000000f087348 */ /* 0x007fea0003c00000 */
[----:B-1----:R1:W3:Y:S02]  /*1a250*/  SHFL.IDX P6, R14, R13, R12, R11 ;  /* 0x0000000c0d0e7389 */ /* 0x0022e400000c000b */
[----:B0123--:R-:W-:Y:S01]  /*1a260*/  ENDCOLLECTIVE ;  /* 0x000000000000791b */ /* 0x00ffe20003800000 */
.L_x_1471:
[----:B------:R-:W-:Y:S05]  /*1a270*/  BSYNC B1 ;  /* 0x0000000000017941 */ /* 0x000fea0003800000 */
.L_x_1470:
        /* <DEDUP_REMOVED lines=9> */
.L_x_1472:
[----:B------:R-:W-:Y:S02]  /*1a310*/  IMAD.MOV.U32 R13, RZ, RZ, R19 ;  /* 0x000000ffff0d7224 */ /* 0x000fe400078e0013 */
[----:B------:R-:W-:Y:S02]  /*1a320*/  IMAD.MOV.U32 R12, RZ, RZ, 0x1 ;  /* 0x00000001ff0c7424 */ /* 0x000fe400078e00ff */
[----:B------:R-:W-:-:S07]  /*1a330*/  IMAD.MOV.U32 R2, RZ, RZ, R14 ;  /* 0x000000ffff027224 */ /* 0x000fce00078e000e */
[----:B------:R-:W-:Y:S05]  /*1a340*/  WARPSYNC.COLLECTIVE R15, `(.L_x_1473) ;  /* 0x000000000f087348 */ /* 0x000fea0003c00000 */
[----:B------:R0:W1:Y:S02]  /*1a350*/  SHFL.IDX P6, R14, R13, R12, R11 ;  /* 0x0000000c0d0e7389 */ /* 0x00006400000c000b */
[----:B01----:R-:W-:Y:S01]  /*1a360*/  ENDCOLLECTIVE ;  /* 0x000000000000791b */ /* 0x003fe20003800000 */
.L_x_1473:
        /* <DEDUP_REMOVED lines=18> */
.L_x_1474:
[----:B------:R-:W-:Y:S02]  /*1a490*/  IMAD.MOV.U32 R13, RZ, RZ, R19 ;  /* 0x000000ffff0d7224 */ /* 0x000fe400078e0013 */
[----:B------:R-:W-:Y:S02]  /*1a4a0*/  IMAD.MOV.U32 R12, RZ, RZ, 0x2 ;  /* 0x00000002ff0c7424 */ /* 0x000fe400078e00ff */
[----:B------:R-:W-:-:S07]  /*1a4b0*/  IMAD.MOV.U32 R2, RZ, RZ, R14 ;  /* 0x000000ffff027224 */ /* 0x000fce00078e000e */
[----:B------:R-:W-:Y:S05]  /*1a4c0*/  WARPSYNC.COLLECTIVE R15, `(.L_x_1475) ;  /* 0x000000000f087348 */ /* 0x000fea0003c00000 */
[----:B------:R0:W1:Y:S02]  /*1a4d0*/  SHFL.IDX P6, R14, R13, R12, R11 ;  /* 0x0000000c0d0e7389 */ /* 0x00006400000c000b */
[----:B01----:R-:W-:Y:S01]  /*1a4e0*/  ENDCOLLECTIVE ;  /* 0x000000000000791b */ /* 0x003fe20003800000 */
.L_x_1475:
        /* <DEDUP_REMOVED lines=18> */
.L_x_1476:
[----:B------:R-:W-:Y:S02]  /*1a610*/  IMAD.MOV.U32 R13, RZ, RZ, R19 ;  /* 0x000000ffff0d7224 */ /* 0x000fe400078e0013 */
[----:B------:R-:W-:Y:S02]  /*1a620*/  IMAD.MOV.U32 R12, RZ, RZ, 0x3 ;  /* 0x00000003ff0c7424 */ /* 0x000fe400078e00ff */
[----:B------:R-:W-:-:S07]  /*1a630*/  IMAD.MOV.U32 R2, RZ, RZ, R14 ;  /* 0x000000ffff027224 */ /* 0x000fce00078e000e */
[----:B------:R-:W-:Y:S05]  /*1a640*/  WARPSYNC.COLLECTIVE R15, `(.L_x_1477) ;  /* 0x000000000f087348 */ /* 0x000fea0003c00000 */
[----:B------:R0:W1:Y:S02]  /*1a650*/  SHFL.IDX P6, R14, R13, R12, R11 ;  /* 0x0000000c0d0e7389 */ /* 0x00006400000c000b */
[----:B01----:R-:W-:Y:S01]  /*1a660*/  ENDCOLLECTIVE ;  /* 0x000000000000791b */ /* 0x003fe20003800000 */
.L_x_1477:
        /* <DEDUP_REMOVED lines=13> */
.L_x_1478:
        /* <DEDUP_REMOVED lines=9> */
.L_x_1394:
[----:B0-----:R0:W2:Y:S02]  /*1a7d0*/  SYNCS.PHASECHK.TRANS64.TRYWAIT P0, [R0+URZ+0x30860], R3 ;  /* 0x03086003000075a7 */ /* 0x0010a4000800017f */
[----:B--2---:R-:W-:Y:S05]  /*1a7e0*/  @!P0 NANOSLEEP.SYNCS 0x989680 ;  /* 0x009896800000895d */ /* 0x004fea0003900000 */
[----:B------:R-:W2:Y:S02]  /*1a7f0*/  @!P0 SYNCS.PHASECHK.TRANS64 P0, [R0+URZ+0x30860], R3 ;  /* 0x03086003000085a7 */ /* 0x000ea4000800007f */
[----:B--2---:R-:W-:Y:S05]  /*1a800*/  @!P0 BRA `(.L_x_1394) ;  /* 0xfffffffc00f08947 */ /* 0x004fea000383ffff */
[----:B------:R-:W-:Y:S05]  /*1a810*/  BRA `(.L_x_1480) ;  /* 0xffffffc400407947 */ /* 0x000fea000383ffff */
.L_x_1395:
        /* <DEDUP_REMOVED lines=8> */
.L_x_1482:
[----:B------:R-:W-:Y:S05]  /*1a8a0*/  BSYNC B0 ;  /* 0x0000000000007941 */ /* 0x000fea0003800000 */
.L_x_1481:
        /* <DEDUP_REMOVED lines=9> */
.L_x_1483:
        /* <DEDUP_REMOVED lines=21> */
.L_x_1484:
[----:B------:R-:W-:Y:S01]  /*1aa90*/  @!PT LDS RZ, [RZ] ;  /* 0x00000000fffff984 */ /* 0x000fe20000000800 */
[----:B------:R-:W-:Y:S01]  /*1aaa0*/  @!PT LDS RZ, [RZ] ;  /* 0x00000000fffff984 */ /* 0x000fe20000000800 */
[----:B------:R-:W-:Y:S01]  /*1aab0*/  @!PT LDS RZ, [RZ] ;  /* 0x00000000fffff984 */ /* 0x000fe20000000800 */
[----:B------:R0:W-:Y:S01]  /*1aac0*/  LDGSTS.E.BYPASS.LTC128B.128 [R4+0x4400], desc[UR36][R2.64+0x100], !P4 ;  /* 0x0440010002047fae */ /* 0x0001e2000e101d64 */
[----:B------:R-:W-:Y:S01]  /*1aad0*/  ISETP.LT.OR P4, PT, R5, 0x1, P0 ;  /* 0x000000010500780c */ /* 0x000fe20000781670 */
[----:B------:R-:W-:-:S12]  /*1aae0*/  IMAD.MOV.U32 R13, RZ, RZ, R18 ;  /* 0x000000ffff0d7224 */ /* 0x000fd800078e0012 */
[----:B------:R0:W-:Y:S01]  /*1aaf0*/  LDGSTS.E.BYPASS.LTC128B.128 [R4+0x6400], desc[UR36][R2.64+0x180], !P4 ;  /* 0x0640018002047fae */ /* 0x0001e2000e101d64 */
[----:B------:R-:W-:-:S07]  /*1ab00*/  IMAD.MOV.U32 R7, RZ, RZ, R14 ;  /* 0x000000ffff077224 */ /* 0x000fce00078e000e */
[----:B0-----:R-:W-:Y:S05]  /*1ab10*/  WARPSYNC.COLLECTIVE R15, `(.L_x_1485) ;  /* 0x000000000f087348 */ /* 0x001fea0003c00000 */
[----:B------:R1:W2:Y:S02]  /*1ab20*/  SHFL.IDX P6, R14, R13, R12, R11 ;  /* 0x0000000c0d0e7389 */ /* 0x0002a400000c000b */
[----:B012---:R-:W-:Y:S01]  /*1ab30*/  ENDCOLLECTIVE ;  /* 0x000000000000791b */ /* 0x007fe20003800000 */
.L_x_1485:
[----:B------:R-:W-:Y:S02]  /*1ab40*/  IMAD.MOV.U32 R13, RZ, RZ, R19 ;  /* 0x000000ffff0d7224 */ /* 0x000fe400078e0013 */
[----:B------:R-:W-:Y:S01]  /*1ab50*/  IMAD.MOV.U32 R12, RZ, RZ, 0x2 ;  /* 0x00000002ff0c7424 */ /* 0x000fe200078e00ff */
[----:B------:R-:W-:-:S13]  /*1ab60*/  IADD3 R2, P4, R14, R6, RZ ;  /* 0x000000060e027210 */ /* 0x000fda0007f9e0ff */
[----:B------:R-:W-:Y:S05]  /*1ab70*/  WARPSYNC.COLLECTIVE R15, `(.L_x_1486) ;  /* 0x000000000f087348 */ /* 0x000fea0003c00000 */
[----:B------:R0:W1:Y:S02]  /*1ab80*/  SHFL.IDX P6, R14, R13, R12, R11 ;  /* 0x0000000c0d0e7389 */ /* 0x00006400000c000b */
[----:B01----:R-:W-:Y:S01]  /*1ab90*/  ENDCOLLECTIVE ;  /* 0x000000000000791b */ /* 0x003fe20003800000 */
.L_x_1486:
        /* <DEDUP_REMOVED lines=12> */
.L_x_1487:
        /* <DEDUP_REMOVED lines=14> */
.L_x_1488:
        /* <DEDUP_REMOVED lines=12> */
.L_x_1489:
        /* <DEDUP_REMOVED lines=9> */
.L_x_1400:
        /* <DEDUP_REMOVED lines=8> */
.L_x_1492:
[----:B------:R-:W-:Y:S05]  /*1af10*/  BSYNC B0 ;  /* 0x0000000000007941 */ /* 0x000fea0003800000 */
.L_x_1491:
        /* <DEDUP_REMOVED lines=9> */
.L_x_1493:
[----:B------:R-:W-:Y:S02]  /*1afb0*/  ULDC UR4, c[0x0][0xc3c] ;  /* 0x00030f0000047ab9 */ /* 0x000fe40000000800 */
[----:B------:R-:W-:-:S13]  /*1afc0*/  ISETP.GE.OR P1, PT, R9, UR4, !P0 ;  /* 0x0000000409007c0c */ /* 0x000fda000c726670 */
[----:B------:R-:W0:Y:S08]  /*1afd0*/  @!P1 LDC.64 R2, c[0x0][0xc80] ;  /* 0x00032000ff029b82 */ /* 0x000e300000000a00 */
[----:B------:R-:W1:Y:S01]  /*1afe0*/  @!P1 LDC.64 R4, c[0x0][0xc78] ;  /* 0x00031e00ff049b82 */ /* 0x000e620000000a00 */
[----:B------:R-:W-:Y:S02]  /*1aff0*/  IMAD.MOV.U32 R25, RZ, RZ, RZ ;  /* 0x000000ffff197224 */ /* 0x000fe400078e00ff */
[----:B------:R-:W-:-:S02]  /*1b000*/  IMAD.MOV.U32 R11, RZ, RZ, RZ ;  /* 0x000000ffff0b7224 */ /* 0x000fc400078e00ff */
[----:B------:R-:W-:Y:S02]  /*1b010*/  IMAD.MOV.U32 R7, RZ, RZ, R14 ;  /* 0x000000ffff077224 */ /* 0x000fe400078e000e */
[----:B0-----:R-:W-:-:S05]  /*1b020*/  @!P1 IMAD.WIDE R2, R9, 0x4, R2 ;  /* 0x0000000409029825 */ /* 0x001fca00078e0202 */
[----:B------:R1:W2:Y:S02]  /*1b030*/  @!P1 LDG.E R6, desc[UR36][R2.64] ;  /* 0x0000002402069981 */ /* 0x0002a4000c1e1900 */
[----:B-1----:R-:W-:-:S05]  /*1b040*/  @!P1 IMAD.WIDE R2, R9, 0x4, R4 ;  /* 0x0000000409029825 */ /* 0x002fca00078e0204 */
[----:B------:R-:W3:Y:S01]  /*1b050*/  @!P1 LDG.E R5, desc[UR36][R2.64] ;  /* 0x0000002402059981 */ /* 0x000ee2000c1e1900 */
[----:B------:R-:W-:Y:S01]  /*1b060*/  IMAD.MOV.U32 R4, RZ, RZ, RZ ;  /* 0x000000ffff047224 */ /* 0x000fe200078e00ff */
[C---:B------:R-:W-:Y:S02]  /*1b070*/  ISETP.GE.U32.AND P2, PT, R8.reuse, 0x2, PT ;  /* 0x000000020800780c */ /* 0x040fe40003f46070 */
        /* <DEDUP_REMOVED lines=11> */
.L_x_1494:
[----:B------:R-:W-:Y:S01]  /*1b130*/  IMAD.MOV.U32 R12, RZ, RZ, 0x2 ;  /* 0x00000002ff0c7424 */ /* 0x000fe200078e00ff */
[----:B------:R-:W-:-:S05]  /*1b140*/  SEL R14, R14, RZ, P1 ;  /* 0x000000ff0e0e7207 */ /* 0x000fca0000800000 */
[----:B------:R-:W-:-:S04]  /*1b150*/  IMAD.IADD R5, R13, 0x1, R14 ;  /* 0x000000010d057824 */ /* 0x000fc800078e020e */
[----:B------:R-:W-:-:S07]  /*1b160*/  IMAD.MOV.U32 R13, RZ, RZ, R5 ;  /* 0x000000ffff0d7224 */ /* 0x000fce00078e0005 */
[----:B------:R-:W-:Y:S05]  /*1b170*/  WARPSYNC.COLLECTIVE R15, `(.L_x_1495) ;  /* 0x000000000f087348 */ /* 0x000fea0003c00000 */
[----:B------:R0:W1:Y:S02]  /*1b180*/  SHFL.UP P6, R14, R13, R12, R11 ;  /* 0x0400000c0d0e7389 */ /* 0x00006400000c000b */
[----:B01----:R-:W-:Y:S01]  /*1b190*/  ENDCOLLECTIVE ;  /* 0x000000000000791b */ /* 0x003fe20003800000 */
.L_x_1495:
[----:B------:R-:W-:Y:S01]  /*1b1a0*/  IMAD.MOV.U32 R12, RZ, RZ, 0x4 ;  /* 0x00000004ff0c7424 */ /* 0x000fe200078e00ff */
[----:B------:R-:W-:-:S05]  /*1b1b0*/  SEL R2, R14, RZ, P2 ;  /* 0x000000ff0e027207 */ /* 0x000fca0001000000 */
[----:B------:R-:W-:-:S04]  /*1b1c0*/  IMAD.IADD R2, R5, 0x1, R2 ;  /* 0x0000000105027824 */ /* 0x000fc800078e0202 */
[----:B------:R-:W-:-:S07]  /*1b1d0*/  IMAD.MOV.U32 R13, RZ, RZ, R2 ;  /* 0x000000ffff0d7224 */ /* 0x000fce00078e0002 */
[----:B------:R-:W-:Y:S05]  /*1b1e0*/  WARPSYNC.COLLECTIVE R15, `(.L_x_1496) ;  /* 0x000000000f087348 */ /* 0x000fea0003c00000 */
[----:B------:R0:W1:Y:S02]  /*1b1f0*/  SHFL.UP P6, R14, R13, R12, R11 ;  /* 0x0400000c0d0e7389 */ /* 0x00006400000c000b */
[----:B01----:R-:W-:Y:S01]  /*1b200*/  ENDCOLLECTIVE ;  /* 0x000000000000791b */ /* 0x003fe20003800000 */
.L_x_1496:
[----:B------:R-:W-:Y:S01]  /*1b210*/  IMAD.MOV.U32 R12, RZ, RZ, 0x8 ;  /* 0x00000008ff0c7424 */ /* 0x000fe200078e00ff */
[----:B------:R-:W-:-:S05]  /*1b220*/  SEL R3, R14, RZ, P3 ;  /* 0x000000ff0e037207 */ /* 0x000fca0001800000 */
[----:B------:R-:W-:-:S04]  /*1b230*/  IMAD.IADD R3, R2, 0x1, R3 ;  /* 0x0000000102037824 */ /* 0x000fc800078e0203 */
[----:B------:R-:W-:-:S07]  /*1b240*/  IMAD.MOV.U32 R13, RZ, RZ, R3 ;  /* 0x000000ffff0d7224 */ /* 0x000fce00078e0003 */
[----:B------:R-:W-:Y:S05]  /*1b250*/  WARPSYNC.COLLECTIVE R15, `(.L_x_1497) ;  /* 0x000000000f087348 */ /* 0x000fea0003c00000 */
[----:B------:R0:W1:Y:S02]  /*1b260*/  SHFL.UP P6, R14, R13, R12, R11 ;  /* 0x0400000c0d0e7389 */ /* 0x00006400000c000b */
[----:B01----:R-:W-:Y:S01]  /*1b270*/  ENDCOLLECTIVE ;  /* 0x000000000000791b */ /* 0x003fe20003800000 */
.L_x_1497:
[----:B------:R-:W-:Y:S01]  /*1b280*/  IMAD.MOV.U32 R12, RZ, RZ, 0x10 ;  /* 0x00000010ff0c7424 */ /* 0x000fe200078e00ff */
[----:B------:R-:W-:-:S05]  /*1b290*/  SEL R14, R14, RZ, P4 ;  /* 0x000000ff0e0e7207 */ /* 0x000fca0002000000 */
[----:B------:R-:W-:-:S04]  /*1b2a0*/  IMAD.IADD R5, R3, 0x1, R14 ;  /* 0x0000000103057824 */ /* 0x000fc800078e020e */
[----:B------:R-:W-:-:S07]  /*1b2b0*/  IMAD.MOV.U32 R13, RZ, RZ, R5 ;  /* 0x000000ffff0d7224 */ /* 0x000fce00078e0005 */
[----:B------:R-:W-:Y:S05]  /*1b2c0*/  WARPSYNC.COLLECTIVE R15, `(.L_x_1498) ;  /* 0x000000000f087348 */ /* 0x000fea0003c00000 */
[----:B------:R0:W1:Y:S02]  /*1b2d0*/  SHFL.UP P6, R14, R13, R12, R11 ;  /* 0x0400000c0d0e7389 */ /* 0x00006400000c000b */
[----:B01----:R-:W-:Y:S01]  /*1b2e0*/  ENDCOLLECTIVE ;  /* 0x000000000000791b */ /* 0x003fe20003800000 */
.L_x_1498:
        /* <DEDUP_REMOVED lines=8> */
.L_x_1499:
[----:B------:R-:W-:Y:S05]  /*1b370*/  BRA `(.L_x_1500) ;  /* 0xffffffc000947947 */ /* 0x000fea000383ffff */
.L_x_1403:
[----:B------:R-:W-:Y:S01]  /*1b380*/  BSSY B0, `(.L_x_1501) ;  /* 0x0000007000007945 */ /* 0x000fe20003800000 */
[----:B------:R-:W-:Y:S02]  /*1b390*/  IMAD.MOV.U32 R12, RZ, RZ, 0x1 ;  /* 0x00000001ff0c7424 */ /* 0x000fe400078e00ff */
[----:B------:R-:W-:Y:S02]  /*1b3a0*/  IMAD.MOV.U32 R11, RZ, RZ, RZ ;  /* 0x000000ffff0b7224 */ /* 0x000fe400078e00ff */
[----:B------:R-:W-:-:S07]  /*1b3b0*/  IMAD.MOV.U32 R15, RZ, RZ, -0x1 ;  /* 0xffffffffff0f7424 */ /* 0x000fce00078e00ff */
[----:B------:R-:W-:Y:S05]  /*1b3c0*/  WARPSYNC.COLLECTIVE R15, `(.L_x_1502) ;  /* 0x000000000f087348 */ /* 0x000fea0003c00000 */
[----:B------:R0:W1:Y:S02]  /*1b3d0*/  SHFL.UP P6, R14, R13, R12, R11 ;  /* 0x0400000c0d0e7389 */ /* 0x00006400000c000b */
[----:B01----:R-:W-:Y:S01]  /*1b3e0*/  ENDCOLLECTIVE ;  /* 0x000000000000791b */ /* 0x003fe20003800000 */
.L_x_1502:
[----:B------:R-:W-:Y:S05]  /*1b3f0*/  BSYNC B0 ;  /* 0x0000000000007941 */ /* 0x000fea0003800000 */
.L_x_1501:
        /* <DEDUP_REMOVED lines=8> */
.L_x_1503:
[----:B------:R-:W-:Y:S01]  /*1b480*/  IMAD.MOV.U32 R12, RZ, RZ, 0x4 ;  /* 0x00000004ff0c7424 */ /* 0x000fe200078e00ff */
[----:B------:R-:W-:-:S05]  /*1b490*/  SEL R2, R14, RZ, P2 ;  /* 0x000000ff0e027207 */ /* 0x000fca0001000000 */
[----:B------:R-:W-:-:S04]  /*1b4a0*/  IMAD.IADD R2, R13, 0x1, R2 ;  /* 0x000000010d027824 */ /* 0x000fc800078e0202 */
[----:B------:R-:W-:-:S07]  /*1b4b0*/  IMAD.MOV.U32 R13, RZ, RZ, R2 ;  /* 0x000000ffff0d7224 */ /* 0x000fce00078e0002 */
[----:B------:R-:W-:Y:S05]  /*1b4c0*/  WARPSYNC.COLLECTIVE R15, `(.L_x_1504) ;  /* 0x000000000f087348 */ /* 0x000fea0003c00000 */
[----:B------:R0:W1:Y:S02]  /*1b4d0*/  SHFL.UP P6, R14, R13, R12, R11 ;  /* 0x0400000c0d0e7389 */ /* 0x00006400000c000b */
[----:B01----:R-:W-:Y:S01]  /*1b4e0*/  ENDCOLLECTIVE ;  /* 0x000000000000791b */ /* 0x003fe20003800000 */
.L_x_1504:
[----:B------:R-:W-:Y:S01]  /*1b4f0*/  IMAD.MOV.U32 R12, RZ, RZ, 0x8 ;  /* 0x00000008ff0c7424 */ /* 0x000fe200078e00ff */
[----:B------:R-:W-:-:S05]  /*1b500*/  SEL R3, R14, RZ, P3 ;  /* 0x000000ff0e037207 */ /* 0x000fca0001800000 */
[----:B------:R-:W-:-:S04]  /*1b510*/  IMAD.IADD R3, R2, 0x1, R3 ;  /* 0x0000000102037824 */ /* 0x000fc800078e0203 */
[----:B------:R-:W-:-:S07]  /*1b520*/  IMAD.MOV.U32 R13, RZ, RZ, R3 ;  /* 0x000000ffff0d7224 */ /* 0x000fce00078e0003 */
[----:B------:R-:W-:Y:S05]  /*1b530*/  WARPSYNC.COLLECTIVE R15, `(.L_x_1505) ;  /* 0x000000000f087348 */ /* 0x000fea0003c00000 */
[----:B------:R0:W1:Y:S02]  /*1b540*/  SHFL.UP P6, R14, R13, R12, R11 ;  /* 0x0400000c0d0e7389 */ /* 0x00006400000c000b */
[----:B01----:R-:W-:Y:S01]  /*1b550*/  ENDCOLLECTIVE ;  /* 0x000000000000791b */ /* 0x003fe20003800000 */
.L_x_1505:
[----:B------:R-:W-:Y:S01]  /*1b560*/  IMAD.MOV.U32 R12, RZ, RZ, 0x10 ;  /* 0x00000010ff0c7424 */ /* 0x000fe200078e00ff */
[----:B------:R-:W-:-:S05]  /*1b570*/  SEL R14, R14, RZ, P4 ;  /* 0x000000ff0e0e7207 */ /* 0x000fca0002000000 */
[----:B------:R-:W-:-:S04]  /*1b580*/  IMAD.IADD R5, R3, 0x1, R14 ;  /* 0x0000000103057824 */ /* 0x000fc800078e020e */
[----:B------:R-:W-:-:S07]  /*1b590*/  IMAD.MOV.U32 R13, RZ, RZ, R5 ;  /* 0x000000ffff0d7224 */ /* 0x000fce00078e0005 */
[----:B------:R-:W-:Y:S05]  /*1b5a0*/  WARPSYNC.COLLECTIVE R15, `(.L_x_1506) ;  /* 0x000000000f087348 */ /* 0x000fea0003c00000 */
[----:B------:R0:W1:Y:S02]  /*1b5b0*/  SHFL.UP P6, R14, R13, R12, R11 ;  /* 0x0400000c0d0e7389 */ /* 0x00006400000c000b */
[----:B01----:R-:W-:Y:S01]  /*1b5c0*/  ENDCOLLECTIVE ;  /* 0x000000000000791b */ /* 0x003fe20003800000 */
.L_x_1506:
        /* <DEDUP_REMOVED lines=8> */
.L_x_1507:
[----:B------:R-:W-:Y:S05]  /*1b650*/  BRA `(.L_x_1508) ;  /* 0xffffffc000807947 */ /* 0x000fea000383ffff */
.L_x_1405:
[----:B------:R-:W-:Y:S01]  /*1b660*/  BSSY B0, `(.L_x_1509) ;  /* 0x0000006000007945 */ /* 0x000fe20003800000 */
[----:B------:R-:W-:Y:S01]  /*1b670*/  PLOP3.LUT P6, PT, P6, PT, PT, 0x8, 0x0 ;  /* 0x000000000000781c */ /* 0x000fe200037ce170 */
[----:B------:R-:W-:-:S12]  /*1b680*/  IMAD.MOV.U32 R15, RZ, RZ, -0x1 ;  /* 0xffffffffff0f7424 */ /* 0x000fd800078e00ff */
[----:B0-----:R-:W-:Y:S05]  /*1b690*/  WARPSYNC.COLLECTIVE R15, `(.L_x_1510) ;  /* 0x000000000f087348 */ /* 0x001fea0003c00000 */
[----:B------:R-:W-:Y:S01]  /*1b6a0*/  VOTE.ANY R14, PT, P6 ;  /* 0x00000000000e7806 */ /* 0x000fe200030e0100 */
[----:B0-----:R-:W-:Y:S06]  /*1b6b0*/  ENDCOLLECTIVE ;  /* 0x000000000000791b */ /* 0x001fec0003800000 */
.L_x_1510:
[----:B------:R-:W-:Y:S05]  /*1b6c0*/  BSYNC B0 ;  /* 0x0000000000007941 */ /* 0x000fea0003800000 */
.L_x_1509:
[----:B------:R-:W-:Y:S02]  /*1b6d0*/  IMAD.MOV.U32 R3, RZ, RZ, R14 ;  /* 0x000000ffff037224 */ /* 0x000fe400078e000e */
[----:B------:R-:W-:Y:S02]  /*1b6e0*/  IMAD.MOV.U32 R13, RZ, RZ, R25 ;  /* 0x000000ffff0d7224 */ /* 0x000fe400078e0019 */
[----:B------:R0:W1:Y:S01]  /*1b6f0*/  POPC R12, R3 ;  /* 0x00000003000c7309 */ /* 0x0000620000000000 */
[----:B------:R-:W-:Y:S02]  /*1b700*/  IMAD.MOV.U32 R11, RZ, RZ, 0x1f ;  /* 0x0000001fff0b7424 */ /* 0x000fe400078e00ff */
[----:B------:R-:W-:-:S07]  /*1b710*/  IMAD.MOV.U32 R15, RZ, RZ, -0x1 ;  /* 0xffffffffff0f7424 */ /* 0x000fce00078e00ff */
[----:B01----:R-:W-:Y:S05]  /*1b720*/  WARPSYNC.COLLECTIVE R15, `(.L_x_1511) ;  /* 0x000000000f087348 */ /* 0x003fea0003c00000 */
[----:B-1----:R1:W2:Y:S02]  /*1b730*/  SHFL.IDX P6, R14, R13, R12, R11 ;  /* 0x0000000c0d0e7389 */ /* 0x0022a400000c000b */
[----:B012---:R-:W-:Y:S01]  /*1b740*/  ENDCOLLECTIVE ;  /* 0x000000000000791b */ /* 0x007fe20003800000 */
.L_x_1511:
[----:B------:R-:W-:Y:S02]  /*1b750*/  IMAD.IADD R27, R12, 0x1, R27 ;  /* 0x000000010c1b7824 */ /* 0x000fe400078e021b */
[----:B------:R-:W-:Y:S02]  /*1b760*/  IMAD.MOV.U32 R13, RZ, RZ, R4 ;  /* 0x000000ffff0d7224 */ /* 0x000fe400078e0004 */
[----:B------:R-:W-:-:S07]  /*1b770*/  IMAD.MOV.U32 R25, RZ, RZ, R14 ;  /* 0x000000ffff197224 */ /* 0x000fce00078e000e */
[----:B------:R-:W-:Y:S05]  /*1b780*/  WARPSYNC.COLLECTIVE R15, `(.L_x_1512) ;  /* 0x000000000f087348 */ /* 0x000fea0003c00000 */
[----:B------:R0:W1:Y:S02]  /*1b790*/  SHFL.IDX P6, R14, R13, R12, R11 ;  /* 0x0000000c0d0e7389 */ /* 0x00006400000c000b */
[----:B01----:R-:W-:Y:S01]  /*1b7a0*/  ENDCOLLECTIVE ;  /* 0x000000000000791b */ /* 0x003fe20003800000 */
.L_x_1512:
[----:B------:R-:W-:Y:S01]  /*1b7b0*/  IMAD.MOV.U32 R4, RZ, RZ, R14 ;  /* 0x000000ffff047224 */ /* 0x000fe200078e000e */
[----:B------:R-:W-:Y:S06]  /*1b7c0*/  BRA `(.L_x_1513) ;  /* 0xffffffc000647947 */ /* 0x000fec000383ffff */
.L_x_1407:
[----:B------:R-:W-:Y:S01]  /*1b7d0*/  BSSY B0, `(.L_x_1514) ;  /* 0x0000007000007945 */ /* 0x000fe20003800000 */
[----:B------:R-:W-:Y:S02]  /*1b7e0*/  IMAD.MOV.U32 R13, RZ, RZ, R2 ;  /* 0x000000ffff0d7224 */ /* 0x000fe400078e0002 */
[----:B------:R-:W-:Y:S02]  /*1b7f0*/  IMAD.MOV.U32 R11, RZ, RZ, 0x1f ;  /* 0x0000001fff0b7424 */ /* 0x000fe400078e00ff */
[----:B------:R-:W-:-:S07]  /*1b800*/  IMAD.MOV.U32 R15, RZ, RZ, -0x1 ;  /* 0xffffffffff0f7424 */ /* 0x000fce00078e00ff */
[----:B0-23--:R-:W-:Y:S05]  /*1b810*/  WARPSYNC.COLLECTIVE R15, `(.L_x_1515) ;  /* 0x000000000f087348 */ /* 0x00dfea0003c00000 */
[----:B------:R1:W4:Y:S02]  /*1b820*/  SHFL.IDX P6, R14, R13, R12, R11 ;  /* 0x0000000c0d0e7389 */ /* 0x00032400000c000b */
[----:B01234-:R-:W-:Y:S01]  /*1b830*/  ENDCOLLECTIVE ;  /* 0x000000000000791b */ /* 0x01ffe20003800000 */
.L_x_1515:
[----:B------:R-:W-:Y:S05]  /*1b840*/  BSYNC B0 ;  /* 0x0000000000007941 */ /* 0x000fea0003800000 */
.L_x_1514:
[----:B------:R-:W-:Y:S01]  /*1b850*/  IMAD.MOV.U32 R6, RZ, RZ, R14 ;  /* 0x000000ffff067224 */ /* 0x000fe200078e000e */
[----:B------:R-:W-:Y:S06]  /*1b860*/  BRA `(.L_x_1406) ;  /* 0xffffffc000547947 */ /* 0x000fec000383ffff */
.L_x_1413:
[----:B0-----:R0:W1:Y:S02]  /*1b870*/  SYNCS.PHASECHK.TRANS64.TRYWAIT P0, [R7+URZ+0x30820], R0 ;  /* 0x03082000070075a7 */ /* 0x001064000800017f */
[----:B-1----:R-:W-:Y:S05]  /*1b880*/  @!P0 NANOSLEEP.SYNCS 0x989680 ;  /* 0x009896800000895d */ /* 0x002fea0003900000 */
[----:B------:R-:W1:Y:S02]  /*1b890*/  @!P0 SYNCS.PHASECHK.TRANS64 P0, [R7+URZ+0x30820], R0 ;  /* 0x03082000070085a7 */ /* 0x000e64000800007f */
[----:B-1----:R-:W-:Y:S05]  /*1b8a0*/  @!P0 BRA `(.L_x_1413) ;  /* 0xfffffffc00f08947 */ /* 0x002fea000383ffff */
[----:B------:R-:W-:Y:S05]  /*1b8b0*/  BRA `(.L_x_1516) ;  /* 0xffffffc800ac7947 */ /* 0x000fea000383ffff */
.L_x_1414:
[----:B------:R-:W1:Y:S01]  /*1b8c0*/  S2R R2, SR_TID.X ;  /* 0x0000000000027919 */ /* 0x000e620000002100 */
[----:B------:R-:W-:Y:S01]  /*1b8d0*/  BSSY B0, `(.L_x_1517) ;  /* 0x000000a000007945 */ /* 0x000fe20003800000 */
[----:B------:R-:W-:Y:S02]  /*1b8e0*/  IMAD.MOV.U32 R12, RZ, RZ, RZ ;  /* 0x000000ffff0c7224 */ /* 0x000fe400078e00ff */
[----:B------:R-:W-:Y:S02]  /*1b8f0*/  IMAD.MOV.U32 R11, RZ, RZ, 0x1f ;  /* 0x0000001fff0b7424 */ /* 0x000fe400078e00ff */
[----:B------:R-:W-:Y:S01]  /*1b900*/  IMAD.MOV.U32 R15, RZ, RZ, -0x1 ;  /* 0xffffffffff0f7424 */ /* 0x000fe200078e00ff */
[----:B-1----:R-:W-:-:S04]  /*1b910*/  SHF.R.U32.HI R2, RZ, 0x5, R2 ;  /* 0x00000005ff027819 */ /* 0x002fc80000011602 */
[----:B------:R-:W-:-:S05]  /*1b920*/  LOP3.LUT R2, R2, 0x3, RZ, 0xc0, !PT ;  /* 0x0000000302027812 */ /* 0x000fca00078ec0ff */
[----:B------:R-:W-:-:S07]  /*1b930*/  IMAD.MOV.U32 R13, RZ, RZ, R2 ;  /* 0x000000ffff0d7224 */ /* 0x000fce00078e0002 */
[----:B0-2---:R-:W-:Y:S05]  /*1b940*/  WARPSYNC.COLLECTIVE R15, `(.L_x_1518) ;  /* 0x000000000f087348 */ /* 0x005fea0003c00000 */
[----:B------:R1:W3:Y:S02]  /*1b950*/  SHFL.IDX P6, R14, R13, R12, R11 ;  /* 0x0000000c0d0e7389 */ /* 0x0002e400000c000b */
[----:B0123--:R-:W-:Y:S01]  /*1b960*/  ENDCOLLECTIVE ;  /* 0x000000000000791b */ /* 0x00ffe20003800000 */
.L_x_1518:
[----:B------:R-:W-:Y:S05]  /*1b970*/  BSYNC B0 ;  /* 0x0000000000007941 */ /* 0x000fea0003800000 */
.L_x_1517:
[----:B------:R-:W-:Y:S05]  /*1b980*/  BRA `(.L_x_1519) ;  /* 0xffffffc800947947 */ /* 0x000fea000383ffff */
.L_x_1417:
[----:B------:R-:W-:Y:S01]  /*1b990*/  BSSY B1, `(.L_x_1520) ;  /* 0x0000006000017945 */ /* 0x000fe20003800000 */
[----:B------:R-:W-:-:S07]  /*1b9a0*/  IMAD.MOV.U32 R15, RZ, RZ, -0x1 ;  /* 0xffffffffff0f7424 */ /* 0x000fce00078e00ff */
[----:B0-2---:R-:W-:Y:S05]  /*1b9b0*/  WARPSYNC.COLLECTIVE R15, `(.L_x_1521) ;  /* 0x000000000f0c7348 */ /* 0x005fea0003c00000 */
[----:B------:R-:W-:Y:S02]  /*1b9c0*/  ELECT P6, UR62, PT ;  /* 0x00000000003e782f */ /* 0x000fe400038c0000 */
[----:B------:R-:W-:Y:S01]  /*1b9d0*/  MOV R14, UR62 ;  /* 0x0000003e000e7c02 */ /* 0x000fe20008000f00 */
[----:B0-2---:R-:W-:Y:S10]  /*1b9e0*/  ENDCOLLECTIVE ;  /* 0x000000000000791b */ /* 0x005ff40003800000 */
.L_x_1521:
[----:B------:R-:W-:Y:S05]  /*1b9f0*/  BSYNC B1 ;  /* 0x0000000000017941 */ /* 0x000fea0003800000 */
.L_x_1520:
[----:B------:R-:W-:Y:S05]  /*1ba00*/  BRA `(.L_x_1522) ;  /* 0xffffffc8008c7947 */ /* 0x000fea000383ffff */
.L_x_1419:
[----:B0-----:R0:W1:Y:S02]  /*1ba10*/  SYNCS.PHASECHK.TRANS64.TRYWAIT P1, [R5+URZ+0x30840], R0 ;  /* 0x03084000050075a7 */ /* 0x001064000802017f */
[----:B-1----:R-:W-:Y:S05]  /*1ba20*/  @!P1 NANOSLEEP.SYNCS 0x989680 ;  /* 0x009896800000995d */ /* 0x002fea0003900000 */
[----:B------:R-:W1:Y:S02]  /*1ba30*/  @!P1 SYNCS.PHASECHK.TRANS64 P1, [R5+URZ+0x30840], R0 ;  /* 0x03084000050095a7 */ /* 0x000e64000802007f */
[----:B-1----:R-:W-:Y:S05]  /*1ba40*/  @!P1 BRA `(.L_x_1419) ;  /* 0xfffffffc00f09947 */ /* 0x002fea000383ffff */
[----:B------:R-:W-:Y:S05]  /*1ba50*/  BRA `(.L_x_1523) ;  /* 0xffffffc800b47947 */ /* 0x000fea000383ffff */
.L_x_1421:
[----:B-1----:R1:W3:Y:S02]  /*1ba60*/  SYNCS.PHASECHK.TRANS64.TRYWAIT P1, [R3+URZ+0x30840], R2 ;  /* 0x03084002030075a7 */ /* 0x0022e4000802017f */
[----:B---3--:R-:W-:Y:S05]  /*1ba70*/  @!P1 NANOSLEEP.SYNCS 0x989680 ;  /* 0x009896800000995d */ /* 0x008fea0003900000 */
[----:B------:R-:W3:Y:S02]  /*1ba80*/  @!P1 SYNCS.PHASECHK.TRANS64 P1, [R3+URZ+0x30840], R2 ;  /* 0x03084002030095a7 */ /* 0x000ee4000802007f */
[----:B---3--:R-:W-:Y:S05]  /*1ba90*/  @!P1 BRA `(.L_x_1421) ;  /* 0xfffffffc00f09947 */ /* 0x008fea000383ffff */
[----:B------:R-:W-:Y:S05]  /*1baa0*/  BRA `(.L_x_1524) ;  /* 0xffffffc800c07947 */ /* 0x000fea000383ffff */
.L_x_1423:
[----:B---3--:R3:W4:Y:S02]  /*1bab0*/  SYNCS.PHASECHK.TRANS64.TRYWAIT P1, [R5+URZ+0x30860], R0 ;  /* 0x03086000050075a7 */ /* 0x008724000802017f */
[----:B----4-:R-:W-:Y:S05]  /*1bac0*/  @!P1 NANOSLEEP.SYNCS 0x989680 ;  /* 0x009896800000995d */ /* 0x010fea0003900000 */
[----:B------:R-:W4:Y:S02]  /*1bad0*/  @!P1 SYNCS.PHASECHK.TRANS64 P1, [R5+URZ+0x30860], R0 ;  /* 0x03086000050095a7 */ /* 0x000f24000802007f */
[----:B----4-:R-:W-:Y:S05]  /*1bae0*/  @!P1 BRA `(.L_x_1423) ;  /* 0xfffffffc00f09947 */ /* 0x010fea000383ffff */
[----:B------:R-:W-:Y:S05]  /*1baf0*/  BRA `(.L_x_1525) ;  /* 0xffffffc800bc7947 */ /* 0x000fea000383ffff */
.L_x_1526:
        /* <DEDUP_REMOVED lines=16> */
.L_x_3275:


//--------------------- .text._ZN7cutlass13device_kernelIN5flash11enable_sm90INS1_16FlashAttnFwdSm90INS1_25CollectiveMainloopFwdSm90ILi2EN4cute5tupleIJNS5_1CILi1EEES8_S8_EEENS6_IJNS7_ILi128EEENS7_ILi64EEENS7_ILi256EEEEEELi256ENS_10bfloat16_tEfNS_4arch4Sm90ELb0ELb1ELb0ELb1ELb1ELb1ELb0ELb1ELb1ELb1ELb1ELb0EEENS1_21CollectiveEpilogueFwdINS6_IJSA_SC_SB_EEES9_SE_SG_Li256ELb1ELb1ELb1ELb0EEENS1_36VarlenDynamicPersistentTileSchedulerILi128ELi64ELi256ELi128ELb1ELb1ELb1ELb1ELb0ELb1EEEEEEEEEvNT_6ParamsE --------------------------
	.section	.text._ZN7cutlass13device_kernelIN5flash11enable_sm90INS1_16FlashAttnFwdSm90INS1_25CollectiveMainloopFwdSm90ILi2EN4cute5tupleIJNS5_1CILi1EEES8_S8_EEENS6_IJNS7_ILi128EEENS7_ILi64EEENS7_ILi256EEEEEELi256ENS_10bfloat16_tEfNS_4arch4Sm90ELb0ELb1ELb0ELb1ELb1ELb1ELb0ELb1ELb1ELb1ELb1ELb0EEENS1_21CollectiveEpilogueFwdINS6_IJSA_SC_SB_EEES9_SE_SG_Li256ELb1ELb1ELb1ELb0EEENS1_36VarlenDynamicPersistentTileSchedulerILi128ELi64ELi256ELi128ELb1ELb1ELb1ELb1ELb0ELb1EEEEEEEEEvNT_6ParamsE,"ax",@progbits
	.align	128
.text._ZN7cutlass13device_kernelIN5flash11enable_sm90INS1_16FlashAttnFwdSm90INS1_25CollectiveMainloopFwdSm90ILi2EN4cute5tupleIJNS5_1CILi1EEES8_S8_EEENS6_IJNS7_ILi128EEENS7_ILi64EEENS7_ILi256EEEEEELi256ENS_10bfloat16_tEfNS_4arch4Sm90ELb0ELb1ELb0ELb1ELb1ELb1ELb0ELb1ELb1ELb1ELb1ELb0EEENS1_21CollectiveEpilogueFwdINS6_IJSA_SC_SB_EEES9_SE_SG_Li256ELb1ELb1ELb1ELb0EEENS1_36VarlenDynamicPersistentTileSchedulerILi128ELi64ELi256ELi128ELb1ELb1ELb1ELb1ELb0ELb1EEEEEEEEEvNT_6ParamsE:
        .type           _ZN7cutlass13device_kernelIN5flash11enable_sm90INS1_16FlashAttnFwdSm90INS1_25CollectiveMainloopFwdSm90ILi2EN4cute5tupleIJNS5_1CILi1EEES8_S8_EEENS6_IJNS7_ILi128EEENS7_ILi64EEENS7_ILi256EEEEEELi256ENS_10bfloat16_tEfNS_4arch4Sm90ELb0ELb1ELb0ELb1ELb1ELb1ELb0ELb1ELb1ELb1ELb1ELb0EEENS1_21CollectiveEpilogueFwdINS6_IJSA_SC_SB_EEES9_SE_SG_Li256ELb1ELb1ELb1ELb0EEENS1_36VarlenDynamicPersistentTileSchedulerILi128ELi64ELi256ELi128ELb1ELb1ELb1ELb1ELb0ELb1EEEEEEEEEvNT_6ParamsE,@function
        .size           _ZN7cutlass13device_kernelIN5flash11enable_sm90INS1_16FlashAttnFwdSm90INS1_25CollectiveMainloopFwdSm90ILi2EN4cute5tupleIJNS5_1CILi1EEES8_S8_EEENS6_IJNS7_ILi128EEENS7_ILi64EEENS7_ILi256EEEEEELi256ENS_10bfloat16_tEfNS_4arch4Sm90ELb0ELb1ELb0ELb1ELb1ELb1ELb0ELb1ELb1ELb1ELb1ELb0EEENS1_21CollectiveEpilogueFwdINS6_IJSA_SC_SB_EEES9_SE_SG_Li256ELb1ELb1ELb1ELb0EEENS1_36VarlenDynamicPersistentTileSchedulerILi128ELi64ELi256ELi128ELb1ELb1ELb1ELb1ELb0ELb1EEEEEEEEEvNT_6ParamsE,(.L_x_3276 - _ZN7cutlass13device_kernelIN5flash11enable_sm90INS1_16FlashAttnFwdSm90INS1_25CollectiveMainloopFwdSm90ILi2EN4cute5tupleIJNS5_1CILi1EEES8_S8_EEENS6_IJNS7_ILi128EEENS7_ILi64EEENS7_ILi256EEEEEELi256ENS_10bfloat16_tEfNS_4arch4Sm90ELb0ELb1ELb0ELb1ELb1ELb1ELb0ELb1ELb1ELb1ELb1ELb0EEENS1_21CollectiveEpilogueFwdINS6_IJSA_SC_SB_EEES9_SE_SG_Li256ELb1ELb1ELb1ELb0EEENS1_36VarlenDynamicPersistentTileSchedulerILi128ELi64ELi256ELi128ELb1ELb1ELb1ELb1ELb0ELb1EEEEEEEEEvNT_6ParamsE)
        .other          _ZN7cutlass13device_kernelIN5flash11enable_sm90INS1_16FlashAttnFwdSm90INS1_25CollectiveMainloopFwdSm90ILi2EN4cute5tupleIJNS5_1CILi1EEES8_S8_EEENS6_IJNS7_ILi128EEENS7_ILi64EEENS7_ILi256EEEEEELi256ENS_10bfloat16_tEfNS_4arch4Sm90ELb0ELb1ELb0ELb1ELb1ELb1ELb0ELb1ELb1ELb1ELb1ELb0EEENS1_21CollectiveEpilogueFwdINS6_IJSA_SC_SB_EEES9_SE_SG_Li256ELb1ELb1ELb1ELb0EEENS1_36VarlenDynamicPersistentTileSchedulerILi128ELi64ELi256ELi128ELb1ELb1ELb1ELb1ELb0ELb1EEEEEEEEEvNT_6ParamsE,@"STO_CUDA_ENTRY STV_DEFAULT"
_ZN7cutlass13device_kernelIN5flash11enable_sm90INS1_16FlashAttnFwdSm90INS1_25CollectiveMainloopFwdSm90ILi2EN4cute5tupleIJNS5_1CILi1EEES8_S8_EEENS6_IJNS7_ILi128EEENS7_ILi64EEENS7_ILi256EEEEEELi256ENS_10bfloat16_tEfNS_4arch4Sm90ELb0ELb1ELb0ELb1ELb1ELb1ELb0ELb1ELb1ELb1ELb1ELb0EEENS1_21CollectiveEpilogueFwdINS6_IJSA_SC_SB_EEES9_SE_SG_Li256ELb1ELb1ELb1ELb0EEENS1_36VarlenDynamicPersistentTileSchedulerILi128ELi64ELi256ELi128ELb1ELb1ELb1ELb1ELb0ELb1EEEEEEEEEvNT_6ParamsE:
        /* <DEDUP_REMOVED lines=18> */
.L_x_1528:
[----:B------:R-:W-:Y:S05]  /*0120*/  BSYNC B0 ;  /* 0x0000000000007941 */ /* 0x000fea0003800000 */
.L_x_1527:
        /* <DEDUP_REMOVED lines=41> */
.L_x_1529:
        /* <DEDUP_REMOVED lines=22> */
.L_x_1530:
        /* <DEDUP_REMOVED lines=18> */
.L_x_1531:
        /* <DEDUP_REMOVED lines=22> */
.L_x_1532:
        /* <DEDUP_REMOVED lines=22> */
.L_x_1533:
[----:B0-----:R-:W-:Y:S01]  /*0900*/  UMOV UR4, 0x1 ;  /* 0x0000000100047882 */ /* 0x001fe20000000000 */
[----:B------:R-:W-:Y:S01]  /*0910*/  PLOP3.LUT P0, PT, PT, PT, UP0, 0x80, 0x0 ;  /* 0x000000000000781c */ /* 0x000fe20003f0f008 */
[----:B------:R-:W-:Y:S01]  /*0920*/  USEL UR4, UR4, 0x2, !UP0 ;  /* 0x0000000204047887 */ /* 0x000fe2000c000000 */
[----:B------:R-:W-:Y:S01]  /*0930*/  NOP ;  /* 0x0000000000007918 */ /* 0x000fe20000000000 */
[----:B------:R-:W-:Y:S01]  /*0940*/  ULDC.64 UR60, c[0x0][0x208] ;  /* 0x00008200003c7ab9 */ /* 0x000fe20000000a00 */
[----:B------:R-:W-:Y:S03]  /*0950*/  BSSY B9, `(.L_x_1534) ;  /* 0x0002c40000097945 */ /* 0x000fe60003800000 */
[----:B------:R-:W-:-:S05]  /*0960*/  IMAD.U32 R3, RZ, RZ, UR4 ;  /* 0x00000004ff037e24 */ /* 0x000fca000f8e00ff */
[----:B------:R0:W-:Y:S01]  /*0970*/  STL [R1+0xd8], R3 ;  /* 0x0000d80301007387 */ /* 0x0001e20000100800 */
[----:B-12-4-:R-:W-:Y:S06]  /*0980*/  BAR.SYNC.DEFER_BLOCKING 0x0 ;  /* 0x0000000000007b1d */ /* 0x016fec0000010000 */
[----:B------:R-:W-:Y:S05]  /*0990*/  @!P0 BRA `(.L_x_1535) ;  /* 0x0000023c00a48947 */ /* 0x000fea0003800000 */
.L_x_1536:
[----:B------:R-:W-:-:S08]  /*09a0*/  NOP ;  /* 0x0000000000007918 */ /* 0x000fd00000000000 */
[----:B------:R-:W1:Y:S02]  /*09b0*/  USETMAXREG.TRY_ALLOC.CTAPOOL UP0, 0xe8 ;  /* 0x000000e8000079c8 */ /* 0x000e640008000600 */
[----:B-1----:R-:W-:-:S13]  /*09c0*/  PLOP3.LUT P0, PT, PT, PT, UP0, 0x80, 0x0 ;  /* 0x000000000000781c */ /* 0x002fda0003f0f008 */
[----:B------:R-:W-:Y:S05]  /*09d0*/  @!P0 BRA `(.L_x_1536) ;  /* 0xfffffffc00f08947 */ /* 0x000fea000383ffff */
[----:B------:R-:W1:Y:S08]  /*09e0*/  S2UR UR4, SR_CgaCtaId ;  /* 0x00000000000479c3 */ /* 0x000e700000008800 */
[----:B------:R-:W-:Y:S06]  /*09f0*/  BAR.ARV 0x8, 0x180 ;  /* 0x0206000000007b1d */ /* 0x000fec0000002000 */
[----:B------:R-:W-:-:S02]  /*0a00*/  MOV R17, 0x400 ;  /* 0x0000040000117802 */ /* 0x000fc40000000f00 */
[----:B------:R-:W-:Y:S01]  /*0a10*/  BAR.SYNC.DEFER_BLOCKING 0x5, 0x180 ;  /* 0x0146000000007b1d */ /* 0x000fe20000010000 */
[----:B-1----:R-:W-:-:S05]  /*0a20*/  IMAD.U32 R2, RZ, RZ, UR4 ;  /* 0x00000004ff027e24 */ /* 0x002fca000f8e00ff */
[----:B------:R-:W-:Y:S01]  /*0a30*/  ULDC UR4, c[0x0][0xc3c] ;  /* 0x00030f0000047ab9 */ /* 0x000fe20000000800 */
[----:B------:R-:W-:Y:S01]  /*0a40*/  LEA R17, R2, R17, 0x18 ;  /* 0x0000001102117211 */ /* 0x000fe200078ec0ff */
[----:B------:R-:W-:Y:S04]  /*0a50*/  STL [R1+0x8], R2 ;  /* 0x0000080201007387 */ /* 0x000fe80000100800 */
[----:B------:R-:W1:Y:S01]  /*0a60*/  LDS.128 R24, [R17+0x308d0] ;  /* 0x0308d00011187984 */ /* 0x000e620000000c00 */
[----:B------:R-:W-:Y:S06]  /*0a70*/  BAR.ARV 0x4, 0x180 ;  /* 0x0106000000007b1d */ /* 0x000fec0000002000 */
[----:B-1----:R-:W-:-:S13]  /*0a80*/  ISETP.GE.AND P0, PT, R27, UR4, PT ;  /* 0x000000041b007c0c */ /* 0x002fda000bf06270 */
[----:B------:R-:W-:Y:S05]  /*0a90*/  @P0 BRA `(.L_x_1537) ;  /* 0x000002c000ac0947 */ /* 0x000fea0003800000 */
[----:B------:R-:W2:Y:S01]  /*0aa0*/  LDL R2, [R1+0xd8] ;  /* 0x0000d80001027983 */ /* 0x000ea20000100800 */
[----:B------:R-:W-:Y:S02]  /*0ab0*/  VIADD R0, R0, 0xffffff80 ;  /* 0xffffff8000007836 */ /* 0x000fe40000000000 */
[----:B------:R-:W-:Y:S02]  /*0ac0*/  IMAD.MOV.U32 R200, RZ, RZ, RZ ;  /* 0x000000ffffc87224 */ /* 0x000fe400078e00ff */
[----:B------:R-:W-:Y:S01]  /*0ad0*/  IMAD.MOV.U32 R218, RZ, RZ, RZ ;  /* 0x000000ffffda7224 */ /* 0x000fe200078e00ff */
[----:B0-----:R-:W-:Y:S01]  /*0ae0*/  SHF.R.S32.HI R3, RZ, 0x1f, R0 ;  /* 0x0000001fff037819 */ /* 0x001fe20000011400 */
[----:B------:R-:W-:-:S03]  /*0af0*/  IMAD.MOV.U32 R202, RZ, RZ, RZ ;  /* 0x000000ffffca7224 */ /* 0x000fc600078e00ff */
[CC--:B------:R-:W-:Y:S02]  /*0b00*/  LEA.HI R6, R3.reuse, R0.reuse, RZ, 0x3 ;  /* 0x0000000003067211 */ /* 0x0c0fe400078f18ff */
[CC--:B------:R-:W-:Y:S02]  /*0b10*/  LEA.HI R8, R3.reuse, R0.reuse, RZ, 0x6 ;  /* 0x0000000003087211 */ /* 0x0c0fe400078f30ff */
[CC--:B------:R-:W-:Y:S02]  /*0b20*/  LEA.HI R5, R3.reuse, R0.reuse, RZ, 0x2 ;  /* 0x0000000003057211 */ /* 0x0c0fe400078f10ff */
[----:B------:R-:W-:Y:S01]  /*0b30*/  LEA.HI R4, R3, R0, RZ, 0x5 ;  /* 0x0000000003047211 */ /* 0x000fe200078f28ff */
[----:B------:R-:W-:Y:S01]  /*0b40*/  IMAD.SHL.U32 R8, R8, 0x8, RZ ;  /* 0x0000000808087824 */ /* 0x000fe200078e00ff */
[----:B------:R-:W-:Y:S02]  /*0b50*/  LOP3.LUT R9, R6, 0xfffffff8, RZ, 0xc0, !PT ;  /* 0xfffffff806097812 */ /* 0x000fe400078ec0ff */
[----:B------:R-:W-:Y:S01]  /*0b60*/  LOP3.LUT R13, R5, 0xfffffffc, RZ, 0xc0, !PT ;  /* 0xfffffffc050d7812 */ /* 0x000fe200078ec0ff */
[----:B------:R-:W-:Y:S01]  /*0b70*/  IMAD.SHL.U32 R4, R4, 0x20, RZ ;  /* 0x0000002004047824 */ /* 0x000fe200078e00ff */
[----:B------:R-:W-:Y:S01]  /*0b80*/  SHF.R.S32.HI R22, RZ, 0x3, R6 ;  /* 0x00000003ff167819 */ /* 0x000fe20000011406 */
[----:B------:R-:W-:Y:S01]  /*0b90*/  IMAD.IADD R12, R0, 0x1, -R9 ;  /* 0x00000001000c7824 */ /* 0x000fe200078e0a09 */
[----:B------:R-:W-:Y:S01]  /*0ba0*/  LOP3.LUT R29, R8, 0xfffffe00, RZ, 0xc0, !PT ;  /* 0xfffffe00081d7812 */ /* 0x000fe200078ec0ff */
[----:B------:R-:W-:Y:S01]  /*0bb0*/  IMAD.IADD R13, R0, 0x1, -R13 ;  /* 0x00000001000d7824 */ /* 0x000fe200078e0a0d */
[----:B------:R-:W-:Y:S01]  /*0bc0*/  LOP3.LUT R4, R4, 0xfffffc00, RZ, 0xc0, !PT ;  /* 0xfffffc0004047812 */ /* 0x000fe200078ec0ff */
[----:B------:R-:W-:Y:S01]  /*0bd0*/  VIADD R6, R22, 0x60 ;  /* 0x0000006016067836 */ /* 0x000fe20000000000 */
[----:B------:R-:W-:Y:S01]  /*0be0*/  STL [R1+0x80], R12 ;  /* 0x0000800c01007387 */ /* 0x000fe20000100800 */
[----:B------:R-:W-:-:S02]  /*0bf0*/  IMAD.SHL.U32 R204, R12, 0x4, RZ ;  /* 0x000000040ccc7824 */ /* 0x000fc400078e00ff */
[----:B------:R-:W-:Y:S02]  /*0c00*/  IMAD.SHL.U32 R18, R12, 0x8, RZ ;  /* 0x000000080c127824 */ /* 0x000fe400078e00ff */
[----:B------:R-:W-:Y:S02]  /*0c10*/  VIADD R20, R204, 0x40 ;  /* 0x00000040cc147836 */ /* 0x000fe40000000000 */
[----:B------:R-:W-:Y:S02]  /*0c20*/  VIADD R23, R22, 0x20 ;  /* 0x0000002016177836 */ /* 0x000fe40000000000 */
[----:B------:R-:W-:Y:S01]  /*0c30*/  IMAD.IADD R203, R204, 0x1, R20 ;  /* 0x00000001cccb7824 */ /* 0x000fe200078e0214 */
[----:B--2---:R-:W-:Y:S02]  /*0c40*/  R2UR UR4, R2 ;  /* 0x00000000020472ca */ /* 0x004fe400000e0000 */
[CC--:B------:R-:W-:Y:S02]  /*0c50*/  LEA.HI R2, R3.reuse, R0.reuse, RZ, 0x4 ;  /* 0x0000000003027211 */ /* 0x0c0fe400078f20ff */
[----:B------:R-:W-:-:S02]  /*0c60*/  LEA.HI R3, R3, R0, RZ, 0x7 ;  /* 0x0000000003037211 */ /* 0x000fc400078f38ff */
[----:B------:R-:W-:Y:S02]  /*0c70*/  SHF.R.S32.HI R7, RZ, 0x4, R2 ;  /* 0x00000004ff077819 */ /* 0x000fe40000011402 */
[----:B------:R-:W-:Y:S02]  /*0c80*/  LOP3.LUT R11, R3, 0xffffff80, RZ, 0xc0, !PT ;  /* 0xffffff80030b7812 */ /* 0x000fe400078ec0ff */
[C---:B------:R-:W-:Y:S02]  /*0c90*/  LOP3.LUT R5, R2.reuse, 0x3fffff0, RZ, 0xc0, !PT ;  /* 0x03fffff002057812 */ /* 0x040fe400078ec0ff */
[----:B------:R-:W-:Y:S01]  /*0ca0*/  LEA.HI R2, R2, R7, RZ, 0x1 ;  /* 0x0000000702027211 */ /* 0x000fe200078f08ff */
[C---:B------:R-:W-:Y:S01]  /*0cb0*/  IMAD.IADD R24, R0.reuse, 0x1, -R11 ;  /* 0x0000000100187824 */ /* 0x040fe200078e0a0b */
[----:B------:R-:W-:Y:S01]  /*0cc0*/  ULOP3.LUT UR4, UR4, 0x1, URZ, 0xfc, !UPT ;  /* 0x0000000104047892 */ /* 0x000fe2000f8efc3f */
[----:B------:R-:W-:Y:S01]  /*0cd0*/  IMAD.IADD R5, R0, 0x1, -R5 ;  /* 0x0000000100057824 */ /* 0x000fe200078e0a05 */
[----:B------:R-:W-:-:S02]  /*0ce0*/  LOP3.LUT R2, R2, 0x1ffffffe, RZ, 0xc0, !PT ;  /* 0x1ffffffe02027812 */ /* 0x000fc400078ec0ff */
[----:B------:R-:W-:Y:S01]  /*0cf0*/  SHF.R.S32.HI R9, RZ, 0x1f, R24 ;  /* 0x0000001fff097819 */ /* 0x000fe20000011418 */
[----:B------:R-:W-:Y:S01]  /*0d00*/  IMAD R5, R5, 0x40, R4 ;  /* 0x0000004005057824 */ /* 0x000fe200078e0204 */
[----:B------:R-:W-:Y:S01]  /*0d10*/  SHF.R.S32.HI R0, RZ, 0x7, R3 ;  /* 0x00000007ff007819 */ /* 0x000fe20000011403 */
[----:B------:R-:W-:Y:S01]  /*0d20*/  IMAD.IADD R2, R7, 0x1, -R2 ;  /* 0x0000000107027824 */ /* 0x000fe200078e0a02 */
[----:B------:R-:W-:Y:S01]  /*0d30*/  LEA.HI R10, R9, R24, RZ, 0x2 ;  /* 0x00000018090a7211 */ /* 0x000fe200078f10ff */
[----:B------:R-:W-:Y:S01]  /*0d40*/  STL [R1+0xa4], R24 ;  /* 0x0000a41801007387 */ /* 0x000fe20000100800 */
[----:B------:R-:W-:Y:S01]  /*0d50*/  LEA.HI R3, R3, R0, RZ, 0x1 ;  /* 0x0000000003037211 */ /* 0x000fe200078f08ff */
[----:B------:R-:W-:Y:S01]  /*0d60*/  IMAD R2, R2, 0x8, R5 ;  /* 0x0000000802027824 */ /* 0x000fe200078e0205 */
[--C-:B------:R-:W-:Y:S01]  /*0d70*/  SHF.R.S32.HI R4, RZ, 0x2, R10.reuse ;  /* 0x00000002ff047819 */ /* 0x100fe2000001140a */
[----:B------:R-:W-:Y:S01]  /*0d80*/  STL [R1+0xc], R22 ;  /* 0x00000c1601007387 */ /* 0x000fe20000100800 */
[----:B------:R-:W-:-:S02]  /*0d90*/  SHF.R.S32.HI R7, RZ, 0x1f, R10 ;  /* 0x0000001fff077819 */ /* 0x000fc4000001140a */
[----:B------:R-:W-:Y:S01]  /*0da0*/  LOP3.LUT R3, R3, 0x3fffffe, RZ, 0xc0, !PT ;  /* 0x03fffffe03037812 */ /* 0x000fe200078ec0ff */
[----:B------:R0:W-:Y:S01]  /*0db0*/  STL [R1+0xd4], R2 ;  /* 0x0000d40201007387 */ /* 0x0001e20000100800 */
[----:B------:R-:W-:Y:S02]  /*0dc0*/  LEA.HI R7, R7, R4, RZ, 0x3 ;  /* 0x0000000407077211 */ /* 0x000fe400078f18ff */
[----:B------:R-:W-:Y:S01]  /*0dd0*/  LEA.HI R9, R9, R24, RZ, 0x5 ;  /* 0x0000001809097211 */ /* 0x000fe200078f28ff */
[----:B------:R-:W-:Y:S01]  /*0de0*/  IMAD.IADD R3, R0, 0x1, -R3 ;  /* 0x0000000100037824 */ /* 0x000fe200078e0a03 */
[----:B------:R-:W-:Y:S01]  /*0df0*/  LOP3.LUT R7, R7, 0xfffffff8, RZ, 0xc0, !PT ;  /* 0xfffffff807077812 */ /* 0x000fe200078ec0ff */
[----:B------:R-:W-:Y:S01]  /*0e00*/  STL [R1+0x34], R20 ;  /* 0x0000341401007387 */ /* 0x000fe20000100800 */
[C---:B------:R-:W-:Y:S02]  /*0e10*/  LEA.HI R0, R13.reuse, R13, RZ, 0x1 ;  /* 0x0000000d0d007211 */ /* 0x040fe400078f08ff */
[----:B------:R-:W-:Y:S01]  /*0e20*/  SHF.R.S32.HI R9, RZ, 0x5, R9 ;  /* 0x00000005ff097819 */ /* 0x000fe20000011409 */
[----:B0-----:R-:W-:Y:S01]  /*0e30*/  VIADD R2, R22, 0x40 ;  /* 0x0000004016027836 */ /* 0x001fe20000000000 */
[----:B------:R-:W-:Y:S01]  /*0e40*/  LOP3.LUT R0, R0, 0x1ffffffe, RZ, 0xc0, !PT ;  /* 0x1ffffffe00007812 */ /* 0x000fe200078ec0ff */
[----:B------:R-:W-:Y:S01]  /*0e50*/  IMAD.IADD R4, R4, 0x1, -R7 ;  /* 0x0000000104047824 */ /* 0x000fe200078e0a07 */
[----:B------:R-:W-:Y:S01]  /*0e60*/  SHF.R.S32.HI R7, RZ, 0x1f, R6 ;  /* 0x0000001fff077819 */ /* 0x000fe20000011406 */
[----:B------:R0:W-:Y:S01]  /*0e70*/  STL [R1+0xc4], R23 ;  /* 0x0000c41701007387 */ /* 0x0001e20000100800 */
[----:B------:R-:W-:Y:S01]  /*0e80*/  SHF.R.S32.HI R5, RZ, 0x1f, R2 ;  /* 0x0000001fff057819 */ /* 0x000fe20000011402 */
[----:B------:R-:W-:Y:S01]  /*0e90*/  IMAD.IADD R13, R13, 0x1, -R0 ;  /* 0x000000010d0d7824 */ /* 0x000fe200078e0a00 */
[----:B------:R-:W-:Y:S01]  /*0ea0*/  LEA.HI R7, R7, R6, RZ, 0x3 ;  /* 0x0000000607077211 */ /* 0x000fe200078f18ff */
[----:B------:R-:W-:Y:S01]  /*0eb0*/  IMAD.SHL.U32 R6, R6, 0x40, RZ ;  /* 0x0000004006067824 */ /* 0x000fe200078e00ff */
[----:B------:R-:W-:Y:S01]  /*0ec0*/  LEA.HI R5, R5, R2, RZ, 0x3 ;  /* 0x0000000205057211 */ /* 0x000fe200078f18ff */
[----:B------:R-:W-:Y:S01]  /*0ed0*/  IMAD.SHL.U32 R2, R2, 0x40, RZ ;  /* 0x0000004002027824 */ /* 0x000fe200078e00ff */
[----:B------:R-:W-:Y:S01]  /*0ee0*/  LOP3.LUT R10, R10, 0x7ffffffc, RZ, 0xc0, !PT ;  /* 0x7ffffffc0a0a7812 */ /* 0x000fe200078ec0ff */
[----:B------:R-:W-:Y:S01]  /*0ef0*/  IMAD.SHL.U32 R15, R7, 0x40, RZ ;  /* 0x00000040070f7824 */ /* 0x000fe200078e00ff */
[----:B------:R-:W-:Y:S01]  /*0f00*/  LOP3.LUT R14, R6, 0x1c0, RZ, 0xc0, !PT ;  /* 0x000001c0060e7812 */ /* 0x000fe200078ec0ff */
[----:B------:R-:W-:Y:S01]  /*0f10*/  IMAD.SHL.U32 R6, R5, 0x40, RZ ;  /* 0x0000004005067824 */ /* 0x000fe200078e00ff */
[----:B------:R-:W-:Y:S01]  /*0f20*/  LOP3.LUT R0, R2, 0x1c0, RZ, 0xc0, !PT ;  /* 0x000001c002007812 */ /* 0x000fe200078ec0ff */
[----:B------:R-:W-:Y:S01]  /*0f30*/  IMAD R4, R9, 0x10, R4 ;  /* 0x0000001009047824 */ /* 0x000fe200078e0204 */
[----:B------:R-:W-:Y:S01]  /*0f40*/  SHF.R.S32.HI R2, RZ, 0x1f, R203 ;  /* 0x0000001fff027819 */ /* 0x000fe200000114cb */
[----:B------:R-:W-:Y:S01]  /*0f50*/  IMAD.IADD R10, R24, 0x1, -R10 ;  /* 0x00000001180a7824 */ /* 0x000fe200078e0a0a */
[----:B------:R-:W-:Y:S01]  /*0f60*/  LOP3.LUT R5, R0, 0x38, R18, 0xf8, !PT ;  /* 0x0000003800057812 */ /* 0x000fe200078ef812 */
[----:B------:R-:W-:Y:S01]  /*0f70*/  IMAD R4, R3, 0x40, R4 ;  /* 0x0000004003047824 */ /* 0x000fe200078e0204 */
[----:B------:R-:W-:Y:S01]  /*0f80*/  SHF.R.U32.HI R12, RZ, 0x3, R0 ;  /* 0x00000003ff0c7819 */ /* 0x000fe20000011600 */
[----:B------:R-:W-:Y:S01]  /*0f90*/  IMAD.SHL.U32 R225, R10, 0x2, RZ ;  /* 0x000000020ae17824 */ /* 0x000fe200078e00ff */
[----:B------:R-:W-:Y:S01]  /*0fa0*/  LOP3.LUT R11, R6, 0xfffffe00, RZ, 0xc0, !PT ;  /* 0xfffffe00060b7812 */ /* 0x000fe200078ec0ff */
[----:B------:R-:W-:Y:S01]  /*0fb0*/  VIADD R3, R204, 0x60 ;  /* 0x00000060cc037836 */ /* 0x000fe20000000000 */
[----:B------:R-:W-:Y:S01]  /*0fc0*/  LEA.HI R201, R2, R203, RZ, 0x3 ;  /* 0x000000cb02c97211 */ /* 0x000fe200078f18ff */
[----:B------:R-:W-:Y:S01]  /*0fd0*/  VIADD R41, R225, 0x8 ;  /* 0x00000008e1297836 */ /* 0x000fe20000000000 */
[----:B------:R-:W-:Y:S01]  /*0fe0*/  LOP3.LUT R19, R15, 0xfffffe00, RZ, 0xc0, !PT ;  /* 0xfffffe000f137812 */ /* 0x000fe200078ec0ff */
[----:B------:R-:W-:Y:S01]  /*0ff0*/  VIADD R40, R225, 0x10 ;  /* 0x00000010e1287836 */ /* 0x000fe20000000000 */
[----:B------:R-:W-:Y:S01]  /*1000*/  LOP3.LUT R15, R11, R5, R12, 0xf6, !PT ;  /* 0x000000050b0f7212 */ /* 0x000fe200078ef60c */
[C---:B------:R-:W-:Y:S01]  /*1010*/  VIADD R39, R225.reuse, 0x18 ;  /* 0x00000018e1277836 */ /* 0x040fe20000000000 */
[C---:B------:R-:W-:Y:S01]  /*1020*/  LOP3.LUT R16, R14.reuse, 0x38, R18, 0xf8, !PT ;  /* 0x000000380e107812 */ /* 0x040fe200078ef812 */
[C---:B------:R-:W-:Y:S01]  /*1030*/  VIADD R38, R225.reuse, 0x20 ;  /* 0x00000020e1267836 */ /* 0x040fe20000000000 */
[----:B------:R-:W-:Y:S01]  /*1040*/  SHF.R.U32.HI R6, RZ, 0x3, R14 ;  /* 0x00000003ff067819 */ /* 0x000fe2000001160e */
[C---:B------:R-:W-:Y:S01]  /*1050*/  VIADD R37, R225.reuse, 0x28 ;  /* 0x00000028e1257836 */ /* 0x040fe20000000000 */
[----:B------:R-:W-:Y:S01]  /*1060*/  LOP3.LUT R5, R14, 0x38, R201, 0xf8, !PT ;  /* 0x000000380e057812 */ /* 0x000fe200078ef8c9 */
[----:B------:R-:W-:Y:S01]  /*1070*/  VIADD R36, R225, 0x30 ;  /* 0x00000030e1247836 */ /* 0x000fe20000000000 */
[----:B------:R-:W-:Y:S01]  /*1080*/  LOP3.LUT R21, R19, R16, R6, 0xf6, !PT ;  /* 0x0000001013157212 */ /* 0x000fe200078ef606 */
[----:B------:R-:W-:Y:S01]  /*1090*/  VIADD R35, R225, 0x38 ;  /* 0x00000038e1237836 */ /* 0x000fe20000000000 */
[----:B------:R-:W-:Y:S01]  /*10a0*/  LOP3.LUT R14, R5, R6, RZ, 0x3c, !PT ;  /* 0x00000006050e7212 */ /* 0x000fe200078e3cff */
[----:B------:R-:W-:Y:S01]  /*10b0*/  IMAD.SHL.U32 R5, R23, 0x40, RZ ;  /* 0x0000004017057824 */ /* 0x000fe200078e00ff */
[----:B------:R-:W-:Y:S01]  /*10c0*/  SHF.R.S32.HI R6, RZ, 0x1f, R23 ;  /* 0x0000001fff067819 */ /* 0x000fe20000011417 */
[----:B------:R-:W-:Y:S01]  /*10d0*/  VIADD R34, R225, 0x40 ;  /* 0x00000040e1227836 */ /* 0x000fe20000000000 */
[--C-:B------:R-:W-:Y:S01]  /*10e0*/  LOP3.LUT R7, R0, 0x38, R201.reuse, 0xf8, !PT ;  /* 0x0000003800077812 */ /* 0x100fe200078ef8c9 */
[----:B------:R-:W-:Y:S01]  /*10f0*/  IMAD.SHL.U32 R0, R22, 0x40, RZ ;  /* 0x0000004016007824 */ /* 0x000fe200078e00ff */
[----:B------:R-:W-:Y:S01]  /*1100*/  LEA.HI R6, R6, R23, RZ, 0x3 ;  /* 0x0000001706067211 */ /* 0x000fe200078f18ff */
[----:B0-----:R-:W-:Y:S01]  /*1110*/  VIADD R23, R18, 0xc0 ;  /* 0x000000c012177836 */ /* 0x001fe20000000000 */
[----:B------:R-:W-:Y:S01]  /*1120*/  LOP3.LUT R28, R5, 0x1c0, RZ, 0xc0, !PT ;  /* 0x000001c0051c7812 */ /* 0x000fe200078ec0ff */
[C---:B------:R-:W-:Y:S01]  /*1130*/  VIADD R33, R225.reuse, 0x48 ;  /* 0x00000048e1217836 */ /* 0x040fe20000000000 */
[----:B------:R-:W-:Y:S01]  /*1140*/  LOP3.LUT R22, R0, 0x1c0, RZ, 0xc0, !PT ;  /* 0x000001c000167812 */ /* 0x000fe200078ec0ff */
[----:B------:R-:W-:Y:S01]  /*1150*/  IMAD.SHL.U32 R6, R6, 0x40, RZ ;  /* 0x0000004006067824 */ /* 0x000fe200078e00ff */
[----:B------:R-:W-:Y:S01]  /*1160*/  LEA.HI R2, R2, R203, RZ, 0x6 ;  /* 0x000000cb02027211 */ /* 0x000fe200078f30ff */
[C---:B------:R-:W-:Y:S01]  /*1170*/  VIADD R32, R225.reuse, 0x50 ;  /* 0x00000050e1207836 */ /* 0x040fe20000000000 */
[----:B------:R-:W-:Y:S01]  /*1180*/  SHF.R.U32.HI R30, RZ, 0x3, R22 ;  /* 0x00000003ff1e7819 */ /* 0x000fe20000011616 */
[----:B------:R-:W-:Y:S01]  /*1190*/  STL [R1+0x60], R22 ;  /* 0x0000601601007387 */ /* 0x000fe20000100800 */
[----:B------:R-:W-:Y:S01]  /*11a0*/  LOP3.LUT R0, R22, 0x38, R201, 0xf8, !PT ;  /* 0x0000003816007812 */ /* 0x000fe200078ef8c9 */
[----:B------:R-:W-:Y:S01]  /*11b0*/  IMAD.SHL.U32 R2, R2, 0x80, RZ ;  /* 0x0000008002027824 */ /* 0x000fe200078e00ff */
[----:B------:R-:W-:Y:S01]  /*11c0*/  SHF.R.U32.HI R16, RZ, 0x3, R28 ;  /* 0x00000003ff107819 */ /* 0x000fe2000001161c */
[----:B------:R-:W-:Y:S01]  /*11d0*/  STL [R1+0x6c], R29 ;  /* 0x00006c1d01007387 */ /* 0x000fe20000100800 */
[----:B------:R-:W-:Y:S01]  /*11e0*/  LOP3.LUT R8, R6, 0xfffffe00, RZ, 0xc0, !PT ;  /* 0xfffffe0006087812 */ /* 0x000fe200078ec0ff */
[----:B------:R-:W-:Y:S01]  /*11f0*/  VIADD R31, R225, 0x58 ;  /* 0x00000058e11f7836 */ /* 0x000fe20000000000 */
[----:B------:R-:W-:Y:S01]  /*1200*/  LOP3.LUT R5, R0, R30, RZ, 0x3c, !PT ;  /* 0x0000001e00057212 */ /* 0x000fe200078e3cff */
[----:B------:R-:W-:Y:S01]  /*1210*/  STL [R1+0x5c], R28 ;  /* 0x00005c1c01007387 */ /* 0x000fe20000100800 */
[----:B------:R-:W-:Y:S01]  /*1220*/  IMAD.U32 R0, RZ, RZ, UR4 ;  /* 0x00000004ff007e24 */ /* 0x000fe2000f8e00ff */
[----:B------:R-:W-:Y:S01]  /*1230*/  LOP3.LUT R12, R7, R12, RZ, 0x3c, !PT ;  /* 0x0000000c070c7212 */ /* 0x000fe200078e3cff */
[----:B------:R-:W-:Y:S01]  /*1240*/  VIADD R24, R225, 0x78 ;  /* 0x00000078e1187836 */ /* 0x000fe20000000000 */
[----:B------:R-:W-:Y:S01]  /*1250*/  STL [R1+0xcc], R30 ;  /* 0x0000cc1e01007387 */ /* 0x000fe20000100800 */
[----:B------:R-:W-:-:S02]  /*1260*/  LOP3.LUT R2, R2, 0xffffe000, RZ, 0xc0, !PT ;  /* 0xffffe00002027812 */ /* 0x000fc400078ec0ff */
[----:B------:R-:W-:Y:S01]  /*1270*/  LOP3.LUT R7, R28, 0x38, R201, 0xf8, !PT ;  /* 0x000000381c077812 */ /* 0x000fe200078ef8c9 */
[----:B------:R-:W-:Y:S01]  /*1280*/  STL [R1+0xc8], R16 ;  /* 0x0000c81001007387 */ /* 0x000fe20000100800 */
[----:B------:R-:W-:Y:S01]  /*1290*/  IADD3 R11, R12, R2, R11 ;  /* 0x000000020c0b7210 */ /* 0x000fe20007ffe00b */
[----:B------:R-:W-:Y:S01]  /*12a0*/  VIADD R12, R204, 0x20 ;  /* 0x00000020cc0c7836 */ /* 0x000fe20000000000 */
[----:B------:R-:W-:Y:S01]  /*12b0*/  LOP3.LUT R7, R7, R16, RZ, 0x3c, !PT ;  /* 0x0000001007077212 */ /* 0x000fe200078e3cff */
[----:B------:R-:W-:Y:S01]  /*12c0*/  STL [R1+0x68], R8 ;  /* 0x0000680801007387 */ /* 0x000fe20000100800 */
[-C--:B------:R-:W-:Y:S02]  /*12d0*/  IADD3 R9, R14, R2.reuse, R19 ;  /* 0x000000020e097210 */ /* 0x080fe40007ffe013 */
[----:B------:R-:W-:Y:S01]  /*12e0*/  SHF.R.S32.HI R14, RZ, 0x1f, R23 ;  /* 0x0000001fff0e7819 */ /* 0x000fe20000011417 */
[----:B------:R-:W-:Y:S01]  /*12f0*/  STL [R1+0xd0], R4 ;  /* 0x0000d00401007387 */ /* 0x000fe20000100800 */
[----:B------:R-:W-:-:S02]  /*1300*/  IADD3 R5, R5, R2, R29 ;  /* 0x0000000205057210 */ /* 0x000fc40007ffe01d */
[----:B------:R-:W-:Y:S01]  /*1310*/  IADD3 R7, R7, R2, R8 ;  /* 0x0000000207077210 */ /* 0x000fe20007ffe008 */
[----:B------:R-:W-:Y:S01]  /*1320*/  STL [R1+0x8c], RZ ;  /* 0x00008cff01007387 */ /* 0x000fe20000100800 */
[----:B------:R-:W-:Y:S01]  /*1330*/  VIADD R2, R17, 0x10400 ;  /* 0x0001040011027836 */ /* 0x000fe20000000000 */
[----:B------:R-:W-:Y:S02]  /*1340*/  SHF.R.S32.HI R42, RZ, 0x1f, R41 ;  /* 0x0000001fff2a7819 */ /* 0x000fe40000011429 */
[----:B------:R0:W-:Y:S01]  /*1350*/  STL [R1+0x64], R0 ;  /* 0x0000640001007387 */ /* 0x0001e20000100800 */
[----:B------:R-:W-:Y:S01]  /*1360*/  SHF.R.S32.HI R41, RZ, 0x1f, R40 ;  /* 0x0000001fff297819 */ /* 0x000fe20000011428 */
[----:B------:R-:W-:Y:S01]  /*1370*/  IMAD R10, R15, 0x2, R2 ;  /* 0x000000020f0a7824 */ /* 0x000fe200078e0202 */
[----:B------:R-:W-:Y:S01]  /*1380*/  SHF.R.S32.HI R40, RZ, 0x1f, R39 ;  /* 0x0000001fff287819 */ /* 0x000fe20000011427 */
[----:B------:R-:W-:Y:S01]  /*1390*/  STL [R1+0x4c], RZ ;  /* 0x00004cff01007387 */ /* 0x000fe20000100800 */
[----:B------:R-:W-:Y:S01]  /*13a0*/  SHF.R.S32.HI R39, RZ, 0x1f, R38 ;  /* 0x0000001fff277819 */ /* 0x000fe20000011426 */
[----:B------:R-:W-:Y:S01]  /*13b0*/  VIADD R15, R225, 0x98 ;  /* 0x00000098e10f7836 */ /* 0x000fe20000000000 */
[----:B------:R-:W-:Y:S01]  /*13c0*/  SHF.R.S32.HI R38, RZ, 0x1f, R37 ;  /* 0x0000001fff267819 */ /* 0x000fe20000011425 */
[----:B------:R1:W-:Y:S01]  /*13d0*/  STL [R1+0x30], R12 ;  /* 0x0000300c01007387 */ /* 0x0003e20000100800 */
[----:B------:R-:W-:-:S02]  /*13e0*/  SHF.R.S32.HI R37, RZ, 0x1f, R36 ;  /* 0x0000001fff257819 */ /* 0x000fc40000011424 */
[----:B0-----:R-:W-:Y:S01]  /*13f0*/  LOP3.LUT R0, R22, 0x38, R18, 0xf8, !PT ;  /* 0x0000003816007812 */ /* 0x001fe200078ef812 */
[----:B------:R-:W-:Y:S01]  /*1400*/  VIADD R22, R18, 0x80 ;  /* 0x0000008012167836 */ /* 0x000fe20000000000 */
[----:B------:R-:W-:Y:S01]  /*1410*/  STL [R1+0x48], R3 ;  /* 0x0000480301007387 */ /* 0x000fe20000100800 */
[----:B------:R-:W-:Y:S02]  /*1420*/  SHF.R.S32.HI R36, RZ, 0x1f, R35 ;  /* 0x0000001fff247819 */ /* 0x000fe40000011423 */
[----:B------:R-:W-:Y:S01]  /*1430*/  LOP3.LUT R6, R29, R0, R30, 0xf6, !PT ;  /* 0x000000001d067212 */ /* 0x000fe200078ef61e */
[C---:B------:R-:W-:Y:S01]  /*1440*/  VIADD R30, R225.reuse, 0x60 ;  /* 0x00000060e11e7836 */ /* 0x040fe20000000000 */
[----:B------:R-:W-:Y:S01]  /*1450*/  LOP3.LUT R0, R28, 0x38, R18, 0xf8, !PT ;  /* 0x000000381c007812 */ /* 0x000fe200078ef812 */
[----:B------:R-:W-:Y:S01]  /*1460*/  VIADD R29, R225, 0x68 ;  /* 0x00000068e11d7836 */ /* 0x000fe20000000000 */
[----:B------:R-:W-:Y:S01]  /*1470*/  SHF.R.S32.HI R28, RZ, 0x1f, R22 ;  /* 0x0000001fff1c7819 */ /* 0x000fe20000011416 */
[----:B------:R-:W-:Y:S01]  /*1480*/  STL [R1+0x7c], R6 ;  /* 0x00007c0601007387 */ /* 0x000fe20000100800 */
[----:B-1----:R-:W-:-:S02]  /*1490*/  SHF.R.S32.HI R12, RZ, 0x1f, R12 ;  /* 0x0000001fff0c7819 */ /* 0x002fc4000001140c */
[----:B------:R-:W-:Y:S01]  /*14a0*/  SHF.R.S32.HI R35, RZ, 0x1f, R34 ;  /* 0x0000001fff237819 */ /* 0x000fe20000011422 */
[----:B------:R0:W-:Y:S01]  /*14b0*/  STL [R1+0x4], R28 ;  /* 0x0000041c01007387 */ /* 0x0001e20000100800 */
[----:B------:R-:W-:Y:S02]  /*14c0*/  SHF.R.S32.HI R34, RZ, 0x1f, R33 ;  /* 0x0000001fff227819 */ /* 0x000fe40000011421 */
[----:B------:R-:W-:Y:S01]  /*14d0*/  SHF.R.S32.HI R33, RZ, 0x1f, R32 ;  /* 0x0000001fff217819 */ /* 0x000fe20000011420 */
[----:B------:R1:W-:Y:S01]  /*14e0*/  STL [R1], R14 ;  /* 0x0000000e01007387 */ /* 0x0003e20000100800 */
[----:B------:R-:W-:Y:S02]  /*14f0*/  SHF.R.S32.HI R32, RZ, 0x1f, R31 ;  /* 0x0000001fff207819 */ /* 0x000fe4000001141f */
[----:B------:R-:W-:Y:S01]  /*1500*/  SHF.R.S32.HI R31, RZ, 0x1f, R30 ;  /* 0x0000001fff1f7819 */ /* 0x000fe2000001141e */
[----:B------:R2:W-:Y:S01]  /*1510*/  STL [R1+0x9c], R12 ;  /* 0x00009c0c01007387 */ /* 0x0005e20000100800 */
[----:B------:R-:W-:Y:S01]  /*1520*/  SHF.R.S32.HI R30, RZ, 0x1f, R29 ;  /* 0x0000001fff1e7819 */ /* 0x000fe2000001141d */
[----:B0-----:R-:W-:Y:S01]  /*1530*/  VIADD R28, R225, 0x70 ;  /* 0x00000070e11c7836 */ /* 0x001fe20000000000 */
[----:B------:R-:W-:-:S02]  /*1540*/  SHF.R.S32.HI R19, RZ, 0x1f, R18 ;  /* 0x0000001fff137819 */ /* 0x000fc40000011412 */
[----:B-1----:R-:W-:Y:S01]  /*1550*/  SHF.R.S32.HI R14, RZ, 0x1f, R20 ;  /* 0x0000001fff0e7819 */ /* 0x002fe20000011414 */
[----:B------:R-:W-:Y:S01]  /*1560*/  VIADD R20, R225, 0x88 ;  /* 0x00000088e1147836 */ /* 0x000fe20000000000 */
[----:B------:R-:W-:Y:S02]  /*1570*/  SHF.R.S32.HI R29, RZ, 0x1f, R28 ;  /* 0x0000001fff1d7819 */ /* 0x000fe4000001141c */
[----:B--2---:R-:W-:Y:S01]  /*1580*/  SHF.R.S32.HI R12, RZ, 0x1f, R3 ;  /* 0x0000001fff0c7819 */ /* 0x004fe20000011403 */
[----:B------:R0:W-:Y:S01]  /*1590*/  STL [R1+0x98], R14 ;  /* 0x0000980e01007387 */ /* 0x0001e20000100800 */
[----:B------:R-:W-:Y:S01]  /*15a0*/  LOP3.LUT R3, R8, R0, R16, 0xf6, !PT ;  /* 0x0000000008037212 */ /* 0x000fe200078ef610 */
[----:B------:R-:W-:Y:S01]  /*15b0*/  IMAD R0, R21, 0x2, R2 ;  /* 0x0000000215007824 */ /* 0x000fe200078e0202 */
[----:B------:R-:W-:Y:S01]  /*15c0*/  SHF.R.S32.HI R28, RZ, 0x1f, R24 ;  /* 0x0000001fff1c7819 */ /* 0x000fe20000011418 */
[----:B------:R1:W-:Y:S01]  /*15d0*/  STL [R1+0x94], R12 ;  /* 0x0000940c01007387 */ /* 0x0003e20000100800 */
[----:B------:R-:W-:-:S02]  /*15e0*/  VIADD R21, R225, 0x80 ;  /* 0x00000080e1157836 */ /* 0x000fc40000000000 */
[--C-:B------:R-:W-:Y:S01]  /*15f0*/  IMAD R8, R3, 0x2, R2.reuse ;  /* 0x0000000203087824 */ /* 0x100fe200078e0202 */
[----:B------:R2:W-:Y:S01]  /*1600*/  STL [R1+0xb4], R10 ;  /* 0x0000b40a01007387 */ /* 0x0005e20000100800 */
[----:B------:R-:W-:Y:S01]  /*1610*/  IMAD R3, R5, 0x2, R2 ;  /* 0x0000000205037824 */ /* 0x000fe200078e0202 */
[----:B------:R-:W-:Y:S01]  /*1620*/  SHF.R.S32.HI R24, RZ, 0x1f, R21 ;  /* 0x0000001fff187819 */ /* 0x000fe20000011415 */
[C---:B------:R-:W-:Y:S01]  /*1630*/  VIADD R16, R225.reuse, 0x90 ;  /* 0x00000090e1107836 */ /* 0x040fe20000000000 */
[----:B------:R3:W-:Y:S01]  /*1640*/  STL [R1+0xac], R0 ;  /* 0x0000ac0001007387 */ /* 0x0007e20000100800 */
[----:B0-----:R-:W-:Y:S01]  /*1650*/  VIADD R14, R225, 0xa0 ;  /* 0x000000a0e10e7836 */ /* 0x001fe20000000000 */
[----:B------:R-:W-:Y:S01]  /*1660*/  SHF.R.S32.HI R21, RZ, 0x1f, R20 ;  /* 0x0000001fff157819 */ /* 0x000fe20000011414 */
[----:B------:R-:W-:Y:S01]  /*1670*/  IMAD R5, R11, 0x2, R2 ;  /* 0x000000020b057824 */ /* 0x000fe200078e0202 */
[----:B------:R0:W-:Y:S01]  /*1680*/  STL [R1+0xbc], R8 ;  /* 0x0000bc0801007387 */ /* 0x0001e20000100800 */
[C---:B-1----:R-:W-:Y:S01]  /*1690*/  VIADD R12, R225.reuse, 0xa8 ;  /* 0x000000a8e10c7836 */ /* 0x042fe20000000000 */
[----:B------:R-:W-:Y:S01]  /*16a0*/  SHF.R.S32.HI R20, RZ, 0x1f, R16 ;  /* 0x0000001fff147819 */ /* 0x000fe20000011410 */
[C---:B------:R-:W-:Y:S01]  /*16b0*/  VIADD R11, R225.reuse, 0xb0 ;  /* 0x000000b0e10b7836 */ /* 0x040fe20000000000 */
[----:B------:R1:W-:Y:S01]  /*16c0*/  STL [R1+0xc0], R3 ;  /* 0x0000c00301007387 */ /* 0x0003e20000100800 */
[----:B--2---:R-:W-:Y:S01]  /*16d0*/  VIADD R10, R225, 0xb8 ;  /* 0x000000b8e10a7836 */ /* 0x004fe20000000000 */
[----:B------:R-:W-:Y:S01]  /*16e0*/  SHF.R.S32.HI R16, RZ, 0x1f, R15 ;  /* 0x0000001fff107819 */ /* 0x000fe2000001140f */
[----:B---3--:R-:W-:Y:S01]  /*16f0*/  IMAD R0, R7, 0x2, R2 ;  /* 0x0000000207007824 */ /* 0x008fe200078e0202 */
[----:B------:R-:W-:Y:S01]  /*1700*/  SHF.R.S32.HI R15, RZ, 0x1f, R14 ;  /* 0x0000001fff0f7819 */ /* 0x000fe2000001140e */
[C---:B------:R-:W-:Y:S01]  /*1710*/  VIADD R7, R225.reuse, 0xd0 ;  /* 0x000000d0e1077836 */ /* 0x040fe20000000000 */
[----:B------:R-:W-:Y:S01]  /*1720*/  SHF.R.S32.HI R14, RZ, 0x1f, R12 ;  /* 0x0000001fff0e7819 */ /* 0x000fe2000001140c */
[----:B0-----:R-:W-:Y:S01]  /*1730*/  VIADD R8, R225, 0xc8 ;  /* 0x000000c8e1087836 */ /* 0x001fe20000000000 */
[----:B------:R0:W-:Y:S01]  /*1740*/  STL [R1+0xb8], R0 ;  /* 0x0000b80001007387 */ /* 0x0001e20000100800 */
[----:B------:R-:W-:Y:S01]  /*1750*/  SHF.R.S32.HI R12, RZ, 0x1f, R11 ;  /* 0x0000001fff0c7819 */ /* 0x000fe2000001140b */
[----:B-1----:R-:W-:Y:S01]  /*1760*/  IMAD R3, R9, 0x2, R2 ;  /* 0x0000000209037824 */ /* 0x002fe200078e0202 */
[----:B------:R-:W-:Y:S01]  /*1770*/  SHF.R.S32.HI R11, RZ, 0x1f, R10 ;  /* 0x0000001fff0b7819 */ /* 0x000fe2000001140a */
[C---:B------:R-:W-:Y:S01]  /*1780*/  VIADD R9, R225.reuse, 0xc0 ;  /* 0x000000c0e1097836 */ /* 0x040fe20000000000 */
[----:B------:R1:W-:Y:S04]  /*1790*/  STL [R1+0xb0], R5 ;  /* 0x0000b00501007387 */ /* 0x0003e80000100800 */
[----:B------:R2:W-:Y:S01]  /*17a0*/  STL [R1+0xa8], R3 ;  /* 0x0000a80301007387 */ /* 0x0005e20000100800 */
[----:B0-----:R-:W-:Y:S01]  /*17b0*/  IMAD R0, R6, 0x2, R2 ;  /* 0x0000000206007824 */ /* 0x001fe200078e0202 */
[----:B------:R-:W-:Y:S01]  /*17c0*/  SHF.R.S32.HI R2, RZ, 0x3, R201 ;  /* 0x00000003ff027819 */ /* 0x000fe200000114c9 */
[----:B------:R-:W-:Y:S01]  /*17d0*/  VIADD R6, R225, 0xd8 ;  /* 0x000000d8e1067836 */ /* 0x000fe20000000000 */
[----:B------:R-:W-:-:S02]  /*17e0*/  SHF.R.S32.HI R10, RZ, 0x1f, R9 ;  /* 0x0000001fff0a7819 */ /* 0x000fc40000011409 */
[----:B------:R0:W-:Y:S01]  /*17f0*/  STL [R1+0x70], R0 ;  /* 0x0000700001007387 */ /* 0x0001e20000100800 */
[C---:B-1----:R-:W-:Y:S01]  /*1800*/  VIADD R5, R225.reuse, 0xe0 ;  /* 0x000000e0e1057836 */ /* 0x042fe20000000000 */
[----:B------:R-:W-:Y:S02]  /*1810*/  SHF.R.S32.HI R9, RZ, 0x1f, R8 ;  /* 0x0000001fff097819 */ /* 0x000fe40000011408 */
[----:B------:R1:W-:Y:S01]  /*1820*/  STL [R1+0xa0], R2 ;  /* 0x0000a00201007387 */ /* 0x0003e20000100800 */
[C---:B--2---:R-:W-:Y:S01]  /*1830*/  VIADD R3, R225.reuse, 0xe8 ;  /* 0x000000e8e1037836 */ /* 0x044fe20000000000 */
[----:B------:R-:W-:Y:S02]  /*1840*/  SHF.R.S32.HI R8, RZ, 0x1f, R7 ;  /* 0x0000001fff087819 */ /* 0x000fe40000011407 */
[----:B------:R-:W-:Y:S02]  /*1850*/  SHF.R.S32.HI R7, RZ, 0x1f, R6 ;  /* 0x0000001fff077819 */ /* 0x000fe40000011406 */
[----:B0-----:R-:W-:Y:S01]  /*1860*/  SHF.R.S32.HI R0, RZ, 0x1f, R225 ;  /* 0x0000001fff007819 */ /* 0x001fe200000114e1 */
[C---:B------:R-:W-:Y:S01]  /*1870*/  VIADD R0, R225.reuse, 0xf8 ;  /* 0x000000f8e1007836 */ /* 0x040fe20000000000 */
[----:B------:R-:W-:Y:S01]  /*1880*/  SHF.R.S32.HI R6, RZ, 0x1f, R5 ;  /* 0x0000001fff067819 */ /* 0x000fe20000011405 */
[----:B-1----:R-:W-:Y:S01]  /*1890*/  VIADD R2, R225, 0xf0 ;  /* 0x000000f0e1027836 */ /* 0x002fe20000000000 */
[----:B------:R-:W-:-:S02]  /*18a0*/  SHF.R.S32.HI R5, RZ, 0x1f, R3 ;  /* 0x0000001fff057819 */ /* 0x000fc40000011403 */
[----:B------:R-:W-:Y:S02]  /*18b0*/  LOP3.LUT R201, R201, 0xfffffff8, RZ, 0xc0, !PT ;  /* 0xfffffff8c9c97812 */ /* 0x000fe400078ec0ff */
[----:B------:R-:W-:Y:S02]  /*18c0*/  SHF.R.S32.HI R3, RZ, 0x1f, R2 ;  /* 0x0000001fff037819 */ /* 0x000fe40000011402 */
[----:B------:R-:W-:Y:S01]  /*18d0*/  SHF.R.S32.HI R2, RZ, 0x1f, R0 ;  /* 0x0000001fff027819 */ /* 0x000fe20000011400 */
[----:B------:R-:W-:Y:S01]  /*18e0*/  IMAD R0, R13, 0x8, R4 ;  /* 0x000000080d007824 */ /* 0x000fe200078e0204 */
[----:B------:R-:W-:-:S04]  /*18f0*/  SHF.R.S32.HI R224, RZ, 0x1f, R201 ;  /* 0x0000001fffe07819 */ /* 0x000fc800000114c9 */
[----:B------:R0:W-:Y:S03]  /*1900*/  STL [R1+0x74], R0 ;  /* 0x0000740001007387 */ /* 0x0001e60000100800 */
.L_x_1847:
[----:B------:R-:W-:Y:S01]  /*1910*/  ULDC.64 UR4, c[0x0][0xa28] ;  /* 0x00028a0000047ab9 */ /* 0x000fe20000000a00 */
[----:B01---5:R-:W1:Y:S01]  /*1920*/  LDC.64 R4, c[0x0][0xa08] ;  /* 0x00028200ff047b82 */ /* 0x023e620000000a00 */
[----:B------:R-:W-:Y:S01]  /*1930*/  ISETP.NE.U32.AND P0, PT, RZ, UR4, PT ;  /* 0x00000004ff007c0c */ /* 0x000fe2000bf05070 */
[----:B------:R-:W-:Y:S01]  /*1940*/  IMAD.MOV.U32 R28, RZ, RZ, RZ ;  /* 0x000000ffff1c7224 */ /* 0x000fe200078e00ff */
[----:B------:R-:W-:Y:S01]  /*1950*/  ULDC.64 UR6, c[0x0][0xa20] ;  /* 0x0002880000067ab9 */ /* 0x000fe20000000a00 */
[----:B--2---:R-:W-:Y:S01]  /*1960*/  IMAD.MOV.U32 R8, RZ, RZ, RZ ;  /* 0x000000ffff087224 */ /* 0x004fe200078e00ff */
[----:B------:R-:W-:Y:S01]  /*1970*/  ISETP.NE.AND.EX P0, PT, RZ, UR5, PT, P0 ;  /* 0x00000005ff007c0c */ /* 0x000fe2000bf05300 */
[----:B------:R-:W-:Y:S02]  /*1980*/  ULDC.64 UR4, c[0x0][0xa18] ;  /* 0x0002860000047ab9 */ /* 0x000fe40000000a00 */
[----:B------:R-:W-:-:S04]  /*1990*/  ISETP.NE.U32.AND P1, PT, RZ, UR4, PT ;  /* 0x00000004ff007c0c */ /* 0x000fc8000bf25070 */
[----:B------:R-:W-:Y:S01]  /*19a0*/  ISETP.NE.AND.EX P1, PT, RZ, UR5, PT, P1 ;  /* 0x00000005ff007c0c */ /* 0x000fe2000bf25310 */
[----:B------:R-:W-:Y:S02]  /*19b0*/  ULDC.64 UR4, c[0x0][0xa08] ;  /* 0x0002820000047ab9 */ /* 0x000fe40000000a00 */
[----:B------:R-:W-:-:S03]  /*19c0*/  ISETP.NE.U32.AND P3, PT, RZ, UR4, PT ;  /* 0x00000004ff007c0c */ /* 0x000fc6000bf65070 */
[----:B------:R-:W2:Y:S01]  /*19d0*/  @P0 LDC.64 R6, c[0x0][0xa28] ;  /* 0x00028a00ff060b82 */ /* 0x000ea20000000a00 */
[----:B------:R-:W-:Y:S01]  /*19e0*/  ISETP.NE.AND.EX P3, PT, RZ, UR5, PT, P3 ;  /* 0x00000005ff007c0c */ /* 0x000fe2000bf65330 */
[----:B-1----:R-:W-:-:S06]  /*19f0*/  IMAD.WIDE R4, R27, 0x4, R4 ;  /* 0x000000041b047825 */ /* 0x002fcc00078e0204 */
[----:B---3--:R-:W1:Y:S06]  /*1a00*/  @P1 LDC.64 R2, c[0x0][0xa18] ;  /* 0x00028600ff021b82 */ /* 0x008e6c0000000a00 */
[----:B------:R-:W5:Y:S01]  /*1a10*/  @P3 LDG.E R28, desc[UR60][R4.64] ;  /* 0x0000003c041c3981 */ /* 0x000f62000c1e1900 */
[----:B------:R-:W-:Y:S02]  /*1a20*/  ULDC UR4, c[0x0][0x288] ;  /* 0x0000a20000047ab9 */ /* 0x000fe40000000800 */
[----:B------:R-:W-:Y:S01]  /*1a30*/  IMAD.U32 R219, RZ, RZ, UR4 ;  /* 0x00000004ffdb7e24 */ /* 0x000fe2000f8e00ff */
[----:B------:R3:W-:Y:S01]  /*1a40*/  STL [R1+0x88], R27 ;  /* 0x0000881b01007387 */ /* 0x0007e20000100800 */
[----:B------:R-:W-:-:S02]  /*1a50*/  ULDC.64 UR4, c[0x0][0x418] ;  /* 0x0001060000047ab9 */ /* 0x000fc40000000a00 */
[----:B------:R-:W-:Y:S01]  /*1a60*/  UISETP.NE.U32.AND UP0, UPT, UR4, URZ, UPT ;  /* 0x0000003f0400728c */ /* 0x000fe2000bf05070 */
[----:B--2---:R-:W-:-:S03]  /*1a70*/  @P0 IMAD.WIDE R6, R27, 0x4, R6 ;  /* 0x000000041b060825 */ /* 0x004fc600078e0206 */
[----:B------:R-:W-:Y:S01]  /*1a80*/  UISETP.NE.AND.EX UP0, UPT, UR5, URZ, UPT, UP0 ;  /* 0x0000003f0500728c */ /* 0x000fe2000bf05300 */
[----:B------:R-:W-:Y:S01]  /*1a90*/  ULDC UR4, c[0x0][0x424] ;  /* 0x0001090000047ab9 */ /* 0x000fe20000000800 */
[----:B------:R-:W-:Y:S01]  /*1aa0*/  ISETP.NE.U32.AND P2, PT, RZ, UR6, PT ;  /* 0x00000006ff007c0c */ /* 0x000fe2000bf45070 */
[----:B------:R2:W5:Y:S01]  /*1ab0*/  @P0 LDG.E R8, desc[UR60][R6.64] ;  /* 0x0000003c06080981 */ /* 0x000562000c1e1900 */
[----:B------:R-:W-:Y:S01]  /*1ac0*/  USEL UR4, UR4, 0x1, UP0 ;  /* 0x0000000104047887 */ /* 0x000fe20008000000 */
[----:B-1----:R-:W-:Y:S01]  /*1ad0*/  @P1 IMAD.WIDE R2, R27, 0x4, R2 ;  /* 0x000000041b021825 */ /* 0x002fe200078e0202 */
[----:B------:R-:W-:Y:S01]  /*1ae0*/  ULDC UR5, c[0x0][0x2f0] ;  /* 0x0000bc0000057ab9 */ /* 0x000fe20000000800 */
[C---:B0-----:R-:W-:Y:S01]  /*1af0*/  LOP3.LUT R0, R26.reuse, 0xff0000, RZ, 0xc0, !PT ;  /* 0x00ff00001a007812 */ /* 0x041fe200078ec0ff */
[----:B------:R-:W-:Y:S02]  /*1b00*/  UIMAD UR4, UR4, UR5, URZ ;  /* 0x00000005040472a4 */ /* 0x000fe4000f8e023f */
[----:B------:R0:W5:Y:S01]  /*1b10*/  @P1 LDG.E R219, desc[UR60][R2.64] ;  /* 0x0000003c02db1981 */ /* 0x000162000c1e1900 */
[----:B--2---:R-:W-:Y:S01]  /*1b20*/  LOP3.LUT R6, R26, 0xff000000, RZ, 0xc0, !PT ;  /* 0xff0000001a067812 */ /* 0x004fe200078ec0ff */
[----:B------:R-:W-:Y:S01]  /*1b30*/  ULDC UR5, c[0x0][0x348] ;  /* 0x0000d20000057ab9 */ /* 0x000fe20000000800 */
[----:B------:R-:W-:-:S02]  /*1b40*/  ISETP.NE.AND.EX P2, PT, RZ, UR7, PT, P2 ;  /* 0x00000007ff007c0c */ /* 0x000fc4000bf45320 */
[----:B------:R-:W-:Y:S02]  /*1b50*/  LOP3.LUT R226, R26, 0xffff, RZ, 0xc0, !PT ;  /* 0x0000ffff1ae27812 */ /* 0x000fe400078ec0ff */
[----:B0-----:R-:W-:-:S04]  /*1b60*/  SHF.R.U32.HI R3, RZ, 0x8, R6 ;  /* 0x00000008ff037819 */ /* 0x001fc80000011606 */
[----:B----4-:R-:W-:Y:S01]  /*1b70*/  LEA.HI R11, R0, R3, RZ, 0x10 ;  /* 0x00000003000b7211 */ /* 0x010fe200078f80ff */
[----:B---3--:R-:W-:Y:S06]  /*1b80*/  @P1 BRA `(.L_x_1538) ;  /* 0x0000000000241947 */ /* 0x008fec0003800000 */
[----:B------:R-:W-:Y:S02]  /*1b90*/  ULDC.64 UR6, c[0x0][0xa00] ;  /* 0x0002800000067ab9 */ /* 0x000fe40000000a00 */
[----:B------:R-:W-:-:S04]  /*1ba0*/  ISETP.NE.U32.AND P0, PT, RZ, UR6, PT ;  /* 0x00000006ff007c0c */ /* 0x000fc8000bf05070 */
[----:B------:R-:W-:-:S13]  /*1bb0*/  ISETP.NE.AND.EX P0, PT, RZ, UR7, PT, P0 ;  /* 0x00000007ff007c0c */ /* 0x000fda000bf05300 */
[----:B------:R-:W-:Y:S05]  /*1bc0*/  @!P0 BRA `(.L_x_1538) ;  /* 0x0000000000148947 */ /* 0x000fea0003800000 */
[----:B------:R-:W0:Y:S02]  /*1bd0*/  LDC.64 R2, c[0x0][0xa00] ;  /* 0x00028000ff027b82 */ /* 0x000e240000000a00 */
[----:B0-----:R-:W-:-:S05]  /*1be0*/  IMAD.WIDE R2, R27, 0x4, R2 ;  /* 0x000000041b027825 */ /* 0x001fca00078e0202 */
[----:B-----5:R-:W2:Y:S04]  /*1bf0*/  LDG.E R219, desc[UR60][R2.64] ;  /* 0x0000003c02db7981 */ /* 0x020ea8000c1e1900 */
[----:B------:R-:W2:Y:S02]  /*1c00*/  LDG.E R0, desc[UR60][R2.64+0x4] ;  /* 0x0000043c02007981 */ /* 0x000ea4000c1e1900 */
[----:B--2---:R-:W-:-:S07]  /*1c10*/  IMAD.IADD R219, R0, 0x1, -R219 ;  /* 0x0000000100db7824 */ /* 0x004fce00078e0adb */
.L_x_1538:
[----:B------:R-:W-:Y:S02]  /*1c20*/  IMAD.U32 R2, RZ, RZ, UR5 ;  /* 0x00000005ff027e24 */ /* 0x000fe4000f8e00ff */
[----:B------:R-:W-:Y:S01]  /*1c30*/  IMAD.U32 R29, RZ, RZ, UR4 ;  /* 0x00000004ff1d7e24 */ /* 0x000fe2000f8e00ff */
[----:B------:R-:W-:Y:S06]  /*1c40*/  @!P2 BRA `(.L_x_1539) ;  /* 0x000000000010a947 */ /* 0x000fec0003800000 */
[----:B------:R-:W0:Y:S02]  /*1c50*/  LDC.64 R4, c[0x0][0xa20] ;  /* 0x00028800ff047b82 */ /* 0x000e240000000a00 */
[----:B0-----:R-:W-:-:S05]  /*1c60*/  IMAD.WIDE R4, R27, 0x4, R4 ;  /* 0x000000041b047825 */ /* 0x001fca00078e0204 */
[----:B------:R0:W5:Y:S01]  /*1c70*/  LDG.E R29, desc[UR60][R4.64] ;  /* 0x0000003c041d7981 */ /* 0x000162000c1e1900 */
[----:B------:R-:W-:Y:S05]  /*1c80*/  BRA `(.L_x_1540) ;  /* 0x0000000000107947 */ /* 0x000fea0003800000 */
.L_x_1539:
[----:B------:R-:W-:Y:S05]  /*1c90*/  @!P3 BRA `(.L_x_1540) ;  /* 0x00000000000cb947 */ /* 0x000fea0003800000 */
[----:B------:R-:W2:Y:S04]  /*1ca0*/  LDG.E R0, desc[UR60][R4.64] ;  /* 0x0000003c04007981 */ /* 0x000ea8000c1e1900 */
[----:B------:R-:W2:Y:S02]  /*1cb0*/  LDG.E R29, desc[UR60][R4.64+0x4] ;  /* 0x0000043c041d7981 */ /* 0x000ea4000c1e1900 */
[----:B--2---:R-:W-:-:S07]  /*1cc0*/  IMAD.IADD R29, R29, 0x1, -R0 ;  /* 0x000000011d1d7824 */ /* 0x004fce00078e0a00 */
.L_x_1540:
[----:B------:R-:W-:Y:S01]  /*1cd0*/  ULDC.64 UR4, c[0x0][0xa10] ;  /* 0x0002840000047ab9 */ /* 0x000fe20000000a00 */
[----:B------:R-:W1:Y:S01]  /*1ce0*/  LDC R9, c[0x0][0x448] ;  /* 0x00011200ff097b82 */ /* 0x000e620000000800 */
[----:B------:R-:W-:-:S04]  /*1cf0*/  ISETP.NE.U32.AND P0, PT, RZ, UR4, PT ;  /* 0x00000004ff007c0c */ /* 0x000fc8000bf05070 */
[----:B------:R-:W-:Y:S01]  /*1d00*/  ISETP.NE.AND.EX P0, PT, RZ, UR5, PT, P0 ;  /* 0x00000005ff007c0c */ /* 0x000fe2000bf05300 */
[----:B------:R-:W-:Y:S02]  /*1d10*/  ULDC.64 UR4, c[0x0][0xa30] ;  /* 0x00028c0000047ab9 */ /* 0x000fe40000000a00 */
[----:B------:R-:W-:-:S04]  /*1d20*/  ISETP.NE.U32.AND P1, PT, RZ, UR4, PT ;  /* 0x00000004ff007c0c */ /* 0x000fc8000bf25070 */
[----:B------:R-:W-:-:S06]  /*1d30*/  ISETP.NE.AND.EX P1, PT, RZ, UR5, PT, P1 ;  /* 0x00000005ff007c0c */ /* 0x000fcc000bf25310 */
[----:B------:R-:W2:Y:S08]  /*1d40*/  @P0 LDC.64 R6, c[0x0][0xa10] ;  /* 0x00028400ff060b82 */ /* 0x000eb00000000a00 */
[----:B0-----:R-:W0:Y:S01]  /*1d50*/  @P1 LDC.64 R4, c[0x0][0xa30] ;  /* 0x00028c00ff041b82 */ /* 0x001e220000000a00 */
[----:B--2---:R-:W-:-:S05]  /*1d60*/  @P0 IMAD.WIDE R6, R27, 0x4, R6 ;  /* 0x000000041b060825 */ /* 0x004fca00078e0206 */
[----:B------:R-:W2:Y:S04]  /*1d70*/  @P0 LDG.E R0, desc[UR60][R6.64] ;  /* 0x0000003c06000981 */ /* 0x000ea8000c1e1900 */
[----:B------:R-:W2:Y:S01]  /*1d80*/  @P0 LDG.E R3, desc[UR60][R6.64+0x4] ;  /* 0x0000043c06030981 */ /* 0x000ea2000c1e1900 */
[----:B-----5:R-:W-:Y:S02]  /*1d90*/  IMAD.MOV.U32 R92, RZ, RZ, R29 ;  /* 0x000000ffff5c7224 */ /* 0x020fe400078e001d */
[----:B0-----:R-:W-:-:S05]  /*1da0*/  @P1 IMAD.WIDE R4, R27, 0x4, R4 ;  /* 0x000000041b041825 */ /* 0x001fca00078e0204 */
[----:B------:R0:W5:Y:S01]  /*1db0*/  @P1 LDG.E R92, desc[UR60][R4.64] ;  /* 0x0000003c045c1981 */ /* 0x000162000c1e1900 */
[----:B-1----:R-:W-:Y:S01]  /*1dc0*/  ISETP.NE.AND P1, PT, R9, 0x1, PT ;  /* 0x000000010900780c */ /* 0x002fe20003f25270 */
[----:B------:R-:W-:Y:S02]  /*1dd0*/  IMAD.SHL.U32 R12, R25, 0x80, RZ ;  /* 0x00000080190c7824 */ /* 0x000fe400078e00ff */
[----:B------:R-:W-:-:S03]  /*1de0*/  IMAD.IADD R13, R29, 0x1, -R8 ;  /* 0x000000011d0d7824 */ /* 0x000fc600078e0a08 */
[----:B------:R1:W-:Y:S01]  /*1df0*/  STL [R1+0x58], R12 ;  /* 0x0000580c01007387 */ /* 0x0003e20000100800 */
[----:B0-----:R-:W0:Y:S08]  /*1e00*/  LDC.64 R4, c[0x0][0x9e0] ;  /* 0x00027800ff047b82 */ /* 0x001e300000000a00 */
[----:B------:R-:W3:Y:S08]  /*1e10*/  @P1 LDC R9, c[0x0][0x44c] ;  /* 0x00011300ff091b82 */ /* 0x000ef00000000800 */
[----:B------:R-:W4:Y:S01]  /*1e20*/  @P1 LDC R10, c[0x0][0x450] ;  /* 0x00011400ff0a1b82 */ /* 0x000f220000000800 */
[----:B0-----:R-:W-:Y:S01]  /*1e30*/  ISETP.GE.AND P2, PT, R5, 0x1, PT ;  /* 0x000000010500780c */ /* 0x001fe20003f46270 */
[----:B--2---:R-:W-:-:S02]  /*1e40*/  @P0 IMAD.IADD R2, R3, 0x1, -R0 ;  /* 0x0000000103020824 */ /* 0x004fc400078e0a00 */
[----:B------:R-:W-:Y:S02]  /*1e50*/  VIADD R0, R12, 0x7f ;  /* 0x0000007f0c007836 */ /* 0x000fe40000000000 */
[----:B------:R-:W-:Y:S02]  /*1e60*/  IMAD.IADD R220, R13, 0x1, R2 ;  /* 0x000000010ddc7824 */ /* 0x000fe400078e0202 */
[----:B---3--:R-:W-:-:S03]  /*1e70*/  @P1 IMAD.HI.U32 R3, R0, R9, RZ ;  /* 0x0000000900031227 */ /* 0x008fc600078e00ff */
[C---:B------:R-:W-:Y:S01]  /*1e80*/  IADD3 R7, R220.reuse, 0x1, -R219 ;  /* 0x00000001dc077810 */ /* 0x040fe20007ffe8db */
[----:B------:R-:W-:Y:S01]  /*1e90*/  IMAD.MOV.U32 R6, RZ, RZ, R0 ;  /* 0x000000ffff067224 */ /* 0x000fe200078e0000 */
[----:B----4-:R-:W-:Y:S01]  /*1ea0*/  @P1 SHF.R.U32.HI R6, RZ, R10, R3 ;  /* 0x0000000aff061219 */ /* 0x010fe20000011603 */
[----:B------:R-:W-:-:S04]  /*1eb0*/  VIADD R0, R220, 0x3f ;  /* 0x0000003fdc007836 */ /* 0x000fc80000000000 */
[----:B------:R-:W-:Y:S01]  /*1ec0*/  IMAD.IADD R9, R7, 0x1, R6 ;  /* 0x0000000107097824 */ /* 0x000fe200078e0206 */
[----:B------:R-:W-:-:S03]  /*1ed0*/  SHF.R.S32.HI R3, RZ, 0x1f, R0 ;  /* 0x0000001fff037819 */ /* 0x000fc60000011400 */
[----:B------:R-:W-:Y:S01]  /*1ee0*/  IMAD.IADD R4, R9, 0x1, R4 ;  /* 0x0000000109047824 */ /* 0x000fe200078e0204 */
[----:B------:R-:W-:-:S04]  /*1ef0*/  LEA.HI R3, R3, R0, RZ, 0x6 ;  /* 0x0000000003037211 */ /* 0x000fc800078f30ff */
[----:B------:R-:W-:Y:S01]  /*1f00*/  SHF.R.S32.HI R93, RZ, 0x6, R3 ;  /* 0x00000006ff5d7819 */ /* 0x000fe20000011403 */
        /* <DEDUP_REMOVED lines=12> */
.L_x_1543:
[----:B------:R-:W-:-:S13]  /*1fd0*/  ISETP.NE.AND P0, PT, R5, 0x1, PT ;  /* 0x000000010500780c */ /* 0x000fda0003f05270 */
[----:B------:R-:W0:Y:S02]  /*1fe0*/  @P0 LDC.64 R6, c[0x0][0x9e8] ;  /* 0x00027a00ff060b82 */ /* 0x000e240000000a00 */
[----:B0-----:R-:W-:-:S05]  /*1ff0*/  @P0 IMAD.HI.U32 R6, R0, R6, RZ ;  /* 0x0000000600060227 */ /* 0x001fca00078e00ff */
[----:B------:R-:W-:-:S07]  /*2000*/  @P0 SHF.R.U32.HI R0, RZ, R7, R6 ;  /* 0x00000007ff000219 */ /* 0x000fce0000011606 */
.L_x_1544:
[----:B------:R-:W-:Y:S05]  /*2010*/  BSYNC B0 ;  /* 0x0000000000007941 */ /* 0x000fea0003800000 */
.L_x_1542:
[----:B------:R-:W-:-:S05]  /*2020*/  IMAD R3, R0, R5, R5 ;  /* 0x0000000500037224 */ /* 0x000fca00078e0205 */
[----:B------:R-:W-:-:S07]  /*2030*/  VIMNMX R4, R4, R3, PT ;  /* 0x0000000304047248 */ /* 0x000fce0003fe0100 */
.L_x_1541:
[----:B------:R-:W0:Y:S01]  /*2040*/  @P1 LDC R0, c[0x0][0x44c] ;  /* 0x00011300ff001b82 */ /* 0x000e220000000800 */
[----:B------:R-:W-:Y:S01]  /*2050*/  VIADD R4, R4, 0x3f ;  /* 0x0000003f04047836 */ /* 0x000fe20000000000 */
[----:B------:R-:W-:Y:S01]  /*2060*/  ULDC UR4, c[0x0][0x9dc] ;  /* 0x0002770000047ab9 */ /* 0x000fe20000000800 */
[----:B------:R-:W-:Y:S02]  /*2070*/  IMAD.MOV.U32 R7, RZ, RZ, R12 ;  /* 0x000000ffff077224 */ /* 0x000fe400078e000c */
[----:B------:R-:W-:Y:S01]  /*2080*/  IMAD.IADD R156, R220, 0x1, -R219 ;  /* 0x00000001dc9c7824 */ /* 0x000fe200078e0adb */
[----:B------:R-:W-:Y:S02]  /*2090*/  SHF.R.S32.HI R3, RZ, 0x1f, R4 ;  /* 0x0000001fff037819 */ /* 0x000fe40000011404 */
[----:B------:R-:W1:Y:S02]  /*20a0*/  @P1 LDC R9, c[0x0][0x450] ;  /* 0x00011400ff091b82 */ /* 0x000e640000000800 */
[----:B------:R-:W-:Y:S01]  /*20b0*/  LEA.HI R3, R3, R4, RZ, 0x6 ;  /* 0x0000000403037211 */ /* 0x000fe200078f30ff */
[----:B0-----:R-:W-:-:S05]  /*20c0*/  @P1 IMAD.HI.U32 R0, R12, R0, RZ ;  /* 0x000000000c001227 */ /* 0x001fca00078e00ff */
[----:B-1----:R-:W-:Y:S02]  /*20d0*/  @P1 SHF.R.U32.HI R7, RZ, R9, R0 ;  /* 0x00000009ff071219 */ /* 0x002fe40000011600 */
[----:B------:R-:W-:-:S03]  /*20e0*/  SHF.R.S32.HI R0, RZ, 0x6, R3 ;  /* 0x00000006ff007819 */ /* 0x000fc60000011403 */
[----:B------:R-:W-:Y:S01]  /*20f0*/  IMAD.IADD R3, R156, 0x1, R7 ;  /* 0x000000019c037824 */ /* 0x000fe200078e0207 */
[----:B------:R-:W-:-:S03]  /*2100*/  VIMNMX R8, R93, R0, PT ;  /* 0x000000005d087248 */ /* 0x000fc60003fe0100 */
[----:B------:R-:W-:Y:S01]  /*2110*/  VIADD R0, R3, -UR4 ;  /* 0x8000000403007c36 */ /* 0x000fe20008000000 */
[----:B------:R-:W-:Y:S06]  /*2120*/  @!P2 BRA `(.L_x_1545) ;  /* 0x000000000044a947 */ /* 0x000fec0003800000 */
[----:B------:R-:W-:Y:S01]  /*2130*/  ISETP.GT.AND P0, PT, R3, -0x1, PT ;  /* 0xffffffff0300780c */ /* 0x000fe20003f04270 */
[----:B------:R-:W-:-:S12]  /*2140*/  BSSY B0, `(.L_x_1546) ;  /* 0x000000d000007945 */ /* 0x000fd80003800000 */
        /* <DEDUP_REMOVED lines=8> */
.L_x_1547:
[----:B------:R-:W-:-:S13]  /*21d0*/  ISETP.NE.AND P0, PT, R5, 0x1, PT ;  /* 0x000000010500780c */ /* 0x000fda0003f05270 */
[----:B------:R-:W0:Y:S02]  /*21e0*/  @P0 LDC.64 R6, c[0x0][0x9e8] ;  /* 0x00027a00ff060b82 */ /* 0x000e240000000a00 */
[----:B0-----:R-:W-:-:S05]  /*21f0*/  @P0 IMAD.HI.U32 R6, R3, R6, RZ ;  /* 0x0000000603060227 */ /* 0x001fca00078e00ff */
[----:B------:R-:W-:-:S07]  /*2200*/  @P0 SHF.R.U32.HI R3, RZ, R7, R6 ;  /* 0x00000007ff030219 */ /* 0x000fce0000011606 */
.L_x_1548:
[----:B------:R-:W-:Y:S05]  /*2210*/  BSYNC B0 ;  /* 0x0000000000007941 */ /* 0x000fea0003800000 */
.L_x_1546:
[----:B------:R-:W-:-:S05]  /*2220*/  IMAD R3, R3, R5, RZ ;  /* 0x0000000503037224 */ /* 0x000fca00078e02ff */
[----:B------:R-:W-:-:S07]  /*2230*/  VIMNMX R0, R0, R3, !PT ;  /* 0x0000000300007248 */ /* 0x000fce0007fe0100 */
.L_x_1545:
[----:B------:R-:W-:Y:S01]  /*2240*/  SHF.R.S32.HI R3, RZ, 0x1f, R0 ;  /* 0x0000001fff037819 */ /* 0x000fe20000011400 */
[----:B------:R-:W-:Y:S01]  /*2250*/  BSSY B0, `(.L_x_1549) ;  /* 0x000002a000007945 */ /* 0x000fe20003800000 */
[----:B------:R-:W-:Y:S02]  /*2260*/  LOP3.LUT R14, R11, 0xff, RZ, 0xc0, !PT ;  /* 0x000000ff0b0e7812 */ /* 0x000fe400078ec0ff */
[----:B------:R-:W-:Y:S01]  /*2270*/  LEA.HI R3, R3, R0, RZ, 0x6 ;  /* 0x0000000003037211 */ /* 0x000fe200078f30ff */
[----:B------:R-:W-:Y:S01]  /*2280*/  IMAD.MOV.U32 R0, RZ, RZ, RZ ;  /* 0x000000ffff007224 */ /* 0x000fe200078e00ff */
[----:B------:R-:W-:Y:S01]  /*2290*/  SHF.R.U32.HI R4, RZ, 0x10, R11 ;  /* 0x00000010ff047819 */ /* 0x000fe2000001160b */
[----:B------:R0:W-:Y:S01]  /*22a0*/  STL [R1+0x90], R14 ;  /* 0x0000900e01007387 */ /* 0x0001e20000100800 */
[----:B------:R-:W-:-:S03]  /*22b0*/  SHF.R.S32.HI R3, RZ, 0x6, R3 ;  /* 0x00000006ff037819 */ /* 0x000fc60000011403 */
[----:B------:R0:W-:Y:S01]  /*22c0*/  STL [R1+0x84], R4 ;  /* 0x0000840401007387 */ /* 0x0001e20000100800 */
[----:B------:R-:W-:-:S04]  /*22d0*/  VIMNMX R9, RZ, R3, !PT ;  /* 0x00000003ff097248 */ /* 0x000fc80007fe0100 */
[----:B------:R-:W-:-:S13]  /*22e0*/  ISETP.GT.AND P0, PT, R8, R9, PT ;  /* 0x000000090800720c */ /* 0x000fda0003f04270 */
[----:B0-----:R-:W-:Y:S05]  /*22f0*/  @!P0 BRA `(.L_x_1550) ;  /* 0x00000000007c8947 */ /* 0x001fea0003800000 */
[----:B------:R-:W-:Y:S01]  /*2300*/  ISETP.NE.AND P0, PT, R4, RZ, PT ;  /* 0x000000ff0400720c */ /* 0x000fe20003f05270 */
[----:B------:R-:W-:-:S03]  /*2310*/  ULDC UR4, c[0x0][0x9f0] ;  /* 0x00027c0000047ab9 */ /* 0x000fc60000000800 */
[----:B------:R-:W-:-:S04]  /*2320*/  SEL R11, R4, UR4, P0 ;  /* 0x00000004040b7c07 */ /* 0x000fc80008000000 */
[-C--:B------:R-:W-:Y:S02]  /*2330*/  IABS R6, R11.reuse ;  /* 0x0000000b00067213 */ /* 0x080fe40000000000 */
[----:B------:R-:W-:Y:S02]  /*2340*/  IADD3 R0, R11, -0x1, R8 ;  /* 0xffffffff0b007810 */ /* 0x000fe40007ffe008 */
[----:B------:R-:W0:Y:S01]  /*2350*/  I2F.RP R3, R6 ;  /* 0x0000000600037306 */ /* 0x000e220000209400 */
[----:B------:R-:W-:Y:S02]  /*2360*/  IABS R12, R11 ;  /* 0x0000000b000c7213 */ /* 0x000fe40000000000 */
[----:B------:R-:W-:-:S05]  /*2370*/  IMAD.IADD R0, R0, 0x1, -R9 ;  /* 0x0000000100007824 */ /* 0x000fca00078e0a09 */
[----:B------:R-:W-:Y:S02]  /*2380*/  IABS R10, R0 ;  /* 0x00000000000a7213 */ /* 0x000fe40000000000 */
[----:B------:R-:W-:-:S04]  /*2390*/  LOP3.LUT R0, R0, R11, RZ, 0x3c, !PT ;  /* 0x0000000b00007212 */ /* 0x000fc800078e3cff */
[----:B------:R-:W-:Y:S01]  /*23a0*/  ISETP.GE.AND P2, PT, R0, RZ, PT ;  /* 0x000000ff0000720c */ /* 0x000fe20003f46270 */
[----:B0-----:R-:W0:Y:S02]  /*23b0*/  MUFU.RCP R3, R3 ;  /* 0x0000000300037308 */ /* 0x001e240000001000 */
[----:B0-----:R-:W-:Y:S02]  /*23c0*/  VIADD R4, R3, 0xffffffe ;  /* 0x0ffffffe03047836 */ /* 0x001fe40000000000 */
[----:B------:R-:W-:-:S04]  /*23d0*/  IMAD.MOV R3, RZ, RZ, -R12 ;  /* 0x000000ffff037224 */ /* 0x000fc800078e0a0c */
[----:B------:R0:W1:Y:S02]  /*23e0*/  F2I.FTZ.U32.TRUNC.NTZ R5, R4 ;  /* 0x0000000400057305 */ /* 0x000064000021f000 */
[----:B0-----:R-:W-:Y:S02]  /*23f0*/  IMAD.MOV.U32 R4, RZ, RZ, RZ ;  /* 0x000000ffff047224 */ /* 0x001fe400078e00ff */
[----:B-1----:R-:W-:-:S04]  /*2400*/  IMAD.MOV R7, RZ, RZ, -R5 ;  /* 0x000000ffff077224 */ /* 0x002fc800078e0a05 */
[----:B------:R-:W-:-:S04]  /*2410*/  IMAD R7, R7, R6, RZ ;  /* 0x0000000607077224 */ /* 0x000fc800078e02ff */
[----:B------:R-:W-:-:S04]  /*2420*/  IMAD.HI.U32 R5, R5, R7, R4 ;  /* 0x0000000705057227 */ /* 0x000fc800078e0004 */
[----:B------:R-:W-:-:S04]  /*2430*/  IMAD.MOV.U32 R4, RZ, RZ, R10 ;  /* 0x000000ffff047224 */ /* 0x000fc800078e000a */
        /* <DEDUP_REMOVED lines=11> */
.L_x_1550:
[----:B------:R-:W-:Y:S05]  /*24f0*/  BSYNC B0 ;  /* 0x0000000000007941 */ /* 0x000fea0003800000 */
.L_x_1549:
[----:B------:R-:W-:-:S05]  /*2500*/  IMAD R3, R14, R0, R9 ;  /* 0x000000000e037224 */ /* 0x000fca00078e0209 */
[C---:B------:R-:W-:Y:S01]  /*2510*/  VIADDMNMX R0, R3.reuse, R0, R8, PT ;  /* 0x0000000003007246 */ /* 0x040fe20003800108 */
[----:B------:R-:W-:-:S04]  /*2520*/  IMAD R3, R3, 0x40, -R13 ;  /* 0x0000004003037824 */ /* 0x000fc800078e0a0d */
[----:B------:R-:W-:Y:S01]  /*2530*/  IMAD R5, R0, 0x40, -R13 ;  /* 0x0000004000057824 */ /* 0x000fe200078e0a0d */
[----:B------:R-:W-:-:S04]  /*2540*/  VIMNMX R3, RZ, R3, !PT ;  /* 0x00000003ff037248 */ /* 0x000fc80007fe0100 */
[----:B------:R-:W-:Y:S02]  /*2550*/  VIMNMX R0, R5, R2, PT ;  /* 0x0000000205007248 */ /* 0x000fe40003fe0100 */
[----:B------:R-:W-:Y:S02]  /*2560*/  SHF.R.U32.HI R24, RZ, 0x6, R3 ;  /* 0x00000006ff187819 */ /* 0x000fe40000011603 */
[----:B------:R-:W-:-:S03]  /*2570*/  ISETP.GT.AND P0, PT, R0, R3, PT ;  /* 0x000000030000720c */ /* 0x000fc60003f04270 */
[----:B------:R-:W-:-:S10]  /*2580*/  IMAD.MOV.U32 R25, RZ, RZ, R24 ;  /* 0x000000ffff197224 */ /* 0x000fd400078e0018 */
[----:B------:R-:W-:-:S05]  /*2590*/  @P0 VIADD R0, R0, 0x3f ;  /* 0x0000003f00000836 */ /* 0x000fca0000000000 */
[----:B------:R-:W-:-:S04]  /*25a0*/  @P0 SHF.R.S32.HI R3, RZ, 0x1f, R0 ;  /* 0x0000001fff030819 */ /* 0x000fc80000011400 */
[----:B------:R-:W-:-:S04]  /*25b0*/  @P0 LEA.HI R3, R3, R0, RZ, 0x6 ;  /* 0x0000000003030211 */ /* 0x000fc800078f30ff */
[----:B------:R-:W-:Y:S02]  /*25c0*/  @P0 SHF.R.S32.HI R25, RZ, 0x6, R3 ;  /* 0x00000006ff190819 */ /* 0x000fe40000011403 */
        /* <DEDUP_REMOVED lines=23> */
.L_x_1553:
[----:B------:R-:W-:Y:S05]  /*2740*/  BSYNC B6 ;  /* 0x0000000000067941 */ /* 0x000fea0003800000 */
.L_x_1552:
        /* <DEDUP_REMOVED lines=20> */
.L_x_1555:
[----:B------:R-:W-:Y:S05]  /*2890*/  BSYNC B6 ;  /* 0x0000000000067941 */ /* 0x000fea0003800000 */
.L_x_1554:
[----:B------:R-:W-:Y:S01]  /*28a0*/  ULDC.64 UR4, c[0x0][0x9f8] ;  /* 0x00027e0000047ab9 */ /* 0x000fe20000000a00 */
[----:B------:R-:W2:Y:S01]  /*28b0*/  LDL R30, [R1+0xc] ;  /* 0x00000c00011e7983 */ /* 0x000ea20000100800 */
[----:B------:R-:W-:-:S03]  /*28c0*/  ISETP.NE.U32.AND P0, PT, RZ, UR4, PT ;  /* 0x00000004ff007c0c */ /* 0x000fc6000bf05070 */
[----:B------:R-:W3:Y:S01]  /*28d0*/  LDL R33, [R1+0x60] ;  /* 0x0000600001217983 */ /* 0x000ee20000100800 */
[----:B------:R-:W-:-:S03]  /*28e0*/  ISETP.NE.AND.EX P0, PT, RZ, UR5, PT, P0 ;  /* 0x00000005ff007c0c */ /* 0x000fc6000bf05300 */
[----:B------:R-:W4:Y:S01]  /*28f0*/  LDL R32, [R1+0x5c] ;  /* 0x00005c0001207983 */ /* 0x000f220000100800 */
[----:B------:R-:W-:Y:S01]  /*2900*/  IMAD.MOV.U32 R3, RZ, RZ, R27 ;  /* 0x000000ffff037224 */ /* 0x000fe200078e001b */
[----:B------:R-:W-:Y:S01]  /*2910*/  ULDC UR4, c[0x0][0x2f4] ;  /* 0x0000bd0000047ab9 */ /* 0x000fe20000000800 */
[----:B------:R-:W0:Y:S01]  /*2920*/  LDC R91, c[0x0][0x3f4] ;  /* 0x0000fd00ff5b7b82 */ /* 0x000e220000000800 */
[----:B------:R-:W4:Y:S04]  /*2930*/  LDL R31, [R1+0xcc] ;  /* 0x0000cc00011f7983 */ /* 0x000f280000100800 */
[----:B------:R-:W4:Y:S03]  /*2940*/  LDL R20, [R1+0xc8] ;  /* 0x0000c80001147983 */ /* 0x000f260000100800 */
[----:B------:R-:W1:Y:S01]  /*2950*/  @P0 LDC.64 R4, c[0x0][0x9f8] ;  /* 0x00027e00ff040b82 */ /* 0x000e620000000a00 */
[----:B------:R-:W-:Y:S01]  /*2960*/  ISETP.GE.AND P1, PT, R203, UR4, PT ;  /* 0x00000004cb007c0c */ /* 0x000fe2000bf26270 */
[----:B------:R-:W4:Y:S04]  /*2970*/  LDL R26, [R1+0x6c] ;  /* 0x00006c00011a7983 */ /* 0x000f280000100800 */
[----:B------:R-:W4:Y:S02]  /*2980*/  LDL R21, [R1+0x68] ;  /* 0x0000680001157983 */ /* 0x000f240000100800 */
[----:B------:R-:W0:Y:S08]  /*2990*/  LDC.64 R12, c[0x0][0x408] ;  /* 0x00010200ff0c7b82 */ /* 0x000e300000000a00 */
[----:B------:R-:W2:Y:S01]  /*29a0*/  LDC.64 R10, c[0x0][0x3f8] ;  /* 0x0000fe00ff0a7b82 */ /* 0x000ea20000000a00 */
[----:B-1----:R-:W-:-:S05]  /*29b0*/  @P0 IMAD.WIDE R4, R27, 0x4, R4 ;  /* 0x000000041b040825 */ /* 0x002fca00078e0204 */
[----:B------:R1:W4:Y:S01]  /*29c0*/  @P0 LDG.E R3, desc[UR60][R4.64] ;  /* 0x0000003c04030981 */ /* 0x000322000c1e1900 */
[----:B------:R-:W-:Y:S02]  /*29d0*/  ISETP.GE.AND P0, PT, R18, UR4, PT ;  /* 0x0000000412007c0c */ /* 0x000fe4000bf06270 */
[----:B-1----:R-:W-:Y:S02]  /*29e0*/  SEL R4, RZ, 0xffffffff, P1 ;  /* 0xffffffffff047807 */ /* 0x002fe40000800000 */
[----:B------:R-:W-:-:S03]  /*29f0*/  SEL R0, RZ, 0x1, P0 ;  /* 0x00000001ff007807 */ /* 0x000fc60000000000 */
[----:B------:R-:W-:-:S05]  /*2a00*/  IMAD.SHL.U32 R5, R4, 0x2, RZ ;  /* 0x0000000204057824 */ /* 0x000fca00078e00ff */
[----:B------:R-:W-:Y:S01]  /*2a10*/  LOP3.LUT R4, R5, 0x2, R0, 0xe2, !PT ;  /* 0x0000000205047812 */ /* 0x000fe200078ee200 */
[----:B------:R-:W-:Y:S02]  /*2a20*/  IMAD.IADD R0, R28, 0x1, R29 ;  /* 0x000000011c007824 */ /* 0x000fe400078e021d */
[----:B------:R-:W4:Y:S01]  /*2a30*/  LDL R28, [R1+0x80] ;  /* 0x00008000011c7983 */ /* 0x000f220000100800 */
[----:B------:R-:W-:-:S04]  /*2a40*/  ISETP.GE.AND P2, PT, R22, UR4, PT ;  /* 0x0000000416007c0c */ /* 0x000fc8000bf46270 */
[----:B------:R-:W-:Y:S02]  /*2a50*/  SEL R5, RZ, 0x4, P2 ;  /* 0x00000004ff057807 */ /* 0x000fe40001000000 */
[----:B0-----:R-:W-:Y:S02]  /*2a60*/  ISETP.GE.AND P2, PT, R18, R91, PT ;  /* 0x0000005b1200720c */ /* 0x001fe40003f46270 */
[----:B------:R-:W-:Y:S02]  /*2a70*/  LOP3.LUT R14, R4, R5, RZ, 0xfc, !PT ;  /* 0x00000005040e7212 */ /* 0x000fe400078efcff */
[----:B------:R-:W-:Y:S02]  /*2a80*/  ISETP.GE.AND P1, PT, R203, R91, PT ;  /* 0x0000005bcb00720c */ /* 0x000fe40003f26270 */
[----:B------:R-:W-:Y:S02]  /*2a90*/  SEL R5, R91, RZ, P2 ;  /* 0x000000ff5b057207 */ /* 0x000fe40001000000 */
[----:B------:R-:W-:-:S03]  /*2aa0*/  SHF.R.S32.HI R205, RZ, 0x1f, R204 ;  /* 0x0000001fffcd7819 */ /* 0x000fc600000114cc */
[----:B------:R-:W-:Y:S01]  /*2ab0*/  IMAD.IADD R5, R18, 0x1, R5 ;  /* 0x0000000112057824 */ /* 0x000fe200078e0205 */
[----:B------:R-:W0:Y:S01]  /*2ac0*/  S2R R94, SR_TID.X ;  /* 0x00000000005e7919 */ /* 0x000e220000002100 */
[----:B-----5:R-:W-:Y:S02]  /*2ad0*/  SHF.R.S32.HI R15, RZ, 0x1f, R92 ;  /* 0x0000001fff0f7819 */ /* 0x020fe4000001145c */
[----:B------:R-:W-:Y:S01]  /*2ae0*/  ISETP.GE.AND P0, PT, R23, UR4, PT ;  /* 0x0000000417007c0c */ /* 0x000fe2000bf06270 */
[----:B------:R-:W-:Y:S01]  /*2af0*/  IMAD.SHL.U32 R27, R12, 0x20, RZ ;  /* 0x000000200c1b7824 */ /* 0x000fe200078e00ff */
[----:B------:R-:W-:Y:S02]  /*2b00*/  LOP3.LUT R29, R14, 0x1, RZ, 0xc0, !PT ;  /* 0x000000010e1d7812 */ /* 0x000fe400078ec0ff */
[----:B0-----:R-:W-:Y:S02]  /*2b10*/  LEA.HI R94, R94, 0x8, RZ, 0x19 ;  /* 0x000000085e5e7811 */ /* 0x001fe400078fc8ff */
[----:B--2---:R-:W-:-:S05]  /*2b20*/  SHF.R.S32.HI R9, RZ, 0x1f, R30 ;  /* 0x0000001fff097819 */ /* 0x004fca000001141e */
[C---:B------:R-:W-:Y:S02]  /*2b30*/  IMAD R4, R9.reuse, R12, RZ ;  /* 0x0000000c09047224 */ /* 0x040fe400078e02ff */
[-C--:B------:R-:W-:Y:S02]  /*2b40*/  IMAD R6, R9, R10.reuse, RZ ;  /* 0x0000000a09067224 */ /* 0x080fe400078e02ff */
[C---:B------:R-:W-:Y:S01]  /*2b50*/  IMAD R9, R30.reuse, R13, R4 ;  /* 0x0000000d1e097224 */ /* 0x040fe200078e0204 */
[----:B------:R-:W-:Y:S01]  /*2b60*/  SEL R4, R91, RZ, P1 ;  /* 0x000000ff5b047207 */ /* 0x000fe20000800000 */
[C---:B------:R-:W-:Y:S02]  /*2b70*/  IMAD R7, R30.reuse, R11, R6 ;  /* 0x0000000b1e077224 */ /* 0x040fe400078e0206 */
[----:B------:R-:W-:-:S04]  /*2b80*/  IMAD.WIDE.U32 R78, R30, R10, R204 ;  /* 0x0000000a1e4e7225 */ /* 0x000fc800078e00cc */
[----:B------:R-:W-:Y:S01]  /*2b90*/  IMAD.IADD R6, R203, 0x1, R4 ;  /* 0x00000001cb067824 */ /* 0x000fe200078e0204 */
[----:B------:R-:W-:Y:S01]  /*2ba0*/  SHF.R.S32.HI R4, RZ, 0x1f, R5 ;  /* 0x0000001fff047819 */ /* 0x000fe20000011405 */
[----:B------:R-:W-:-:S03]  /*2bb0*/  IMAD.WIDE.U32 R80, R30, R10, R18 ;  /* 0x0000000a1e507225 */ /* 0x000fc600078e0012 */
[CC--:B------:R-:W-:Y:S01]  /*2bc0*/  LEA.HI R68, R4.reuse, R5.reuse, RZ, 0x3 ;  /* 0x0000000504447211 */ /* 0x0c0fe200078f18ff */
[----:B------:R-:W-:Y:S01]  /*2bd0*/  IMAD.IADD R79, R79, 0x1, R7 ;  /* 0x000000014f4f7824 */ /* 0x000fe200078e0207 */
[----:B------:R-:W-:Y:S01]  /*2be0*/  LEA.HI R4, R4, R5, RZ, 0x6 ;  /* 0x0000000504047211 */ /* 0x000fe200078f30ff */
[----:B------:R-:W-:Y:S01]  /*2bf0*/  IMAD.IADD R81, R7, 0x1, R81 ;  /* 0x0000000107517824 */ /* 0x000fe200078e0251 */
[----:B------:R-:W-:Y:S01]  /*2c00*/  SHF.R.S32.HI R7, RZ, 0x1f, R6 ;  /* 0x0000001fff077819 */ /* 0x000fe20000011406 */
[----:B------:R-:W-:-:S03]  /*2c10*/  IMAD.WIDE.U32 R82, R30, R12, R204 ;  /* 0x0000000c1e527225 */ /* 0x000fc600078e00cc */
[CC--:B------:R-:W-:Y:S01]  /*2c20*/  LEA.HI R70, R7.reuse, R6.reuse, RZ, 0x3 ;  /* 0x0000000607467211 */ /* 0x0c0fe200078f18ff */
[----:B------:R-:W-:Y:S01]  /*2c30*/  IMAD.SHL.U32 R5, R4, 0x40, RZ ;  /* 0x0000004004057824 */ /* 0x000fe200078e00ff */
[----:B------:R-:W-:Y:S01]  /*2c40*/  LEA.HI R6, R7, R6, RZ, 0x6 ;  /* 0x0000000607067211 */ /* 0x000fe200078f30ff */
[----:B------:R-:W-:Y:S01]  /*2c50*/  IMAD.WIDE.U32 R84, R30, R12, R18 ;  /* 0x0000000c1e547225 */ /* 0x000fe200078e0012 */
[--C-:B---3--:R-:W-:Y:S02]  /*2c60*/  LOP3.LUT R4, R33, 0x38, R68.reuse, 0xf8, !PT ;  /* 0x0000003821047812 */ /* 0x108fe400078ef844 */
[----:B----4-:R-:W-:Y:S01]  /*2c70*/  LOP3.LUT R8, R32, 0x38, R68, 0xf8, !PT ;  /* 0x0000003820087812 */ /* 0x010fe200078ef844 */
[----:B------:R-:W-:Y:S01]  /*2c80*/  IMAD.SHL.U32 R7, R6, 0x40, RZ ;  /* 0x0000004006077824 */ /* 0x000fe200078e00ff */
[----:B------:R-:W-:Y:S01]  /*2c90*/  LOP3.LUT R5, R5, 0xfffff000, RZ, 0xc0, !PT ;  /* 0xfffff00005057812 */ /* 0x000fe200078ec0ff */
[----:B------:R-:W-:Y:S01]  /*2ca0*/  IMAD.IADD R83, R83, 0x1, R9 ;  /* 0x0000000153537824 */ /* 0x000fe200078e0209 */
[----:B------:R-:W-:Y:S01]  /*2cb0*/  LOP3.LUT R4, R4, R31, RZ, 0x3c, !PT ;  /* 0x0000001f04047212 */ /* 0x000fe200078e3cff */
[----:B------:R-:W-:Y:S01]  /*2cc0*/  IMAD.IADD R85, R9, 0x1, R85 ;  /* 0x0000000109557824 */ /* 0x000fe200078e0255 */
[----:B------:R-:W-:-:S02]  /*2cd0*/  LOP3.LUT R6, R33, 0x38, R70, 0xf8, !PT ;  /* 0x0000003821067812 */ /* 0x000fc400078ef846 */
[----:B------:R-:W-:Y:S02]  /*2ce0*/  LOP3.LUT R8, R8, R20, RZ, 0x3c, !PT ;  /* 0x0000001408087212 */ /* 0x000fe400078e3cff */
[----:B------:R-:W-:Y:S02]  /*2cf0*/  LOP3.LUT R9, R32, 0x38, R70, 0xf8, !PT ;  /* 0x0000003820097812 */ /* 0x000fe400078ef846 */
[----:B------:R-:W-:Y:S02]  /*2d00*/  IADD3 R89, R4, R5, R26 ;  /* 0x0000000504597210 */ /* 0x000fe40007ffe01a */
[----:B------:R-:W-:Y:S02]  /*2d10*/  LOP3.LUT R7, R7, 0xfffff000, RZ, 0xc0, !PT ;  /* 0xfffff00007077812 */ /* 0x000fe400078ec0ff */
[----:B------:R-:W-:Y:S02]  /*2d20*/  LOP3.LUT R6, R6, R31, RZ, 0x3c, !PT ;  /* 0x0000001f06067212 */ /* 0x000fe400078e3cff */
[----:B------:R-:W-:Y:S01]  /*2d30*/  IADD3 R4, R8, R5, R21 ;  /* 0x0000000508047210 */ /* 0x000fe20007ffe015 */
[----:B------:R-:W-:Y:S01]  /*2d40*/  IMAD R8, R15, R10, RZ ;  /* 0x0000000a0f087224 */ /* 0x000fe200078e02ff */
[----:B------:R-:W-:-:S02]  /*2d50*/  LOP3.LUT R20, R9, R20, RZ, 0x3c, !PT ;  /* 0x0000001409147212 */ /* 0x000fc400078e3cff */
[----:B------:R-:W-:Y:S01]  /*2d60*/  IADD3 R5, R6, R7, R26 ;  /* 0x0000000706057210 */ /* 0x000fe20007ffe01a */
[----:B------:R-:W-:Y:S01]  /*2d70*/  IMAD R33, R92, R11, R8 ;  /* 0x0000000b5c217224 */ /* 0x000fe200078e0208 */
[----:B------:R-:W-:Y:S01]  /*2d80*/  IADD3 R6, R20, R7, R21 ;  /* 0x0000000714067210 */ /* 0x000fe20007ffe015 */
[----:B------:R-:W-:Y:S01]  /*2d90*/  IMAD R15, R15, R12, RZ ;  /* 0x0000000c0f0f7224 */ /* 0x000fe200078e02ff */
[C-C-:B------:R-:W-:Y:S02]  /*2da0*/  SHF.L.U64.HI R7, R10.reuse, 0x6, R11.reuse ;  /* 0x000000060a077819 */ /* 0x140fe4000001020b */
[----:B------:R-:W-:Y:S02]  /*2db0*/  SHF.L.U64.HI R8, R10, 0x5, R11 ;  /* 0x000000050a087819 */ /* 0x000fe4000001020b */
[----:B------:R-:W-:Y:S01]  /*2dc0*/  SEL R11, RZ, 0x8, P0 ;  /* 0x00000008ff0b7807 */ /* 0x000fe20000000000 */
[----:B------:R-:W-:Y:S01]  /*2dd0*/  IMAD.WIDE.U32 R78, R92, R10, R78 ;  /* 0x0000000a5c4e7225 */ /* 0x000fe200078e004e */
[----:B------:R-:W-:-:S02]  /*2de0*/  SHF.R.S32.HI R35, RZ, 0x3, R68 ;  /* 0x00000003ff237819 */ /* 0x000fc40000011444 */
[----:B------:R-:W-:Y:S01]  /*2df0*/  SHF.R.S32.HI R69, RZ, 0x3, R70 ;  /* 0x00000003ff457819 */ /* 0x000fe20000011446 */
[----:B------:R-:W-:Y:S01]  /*2e00*/  IMAD.WIDE.U32 R80, R92, R10, R80 ;  /* 0x0000000a5c507225 */ /* 0x000fe200078e0050 */
[----:B------:R-:W-:Y:S02]  /*2e10*/  LOP3.LUT R11, R14, R11, RZ, 0xfc, !PT ;  /* 0x0000000b0e0b7212 */ /* 0x000fe400078efcff */
[----:B------:R-:W-:Y:S01]  /*2e20*/  LOP3.LUT R68, R68, 0xfffffff8, RZ, 0xc0, !PT ;  /* 0xfffffff844447812 */ /* 0x000fe200078ec0ff */
[----:B------:R-:W-:Y:S01]  /*2e30*/  IMAD R15, R92, R13, R15 ;  /* 0x0000000d5c0f7224 */ /* 0x000fe200078e020f */
[----:B------:R-:W-:Y:S01]  /*2e40*/  LOP3.LUT R70, R70, 0xfffffff8, RZ, 0xc0, !PT ;  /* 0xfffffff846467812 */ /* 0x000fe200078ec0ff */
[----:B------:R-:W-:-:S04]  /*2e50*/  IMAD.WIDE.U32 R82, R92, R12, R82 ;  /* 0x0000000c5c527225 */ /* 0x000fc800078e0052 */
[----:B------:R-:W-:Y:S01]  /*2e60*/  IMAD.WIDE.U32 R84, R92, R12, R84 ;  /* 0x0000000c5c547225 */ /* 0x000fe200078e0054 */
[C-C-:B------:R-:W-:Y:S02]  /*2e70*/  SHF.L.U64.HI R20, R12.reuse, 0x6, R13.reuse ;  /* 0x000000060c147819 */ /* 0x140fe4000001020d */
[----:B------:R-:W-:Y:S01]  /*2e80*/  SHF.L.U64.HI R21, R12, 0x5, R13 ;  /* 0x000000050c157819 */ /* 0x000fe2000001020d */
[----:B------:R-:W-:Y:S01]  /*2e90*/  IMAD.SHL.U32 R9, R10, 0x40, RZ ;  /* 0x000000400a097824 */ /* 0x000fe200078e00ff */
[----:B------:R-:W-:Y:S01]  /*2ea0*/  LOP3.LUT R71, R11, 0x2, RZ, 0xc0, !PT ;  /* 0x000000020b477812 */ /* 0x000fe200078ec0ff */
[----:B------:R-:W-:Y:S01]  /*2eb0*/  IMAD R28, R28, 0x20, R30 ;  /* 0x000000201c1c7824 */ /* 0x000fe200078e021e */
[----:B------:R-:W-:Y:S01]  /*2ec0*/  SHF.R.S32.HI R30, RZ, 0x1f, R3 ;  /* 0x0000001fff1e7819 */ /* 0x000fe20000011403 */
[----:B------:R-:W-:Y:S01]  /*2ed0*/  IMAD.IADD R31, R79, 0x1, R33 ;  /* 0x000000014f1f7824 */ /* 0x000fe200078e0221 */
[----:B------:R-:W-:Y:S01]  /*2ee0*/  LOP3.LUT R76, R11, 0x4, RZ, 0xc0, !PT ;  /* 0x000000040b4c7812 */ /* 0x000fe200078ec0ff */
[----:B------:R-:W-:Y:S01]  /*2ef0*/  IMAD.IADD R32, R33, 0x1, R81 ;  /* 0x0000000121207824 */ /* 0x000fe200078e0251 */
[----:B------:R-:W-:Y:S01]  /*2f00*/  LOP3.LUT R77, R11, 0x8, RZ, 0xc0, !PT ;  /* 0x000000080b4d7812 */ /* 0x000fe200078ec0ff */
[----:B------:R-:W-:Y:S01]  /*2f10*/  IMAD.SHL.U32 R10, R10, 0x20, RZ ;  /* 0x000000200a0a7824 */ /* 0x000fe200078e00ff */
[----:B------:R-:W-:Y:S01]  /*2f20*/  SHF.R.S32.HI R86, RZ, 0x1f, R68 ;  /* 0x0000001fff567819 */ /* 0x000fe20000011444 */
[----:B------:R-:W-:Y:S01]  /*2f30*/  IMAD.SHL.U32 R26, R12, 0x40, RZ ;  /* 0x000000400c1a7824 */ /* 0x000fe200078e00ff */
[----:B------:R-:W-:Y:S01]  /*2f40*/  SHF.R.S32.HI R87, RZ, 0x1f, R70 ;  /* 0x0000001fff577819 */ /* 0x000fe20000011446 */
[----:B------:R-:W-:-:S02]  /*2f50*/  IMAD.SHL.U32 R91, R91, 0x2, RZ ;  /* 0x000000025b5b7824 */ /* 0x000fc400078e00ff */
[----:B------:R-:W-:Y:S02]  /*2f60*/  IMAD.IADD R33, R83, 0x1, R15 ;  /* 0x0000000153217824 */ /* 0x000fe400078e020f */
[----:B------:R-:W-:-:S07]  /*2f70*/  IMAD.IADD R34, R15, 0x1, R85 ;  /* 0x000000010f227824 */ /* 0x000fce00078e0255 */
.L_x_1637:
[----:B--2---:R-:W2:Y:S01]  /*2f80*/  LDL R39, [R1+0x7c] ;  /* 0x00007c0001277983 */ /* 0x004ea20000100800 */
[----:B0-----:R-:W0:Y:S01]  /*2f90*/  LDC R98, c[0x0][0x430] ;  /* 0x00010c00ff627b82 */ /* 0x001e220000000800 */
[----:B------:R-:W-:Y:S02]  /*2fa0*/  VIADD R25, R25, 0xffffffff ;  /* 0xffffffff19197836 */ /* 0x000fe40000000000 */
        /* <DEDUP_REMOVED lines=10> */
[----:B------:R-:W4:Y:S08]  /*3050*/  @P3 LDC R11, c[0x0][0x434] ;  /* 0x00010d00ff0b3b82 */ /* 0x000f300000000800 */
[----:B------:R-:W1:Y:S01]  /*3060*/  @P3 LDC R38, c[0x0][0x438] ;  /* 0x00010e00ff263b82 */ /* 0x000e620000000800 */
[----:B----4-:R-:W-:-:S05]  /*3070*/  @P3 IMAD.HI.U32 R11, R40, R11, RZ ;  /* 0x0000000b280b3227 */ /* 0x010fca00078e00ff */
[----:B-1----:R-:W-:Y:S01]  /*3080*/  @P3 SHF.R.U32.HI R36, RZ, R38, R11 ;  /* 0x00000026ff243219 */ /* 0x002fe2000001160b */
[----:B0-----:R-:W-:-:S03]  /*3090*/  @!P0 IMAD R38, R30, R14, RZ ;  /* 0x0000000e1e268224 */ /* 0x001fc600078e02ff */
[----:B------:R-:W-:Y:S01]  /*30a0*/  @!P0 SHF.R.S32.HI R37, RZ, 0x1f, R36 ;  /* 0x0000001fff258819 */ /* 0x000fe20000011424 */
[C---:B------:R-:W-:Y:S02]  /*30b0*/  @!P0 IMAD R11, R3.reuse, R15, R38 ;  /* 0x0000000f030b8224 */ /* 0x040fe400078e0226 */
[----:B------:R-:W-:-:S04]  /*30c0*/  @!P0 IMAD.WIDE.U32 R14, R3, R14, R36 ;  /* 0x0000000e030e8225 */ /* 0x000fc800078e0024 */
[----:B------:R-:W-:Y:S01]  /*30d0*/  @!P0 IMAD.IADD R11, R15, 0x1, R11 ;  /* 0x000000010f0b8824 */ /* 0x000fe200078e020b */
[----:B---3--:R-:W-:-:S04]  /*30e0*/  @!P0 LEA R12, P3, R14, R12, 0x2 ;  /* 0x0000000c0e0c8211 */ /* 0x008fc800078610ff */
[----:B------:R-:W-:-:S05]  /*30f0*/  @!P0 LEA.HI.X R13, R14, R13, R11, 0x2, P3 ;  /* 0x0000000d0e0d8211 */ /* 0x000fca00018f140b */
[----:B-----5:R0:W5:Y:S01]  /*3100*/  @!P0 LDG.E R99, desc[UR60][R12.64] ;  /* 0x0000003c0c638981 */ /* 0x020162000c1e1900 */
[----:B------:R-:W-:Y:S01]  /*3110*/  ISETP.GE.AND P0, PT, R101, 0x1, PT ;  /* 0x000000016500780c */ /* 0x000fe20003f06270 */
[----:B------:R-:W-:Y:S01]  /*3120*/  IMAD.MOV R11, RZ, RZ, -R36 ;  /* 0x000000ffff0b7224 */ /* 0x000fe200078e0a24 */
[----:B------:R-:W-:Y:S05]  /*3130*/  YIELD ;  /* 0x0000000000007946 */ /* 0x000fea0003800000 */
[----:B------:R-:W-:Y:S01]  /*3140*/  BSSY B0, `(.L_x_1556) ;  /* 0x0000598000007945 */ /* 0x000fe20003800000 */
[----:B------:R-:W-:Y:S01]  /*3150*/  IMAD R98, R98, R11, R40 ;  /* 0x0000000b62627224 */ /* 0x000fe200078e0228 */
[----:B------:R-:W-:Y:S01]  /*3160*/  ISETP.GT.AND P3, PT, R25, R24, PT ;  /* 0x000000181900720c */ /* 0x000fe20003f64270 */
[----:B--2---:R-:W-:-:S04]  /*3170*/  IMAD R90, R200, 0x4000, R39 ;  /* 0x00004000c85a7824 */ /* 0x004fc800078e0227 */
[----:B------:R-:W-:Y:S01]  /*3180*/  IMAD R90, R90, 0x2, R17 ;  /* 0x000000025a5a7824 */ /* 0x000fe200078e0211 */
[----:B0-----:R-:W-:Y:S07]  /*3190*/  @!P0 BRA `(.L_x_1557) ;  /* 0x0000005000cc8947 */ /* 0x001fee0003800000 */
        /* <DEDUP_REMOVED lines=21> */
[----:B------:R-:W-:Y:S01]  /*32f0*/  IMAD R105, R226, UR5, R37 ;  /* 0x00000005e2697c24 */ /* 0x000fe2000f8e0225 */
[----:B------:R-:W-:Y:S01]  /*3300*/  ULDC.64 UR4, c[0x0][0x2e8] ;  /* 0x0000ba0000047ab9 */ /* 0x000fe20000000a00 */
[C---:B------:R-:W-:Y:S01]  /*3310*/  IMAD R39, R11.reuse, R9, R14 ;  /* 0x000000090b277224 */ /* 0x040fe200078e020e */
[C---:B------:R-:W-:Y:S01]  /*3320*/  LEA R104, P4, R36.reuse, UR4, 0x1 ;  /* 0x0000000424687c11 */ /* 0x040fe2000f8808ff */
[----:B------:R-:W-:Y:S02]  /*3330*/  IMAD R41, R11, R26, R15 ;  /* 0x0000001a0b297224 */ /* 0x000fe400078e020f */
[----:B------:R-:W-:Y:S01]  /*3340*/  IMAD.WIDE.U32 R14, R9, R25, RZ ;  /* 0x00000019090e7225 */ /* 0x000fe200078e00ff */
[----:B------:R-:W-:-:S03]  /*3350*/  LEA.HI.X R105, R36, UR5, R105, 0x1, P4 ;  /* 0x0000000524697c11 */ /* 0x000fc6000a0f0c69 */
[----:B------:R-:W-:-:S04]  /*3360*/  IMAD.WIDE.U32 R12, R26, R25, RZ ;  /* 0x000000191a0c7225 */ /* 0x000fc800078e00ff */
[----:B------:R-:W-:Y:S02]  /*3370*/  IMAD.IADD R11, R15, 0x1, R39 ;  /* 0x000000010f0b7824 */ /* 0x000fe400078e0227 */
[----:B------:R-:W-:Y:S01]  /*3380*/  IMAD.IADD R72, R13, 0x1, R41 ;  /* 0x000000010d487824 */ /* 0x000fe200078e0229 */
[----:B------:R-:W-:Y:S06]  /*3390*/  @!P0 BRA `(.L_x_1558) ;  /* 0x0000002400f88947 */ /* 0x000fec0003800000 */
[----:B------:R-:W2:Y:S04]  /*33a0*/  LDL R38, [R1+0xc] ;  /* 0x00000c0001267983 */ /* 0x000ea80000100800 */
[----:B------:R0:W5:Y:S04]  /*33b0*/  LDL R75, [R1+0x30] ;  /* 0x00003000014b7983 */ /* 0x0001680000100800 */
[----:B------:R0:W5:Y:S04]  /*33c0*/  LDL R74, [R1+0x34] ;  /* 0x00003400014a7983 */ /* 0x0001680000100800 */
[----:B------:R0:W5:Y:S01]  /*33d0*/  LDL R73, [R1+0x48] ;  /* 0x0000480001497983 */ /* 0x0001620000100800 */
[----:B------:R-:W-:Y:S01]  /*33e0*/  BSSY B1, `(.L_x_1559) ;  /* 0x000002a000017945 */ /* 0x000fe20003800000 */
        /* <DEDUP_REMOVED lines=9> */
[----:B--2---:R-:W-:-:S13]  /*3480*/  ISETP.GE.AND P0, PT, R38, R95, PT ;  /* 0x0000005f2600720c */ /* 0x004fda0003f06270 */
[----:B0-----:R-:W-:Y:S05]  /*3490*/  @P0 BRA `(.L_x_1560) ;  /* 0x0000000000780947 */ /* 0x001fea0003800000 */
[----:B------:R-:W-:Y:S01]  /*34a0*/  IADD3 R39, P4, R78, R14, RZ ;  /* 0x0000000e4e277210 */ /* 0x000fe20007f9e0ff */
[----:B------:R-:W-:Y:S01]  /*34b0*/  ULDC.64 UR4, c[0x0][0x3e8] ;  /* 0x0000fa0000047ab9 */ /* 0x000fe20000000a00 */
[----:B------:R-:W-:Y:S02]  /*34c0*/  IADD3 R41, P5, R82, R12, RZ ;  /* 0x0000000c52297210 */ /* 0x000fe40007fbe0ff */
[----:B------:R-:W-:Y:S02]  /*34d0*/  CS2R R64, SRZ ;  /* 0x0000000000407805 */ /* 0x000fe4000001ff00 */
[----:B------:R-:W-:Y:S01]  /*34e0*/  ISETP.GE.AND P6, PT, R204, R101, PT ;  /* 0x00000065cc00720c */ /* 0x000fe20003fc6270 */
[----:B------:R-:W-:Y:S01]  /*34f0*/  IMAD.X R40, R11, 0x1, R31, P4 ;  /* 0x000000010b287824 */ /* 0x000fe200020e061f */
[----:B------:R-:W-:Y:S01]  /*3500*/  LEA R38, P4, R39, UR4, 0x1 ;  /* 0x0000000427267c11 */ /* 0x000fe2000f8808ff */
[----:B------:R-:W-:Y:S01]  /*3510*/  IMAD.X R42, R72, 0x1, R33, P5 ;  /* 0x00000001482a7824 */ /* 0x000fe200028e0621 */
[----:B------:R-:W-:-:S02]  /*3520*/  CS2R R66, SRZ ;  /* 0x0000000000427805 */ /* 0x000fc4000001ff00 */
[-C--:B-----5:R-:W-:Y:S02]  /*3530*/  ISETP.GE.AND P5, PT, R75, R101.reuse, PT ;  /* 0x000000654b00720c */ /* 0x0a0fe40003fa6270 */
[----:B------:R-:W-:Y:S01]  /*3540*/  LEA.HI.X R39, R39, UR5, R40, 0x1, P4 ;  /* 0x0000000527277c11 */ /* 0x000fe2000a0f0c28 */
[----:B------:R-:W-:Y:S02]  /*3550*/  ULDC.64 UR4, c[0x0][0x400] ;  /* 0x0001000000047ab9 */ /* 0x000fe40000000a00 */
[C---:B------:R-:W-:Y:S02]  /*3560*/  LEA R40, P4, R41.reuse, UR4, 0x1 ;  /* 0x0000000429287c11 */ /* 0x040fe4000f8808ff */
[----:B------:R0:W5:Y:S02]  /*3570*/  @!P6 LDG.E.64 R64, desc[UR60][R38.64] ;  /* 0x0000003c2640e981 */ /* 0x000164000c1e1b00 */
[----:B------:R-:W-:Y:S02]  /*3580*/  LEA.HI.X R41, R41, UR5, R42, 0x1, P4 ;  /* 0x0000000529297c11 */ /* 0x000fe4000a0f0c2a */
[----:B------:R-:W-:-:S03]  /*3590*/  ISETP.GE.AND P4, PT, R74, R101, PT ;  /* 0x000000654a00720c */ /* 0x000fc60003f86270 */
[----:B------:R0:W5:Y:S01]  /*35a0*/  @!P6 LDG.E.64 R66, desc[UR60][R40.64] ;  /* 0x0000003c2842e981 */ /* 0x000162000c1e1b00 */
[----:B------:R-:W-:Y:S02]  /*35b0*/  ISETP.GE.AND P6, PT, R73, R101, PT ;  /* 0x000000654900720c */ /* 0x000fe40003fc6270 */
[----:B------:R-:W-:Y:S02]  /*35c0*/  CS2R R60, SRZ ;  /* 0x00000000003c7805 */ /* 0x000fe4000001ff00 */
[----:B------:R-:W-:Y:S02]  /*35d0*/  CS2R R56, SRZ ;  /* 0x0000000000387805 */ /* 0x000fe4000001ff00 */
[----:B------:R-:W-:Y:S02]  /*35e0*/  CS2R R52, SRZ ;  /* 0x0000000000347805 */ /* 0x000fe4000001ff00 */
[----:B------:R-:W-:Y:S02]  /*35f0*/  CS2R R62, SRZ ;  /* 0x00000000003e7805 */ /* 0x000fe4000001ff00 */
[----:B------:R-:W-:-:S02]  /*3600*/  CS2R R58, SRZ ;  /* 0x00000000003a7805 */ /* 0x000fc4000001ff00 */
[----:B------:R-:W-:Y:S01]  /*3610*/  CS2R R54, SRZ ;  /* 0x0000000000367805 */ /* 0x000fe2000001ff00 */
[----:B------:R0:W5:Y:S04]  /*3620*/  @!P5 LDG.E.64 R60, desc[UR60][R38.64+0x40] ;  /* 0x0000403c263cd981 */ /* 0x000168000c1e1b00 */
[----:B------:R0:W5:Y:S04]  /*3630*/  @!P4 LDG.E.64 R56, desc[UR60][R38.64+0x80] ;  /* 0x0000803c2638c981 */ /* 0x000168000c1e1b00 */
[----:B------:R0:W5:Y:S04]  /*3640*/  @!P6 LDG.E.64 R52, desc[UR60][R38.64+0xc0] ;  /* 0x0000c03c2634e981 */ /* 0x000168000c1e1b00 */
[----:B------:R0:W5:Y:S04]  /*3650*/  @!P5 LDG.E.64 R62, desc[UR60][R40.64+0x40] ;  /* 0x0000403c283ed981 */ /* 0x000168000c1e1b00 */
[----:B------:R0:W5:Y:S04]  /*3660*/  @!P4 LDG.E.64 R58, desc[UR60][R40.64+0x80] ;  /* 0x0000803c283ac981 */ /* 0x000168000c1e1b00 */
[----:B------:R0:W5:Y:S02]  /*3670*/  @!P6 LDG.E.64 R54, desc[UR60][R40.64+0xc0] ;  /* 0x0000c03c2836e981 */ /* 0x000164000c1e1b00 */
.L_x_1560:
[----:B------:R-:W-:Y:S05]  /*3680*/  BSYNC B1 ;  /* 0x0000000000017941 */ /* 0x000fea0003800000 */
.L_x_1559:
[----:B0-----:R-:W2:Y:S01]  /*3690*/  LDL R38, [R1+0xc4] ;  /* 0x0000c40001267983 */ /* 0x001ea20000100800 */
[----:B------:R-:W-:Y:S01]  /*36a0*/  BSSY B1, `(.L_x_1561) ;  /* 0x0000028000017945 */ /* 0x000fe20003800000 */
[----:B------:R-:W-:Y:S02]  /*36b0*/  CS2R R40, SRZ ;  /* 0x0000000000287805 */ /* 0x000fe4000001ff00 */
[----:B------:R-:W-:Y:S02]  /*36c0*/  CS2R R44, SRZ ;  /* 0x00000000002c7805 */ /* 0x000fe4000001ff00 */
[----:B------:R-:W-:Y:S02]  /*36d0*/  CS2R R48, SRZ ;  /* 0x0000000000307805 */ /* 0x000fe4000001ff00 */
[----:B------:R-:W-:Y:S02]  /*36e0*/  CS2R R42, SRZ ;  /* 0x00000000002a7805 */ /* 0x000fe4000001ff00 */
[----:B------:R-:W-:-:S02]  /*36f0*/  CS2R R46, SRZ ;  /* 0x00000000002e7805 */ /* 0x000fc4000001ff00 */
[----:B------:R-:W-:Y:S02]  /*3700*/  CS2R R50, SRZ ;  /* 0x0000000000327805 */ /* 0x000fe4000001ff00 */
[----:B--2---:R-:W-:Y:S02]  /*3710*/  ISETP.GE.AND P4, PT, R38, R95, PT ;  /* 0x0000005f2600720c */ /* 0x004fe40003f86270 */
[----:B------:R-:W-:-:S11]  /*3720*/  CS2R R38, SRZ ;  /* 0x0000000000267805 */ /* 0x000fd6000001ff00 */
[----:B------:R-:W-:Y:S05]  /*3730*/  @P4 BRA `(.L_x_1562) ;  /* 0x0000000000784947 */ /* 0x000fea0003800000 */
        /* <DEDUP_REMOVED lines=8> */
[----:B------:R-:W-:Y:S02]  /*37c0*/  CS2R R46, SRZ ;  /* 0x00000000002e7805 */ /* 0x000fe4000001ff00 */
[----:B------:R-:W-:Y:S02]  /*37d0*/  IADD3.X R72, R33, R72, R21, P5, P6 ;  /* 0x0000004821487210 */ /* 0x000fe40002fec415 */
[----:B------:R-:W-:Y:S02]  /*37e0*/  LEA R12, P5, R15, UR4, 0x1 ;  /* 0x000000040f0c7c11 */ /* 0x000fe4000f8a08ff */
[----:B------:R-:W-:Y:S02]  /*37f0*/  LEA R14, P6, R11, UR6, 0x1 ;  /* 0x000000060b0e7c11 */ /* 0x000fe4000f8c08ff */
[----:B------:R-:W-:Y:S02]  /*3800*/  LEA.HI.X R13, R15, UR5, R36, 0x1, P5 ;  /* 0x000000050f0d7c11 */ /* 0x000fe4000a8f0c24 */
[----:B------:R-:W-:-:S02]  /*3810*/  LEA.HI.X R15, R11, UR7, R72, 0x1, P6 ;  /* 0x000000070b0f7c11 */ /* 0x000fc4000b0f0c48 */
[-C--:B------:R-:W-:Y:S02]  /*3820*/  ISETP.GE.AND P5, PT, R204, R101.reuse, PT ;  /* 0x00000065cc00720c */ /* 0x080fe40003fa6270 */
[----:B-----5:R-:W-:Y:S02]  /*3830*/  ISETP.GE.AND P6, PT, R75, R101, PT ;  /* 0x000000654b00720c */ /* 0x020fe40003fc6270 */
[----:B------:R-:W-:Y:S02]  /*3840*/  CS2R R40, SRZ ;  /* 0x0000000000287805 */ /* 0x000fe4000001ff00 */
[----:B------:R-:W-:Y:S02]  /*3850*/  CS2R R36, SRZ ;  /* 0x0000000000247805 */ /* 0x000fe4000001ff00 */
[----:B------:R-:W-:-:S05]  /*3860*/  CS2R R42, SRZ ;  /* 0x00000000002a7805 */ /* 0x000fca000001ff00 */
[----:B------:R0:W5:Y:S04]  /*3870*/  @!P5 LDG.E.64 R48, desc[UR60][R12.64] ;  /* 0x0000003c0c30d981 */ /* 0x000168000c1e1b00 */
[----:B------:R0:W5:Y:S01]  /*3880*/  @!P5 LDG.E.64 R50, desc[UR60][R14.64] ;  /* 0x0000003c0e32d981 */ /* 0x000162000c1e1b00 */
[----:B------:R-:W-:-:S03]  /*3890*/  ISETP.GE.AND P5, PT, R74, R101, PT ;  /* 0x000000654a00720c */ /* 0x000fc60003fa6270 */
[----:B------:R0:W5:Y:S04]  /*38a0*/  @!P6 LDG.E.64 R44, desc[UR60][R12.64+0x40] ;  /* 0x0000403c0c2ce981 */ /* 0x000168000c1e1b00 */
[----:B------:R0:W5:Y:S01]  /*38b0*/  @!P6 LDG.E.64 R46, desc[UR60][R14.64+0x40] ;  /* 0x0000403c0e2ee981 */ /* 0x000162000c1e1b00 */
[----:B------:R-:W-:Y:S02]  /*38c0*/  ISETP.GE.AND P6, PT, R73, R101, PT ;  /* 0x000000654900720c */ /* 0x000fe40003fc6270 */
[----:B------:R-:W-:-:S03]  /*38d0*/  CS2R R38, SRZ ;  /* 0x0000000000267805 */ /* 0x000fc6000001ff00 */
[----:B------:R0:W5:Y:S04]  /*38e0*/  @!P5 LDG.E.64 R40, desc[UR60][R12.64+0x80] ;  /* 0x0000803c0c28d981 */ /* 0x000168000c1e1b00 */
[----:B------:R0:W5:Y:S04]  /*38f0*/  @!P5 LDG.E.64 R42, desc[UR60][R14.64+0x80] ;  /* 0x0000803c0e2ad981 */ /* 0x000168000c1e1b00 */
[----:B------:R0:W5:Y:S04]  /*3900*/  @!P6 LDG.E.64 R36, desc[UR60][R12.64+0xc0] ;  /* 0x0000c03c0c24e981 */ /* 0x000168000c1e1b00 */
[----:B------:R0:W5:Y:S02]  /*3910*/  @!P6 LDG.E.64 R38, desc[UR60][R14.64+0xc0] ;  /* 0x0000c03c0e26e981 */ /* 0x000164000c1e1b00 */
.L_x_1562:
[----:B------:R-:W-:Y:S05]  /*3920*/  BSYNC B1 ;  /* 0x0000000000017941 */ /* 0x000fea0003800000 */
.L_x_1561:
[----:B------:R-:W2:Y:S01]  /*3930*/  LDL R11, [R1+0x64] ;  /* 0x00006400010b7983 */ /* 0x000ea20000100800 */
[----:B0----5:R-:W-:Y:S02]  /*3940*/  IMAD.MOV.U32 R12, RZ, RZ, R53 ;  /* 0x000000ffff0c7224 */ /* 0x021fe400078e0035 */
[----:B------:R-:W-:Y:S02]  /*3950*/  IMAD.MOV.U32 R13, RZ, RZ, R60 ;  /* 0x000000ffff0d7224 */ /* 0x000fe400078e003c */
[----:B------:R-:W-:Y:S01]  /*3960*/  IMAD.MOV.U32 R14, RZ, RZ, R61 ;  /* 0x000000ffff0e7224 */ /* 0x000fe200078e003d */
[----:B------:R-:W-:Y:S01]  /*3970*/  PRMT R124, R12, 0x7610, R124 ;  /* 0x000076100c7c7816 */ /* 0x000fe2000000007c */
[----:B------:R-:W-:Y:S01]  /*3980*/  IMAD.MOV.U32 R12, RZ, RZ, R57 ;  /* 0x000000ffff0c7224 */ /* 0x000fe200078e0039 */
[----:B------:R-:W-:Y:S01]  /*3990*/  PRMT R109, R109, 0x5410, R13 ;  /* 0x000054106d6d7816 */ /* 0x000fe2000000000d */
[----:B------:R-:W-:Y:S01]  /*39a0*/  IMAD.MOV.U32 R13, RZ, RZ, R54 ;  /* 0x000000ffff0d7224 */ /* 0x000fe200078e0036 */
[----:B------:R-:W-:Y:S01]  /*39b0*/  PRMT R110, R110, 0x5410, R14 ;  /* 0x000054106e6e7816 */ /* 0x000fe2000000000e */
[----:B------:R-:W-:Y:S01]  /*39c0*/  IMAD.MOV.U32 R14, RZ, RZ, R55 ;  /* 0x000000ffff0e7224 */ /* 0x000fe200078e0037 */
[----:B------:R-:W-:Y:S01]  /*39d0*/  PRMT R106, R106, 0x5410, R12 ;  /* 0x000054106a6a7816 */ /* 0x000fe2000000000c */
[----:B------:R-:W-:Y:S01]  /*39e0*/  IMAD.MOV.U32 R12, RZ, RZ, R65 ;  /* 0x000000ffff0c7224 */ /* 0x000fe200078e0041 */
[----:B------:R-:W-:-:S02]  /*39f0*/  PRMT R125, R13, 0x7610, R125 ;  /* 0x000076100d7d7816 */ /* 0x000fc4000000007d */
[----:B------:R-:W-:Y:S02]  /*3a00*/  PRMT R126, R14, 0x7610, R126 ;  /* 0x000076100e7e7816 */ /* 0x000fe4000000007e */
[----:B--2---:R-:W-:Y:S01]  /*3a10*/  R2UR UR4, R11 ;  /* 0x000000000b0472ca */ /* 0x004fe200000e0000 */
[----:B------:R-:W-:-:S05]  /*3a20*/  IMAD.MOV.U32 R11, RZ, RZ, R52 ;  /* 0x000000ffff0b7224 */ /* 0x000fca00078e0034 */
[----:B------:R-:W-:Y:S01]  /*3a30*/  PRMT R123, R11, 0x7610, R123 ;  /* 0x000076100b7b7816 */ /* 0x000fe2000000007b */
[----:B------:R-:W-:-:S05]  /*3a40*/  IMAD.MOV.U32 R11, RZ, RZ, R56 ;  /* 0x000000ffff0b7224 */ /* 0x000fca00078e0038 */
[----:B------:R-:W-:Y:S01]  /*3a50*/  PRMT R108, R108, 0x5410, R11 ;  /* 0x000054106c6c7816 */ /* 0x000fe2000000000b */
[----:B------:R-:W-:Y:S01]  /*3a60*/  IMAD.MOV.U32 R11, RZ, RZ, R64 ;  /* 0x000000ffff0b7224 */ /* 0x000fe200078e0040 */
[----:B------:R-:W-:-:S04]  /*3a70*/  UISETP.NE.AND UP0, UPT, UR4, 0x3, UPT ;  /* 0x000000030400788c */ /* 0x000fc8000bf05270 */
[----:B------:R-:W-:Y:S01]  /*3a80*/  PRMT R74, R12, 0x5410, R11 ;  /* 0x000054100c4a7816 */ /* 0x000fe2000000000b */
[----:B------:R-:W-:Y:S01]  /*3a90*/  IMAD.MOV.U32 R11, RZ, RZ, R58 ;  /* 0x000000ffff0b7224 */ /* 0x000fe200078e003a */
[----:B------:R-:W-:Y:S01]  /*3aa0*/  PLOP3.LUT P5, PT, PT, PT, UP0, 0x80, 0x0 ;  /* 0x000000000000781c */ /* 0x000fe20003faf008 */
[----:B------:R-:W-:-:S03]  /*3ab0*/  IMAD.MOV.U32 R12, RZ, RZ, R59 ;  /* 0x000000ffff0c7224 */ /* 0x000fc600078e003b */
[----:B------:R-:W-:Y:S01]  /*3ac0*/  PRMT R127, R11, 0x7610, R127 ;  /* 0x000076100b7f7816 */ /* 0x000fe2000000007f */
[----:B------:R-:W-:Y:S01]  /*3ad0*/  IMAD.MOV.U32 R11, RZ, RZ, R62 ;  /* 0x000000ffff0b7224 */ /* 0x000fe200078e003e */
[----:B------:R-:W-:Y:S01]  /*3ae0*/  PRMT R128, R12, 0x7610, R128 ;  /* 0x000076100c807816 */ /* 0x000fe20000000080 */
[----:B------:R-:W-:-:S03]  /*3af0*/  IMAD.MOV.U32 R12, RZ, RZ, R63 ;  /* 0x000000ffff0c7224 */ /* 0x000fc600078e003f */
[----:B------:R-:W-:Y:S01]  /*3b00*/  PRMT R129, R11, 0x7610, R129 ;  /* 0x000076100b817816 */ /* 0x000fe20000000081 */
[----:B------:R-:W-:Y:S01]  /*3b10*/  IMAD.MOV.U32 R11, RZ, RZ, R66 ;  /* 0x000000ffff0b7224 */ /* 0x000fe200078e0042 */
[----:B------:R-:W-:Y:S01]  /*3b20*/  PRMT R130, R12, 0x7610, R130 ;  /* 0x000076100c827816 */ /* 0x000fe20000000082 */
[----:B------:R-:W-:-:S05]  /*3b30*/  IMAD.MOV.U32 R12, RZ, RZ, R67 ;  /* 0x000000ffff0c7224 */ /* 0x000fca00078e0043 */
[----:B------:R-:W-:Y:S01]  /*3b40*/  PRMT R75, R11, 0x5410, R12 ;  /* 0x000054100b4b7816 */ /* 0x000fe2000000000c */
[----:B------:R-:W-:Y:S02]  /*3b50*/  IMAD.MOV.U32 R11, RZ, RZ, R36 ;  /* 0x000000ffff0b7224 */ /* 0x000fe400078e0024 */
        /* <DEDUP_REMOVED lines=29> */
[----:B------:R-:W-:Y:S02]  /*3d30*/  PRMT R121, R11, 0x7610, R121 ;  /* 0x000076100b797816 */ /* 0x000fe40000000079 */
[----:B------:R-:W-:Y:S01]  /*3d40*/  PRMT R122, R12, 0x7610, R122 ;  /* 0x000076100c7a7816 */ /* 0x000fe2000000007a */
[----:B------:R-:W-:Y:S06]  /*3d50*/  @!P5 BRA `(.L_x_1563) ;  /* 0x000000000004d947 */ /* 0x000fec0003800000 */
[----:B------:R-:W-:Y:S01]  /*3d60*/  BPT.TRAP 0x1 ;  /* 0x000000040000795c */ /* 0x000fe20000300000 */
.L_x_1563:
[----:B------:R-:W2:Y:S01]  /*3d70*/  LDL R11, [R1+0x4c] ;  /* 0x00004c00010b7983 */ /* 0x000ea20000100800 */
[----:B------:R-:W-:Y:S01]  /*3d80*/  IMAD R88, R200, 0x8, R17 ;  /* 0x00000008c8587824 */ /* 0x000fe200078e0211 */
[----:B------:R-:W-:Y:S01]  /*3d90*/  BSSY B1, `(.L_x_1564) ;  /* 0x0000004000017945 */ /* 0x000fe20003800000 */
[----:B--2---:R-:W-:-:S04]  /*3da0*/  SHF.L.U32 R100, R11, 0x1f, RZ ;  /* 0x0000001f0b647819 */ /* 0x004fc800000006ff */
[----:B------:R-:W0:Y:S02]  /*3db0*/  SYNCS.PHASECHK.TRANS64.TRYWAIT P6, [R88+URZ+0x30890], R100 ;  /* 0x03089064580075a7 */ /* 0x000e2400080c017f */
[----:B0-----:R-:W-:Y:S05]  /*3dc0*/  @!P6 BRA `(.L_x_1565) ;  /* 0x0000028c00e8e947 */ /* 0x001fea0003800000 */
.L_x_1996:
[----:B------:R-:W-:Y:S05]  /*3dd0*/  BSYNC B1 ;  /* 0x0000000000017941 */ /* 0x000fea0003800000 */
.L_x_1564:
[----:B------:R-:W-:-:S03]  /*3de0*/  UMOV UR4, 0xffffffff ;  /* 0xffffffff00047882 */ /* 0x000fc60000000000 */
[----:B------:R-:W-:Y:S05]  /*3df0*/  BRA.DIV UR4, `(.L_x_1566) ;  /* 0x0000028e04f07947 */ /* 0x000fea000b800000 */
[----:B------:R1:W2:Y:S04]  /*3e00*/  SHFL.IDX PT, R72, R105, RZ, 0x181f ;  /* 0x00181fff69487589 */ /* 0x0002a800000e0000 */
[----:B------:R1:W3:Y:S02]  /*3e10*/  SHFL.IDX PT, R11, R104, RZ, 0x181f ;  /* 0x00181fff680b7589 */ /* 0x0002e400000e0000 */
.L_x_2000:
        /* <DEDUP_REMOVED lines=13> */
[----:B------:R-:W-:Y:S02]  /*3ef0*/  PRMT R65, R75, 0x5410, R65 ;  /* 0x000054104b417816 */ /* 0x000fe40000000041 */
[----:B------:R-:W-:-:S02]  /*3f00*/  PRMT R64, R74, 0x5432, R64 ;  /* 0x000054324a407816 */ /* 0x000fc40000000040 */
[----:B------:R-:W-:Y:S02]  /*3f10*/  PRMT R67, R74, 0x5410, R73 ;  /* 0x000054104a437816 */ /* 0x000fe40000000049 */
[----:B------:R-:W-:Y:S02]  /*3f20*/  PRMT R73, R75, 0x5432, R66 ;  /* 0x000054324b497816 */ /* 0x000fe40000000042 */
[C---:B0-----:R-:W-:Y:S01]  /*3f30*/  LOP3.LUT R75, R13.reuse, 0xffff0000, RZ, 0xc0, !PT ;  /* 0xffff00000d4b7812 */ /* 0x041fe200078ec0ff */
[----:B------:R-:W-:Y:S01]  /*3f40*/  IMAD.U32 R13, R13, 0x10000, RZ ;  /* 0x000100000d0d7824 */ /* 0x000fe200078e00ff */
[----:B------:R-:W-:Y:S01]  /*3f50*/  LOP3.LUT R74, R65, 0xffff0000, RZ, 0xc0, !PT ;  /* 0xffff0000414a7812 */ /* 0x000fe200078ec0ff */
[C---:B------:R-:W-:Y:S01]  /*3f60*/  IMAD.U32 R103, R67.reuse, 0x10000, RZ ;  /* 0x0001000043677824 */ /* 0x040fe200078e00ff */
[C---:B------:R-:W-:Y:S01]  /*3f70*/  LOP3.LUT R102, R64.reuse, 0xffff0000, RZ, 0xc0, !PT ;  /* 0xffff000040667812 */ /* 0x040fe200078ec0ff */
[----:B------:R-:W-:Y:S01]  /*3f80*/  IMAD.U32 R64, R64, 0x10000, RZ ;  /* 0x0001000040407824 */ /* 0x000fe200078e00ff */
[----:B------:R-:W-:Y:S01]  /*3f90*/  LOP3.LUT R67, R67, 0xffff0000, RZ, 0xc0, !PT ;  /* 0xffff000043437812 */ /* 0x000fe200078ec0ff */
[----:B------:R-:W-:Y:S01]  /*3fa0*/  FMUL.FTZ R66, R75, R74 ;  /* 0x0000004a4b427220 */ /* 0x000fe20000410000 */
[----:B------:R-:W-:-:S02]  /*3fb0*/  IMAD.U32 R65, R65, 0x10000, RZ ;  /* 0x0001000041417824 */ /* 0x000fc400078e00ff */
[-C--:B------:R-:W-:Y:S01]  /*3fc0*/  FMUL.FTZ R75, R75, R102.reuse ;  /* 0x000000664b4b7220 */ /* 0x080fe20000410000 */
[C---:B------:R-:W-:Y:S01]  /*3fd0*/  FFMA.FTZ R66, R13.reuse, R102, -R66 ;  /* 0x000000660d427223 */ /* 0x040fe20000010842 */
[C---:B------:R-:W-:Y:S02]  /*3fe0*/  LOP3.LUT R102, R14.reuse, 0xffff0000, RZ, 0xc0, !PT ;  /* 0xffff00000e667812 */ /* 0x040fe400078ec0ff */
        /* <DEDUP_REMOVED lines=14> */
[----:B------:R-:W-:Y:S01]  /*40d0*/  FFMA.FTZ R15, R102, R67, -R15 ;  /* 0x00000043660f7223 */ /* 0x000fe2000001080f */
[----:B------:R-:W-:Y:S01]  /*40e0*/  LOP3.LUT R67, R12, 0xffff0000, RZ, 0xc0, !PT ;  /* 0xffff00000c437812 */ /* 0x000fe200078ec0ff */
[----:B------:R-:W-:Y:S01]  /*40f0*/  FFMA.FTZ R74, R102, R73, R74 ;  /* 0x00000049664a7223 */ /* 0x000fe2000001004a */
[----:B------:R-:W-:-:S03]  /*4100*/  IMAD.U32 R12, R12, 0x10000, RZ ;  /* 0x000100000c0c7824 */ /* 0x000fc600078e00ff */
[C---:B------:R-:W-:Y:S01]  /*4110*/  FMUL.FTZ R73, R67.reuse, R65 ;  /* 0x0000004143497220 */ /* 0x040fe20000410000 */
[-C--:B------:R-:W-:Y:S01]  /*4120*/  FMUL.FTZ R102, R67, R64.reuse ;  /* 0x0000004043667220 */ /* 0x080fe20000410000 */
[----:B------:R-:W-:Y:S02]  /*4130*/  F2FP.BF16.F32.PACK_AB R15, R74, R15 ;  /* 0x0000000f4a0f723e */ /* 0x000fe400000010ff */
[C---:B------:R-:W-:Y:S01]  /*4140*/  FFMA.FTZ R73, R12.reuse, R64, -R73 ;  /* 0x000000400c497223 */ /* 0x040fe20000010849 */
[----:B------:R-:W-:-:S05]  /*4150*/  FFMA.FTZ R102, R12, R65, R102 ;  /* 0x000000410c667223 */ /* 0x000fca0000010066 */
[----:B------:R-:W-:-:S07]  /*4160*/  F2FP.BF16.F32.PACK_AB R12, R102, R73 ;  /* 0x00000049660c723e */ /* 0x000fce00000010ff */
.L_x_1572:
[----:B------:R-:W-:Y:S05]  /*4170*/  BSYNC B3 ;  /* 0x0000000000037941 */ /* 0x000fea0003800000 */
.L_x_1571:
[----:B---3--:R-:W-:-:S04]  /*4180*/  LEA R64, P0, R18, R11, 0x1 ;  /* 0x0000000b12407211 */ /* 0x008fc800078008ff */
[----:B--2---:R-:W-:-:S05]  /*4190*/  LEA.HI.X R65, R18, R72, R19, 0x1, P0 ;  /* 0x0000004812417211 */ /* 0x004fca00000f0c13 */
[----:B0-----:R4:W-:Y:S04]  /*41a0*/  ST.E.128 desc[UR60][R64.64], R12 ;  /* 0x0000000c40007985 */ /* 0x0019e8000c101d3c */
.L_x_1570:
[----:B------:R-:W-:Y:S05]  /*41b0*/  BSYNC B2 ;  /* 0x0000000000027941 */ /* 0x000fea0003800000 */
.L_x_1569:
[----:B------:R-:W-:Y:S01]  /*41c0*/  ISETP.NE.AND P0, PT, R71, RZ, PT ;  /* 0x000000ff4700720c */ /* 0x000fe20003f05270 */
[----:B------:R-:W-:-:S12]  /*41d0*/  BSSY B2, `(.L_x_1573) ;  /* 0x0000037000027945 */ /* 0x000fd80003800000 */
[----:B------:R-:W-:Y:S05]  /*41e0*/  @!P0 BRA `(.L_x_1574) ;  /* 0x0000000000d48947 */ /* 0x000fea0003800000 */
[----:B----4-:R-:W4:Y:S01]  /*41f0*/  LDL R12, [R1+0x30] ;  /* 0x00003000010c7983 */ /* 0x010f220000100800 */
[----:B------:R-:W-:Y:S01]  /*4200*/  BSSY B3, `(.L_x_1575) ;  /* 0x0000030000037945 */ /* 0x000fe20003800000 */
[----:B----4-:R-:W-:Y:S02]  /*4210*/  ISETP.GE.AND P0, PT, R12, R101, PT ;  /* 0x000000650c00720c */ /* 0x010fe40003f06270 */
[----:B------:R4:W0:Y:S11]  /*4220*/  LDS.128 R12, [R90+0x22400] ;  /* 0x022400005a0c7984 */ /* 0x0008360000000c00 */
        /* <DEDUP_REMOVED lines=8> */
[----:B------:R-:W-:Y:S02]  /*42b0*/  LOP3.LUT R62, R61, 0xffff0000, RZ, 0xc0, !PT ;  /* 0xffff00003d3e7812 */ /* 0x000fe400078ec0ff */
[C---:B------:R-:W-:Y:S01]  /*42c0*/  LOP3.LUT R66, R60.reuse, 0xffff0000, RZ, 0xc0, !PT ;  /* 0xffff00003c427812 */ /* 0x040fe200078ec0ff */
[----:B------:R-:W-:Y:S01]  /*42d0*/  IMAD.U32 R60, R60, 0x10000, RZ ;  /* 0x000100003c3c7824 */ /* 0x000fe200078e00ff */
[----:B------:R-:W-:Y:S01]  /*42e0*/  SHF.R.U32.HI R63, RZ, 0x10, R63 ;  /* 0x00000010ff3f7819 */ /* 0x000fe2000001163f */
[C---:B------:R-:W-:Y:S01]  /*42f0*/  FMUL.FTZ R74, R67.reuse, R62 ;  /* 0x0000003e434a7220 */ /* 0x040fe20000410000 */
        /* <DEDUP_REMOVED lines=23> */
[----:B------:R-:W-:Y:S01]  /*4470*/  IMAD.U32 R66, R61, 0x10000, RZ ;  /* 0x000100003d427824 */ /* 0x000fe200078e00ff */
[C---:B------:R-:W-:Y:S01]  /*4480*/  LOP3.LUT R61, R12.reuse, 0xffff0000, RZ, 0xc0, !PT ;  /* 0xffff00000c3d7812 */ /* 0x040fe200078ec0ff */
[----:B------:R-:W-:Y:S02]  /*4490*/  IMAD.U32 R63, R12, 0x10000, RZ ;  /* 0x000100000c3f7824 */ /* 0x000fe400078e00ff */
[----:B------:R-:W-:Y:S02]  /*44a0*/  F2FP.BF16.F32.PACK_AB R15, R15, R64 ;  /* 0x000000400f0f723e */ /* 0x000fe400000010ff */
[C---:B------:R-:W-:Y:S01]  /*44b0*/  FMUL.FTZ R12, R61.reuse, R66 ;  /* 0x000000423d0c7220 */ /* 0x040fe20000410000 */
[----:B------:R-:W-:-:S03]  /*44c0*/  FMUL.FTZ R61, R61, R60 ;  /* 0x0000003c3d3d7220 */ /* 0x000fc60000410000 */
[C---:B------:R-:W-:Y:S01]  /*44d0*/  FFMA.FTZ R12, R63.reuse, R60, -R12 ;  /* 0x0000003c3f0c7223 */ /* 0x040fe2000001080c */
[----:B------:R-:W-:-:S05]  /*44e0*/  FFMA.FTZ R61, R63, R66, R61 ;  /* 0x000000423f3d7223 */ /* 0x000fca000001003d */
[----:B------:R-:W-:-:S07]  /*44f0*/  F2FP.BF16.F32.PACK_AB R12, R61, R12 ;  /* 0x0000000c3d0c723e */ /* 0x000fce00000010ff */
.L_x_1576:
[----:B------:R-:W-:Y:S05]  /*4500*/  BSYNC B3 ;  /* 0x0000000000037941 */ /* 0x000fea0003800000 */
.L_x_1575:
[----:B---3--:R-:W-:-:S04]  /*4510*/  LEA R60, P0, R201, R11, 0x1 ;  /* 0x0000000bc93c7211 */ /* 0x008fc800078008ff */
[----:B--2---:R-:W-:-:S05]  /*4520*/  LEA.HI.X R61, R201, R72, R224, 0x1, P0 ;  /* 0x00000048c93d7211 */ /* 0x004fca00000f0ce0 */
[----:B0-----:R0:W-:Y:S04]  /*4530*/  ST.E.128 desc[UR60][R60.64], R12 ;  /* 0x0000000c3c007985 */ /* 0x0011e8000c101d3c */
.L_x_1574:
[----:B------:R-:W-:Y:S05]  /*4540*/  BSYNC B2 ;  /* 0x0000000000027941 */ /* 0x000fea0003800000 */
.L_x_1573:
[----:B------:R-:W-:Y:S01]  /*4550*/  ISETP.NE.AND P0, PT, R76, RZ, PT ;  /* 0x000000ff4c00720c */ /* 0x000fe20003f05270 */
[----:B------:R-:W-:-:S12]  /*4560*/  BSSY B2, `(.L_x_1577) ;  /* 0x0000039000027945 */ /* 0x000fd80003800000 */
[----:B------:R-:W-:Y:S05]  /*4570*/  @!P0 BRA `(.L_x_1578) ;  /* 0x0000000000dc8947 */ /* 0x000fea0003800000 */
[----:B0---4-:R-:W4:Y:S01]  /*4580*/  LDL R12, [R1+0x34] ;  /* 0x00003400010c7983 */ /* 0x011f220000100800 */
[----:B------:R-:W-:Y:S01]  /*4590*/  BSSY B3, `(.L_x_1579) ;  /* 0x0000031000037945 */ /* 0x000fe20003800000 */
[----:B----4-:R-:W-:Y:S02]  /*45a0*/  ISETP.GE.AND P0, PT, R12, R101, PT ;  /* 0x000000650c00720c */ /* 0x010fe40003f06270 */
[----:B------:R0:W4:Y:S11]  /*45b0*/  LDS.128 R12, [R90+0x24400] ;  /* 0x024400005a0c7984 */ /* 0x0001360000000c00 */
[----:B0-----:R-:W-:Y:S05]  /*45c0*/  @P0 BRA `(.L_x_1580) ;  /* 0x0000000000b40947 */ /* 0x001fea0003800000 */
[--C-:B------:R-:W-:Y:S02]  /*45d0*/  SHF.R.U64 R56, R56, 0x10, R57.reuse ;  /* 0x0000001038387819 */ /* 0x100fe40000001239 */
[----:B------:R-:W-:Y:S02]  /*45e0*/  SHF.R.U32.HI R60, RZ, 0x10, R57 ;  /* 0x00000010ff3c7819 */ /* 0x000fe40000011639 */
[--C-:B------:R-:W-:Y:S02]  /*45f0*/  SHF.R.U64 R57, R58, 0x10, R59.reuse ;  /* 0x000000103a397819 */ /* 0x100fe4000000123b */
[----:B------:R-:W-:Y:S02]  /*4600*/  SHF.R.U32.HI R61, RZ, 0x10, R59 ;  /* 0x00000010ff3d7819 */ /* 0x000fe4000001163b */
[----:B------:R-:W-:Y:S01]  /*4610*/  PRMT R59, R127, 0x5410, R57 ;  /* 0x000054107f3b7816 */ /* 0x000fe20000000039 */
[----:B----4-:R-:W-:Y:S01]  /*4620*/  IMAD.U32 R57, R13, 0x10000, RZ ;  /* 0x000100000d397824 */ /* 0x010fe200078e00ff */
[----:B------:R-:W-:-:S02]  /*4630*/  PRMT R56, R108, 0x5432, R56 ;  /* 0x000054326c387816 */ /* 0x000fc40000000038 */
[----:B------:R-:W-:Y:S02]  /*4640*/  LOP3.LUT R63, R13, 0xffff0000, RZ, 0xc0, !PT ;  /* 0xffff00000d3f7812 */ /* 0x000fe400078ec0ff */
[----:B------:R-:W-:Y:S02]  /*4650*/  LOP3.LUT R62, R59, 0xffff0000, RZ, 0xc0, !PT ;  /* 0xffff00003b3e7812 */ /* 0x000fe400078ec0ff */
[C---:B------:R-:W-:Y:S01]  /*4660*/  LOP3.LUT R58, R56.reuse, 0xffff0000, RZ, 0xc0, !PT ;  /* 0xffff0000383a7812 */ /* 0x040fe200078ec0ff */
[----:B------:R-:W-:Y:S02]  /*4670*/  IMAD.U32 R56, R56, 0x10000, RZ ;  /* 0x0001000038387824 */ /* 0x000fe400078e00ff */
[C---:B------:R-:W-:Y:S02]  /*4680*/  FMUL.FTZ R64, R63.reuse, R62 ;  /* 0x0000003e3f407220 */ /* 0x040fe40000410000 */
[-C--:B------:R-:W-:Y:S02]  /*4690*/  FMUL.FTZ R13, R63, R58.reuse ;  /* 0x0000003a3f0d7220 */ /* 0x080fe40000410000 */
[----:B------:R-:W-:-:S02]  /*46a0*/  FFMA.FTZ R58, R57, R58, -R64 ;  /* 0x0000003a393a7223 */ /* 0x000fc40000010840 */
[----:B------:R-:W-:Y:S01]  /*46b0*/  FFMA.FTZ R57, R57, R62, R13 ;  /* 0x0000003e39397223 */ /* 0x000fe2000001000d */
[----:B------:R-:W-:Y:S02]  /*46c0*/  PRMT R13, R106, 0x5432, R60 ;  /* 0x000054326a0d7816 */ /* 0x000fe4000000003c */
[----:B------:R-:W-:Y:S02]  /*46d0*/  PRMT R60, R128, 0x5410, R61 ;  /* 0x00005410803c7816 */ /* 0x000fe4000000003d */
[----:B------:R-:W-:Y:S01]  /*46e0*/  LOP3.LUT R62, R14, 0xffff0000, RZ, 0xc0, !PT ;  /* 0xffff00000e3e7812 */ /* 0x000fe200078ec0ff */
[C---:B------:R-:W-:Y:S01]  /*46f0*/  IMAD.U32 R63, R13.reuse, 0x10000, RZ ;  /* 0x000100000d3f7824 */ /* 0x040fe200078e00ff */
[----:B------:R-:W-:Y:S01]  /*4700*/  LOP3.LUT R13, R13, 0xffff0000, RZ, 0xc0, !PT ;  /* 0xffff00000d0d7812 */ /* 0x000fe200078ec0ff */
[----:B------:R-:W-:Y:S01]  /*4710*/  IMAD.U32 R61, R60, 0x10000, RZ ;  /* 0x000100003c3d7824 */ /* 0x000fe200078e00ff */
[----:B------:R-:W-:Y:S01]  /*4720*/  F2FP.BF16.F32.PACK_AB R57, R57, R58 ;  /* 0x0000003a3939723e */ /* 0x000fe200000010ff */
[----:B------:R-:W-:-:S02]  /*4730*/  IMAD.U32 R14, R14, 0x10000, RZ ;  /* 0x000100000e0e7824 */ /* 0x000fc400078e00ff */
[C---:B------:R-:W-:Y:S01]  /*4740*/  FMUL.FTZ R65, R62.reuse, R61 ;  /* 0x0000003d3e417220 */ /* 0x040fe20000410000 */
[----:B------:R-:W-:-:S03]  /*4750*/  FMUL.FTZ R62, R62, R63 ;  /* 0x0000003f3e3e7220 */ /* 0x000fc60000410000 */
[C---:B------:R-:W-:Y:S01]  /*4760*/  FFMA.FTZ R65, R14.reuse, R63, -R65 ;  /* 0x0000003f0e417223 */ /* 0x040fe20000010841 */
[----:B------:R-:W-:Y:S01]  /*4770*/  FFMA.FTZ R62, R14, R61, R62 ;  /* 0x0000003d0e3e7223 */ /* 0x000fe2000001003e */
[----:B------:R-:W-:Y:S01]  /*4780*/  LOP3.LUT R61, R60, 0xffff0000, RZ, 0xc0, !PT ;  /* 0xffff00003c3d7812 */ /* 0x000fe200078ec0ff */
[C---:B------:R-:W-:Y:S01]  /*4790*/  IMAD.U32 R60, R15.reuse, 0x10000, RZ ;  /* 0x000100000f3c7824 */ /* 0x040fe200078e00ff */
[----:B------:R-:W-:-:S05]  /*47a0*/  LOP3.LUT R14, R15, 0xffff0000, RZ, 0xc0, !PT ;  /* 0xffff00000f0e7812 */ /* 0x000fca00078ec0ff */
[C---:B------:R-:W-:Y:S01]  /*47b0*/  FMUL.FTZ R15, R14.reuse, R61 ;  /* 0x0000003d0e0f7220 */ /* 0x040fe20000410000 */
[----:B------:R-:W-:-:S03]  /*47c0*/  FMUL.FTZ R14, R14, R13 ;  /* 0x0000000d0e0e7220 */ /* 0x000fc60000410000 */
[C---:B------:R-:W-:Y:S01]  /*47d0*/  FFMA.FTZ R15, R60.reuse, R13, -R15 ;  /* 0x0000000d3c0f7223 */ /* 0x040fe2000001080f */
[----:B------:R-:W-:Y:S01]  /*47e0*/  FFMA.FTZ R14, R60, R61, R14 ;  /* 0x0000003d3c0e7223 */ /* 0x000fe2000001000e */
[C---:B------:R-:W-:Y:S01]  /*47f0*/  LOP3.LUT R13, R12.reuse, 0xffff0000, RZ, 0xc0, !PT ;  /* 0xffff00000c0d7812 */ /* 0x040fe200078ec0ff */
[----:B------:R-:W-:Y:S02]  /*4800*/  IMAD.U32 R60, R59, 0x10000, RZ ;  /* 0x000100003b3c7824 */ /* 0x000fe400078e00ff */
[----:B------:R-:W-:Y:S01]  /*4810*/  IMAD.U32 R59, R12, 0x10000, RZ ;  /* 0x000100000c3b7824 */ /* 0x000fe200078e00ff */
[----:B------:R-:W-:Y:S01]  /*4820*/  F2FP.BF16.F32.PACK_AB R15, R14, R15 ;  /* 0x0000000f0e0f723e */ /* 0x000fe200000010ff */
[C---:B------:R-:W-:Y:S01]  /*4830*/  FMUL.FTZ R12, R13.reuse, R60 ;  /* 0x0000003c0d0c7220 */ /* 0x040fe20000410000 */
[-C--:B------:R-:W-:Y:S01]  /*4840*/  FMUL.FTZ R13, R13, R56.reuse ;  /* 0x000000380d0d7220 */ /* 0x080fe20000410000 */
[----:B------:R-:W-:Y:S02]  /*4850*/  F2FP.BF16.F32.PACK_AB R14, R62, R65 ;  /* 0x000000413e0e723e */ /* 0x000fe400000010ff */
[C---:B------:R-:W-:Y:S01]  /*4860*/  FFMA.FTZ R12, R59.reuse, R56, -R12 ;  /* 0x000000383b0c7223 */ /* 0x040fe2000001080c */
[----:B------:R-:W-:-:S05]  /*4870*/  FFMA.FTZ R13, R59, R60, R13 ;  /* 0x0000003c3b0d7223 */ /* 0x000fca000001000d */
[----:B------:R-:W-:Y:S01]  /*4880*/  F2FP.BF16.F32.PACK_AB R12, R13, R12 ;  /* 0x0000000c0d0c723e */ /* 0x000fe200000010ff */
[----:B------:R-:W-:-:S07]  /*4890*/  IMAD.MOV.U32 R13, RZ, RZ, R57 ;  /* 0x000000ffff0d7224 */ /* 0x000fce00078e0039 */
.L_x_1580:
[----:B------:R-:W-:Y:S05]  /*48a0*/  BSYNC B3 ;  /* 0x0000000000037941 */ /* 0x000fea0003800000 */
.L_x_1579:
[----:B------:R-:W2:Y:S01]  /*48b0*/  LDL R58, [R1+0x4] ;  /* 0x00000400013a7983 */ /* 0x000ea20000100800 */
[----:B---3--:R-:W-:-:S04]  /*48c0*/  LEA R56, P0, R22, R11, 0x1 ;  /* 0x0000000b16387211 */ /* 0x008fc800078008ff */
[----:B--2---:R-:W-:-:S05]  /*48d0*/  LEA.HI.X R57, R22, R72, R58, 0x1, P0 ;  /* 0x0000004816397211 */ /* 0x004fca00000f0c3a */
[----:B----4-:R0:W-:Y:S04]  /*48e0*/  ST.E.128 desc[UR60][R56.64], R12 ;  /* 0x0000000c38007985 */ /* 0x0101e8000c101d3c */
.L_x_1578:
[----:B------:R-:W-:Y:S05]  /*48f0*/  BSYNC B2 ;  /* 0x0000000000027941 */ /* 0x000fea0003800000 */
.L_x_1577:
[----:B------:R-:W-:-:S13]  /*4900*/  ISETP.NE.AND P0, PT, R77, RZ, PT ;  /* 0x000000ff4d00720c */ /* 0x000fda0003f05270 */
[----:B------:R-:W-:Y:S05]  /*4910*/  @!P0 BRA `(.L_x_1568) ;  /* 0x0000000000dc8947 */ /* 0x000fea0003800000 */
[----:B------:R-:W5:Y:S04]  /*4920*/  LDL R59, [R1+0x48] ;  /* 0x00004800013b7983 */ /* 0x000f680000100800 */
[----:B------:R-:W2:Y:S01]  /*4930*/  LDL R58, [R1] ;  /* 0x00000000013a7983 */ /* 0x000ea20000100800 */
[----:B0--3--:R-:W-:Y:S01]  /*4940*/  LEA R56, P0, R23, R11, 0x1 ;  /* 0x0000000b17387211 */ /* 0x009fe200078008ff */
[----:B------:R-:W-:Y:S02]  /*4950*/  BSSY B2, `(.L_x_1581) ;  /* 0x0000032000027945 */ /* 0x000fe40003800000 */
[----:B----4-:R0:W3:Y:S01]  /*4960*/  LDS.128 R12, [R90+0x26400] ;  /* 0x026400005a0c7984 */ /* 0x0100e20000000c00 */
[----:B-----5:R-:W-:Y:S02]  /*4970*/  ISETP.GE.AND P6, PT, R59, R101, PT ;  /* 0x000000653b00720c */ /* 0x020fe40003fc6270 */
[----:B--2---:R-:W-:-:S11]  /*4980*/  LEA.HI.X R57, R23, R72, R58, 0x1, P0 ;  /* 0x0000004817397211 */ /* 0x004fd600000f0c3a */
[----:B0--3--:R-:W-:Y:S05]  /*4990*/  @P6 BRA `(.L_x_1582) ;  /* 0x0000000000b46947 */ /* 0x009fea0003800000 */
[----:B------:R-:W-:Y:S01]  /*49a0*/  SHF.R.U64 R58, R52, 0x10, R53 ;  /* 0x00000010343a7819 */ /* 0x000fe20000001235 */
[----:B------:R-:W-:Y:S01]  /*49b0*/  IMAD.U32 R11, R13, 0x10000, RZ ;  /* 0x000100000d0b7824 */ /* 0x000fe200078e00ff */
[--C-:B------:R-:W-:Y:S02]  /*49c0*/  SHF.R.U64 R52, R54, 0x10, R55.reuse ;  /* 0x0000001036347819 */ /* 0x100fe40000001237 */
[----:B------:R-:W-:Y:S02]  /*49d0*/  PRMT R123, R123, 0x5410, R58 ;  /* 0x000054107b7b7816 */ /* 0x000fe4000000003a */
[----:B------:R-:W-:Y:S02]  /*49e0*/  PRMT R125, R125, 0x5410, R52 ;  /* 0x000054107d7d7816 */ /* 0x000fe40000000034 */
[----:B------:R-:W-:Y:S02]  /*49f0*/  LOP3.LUT R59, R13, 0xffff0000, RZ, 0xc0, !PT ;  /* 0xffff00000d3b7812 */ /* 0x000fe400078ec0ff */
[C---:B------:R-:W-:Y:S01]  /*4a00*/  LOP3.LUT R54, R125.reuse, 0xffff0000, RZ, 0xc0, !PT ;  /* 0xffff00007d367812 */ /* 0x040fe200078ec0ff */
[----:B------:R-:W-:Y:S01]  /*4a10*/  IMAD.U32 R125, R125, 0x10000, RZ ;  /* 0x000100007d7d7824 */ /* 0x000fe200078e00ff */
[C---:B------:R-:W-:Y:S01]  /*4a20*/  LOP3.LUT R52, R123.reuse, 0xffff0000, RZ, 0xc0, !PT ;  /* 0xffff00007b347812 */ /* 0x040fe200078ec0ff */
[----:B------:R-:W-:Y:S01]  /*4a30*/  IMAD.U32 R123, R123, 0x10000, RZ ;  /* 0x000100007b7b7824 */ /* 0x000fe200078e00ff */
[----:B------:R-:W-:Y:S01]  /*4a40*/  SHF.R.U32.HI R55, RZ, 0x10, R55 ;  /* 0x00000010ff377819 */ /* 0x000fe20000011637 */
[C---:B------:R-:W-:Y:S01]  /*4a50*/  FMUL.FTZ R58, R59.reuse, R54 ;  /* 0x000000363b3a7220 */ /* 0x040fe20000410000 */
[----:B------:R-:W-:Y:S01]  /*4a60*/  SHF.R.U32.HI R53, RZ, 0x10, R53 ;  /* 0x00000010ff357819 */ /* 0x000fe20000011635 */
[-C--:B------:R-:W-:Y:S01]  /*4a70*/  FMUL.FTZ R59, R59, R52.reuse ;  /* 0x000000343b3b7220 */ /* 0x080fe20000410000 */
[----:B------:R-:W-:Y:S01]  /*4a80*/  PRMT R126, R126, 0x5410, R55 ;  /* 0x000054107e7e7816 */ /* 0x000fe20000000037 */
[C---:B------:R-:W-:Y:S01]  /*4a90*/  FFMA.FTZ R52, R11.reuse, R52, -R58 ;  /* 0x000000340b347223 */ /* 0x040fe2000001083a */
[----:B------:R-:W-:Y:S01]  /*4aa0*/  PRMT R124, R124, 0x5410, R53 ;  /* 0x000054107c7c7816 */ /* 0x000fe20000000035 */
[----:B------:R-:W-:Y:S01]  /*4ab0*/  FFMA.FTZ R11, R11, R54, R59 ;  /* 0x000000360b0b7223 */ /* 0x000fe2000001003b */
[----:B------:R-:W-:Y:S01]  /*4ac0*/  LOP3.LUT R54, R14, 0xffff0000, RZ, 0xc0, !PT ;  /* 0xffff00000e367812 */ /* 0x000fe200078ec0ff */
[----:B------:R-:W-:-:S02]  /*4ad0*/  IMAD.U32 R53, R126, 0x10000, RZ ;  /* 0x000100007e357824 */ /* 0x000fc400078e00ff */
[C---:B------:R-:W-:Y:S01]  /*4ae0*/  IMAD.U32 R13, R124.reuse, 0x10000, RZ ;  /* 0x000100007c0d7824 */ /* 0x040fe200078e00ff */
[----:B------:R-:W-:Y:S01]  /*4af0*/  LOP3.LUT R124, R124, 0xffff0000, RZ, 0xc0, !PT ;  /* 0xffff00007c7c7812 */ /* 0x000fe200078ec0ff */
[----:B------:R-:W-:Y:S02]  /*4b00*/  IMAD.U32 R14, R14, 0x10000, RZ ;  /* 0x000100000e0e7824 */ /* 0x000fe400078e00ff */
[C---:B------:R-:W-:Y:S01]  /*4b10*/  FMUL.FTZ R55, R54.reuse, R53 ;  /* 0x0000003536377220 */ /* 0x040fe20000410000 */
[-C--:B------:R-:W-:Y:S01]  /*4b20*/  FMUL.FTZ R54, R54, R13.reuse ;  /* 0x0000000d36367220 */ /* 0x080fe20000410000 */
[----:B------:R-:W-:Y:S02]  /*4b30*/  F2FP.BF16.F32.PACK_AB R11, R11, R52 ;  /* 0x000000340b0b723e */ /* 0x000fe400000010ff */
[C---:B------:R-:W-:Y:S01]  /*4b40*/  FFMA.FTZ R13, R14.reuse, R13, -R55 ;  /* 0x0000000d0e0d7223 */ /* 0x040fe20000010837 */
[----:B------:R-:W-:Y:S01]  /*4b50*/  FFMA.FTZ R14, R14, R53, R54 ;  /* 0x000000350e0e7223 */ /* 0x000fe20000010036 */
[----:B------:R-:W-:Y:S01]  /*4b60*/  LOP3.LUT R54, R126, 0xffff0000, RZ, 0xc0, !PT ;  /* 0xffff00007e367812 */ /* 0x000fe200078ec0ff */
[C---:B------:R-:W-:Y:S01]  /*4b70*/  IMAD.U32 R53, R15.reuse, 0x10000, RZ ;  /* 0x000100000f357824 */ /* 0x040fe200078e00ff */
[----:B------:R-:W-:-:S02]  /*4b80*/  LOP3.LUT R55, R15, 0xffff0000, RZ, 0xc0, !PT ;  /* 0xffff00000f377812 */ /* 0x000fc400078ec0ff */
[----:B------:R-:W-:Y:S01]  /*4b90*/  F2FP.BF16.F32.PACK_AB R14, R14, R13 ;  /* 0x0000000d0e0e723e */ /* 0x000fe200000010ff */
[----:B------:R-:W-:Y:S02]  /*4ba0*/  IMAD.MOV.U32 R13, RZ, RZ, R11 ;  /* 0x000000ffff0d7224 */ /* 0x000fe400078e000b */
        /* <DEDUP_REMOVED lines=11> */
[----:B------:R-:W-:-:S07]  /*4c60*/  F2FP.BF16.F32.PACK_AB R12, R58, R55 ;  /* 0x000000373a0c723e */ /* 0x000fce00000010ff */
.L_x_1582:
[----:B------:R-:W-:Y:S05]  /*4c70*/  BSYNC B2 ;  /* 0x0000000000027941 */ /* 0x000fea0003800000 */
.L_x_1581:
[----:B------:R0:W-:Y:S02]  /*4c80*/  ST.E.128 desc[UR60][R56.64], R12 ;  /* 0x0000000c38007985 */ /* 0x0001e4000c101d3c */
.L_x_1568:
[----:B------:R-:W-:Y:S05]  /*4c90*/  BSYNC B1 ;  /* 0x0000000000017941 */ /* 0x000fea0003800000 */
.L_x_1567:
[----:B------:R-:W-:-:S03]  /*4ca0*/  UMOV UR4, 0xffffffff ;  /* 0xffffffff00047882 */ /* 0x000fc60000000000 */
[----:B------:R-:W-:Y:S05]  /*4cb0*/  BRA.DIV UR4, `(.L_x_1583) ;  /* 0x00000282048c7947 */ /* 0x000fea000b800000 */
[----:B-1----:R-:W1:Y:S04]  /*4cc0*/  SHFL.IDX PT, R105, R105, 0x1, 0x181f ;  /* 0x00381f0069697f89 */ /* 0x002e6800000e0000 */
[----:B------:R-:W0:Y:S02]  /*4cd0*/  SHFL.IDX PT, R104, R104, 0x1, 0x181f ;  /* 0x00381f0068687f89 */ /* 0x000e2400000e0000 */
.L_x_2004:
[----:B------:R-:W-:Y:S05]  /*4ce0*/  @P4 BRA `(.L_x_1584) ;  /* 0x0000003c00744947 */ /* 0x000fea0003800000 */
[----:B------:R-:W-:Y:S01]  /*4cf0*/  ISETP.NE.AND P0, PT, R29, RZ, PT ;  /* 0x000000ff1d00720c */ /* 0x000fe20003f05270 */
[----:B------:R-:W-:-:S12]  /*4d00*/  BSSY B1, `(.L_x_1585) ;  /* 0x0000037000017945 */ /* 0x000fd80003800000 */
[----:B------:R-:W-:Y:S05]  /*4d10*/  @!P0 BRA `(.L_x_1586) ;  /* 0x0000000000d48947 */ /* 0x000fea0003800000 */
[----:B0---4-:R0:W4:Y:S01]  /*4d20*/  LDS.128 R12, [R90+0x21400] ;  /* 0x021400005a0c7984 */ /* 0x0111220000000c00 */
[----:B------:R-:W-:Y:S01]  /*4d30*/  ISETP.GE.AND P4, PT, R204, R101, PT ;  /* 0x00000065cc00720c */ /* 0x000fe20003f86270 */
[----:B------:R-:W-:Y:S01]  /*4d40*/  BSSY B2, `(.L_x_1587) ;  /* 0x0000031000027945 */ /* 0x000fe20003800000 */
[----:B------:R-:W-:-:S04]  /*4d50*/  LEA R52, P0, R18, R104, 0x1 ;  /* 0x0000006812347211 */ /* 0x000fc800078008ff */
[----:B-1----:R-:W-:-:S07]  /*4d60*/  LEA.HI.X R53, R18, R105, R19, 0x1, P0 ;  /* 0x0000006912357211 */ /* 0x002fce00000f0c13 */
[----:B0-----:R-:W-:Y:S05]  /*4d70*/  @P4 BRA `(.L_x_1588) ;  /* 0x0000000000b44947 */ /* 0x001fea0003800000 */
[--C-:B------:R-:W-:Y:S01]  /*4d80*/  SHF.R.U64 R55, R48, 0x10, R49.reuse ;  /* 0x0000001030377819 */ /* 0x100fe20000001231 */
[----:B----4-:R-:W-:Y:S01]  /*4d90*/  IMAD.U32 R48, R14, 0x10000, RZ ;  /* 0x000100000e307824 */ /* 0x010fe200078e00ff */
[----:B------:R-:W-:Y:S02]  /*4da0*/  SHF.R.U32.HI R56, RZ, 0x10, R49 ;  /* 0x00000010ff387819 */ /* 0x000fe40000011631 */
[----:B------:R-:W-:Y:S02]  /*4db0*/  SHF.R.U64 R49, R50, 0x10, R51 ;  /* 0x0000001032317819 */ /* 0x000fe40000001233 */
[----:B------:R-:W-:Y:S02]  /*4dc0*/  PRMT R120, R120, 0x5410, R55 ;  /* 0x0000541078787816 */ /* 0x000fe40000000037 */
[----:B------:R-:W-:Y:S02]  /*4dd0*/  PRMT R122, R122, 0x5410, R49 ;  /* 0x000054107a7a7816 */ /* 0x000fe40000000031 */
[----:B------:R-:W-:-:S02]  /*4de0*/  SHF.R.U32.HI R50, RZ, 0x10, R51 ;  /* 0x00000010ff327819 */ /* 0x000fc40000011633 */
[----:B------:R-:W-:Y:S02]  /*4df0*/  LOP3.LUT R49, R13, 0xffff0000, RZ, 0xc0, !PT ;  /* 0xffff00000d317812 */ /* 0x000fe400078ec0ff */
[C---:B------:R-:W-:Y:S01]  /*4e00*/  LOP3.LUT R54, R122.reuse, 0xffff0000, RZ, 0xc0, !PT ;  /* 0xffff00007a367812 */ /* 0x040fe200078ec0ff */
[----:B------:R-:W-:Y:S01]  /*4e10*/  IMAD.U32 R122, R122, 0x10000, RZ ;  /* 0x000100007a7a7824 */ /* 0x000fe200078e00ff */
[C---:B------:R-:W-:Y:S01]  /*4e20*/  LOP3.LUT R51, R120.reuse, 0xffff0000, RZ, 0xc0, !PT ;  /* 0xffff000078337812 */ /* 0x040fe200078ec0ff */
[----:B------:R-:W-:Y:S01]  /*4e30*/  IMAD.U32 R120, R120, 0x10000, RZ ;  /* 0x0001000078787824 */ /* 0x000fe200078e00ff */
[----:B------:R-:W-:Y:S01]  /*4e40*/  PRMT R121, R121, 0x5410, R50 ;  /* 0x0000541079797816 */ /* 0x000fe20000000032 */
[----:B------:R-:W-:Y:S01]  /*4e50*/  IMAD.U32 R50, R13, 0x10000, RZ ;  /* 0x000100000d327824 */ /* 0x000fe200078e00ff */
[----:B------:R-:W-:Y:S01]  /*4e60*/  PRMT R119, R119, 0x5410, R56 ;  /* 0x0000541077777816 */ /* 0x000fe20000000038 */
[C---:B------:R-:W-:Y:S01]  /*4e70*/  FMUL.FTZ R55, R49.reuse, R54 ;  /* 0x0000003631377220 */ /* 0x040fe20000410000 */
[----:B------:R-:W-:Y:S01]  /*4e80*/  FMUL.FTZ R57, R49, R51 ;  /* 0x0000003331397220 */ /* 0x000fe20000410000 */
[----:B------:R-:W-:Y:S01]  /*4e90*/  LOP3.LUT R14, R14, 0xffff0000, RZ, 0xc0, !PT ;  /* 0xffff00000e0e7812 */ /* 0x000fe200078ec0ff */
[----:B------:R-:W-:-:S02]  /*4ea0*/  IMAD.U32 R13, R121, 0x10000, RZ ;  /* 0x00010000790d7824 */ /* 0x000fc400078e00ff */
[C---:B------:R-:W-:Y:S01]  /*4eb0*/  FFMA.FTZ R49, R50.reuse, R51, -R55 ;  /* 0x0000003332317223 */ /* 0x040fe20000010837 */
[----:B------:R-:W-:Y:S02]  /*4ec0*/  IMAD.U32 R55, R119, 0x10000, RZ ;  /* 0x0001000077377824 */ /* 0x000fe400078e00ff */
[----:B------:R-:W-:Y:S01]  /*4ed0*/  FFMA.FTZ R50, R50, R54, R57 ;  /* 0x0000003632327223 */ /* 0x000fe20000010039 */
[C---:B------:R-:W-:Y:S01]  /*4ee0*/  FMUL.FTZ R57, R14.reuse, R13 ;  /* 0x0000000d0e397220 */ /* 0x040fe20000410000 */
[----:B---3--:R-:W-:Y:S01]  /*4ef0*/  LOP3.LUT R11, R15, 0xffff0000, RZ, 0xc0, !PT ;  /* 0xffff00000f0b7812 */ /* 0x008fe200078ec0ff */
[----:B------:R-:W-:Y:S01]  /*4f00*/  FMUL.FTZ R59, R14, R55 ;  /* 0x000000370e3b7220 */ /* 0x000fe20000410000 */
[----:B------:R-:W-:Y:S01]  /*4f10*/  LOP3.LUT R56, R121, 0xffff0000, RZ, 0xc0, !PT ;  /* 0xffff000079387812 */ /* 0x000fe200078ec0ff */
[----:B------:R-:W-:Y:S01]  /*4f20*/  IMAD.U32 R51, R12, 0x10000, RZ ;  /* 0x000100000c337824 */ /* 0x000fe200078e00ff */
[----:B------:R-:W-:Y:S01]  /*4f30*/  LOP3.LUT R14, R119, 0xffff0000, RZ, 0xc0, !PT ;  /* 0xffff0000770e7812 */ /* 0x000fe200078ec0ff */
[----:B------:R-:W-:Y:S01]  /*4f40*/  FFMA.FTZ R59, R48, R13, R59 ;  /* 0x0000000d303b7223 */ /* 0x000fe2000001003b */
[----:B------:R-:W-:Y:S01]  /*4f50*/  LOP3.LUT R54, R12, 0xffff0000, RZ, 0xc0, !PT ;  /* 0xffff00000c367812 */ /* 0x000fe200078ec0ff */
[----:B------:R-:W-:-:S02]  /*4f60*/  IMAD.U32 R15, R15, 0x10000, RZ ;  /* 0x000100000f0f7824 */ /* 0x000fc400078e00ff */
[----:B------:R-:W-:Y:S01]  /*4f70*/  FFMA.FTZ R12, R48, R55, -R57 ;  /* 0x00000037300c7223 */ /* 0x000fe20000010839 */
[C---:B------:R-:W-:Y:S01]  /*4f80*/  FMUL.FTZ R58, R11.reuse, R56 ;  /* 0x000000380b3a7220 */ /* 0x040fe20000410000 */
[----:B------:R-:W-:Y:S01]  /*4f90*/  FMUL.FTZ R13, R11, R14 ;  /* 0x0000000e0b0d7220 */ /* 0x000fe20000410000 */
        /* <DEDUP_REMOVED lines=10> */
[----:B------:R-:W-:-:S07]  /*5040*/  F2FP.BF16.F32.PACK_AB R12, R11, R48 ;  /* 0x000000300b0c723e */ /* 0x000fce00000010ff */
.L_x_1588:
[----:B------:R-:W-:Y:S05]  /*5050*/  BSYNC B2 ;  /* 0x0000000000027941 */ /* 0x000fea0003800000 */
.L_x_1587:
[----:B----4-:R0:W-:Y:S02]  /*5060*/  ST.E.128 desc[UR60][R52.64], R12 ;  /* 0x0000000c34007985 */ /* 0x0101e4000c101d3c */
.L_x_1586:
[----:B------:R-:W-:Y:S05]  /*5070*/  BSYNC B1 ;  /* 0x0000000000017941 */ /* 0x000fea0003800000 */
.L_x_1585:
[----:B------:R-:W-:Y:S01]  /*5080*/  ISETP.NE.AND P0, PT, R71, RZ, PT ;  /* 0x000000ff4700720c */ /* 0x000fe20003f05270 */
[----:B------:R-:W-:-:S12]  /*5090*/  BSSY B1, `(.L_x_1589) ;  /* 0x0000038000017945 */ /* 0x000fd80003800000 */
[----:B------:R-:W-:Y:S05]  /*50a0*/  @!P0 BRA `(.L_x_1590) ;  /* 0x0000000000d88947 */ /* 0x000fea0003800000 */
[----:B---3--:R-:W3:Y:S01]  /*50b0*/  LDL R11, [R1+0x30] ;  /* 0x00003000010b7983 */ /* 0x008ee20000100800 */
[C---:B0-----:R-:W-:Y:S01]  /*50c0*/  LEA R48, P0, R201.reuse, R104, 0x1 ;  /* 0x00000068c9307211 */ /* 0x041fe200078008ff */
[----:B------:R-:W-:Y:S02]  /*50d0*/  BSSY B2, `(.L_x_1591) ;  /* 0x0000032000027945 */ /* 0x000fe40003800000 */
[----:B----4-:R0:W4:Y:S01]  /*50e0*/  LDS.128 R12, [R90+0x23400] ;  /* 0x023400005a0c7984 */ /* 0x0101220000000c00 */
[----:B-1----:R-:W-:Y:S02]  /*50f0*/  LEA.HI.X R49, R201, R105, R224, 0x1, P0 ;  /* 0x00000069c9317211 */ /* 0x002fe400000f0ce0 */
[----:B---3--:R-:W-:-:S13]  /*5100*/  ISETP.GE.AND P4, PT, R11, R101, PT ;  /* 0x000000650b00720c */ /* 0x008fda0003f86270 */
[----:B0---4-:R-:W-:Y:S05]  /*5110*/  @P4 BRA `(.L_x_1592) ;  /* 0x0000000000b44947 */ /* 0x011fea0003800000 */
[--C-:B------:R-:W-:Y:S02]  /*5120*/  SHF.R.U64 R46, R46, 0x10, R47.reuse ;  /* 0x000000102e2e7819 */ /* 0x100fe4000000122f */
[----:B------:R-:W-:Y:S02]  /*5130*/  SHF.R.U32.HI R47, RZ, 0x10, R47 ;  /* 0x00000010ff2f7819 */ /* 0x000fe4000001162f */
[--C-:B------:R-:W-:Y:S02]  /*5140*/  SHF.R.U32.HI R51, RZ, 0x10, R45.reuse ;  /* 0x00000010ff337819 */ /* 0x100fe4000001162d */
[----:B------:R-:W-:Y:S01]  /*5150*/  SHF.R.U64 R50, R44, 0x10, R45 ;  /* 0x000000102c327819 */ /* 0x000fe2000000122d */
[----:B------:R-:W-:Y:S01]  /*5160*/  IMAD.U32 R44, R14, 0x10000, RZ ;  /* 0x000100000e2c7824 */ /* 0x000fe200078e00ff */
[----:B------:R-:W-:Y:S02]  /*5170*/  PRMT R118, R118, 0x5410, R47 ;  /* 0x0000541076767816 */ /* 0x000fe4000000002f */
[----:B------:R-:W-:-:S02]  /*5180*/  PRMT R116, R116, 0x5410, R51 ;  /* 0x0000541074747816 */ /* 0x000fc40000000033 */
        /* <DEDUP_REMOVED lines=9> */
[----:B------:R-:W-:Y:S01]  /*5220*/  FMUL.FTZ R55, R45, R52 ;  /* 0x000000342d377220 */ /* 0x000fe20000410000 */
[----:B------:R-:W-:Y:S01]  /*5230*/  LOP3.LUT R51, R117, 0xffff0000, RZ, 0xc0, !PT ;  /* 0xffff000075337812 */ /* 0x000fe200078ec0ff */
[-C--:B------:R-:W-:Y:S01]  /*5240*/  FMUL.FTZ R45, R45, R50.reuse ;  /* 0x000000322d2d7220 */ /* 0x080fe20000410000 */
[----:B------:R-:W-:Y:S01]  /*5250*/  LOP3.LUT R47, R115, 0xffff0000, RZ, 0xc0, !PT ;  /* 0xffff0000732f7812 */ /* 0x000fe200078ec0ff */
[----:B------:R-:W-:Y:S01]  /*5260*/  IMAD.U32 R13, R12, 0x10000, RZ ;  /* 0x000100000c0d7824 */ /* 0x000fe200078e00ff */
[----:B------:R-:W-:Y:S01]  /*5270*/  LOP3.LUT R118, R118, 0xffff0000, RZ, 0xc0, !PT ;  /* 0xffff000076767812 */ /* 0x000fe200078ec0ff */
[C---:B------:R-:W-:Y:S01]  /*5280*/  FMUL.FTZ R53, R15.reuse, R51 ;  /* 0x000000330f357220 */ /* 0x040fe20000410000 */
[----:B------:R-:W-:Y:S01]  /*5290*/  LOP3.LUT R116, R116, 0xffff0000, RZ, 0xc0, !PT ;  /* 0xffff000074747812 */ /* 0x000fe200078ec0ff */
[-C--:B------:R-:W-:Y:S01]  /*52a0*/  FMUL.FTZ R54, R15, R47.reuse ;  /* 0x0000002f0f367220 */ /* 0x080fe20000410000 */
[----:B------:R-:W-:Y:S01]  /*52b0*/  LOP3.LUT R15, R12, 0xffff0000, RZ, 0xc0, !PT ;  /* 0xffff00000c0f7812 */ /* 0x000fe200078ec0ff */
[C---:B------:R-:W-:Y:S01]  /*52c0*/  FFMA.FTZ R55, R44.reuse, R50, -R55 ;  /* 0x000000322c377223 */ /* 0x040fe20000010837 */
[----:B------:R-:W-:Y:S01]  /*52d0*/  FFMA.FTZ R52, R44, R52, R45 ;  /* 0x000000342c347223 */ /* 0x000fe2000001002d */
[C---:B------:R-:W-:Y:S01]  /*52e0*/  FFMA.FTZ R12, R46.reuse, R47, -R53 ;  /* 0x0000002f2e0c7223 */ /* 0x040fe20000010835 */
[----:B------:R-:W-:Y:S01]  /*52f0*/  FFMA.FTZ R51, R46, R51, R54 ;  /* 0x000000332e337223 */ /* 0x000fe20000010036 */
[----:B------:R-:W-:-:S02]  /*5300*/  IMAD.U32 R50, R117, 0x10000, RZ ;  /* 0x0001000075327824 */ /* 0x000fc400078e00ff */
[----:B------:R-:W-:Y:S01]  /*5310*/  FMUL.FTZ R45, R11, R118 ;  /* 0x000000760b2d7220 */ /* 0x000fe20000410000 */
[----:B------:R-:W-:Y:S02]  /*5320*/  IMAD.U32 R46, R115, 0x10000, RZ ;  /* 0x00010000732e7824 */ /* 0x000fe400078e00ff */
[----:B------:R-:W-:Y:S01]  /*5330*/  FMUL.FTZ R11, R11, R116 ;  /* 0x000000740b0b7220 */ /* 0x000fe20000410000 */
[C---:B------:R-:W-:Y:S01]  /*5340*/  FMUL.FTZ R44, R15.reuse, R50 ;  /* 0x000000320f2c7220 */ /* 0x040fe20000410000 */
[C---:B------:R-:W-:Y:S01]  /*5350*/  FFMA.FTZ R45, R14.reuse, R116, -R45 ;  /* 0x000000740e2d7223 */ /* 0x040fe2000001082d */
[----:B------:R-:W-:Y:S01]  /*5360*/  FMUL.FTZ R15, R15, R46 ;  /* 0x0000002e0f0f7220 */ /* 0x000fe20000410000 */
[----:B------:R-:W-:Y:S01]  /*5370*/  FFMA.FTZ R14, R14, R118, R11 ;  /* 0x000000760e0e7223 */ /* 0x000fe2000001000b */
[C---:B------:R-:W-:Y:S02]  /*5380*/  FFMA.FTZ R44, R13.reuse, R46, -R44 ;  /* 0x0000002e0d2c7223 */ /* 0x040fe4000001082c */
[----:B------:R-:W-:Y:S01]  /*5390*/  FFMA.FTZ R15, R13, R50, R15 ;  /* 0x000000320d0f7223 */ /* 0x000fe2000001000f */
[----:B------:R-:W-:-:S02]  /*53a0*/  F2FP.BF16.F32.PACK_AB R13, R51, R12 ;  /* 0x0000000c330d723e */ /* 0x000fc400000010ff */
[----:B------:R-:W-:Y:S02]  /*53b0*/  F2FP.BF16.F32.PACK_AB R45, R14, R45 ;  /* 0x0000002d0e2d723e */ /* 0x000fe400000010ff */
[----:B------:R-:W-:Y:S02]  /*53c0*/  F2FP.BF16.F32.PACK_AB R12, R15, R44 ;  /* 0x0000002c0f0c723e */ /* 0x000fe400000010ff */
[----:B------:R-:W-:Y:S01]  /*53d0*/  F2FP.BF16.F32.PACK_AB R14, R52, R55 ;  /* 0x00000037340e723e */ /* 0x000fe200000010ff */
[----:B------:R-:W-:-:S07]  /*53e0*/  IMAD.MOV.U32 R15, RZ, RZ, R45 ;  /* 0x000000ffff0f7224 */ /* 0x000fce00078e002d */
.L_x_1592:
[----:B------:R-:W-:Y:S05]  /*53f0*/  BSYNC B2 ;  /* 0x0000000000027941 */ /* 0x000fea0003800000 */
.L_x_1591:
[----:B------:R0:W-:Y:S02]  /*5400*/  ST.E.128 desc[UR60][R48.64], R12 ;  /* 0x0000000c30007985 */ /* 0x0001e4000c101d3c */
.L_x_1590:
[----:B------:R-:W-:Y:S05]  /*5410*/  BSYNC B1 ;  /* 0x0000000000017941 */ /* 0x000fea0003800000 */
.L_x_1589:
[----:B------:R-:W-:Y:S01]  /*5420*/  ISETP.NE.AND P0, PT, R76, RZ, PT ;  /* 0x000000ff4c00720c */ /* 0x000fe20003f05270 */
[----:B------:R-:W-:-:S12]  /*5430*/  BSSY B1, `(.L_x_1593) ;  /* 0x0000039000017945 */ /* 0x000fd80003800000 */
[----:B------:R-:W-:Y:S05]  /*5440*/  @!P0 BRA `(.L_x_1594) ;  /* 0x0000000000dc8947 */ /* 0x000fea0003800000 */
[----:B------:R-:W5:Y:S04]  /*5450*/  LDL R46, [R1+0x34] ;  /* 0x00003400012e7983 */ /* 0x000f680000100800 */
[----:B---3--:R-:W1:Y:S01]  /*5460*/  LDL R11, [R1+0x4] ;  /* 0x00000400010b7983 */ /* 0x008e620000100800 */
[----:B0-----:R-:W-:Y:S01]  /*5470*/  LEA R44, P0, R22, R104, 0x1 ;  /* 0x00000068162c7211 */ /* 0x001fe200078008ff */
[----:B------:R-:W-:Y:S02]  /*5480*/  BSSY B2, `(.L_x_1595) ;  /* 0x0000032000027945 */ /* 0x000fe40003800000 */
[----:B----4-:R0:W3:Y:S01]  /*5490*/  LDS.128 R12, [R90+0x25400] ;  /* 0x025400005a0c7984 */ /* 0x0100e20000000c00 */
[----:B-----5:R-:W-:Y:S02]  /*54a0*/  ISETP.GE.AND P4, PT, R46, R101, PT ;  /* 0x000000652e00720c */ /* 0x020fe40003f86270 */
[----:B-1----:R-:W-:-:S11]  /*54b0*/  LEA.HI.X R45, R22, R105, R11, 0x1, P0 ;  /* 0x00000069162d7211 */ /* 0x002fd600000f0c0b */
[----:B0--3--:R-:W-:Y:S05]  /*54c0*/  @P4 BRA `(.L_x_1596) ;  /* 0x0000000000b44947 */ /* 0x009fea0003800000 */
[----:B------:R-:W-:Y:S02]  /*54d0*/  SHF.R.U64 R47, R40, 0x10, R41 ;  /* 0x00000010282f7819 */ /* 0x000fe40000001229 */
[--C-:B------:R-:W-:Y:S02]  /*54e0*/  SHF.R.U64 R40, R42, 0x10, R43.reuse ;  /* 0x000000102a287819 */ /* 0x100fe4000000122b */
[----:B------:R-:W-:Y:S02]  /*54f0*/  SHF.R.U32.HI R43, RZ, 0x10, R43 ;  /* 0x00000010ff2b7819 */ /* 0x000fe4000001162b */
[----:B------:R-:W-:Y:S02]  /*5500*/  PRMT R113, R113, 0x5410, R40 ;  /* 0x0000541071717816 */ /* 0x000fe40000000028 */
[----:B------:R-:W-:Y:S01]  /*5510*/  SHF.R.U32.HI R46, RZ, 0x10, R41 ;  /* 0x00000010ff2e7819 */ /* 0x000fe20000011629 */
[----:B------:R-:W-:Y:S01]  /*5520*/  IMAD.U32 R41, R14, 0x10000, RZ ;  /* 0x000100000e297824 */ /* 0x000fe200078e00ff */
[----:B------:R-:W-:-:S02]  /*5530*/  PRMT R112, R112, 0x5410, R47 ;  /* 0x0000541070707816 */ /* 0x000fc4000000002f */
[----:B------:R-:W-:Y:S02]  /*5540*/  PRMT R114, R114, 0x5410, R43 ;  /* 0x0000541072727816 */ /* 0x000fe4000000002b */
[----:B------:R-:W-:Y:S02]  /*5550*/  LOP3.LUT R40, R13, 0xffff0000, RZ, 0xc0, !PT ;  /* 0xffff00000d287812 */ /* 0x000fe400078ec0ff */
[----:B------:R-:W-:Y:S01]  /*5560*/  LOP3.LUT R47, R113, 0xffff0000, RZ, 0xc0, !PT ;  /* 0xffff0000712f7812 */ /* 0x000fe200078ec0ff */
[----:B------:R-:W-:Y:S01]  /*5570*/  IMAD.U32 R48, R114, 0x10000, RZ ;  /* 0x0001000072307824 */ /* 0x000fe200078e00ff */
[----:B------:R-:W-:Y:S01]  /*5580*/  PRMT R111, R111, 0x5410, R46 ;  /* 0x000054106f6f7816 */ /* 0x000fe2000000002e */
[----:B------:R-:W-:Y:S01]  /*5590*/  IMAD.U32 R113, R113, 0x10000, RZ ;  /* 0x0001000071717824 */ /* 0x000fe200078e00ff */
[----:B------:R-:W-:Y:S01]  /*55a0*/  LOP3.LUT R43, R112, 0xffff0000, RZ, 0xc0, !PT ;  /* 0xffff0000702b7812 */ /* 0x000fe200078ec0ff */
[----:B------:R-:W-:Y:S01]  /*55b0*/  FMUL.FTZ R50, R40, R47 ;  /* 0x0000002f28327220 */ /* 0x000fe20000410000 */
[----:B------:R-:W-:Y:S01]  /*55c0*/  LOP3.LUT R42, R14, 0xffff0000, RZ, 0xc0, !PT ;  /* 0xffff00000e2a7812 */ /* 0x000fe200078ec0ff */
[C---:B------:R-:W-:Y:S01]  /*55d0*/  IMAD.U32 R14, R15.reuse, 0x10000, RZ ;  /* 0x000100000f0e7824 */ /* 0x040fe200078e00ff */
[----:B------:R-:W-:Y:S01]  /*55e0*/  LOP3.LUT R11, R15, 0xffff0000, RZ, 0xc0, !PT ;  /* 0xffff00000f0b7812 */ /* 0x000fe200078ec0ff */
[----:B------:R-:W-:-:S02]  /*55f0*/  IMAD.U32 R15, R13, 0x10000, RZ ;  /* 0x000100000d0f7824 */ /* 0x000fc400078e00ff */
[-C--:B------:R-:W-:Y:S01]  /*5600*/  FMUL.FTZ R40, R40, R43.reuse ;  /* 0x0000002b28287220 */ /* 0x080fe20000410000 */
[C---:B------:R-:W-:Y:S01]  /*5610*/  IMAD.U32 R13, R12.reuse, 0x10000, RZ ;  /* 0x000100000c0d7824 */ /* 0x040fe200078e00ff */
[----:B------:R-:W-:Y:S01]  /*5620*/  LOP3.LUT R12, R12, 0xffff0000, RZ, 0xc0, !PT ;  /* 0xffff00000c0c7812 */ /* 0x000fe200078ec0ff */
[C---:B------:R-:W-:Y:S01]  /*5630*/  IMAD.U32 R46, R111.reuse, 0x10000, RZ ;  /* 0x000100006f2e7824 */ /* 0x040fe200078e00ff */
[----:B------:R-:W-:Y:S01]  /*5640*/  LOP3.LUT R114, R114, 0xffff0000, RZ, 0xc0, !PT ;  /* 0xffff000072727812 */ /* 0x000fe200078ec0ff */
[----:B------:R-:W-:Y:S01]  /*5650*/  IMAD.U32 R112, R112, 0x10000, RZ ;  /* 0x0001000070707824 */ /* 0x000fe200078e00ff */
[----:B------:R-:W-:Y:S01]  /*5660*/  LOP3.LUT R111, R111, 0xffff0000, RZ, 0xc0, !PT ;  /* 0xffff00006f6f7812 */ /* 0x000fe200078ec0ff */
[C---:B------:R-:W-:Y:S01]  /*5670*/  FFMA.FTZ R50, R15.reuse, R43, -R50 ;  /* 0x0000002b0f327223 */ /* 0x040fe20000010832 */
[----:B------:R-:W-:Y:S01]  /*5680*/  FFMA.FTZ R15, R15, R47, R40 ;  /* 0x0000002f0f0f7223 */ /* 0x000fe20000010028 */
[C---:B------:R-:W-:Y:S01]  /*5690*/  FMUL.FTZ R43, R11.reuse, R114 ;  /* 0x000000720b2b7220 */ /* 0x040fe20000410000 */
[----:B------:R-:W-:Y:S01]  /*56a0*/  FMUL.FTZ R40, R12, R113 ;  /* 0x000000710c287220 */ /* 0x000fe20000410000 */
[----:B------:R-:W-:Y:S01]  /*56b0*/  FMUL.FTZ R52, R42, R48 ;  /* 0x000000302a347220 */ /* 0x000fe20000410000 */
[-C--:B------:R-:W-:Y:S01]  /*56c0*/  FMUL.FTZ R11, R11, R111.reuse ;  /* 0x0000006f0b0b7220 */ /* 0x080fe20000410000 */
[----:B------:R-:W-:Y:S01]  /*56d0*/  FMUL.FTZ R12, R12, R112 ;  /* 0x000000700c0c7220 */ /* 0x000fe20000410000 */
[----:B------:R-:W-:Y:S01]  /*56e0*/  FMUL.FTZ R42, R42, R46 ;  /* 0x0000002e2a2a7220 */ /* 0x000fe20000410000 */
[C---:B------:R-:W-:Y:S01]  /*56f0*/  FFMA.FTZ R43, R14.reuse, R111, -R43 ;  /* 0x0000006f0e2b7223 */ /* 0x040fe2000001082b */
[----:B------:R-:W-:Y:S01]  /*5700*/  FFMA.FTZ R40, R13, R112, -R40 ;  /* 0x000000700d287223 */ /* 0x000fe20000010828 */
[----:B------:R-:W-:Y:S01]  /*5710*/  FFMA.FTZ R52, R41, R46, -R52 ;  /* 0x0000002e29347223 */ /* 0x000fe20000010834 */
[----:B------:R-:W-:Y:S01]  /*5720*/  FFMA.FTZ R14, R14, R114, R11 ;  /* 0x000000720e0e7223 */ /* 0x000fe2000001000b */
[----:B------:R-:W-:Y:S01]  /*5730*/  FFMA.FTZ R13, R13, R113, R12 ;  /* 0x000000710d0d7223 */ /* 0x000fe2000001000c */
[----:B------:R-:W-:Y:S01]  /*5740*/  FFMA.FTZ R41, R41, R48, R42 ;  /* 0x0000003029297223 */ /* 0x000fe2000001002a */
[----:B------:R-:W-:-:S02]  /*5750*/  F2FP.BF16.F32.PACK_AB R50, R15, R50 ;  /* 0x000000320f32723e */ /* 0x000fc400000010ff */
[----:B------:R-:W-:Y:S02]  /*5760*/  F2FP.BF16.F32.PACK_AB R15, R14, R43 ;  /* 0x0000002b0e0f723e */ /* 0x000fe400000010ff */
[----:B------:R-:W-:Y:S01]  /*5770*/  F2FP.BF16.F32.PACK_AB R12, R13, R40 ;  /* 0x000000280d0c723e */ /* 0x000fe200000010ff */
[----:B------:R-:W-:Y:S01]  /*5780*/  IMAD.MOV.U32 R13, RZ, RZ, R50 ;  /* 0x000000ffff0d7224 */ /* 0x000fe200078e0032 */
[----:B------:R-:W-:-:S07]  /*5790*/  F2FP.BF16.F32.PACK_AB R14, R41, R52 ;  /* 0x00000034290e723e */ /* 0x000fce00000010ff */
.L_x_1596:
[----:B------:R-:W-:Y:S05]  /*57a0*/  BSYNC B2 ;  /* 0x0000000000027941 */ /* 0x000fea0003800000 */
.L_x_1595:
[----:B------:R0:W-:Y:S02]  /*57b0*/  ST.E.128 desc[UR60][R44.64], R12 ;  /* 0x0000000c2c007985 */ /* 0x0001e4000c101d3c */
.L_x_1594:
[----:B------:R-:W-:Y:S05]  /*57c0*/  BSYNC B1 ;  /* 0x0000000000017941 */ /* 0x000fea0003800000 */
.L_x_1593:
[----:B------:R-:W-:-:S13]  /*57d0*/  ISETP.NE.AND P0, PT, R77, RZ, PT ;  /* 0x000000ff4d00720c */ /* 0x000fda0003f05270 */
[----:B------:R-:W-:Y:S05]  /*57e0*/  @!P0 BRA `(.L_x_1584) ;  /* 0x0000003000b48947 */ /* 0x000fea0003800000 */
[----:B------:R-:W5:Y:S04]  /*57f0*/  LDL R42, [R1+0x48] ;  /* 0x00004800012a7983 */ /* 0x000f680000100800 */
[----:B---3--:R-:W1:Y:S01]  /*5800*/  LDL R11, [R1] ;  /* 0x00000000010b7983 */ /* 0x008e620000100800 */
[C---:B0-----:R-:W-:Y:S01]  /*5810*/  LEA R40, P0, R23.reuse, R104, 0x1 ;  /* 0x0000006817287211 */ /* 0x041fe200078008ff */
[----:B------:R-:W-:Y:S02]  /*5820*/  BSSY B1, `(.L_x_1597) ;  /* 0x0000033000017945 */ /* 0x000fe40003800000 */
[----:B----4-:R0:W3:Y:S01]  /*5830*/  LDS.128 R12, [R90+0x27400] ;  /* 0x027400005a0c7984 */ /* 0x0100e20000000c00 */
[----:B-----5:R-:W-:Y:S02]  /*5840*/  ISETP.GE.AND P4, PT, R42, R101, PT ;  /* 0x000000652a00720c */ /* 0x020fe40003f86270 */
[----:B-1----:R-:W-:-:S11]  /*5850*/  LEA.HI.X R41, R23, R105, R11, 0x1, P0 ;  /* 0x0000006917297211 */ /* 0x002fd600000f0c0b */
[----:B0--3--:R-:W-:Y:S05]  /*5860*/  @P4 BRA `(.L_x_1598) ;  /* 0x0000000000b84947 */ /* 0x009fea0003800000 */
[----:B------:R-:W-:Y:S01]  /*5870*/  SHF.R.U64 R43, R36, 0x10, R37 ;  /* 0x00000010242b7819 */ /* 0x000fe20000001225 */
[----:B------:R-:W-:Y:S01]  /*5880*/  IMAD.U32 R36, R14, 0x10000, RZ ;  /* 0x000100000e247824 */ /* 0x000fe200078e00ff */
[--C-:B------:R-:W-:Y:S02]  /*5890*/  SHF.R.U64 R42, R38, 0x10, R39.reuse ;  /* 0x00000010262a7819 */ /* 0x100fe40000001227 */
[----:B------:R-:W-:Y:S02]  /*58a0*/  SHF.R.U32.HI R39, RZ, 0x10, R39 ;  /* 0x00000010ff277819 */ /* 0x000fe40000011627 */
[----:B------:R-:W-:Y:S02]  /*58b0*/  SHF.R.U32.HI R11, RZ, 0x10, R37 ;  /* 0x00000010ff0b7819 */ /* 0x000fe40000011625 */
[----:B------:R-:W-:Y:S02]  /*58c0*/  PRMT R106, R106, 0x5410, R43 ;  /* 0x000054106a6a7816 */ /* 0x000fe4000000002b */
[----:B------:R-:W-:-:S02]  /*58d0*/  PRMT R109, R109, 0x5410, R42 ;  /* 0x000054106d6d7816 */ /* 0x000fc4000000002a */
[----:B------:R-:W-:Y:S02]  /*58e0*/  PRMT R110, R110, 0x5410, R39 ;  /* 0x000054106e6e7816 */ /* 0x000fe40000000027 */
[----:B------:R-:W-:Y:S01]  /*58f0*/  LOP3.LUT R37, R14, 0xffff0000, RZ, 0xc0, !PT ;  /* 0xffff00000e257812 */ /* 0x000fe200078ec0ff */
[C---:B------:R-:W-:Y:S01]  /*5900*/  IMAD.U32 R14, R13.reuse, 0x10000, RZ ;  /* 0x000100000d0e7824 */ /* 0x040fe200078e00ff */
[----:B------:R-:W-:Y:S01]  /*5910*/  PRMT R108, R108, 0x5410, R11 ;  /* 0x000054106c6c7816 */ /* 0x000fe2000000000b */
[----:B------:R-:W-:Y:S01]  /*5920*/  IMAD.U32 R44, R110, 0x10000, RZ ;  /* 0x000100006e2c7824 */ /* 0x000fe200078e00ff */
[----:B------:R-:W-:Y:S01]  /*5930*/  LOP3.LUT R13, R13, 0xffff0000, RZ, 0xc0, !PT ;  /* 0xffff00000d0d7812 */ /* 0x000fe200078ec0ff */
[----:B------:R-:W-:Y:S01]  /*5940*/  IMAD.U32 R11, R12, 0x10000, RZ ;  /* 0x000100000c0b7824 */ /* 0x000fe200078e00ff */
[C---:B------:R-:W-:Y:S01]  /*5950*/  LOP3.LUT R43, R109.reuse, 0xffff0000, RZ, 0xc0, !PT ;  /* 0xffff00006d2b7812 */ /* 0x040fe200078ec0ff */
[----:B------:R-:W-:Y:S01]  /*5960*/  IMAD.U32 R42, R108, 0x10000, RZ ;  /* 0x000100006c2a7824 */ /* 0x000fe200078e00ff */
[----:B------:R-:W-:Y:S01]  /*5970*/  LOP3.LUT R39, R106, 0xffff0000, RZ, 0xc0, !PT ;  /* 0xffff00006a277812 */ /* 0x000fe200078ec0ff */
[----:B------:R-:W-:Y:S01]  /*5980*/  IMAD.U32 R109, R109, 0x10000, RZ ;  /* 0x000100006d6d7824 */ /* 0x000fe200078e00ff */
[----:B------:R-:W-:Y:S01]  /*5990*/  LOP3.LUT R12, R12, 0xffff0000, RZ, 0xc0, !PT ;  /* 0xffff00000c0c7812 */ /* 0x000fe200078ec0ff */
[----:B------:R-:W-:Y:S01]  /*59a0*/  FMUL.FTZ R45, R13, R43 ;  /* 0x0000002b0d2d7220 */ /* 0x000fe20000410000 */
[----:B------:R-:W-:Y:S01]  /*59b0*/  LOP3.LUT R38, R15, 0xffff0000, RZ, 0xc0, !PT ;  /* 0xffff00000f267812 */ /* 0x000fe200078ec0ff */
[-C--:B------:R-:W-:Y:S01]  /*59c0*/  FMUL.FTZ R46, R13, R39.reuse ;  /* 0x000000270d2e7220 */ /* 0x080fe20000410000 */
[C---:B------:R-:W-:Y:S01]  /*59d0*/  FMUL.FTZ R13, R37.reuse, R44 ;  /* 0x0000002c250d7220 */ /* 0x040fe20000410000 */
[-C--:B------:R-:W-:Y:S01]  /*59e0*/  FMUL.FTZ R37, R37, R42.reuse ;  /* 0x0000002a25257220 */ /* 0x080fe20000410000 */
[----:B------:R-:W-:Y:S01]  /*59f0*/  LOP3.LUT R110, R110, 0xffff0000, RZ, 0xc0, !PT ;  /* 0xffff00006e6e7812 */ /* 0x000fe200078ec0ff */
[----:B------:R-:W-:Y:S01]  /*5a00*/  IMAD.U32 R106, R106, 0x10000, RZ ;  /* 0x000100006a6a7824 */ /* 0x000fe200078e00ff */
[----:B------:R-:W-:Y:S01]  /*5a10*/  LOP3.LUT R108, R108, 0xffff0000, RZ, 0xc0, !PT ;  /* 0xffff00006c6c7812 */ /* 0x000fe200078ec0ff */
[C---:B------:R-:W-:Y:S01]  /*5a20*/  FFMA.FTZ R45, R14.reuse, R39, -R45 ;  /* 0x000000270e2d7223 */ /* 0x040fe2000001082d */
[----:B------:R-:W-:Y:S01]  /*5a30*/  FFMA.FTZ R46, R14, R43, R46 ;  /* 0x0000002b0e2e7223 */ /* 0x000fe2000001002e */
[----:B------:R-:W-:Y:S01]  /*5a40*/  FFMA.FTZ R13, R36, R42, -R13 ;  /* 0x0000002a240d7223 */ /* 0x000fe2000001080d */
[----:B------:R-:W-:Y:S01]  /*5a50*/  FMUL.FTZ R14, R12, R109 ;  /* 0x0000006d0c0e7220 */ /* 0x000fe20000410000 */
[----:B------:R-:W-:Y:S01]  /*5a60*/  FFMA.FTZ R36, R36, R44, R37 ;  /* 0x0000002c24247223 */ /* 0x000fe20000010025 */
[----:B------:R-:W-:Y:S01]  /*5a70*/  FMUL.FTZ R12, R12, R106 ;  /* 0x0000006a0c0c7220 */ /* 0x000fe20000410000 */
[----:B------:R-:W-:-:S02]  /*5a80*/  IMAD.U32 R15, R15, 0x10000, RZ ;  /* 0x000100000f0f7824 */ /* 0x000fc400078e00ff */
[C---:B------:R-:W-:Y:S01]  /*5a90*/  FMUL.FTZ R42, R38.reuse, R110 ;  /* 0x0000006e262a7220 */ /* 0x040fe20000410000 */
        /* <DEDUP_REMOVED lines=9> */
[----:B------:R-:W-:Y:S01]  /*5b30*/  F2FP.BF16.F32.PACK_AB R15, R37, R42 ;  /* 0x0000002a250f723e */ /* 0x000fe200000010ff */
[----:B------:R-:W-:-:S07]  /*5b40*/  IMAD.MOV.U32 R14, RZ, RZ, R36 ;  /* 0x000000ffff0e7224 */ /* 0x000fce00078e0024 */
.L_x_1598:
[----:B------:R-:W-:Y:S05]  /*5b50*/  BSYNC B1 ;  /* 0x0000000000017941 */ /* 0x000fea0003800000 */
.L_x_1597:
[----:B------:R0:W-:Y:S01]  /*5b60*/  ST.E.128 desc[UR60][R40.64], R12 ;  /* 0x0000000c28007985 */ /* 0x0001e2000c101d3c */
[----:B------:R-:W-:Y:S05]  /*5b70*/  BRA `(.L_x_1584) ;  /* 0x0000002c00d07947 */ /* 0x000fea0003800000 */
.L_x_1558:
[----:B------:R-:W2:Y:S01]  /*5b80*/  LDL R36, [R1+0xc] ;  /* 0x00000c0001247983 */ /* 0x000ea20000100800 */
        /* <DEDUP_REMOVED lines=9> */
[----:B--2---:R-:W-:Y:S02]  /*5c20*/  ISETP.GE.AND P0, PT, R36, R95, PT ;  /* 0x0000005f2400720c */ /* 0x004fe40003f06270 */
[----:B------:R-:W-:-:S11]  /*5c30*/  CS2R R36, SRZ ;  /* 0x0000000000247805 */ /* 0x000fd6000001ff00 */
[----:B------:R-:W-:Y:S05]  /*5c40*/  @P0 BRA `(.L_x_1600) ;  /* 0x0000000000600947 */ /* 0x000fea0003800000 */
[----:B------:R-:W-:Y:S01]  /*5c50*/  IADD3 R38, P4, R80, R14, RZ ;  /* 0x0000000e50267210 */ /* 0x000fe20007f9e0ff */
[----:B------:R-:W-:Y:S01]  /*5c60*/  ULDC.64 UR4, c[0x0][0x3e8] ;  /* 0x0000fa0000047ab9 */ /* 0x000fe20000000a00 */
[----:B------:R-:W-:Y:S01]  /*5c70*/  IADD3 R36, P6, R84, R12, RZ ;  /* 0x0000000c54247210 */ /* 0x000fe20007fde0ff */
[----:B------:R-:W-:Y:S01]  /*5c80*/  ULDC.64 UR6, c[0x0][0x400] ;  /* 0x0001000000067ab9 */ /* 0x000fe20000000a00 */
[----:B------:R-:W-:Y:S01]  /*5c90*/  LEA R52, P5, R38, UR4, 0x1 ;  /* 0x0000000426347c11 */ /* 0x000fe2000f8a08ff */
[----:B------:R-:W-:Y:S01]  /*5ca0*/  IMAD.X R39, R11, 0x1, R32, P4 ;  /* 0x000000010b277824 */ /* 0x000fe200020e0620 */
[----:B------:R-:W-:Y:S01]  /*5cb0*/  LEA R56, P4, R36, UR6, 0x1 ;  /* 0x0000000624387c11 */ /* 0x000fe2000f8808ff */
[----:B------:R-:W-:Y:S01]  /*5cc0*/  IMAD.X R37, R72, 0x1, R34, P6 ;  /* 0x0000000148257824 */ /* 0x000fe200030e0622 */
[----:B------:R-:W-:Y:S02]  /*5cd0*/  ISETP.GE.AND P6, PT, R203, R101, PT ;  /* 0x00000065cb00720c */ /* 0x000fe40003fc6270 */
[----:B------:R-:W-:-:S02]  /*5ce0*/  CS2R R42, SRZ ;  /* 0x00000000002a7805 */ /* 0x000fc4000001ff00 */
[----:B------:R-:W-:Y:S02]  /*5cf0*/  LEA.HI.X R53, R38, UR5, R39, 0x1, P5 ;  /* 0x0000000526357c11 */ /* 0x000fe4000a8f0c27 */
[----:B------:R-:W-:Y:S02]  /*5d00*/  CS2R R40, SRZ ;  /* 0x0000000000287805 */ /* 0x000fe4000001ff00 */
[----:B------:R-:W-:Y:S02]  /*5d10*/  ISETP.GE.AND P5, PT, R18, R101, PT ;  /* 0x000000651200720c */ /* 0x000fe40003fa6270 */
[----:B------:R-:W-:Y:S02]  /*5d20*/  CS2R R38, SRZ ;  /* 0x0000000000267805 */ /* 0x000fe4000001ff00 */
[----:B------:R-:W-:Y:S02]  /*5d30*/  LEA.HI.X R57, R36, UR7, R37, 0x1, P4 ;  /* 0x0000000724397c11 */ /* 0x000fe4000a0f0c25 */
[----:B------:R-:W-:-:S02]  /*5d40*/  CS2R R36, SRZ ;  /* 0x0000000000247805 */ /* 0x000fc4000001ff00 */
[----:B------:R-:W-:Y:S02]  /*5d50*/  CS2R R50, SRZ ;  /* 0x0000000000327805 */ /* 0x000fe4000001ff00 */
[----:B------:R-:W-:Y:S02]  /*5d60*/  CS2R R48, SRZ ;  /* 0x0000000000307805 */ /* 0x000fe4000001ff00 */
[----:B------:R-:W-:Y:S02]  /*5d70*/  CS2R R46, SRZ ;  /* 0x00000000002e7805 */ /* 0x000fe4000001ff00 */
[----:B------:R-:W-:Y:S01]  /*5d80*/  CS2R R44, SRZ ;  /* 0x00000000002c7805 */ /* 0x000fe2000001ff00 */
[----:B------:R0:W5:Y:S04]  /*5d90*/  @!P6 LDG.E.128 R36, desc[UR60][R52.64+0x80] ;  /* 0x0000803c3424e981 */ /* 0x000168000c1e1d00 */
[----:B------:R0:W5:Y:S04]  /*5da0*/  @!P5 LDG.E.128 R40, desc[UR60][R52.64] ;  /* 0x0000003c3428d981 */ /* 0x000168000c1e1d00 */
[----:B------:R0:W5:Y:S04]  /*5db0*/  @!P5 LDG.E.128 R48, desc[UR60][R56.64] ;  /* 0x0000003c3830d981 */ /* 0x000168000c1e1d00 */
[----:B------:R0:W5:Y:S02]  /*5dc0*/  @!P6 LDG.E.128 R44, desc[UR60][R56.64+0x80] ;  /* 0x0000803c382ce981 */ /* 0x000164000c1e1d00 */
.L_x_1600:
[----:B------:R-:W-:Y:S05]  /*5dd0*/  BSYNC B1 ;  /* 0x0000000000017941 */ /* 0x000fea0003800000 */
.L_x_1599:
        /* <DEDUP_REMOVED lines=20> */
[----:B------:R-:W-:Y:S02]  /*5f20*/  CS2R R64, SRZ ;  /* 0x0000000000407805 */ /* 0x000fe4000001ff00 */
[----:B------:R-:W-:Y:S02]  /*5f30*/  IADD3.X R72, R34, R72, R21, P5, P6 ;  /* 0x0000004822487210 */ /* 0x000fe40002fec415 */
[----:B------:R-:W-:Y:S02]  /*5f40*/  CS2R R62, SRZ ;  /* 0x00000000003e7805 */ /* 0x000fe4000001ff00 */
[----:B------:R-:W-:Y:S02]  /*5f50*/  LEA R12, P6, R15, UR4, 0x1 ;  /* 0x000000040f0c7c11 */ /* 0x000fe4000f8c08ff */
[----:B------:R-:W-:-:S02]  /*5f60*/  CS2R R60, SRZ ;  /* 0x00000000003c7805 */ /* 0x000fc4000001ff00 */
[----:B------:R-:W-:Y:S02]  /*5f70*/  LEA R14, P5, R11, UR6, 0x1 ;  /* 0x000000060b0e7c11 */ /* 0x000fe4000f8a08ff */
[----:B------:R-:W-:Y:S02]  /*5f80*/  LEA.HI.X R13, R15, UR5, R52, 0x1, P6 ;  /* 0x000000050f0d7c11 */ /* 0x000fe4000b0f0c34 */
[----:B------:R-:W-:Y:S02]  /*5f90*/  CS2R R52, SRZ ;  /* 0x0000000000347805 */ /* 0x000fe4000001ff00 */
[----:B------:R-:W-:Y:S02]  /*5fa0*/  LEA.HI.X R15, R11, UR7, R72, 0x1, P5 ;  /* 0x000000070b0f7c11 */ /* 0x000fe4000a8f0c48 */
[-C--:B------:R-:W-:Y:S02]  /*5fb0*/  ISETP.GE.AND P6, PT, R18, R101.reuse, PT ;  /* 0x000000651200720c */ /* 0x080fe40003fc6270 */
[----:B------:R-:W-:-:S11]  /*5fc0*/  ISETP.GE.AND P5, PT, R203, R101, PT ;  /* 0x00000065cb00720c */ /* 0x000fd60003fa6270 */
[----:B------:R0:W5:Y:S04]  /*5fd0*/  @!P6 LDG.E.128 R56, desc[UR60][R12.64] ;  /* 0x0000003c0c38e981 */ /* 0x000168000c1e1d00 */
[----:B------:R0:W5:Y:S04]  /*5fe0*/  @!P5 LDG.E.128 R52, desc[UR60][R12.64+0x80] ;  /* 0x0000803c0c34d981 */ /* 0x000168000c1e1d00 */
[----:B------:R0:W5:Y:S04]  /*5ff0*/  @!P6 LDG.E.128 R64, desc[UR60][R14.64] ;  /* 0x0000003c0e40e981 */ /* 0x000168000c1e1d00 */
[----:B------:R0:W5:Y:S02]  /*6000*/  @!P5 LDG.E.128 R60, desc[UR60][R14.64+0x80] ;  /* 0x0000803c0e3cd981 */ /* 0x000164000c1e1d00 */
.L_x_1602:
[----:B------:R-:W-:Y:S05]  /*6010*/  BSYNC B1 ;  /* 0x0000000000017941 */ /* 0x000fea0003800000 */
.L_x_1601:
[----:B------:R-:W2:Y:S01]  /*6020*/  LDL R11, [R1+0x64] ;  /* 0x00006400010b7983 */ /* 0x000ea20000100800 */
[----:B0----5:R-:W-:Y:S02]  /*6030*/  IMAD.MOV.U32 R12, RZ, RZ, R39 ;  /* 0x000000ffff0c7224 */ /* 0x021fe400078e0027 */
[----:B------:R-:W-:Y:S02]  /*6040*/  IMAD.MOV.U32 R13, RZ, RZ, R42 ;  /* 0x000000ffff0d7224 */ /* 0x000fe400078e002a */
[----:B------:R-:W-:-:S05]  /*6050*/  IMAD.MOV.U32 R14, RZ, RZ, R43 ;  /* 0x000000ffff0e7224 */ /* 0x000fca00078e002b */
[----:B------:R-:W-:Y:S01]  /*6060*/  PRMT R111, R13, 0x5410, R14 ;  /* 0x000054100d6f7816 */ /* 0x000fe2000000000e */
[----:B------:R-:W-:Y:S02]  /*6070*/  IMAD.MOV.U32 R13, RZ, RZ, R46 ;  /* 0x000000ffff0d7224 */ /* 0x000fe400078e002e */
[----:B------:R-:W-:-:S03]  /*6080*/  IMAD.MOV.U32 R14, RZ, RZ, R47 ;  /* 0x000000ffff0e7224 */ /* 0x000fc600078e002f */
[----:B------:R-:W-:Y:S02]  /*6090*/  PRMT R124, R124, 0x5410, R13 ;  /* 0x000054107c7c7816 */ /* 0x000fe4000000000d */
[----:B------:R-:W-:Y:S02]  /*60a0*/  PRMT R125, R125, 0x5410, R14 ;  /* 0x000054107d7d7816 */ /* 0x000fe4000000000e */
[----:B--2---:R-:W-:Y:S01]  /*60b0*/  R2UR UR4, R11 ;  /* 0x000000000b0472ca */ /* 0x004fe200000e0000 */
[----:B------:R-:W-:-:S05]  /*60c0*/  IMAD.MOV.U32 R11, RZ, RZ, R38 ;  /* 0x000000ffff0b7224 */ /* 0x000fca00078e0026 */
[----:B------:R-:W-:Y:S01]  /*60d0*/  PRMT R122, R12, 0x5410, R11 ;  /* 0x000054100c7a7816 */ /* 0x000fe2000000000b */
[----:B------:R-:W-:Y:S02]  /*60e0*/  IMAD.MOV.U32 R11, RZ, RZ, R36 ;  /* 0x000000ffff0b7224 */ /* 0x000fe400078e0024 */
[----:B------:R-:W-:-:S04]  /*60f0*/  IMAD.MOV.U32 R12, RZ, RZ, R37 ;  /* 0x000000ffff0c7224 */ /* 0x000fc800078e0025 */
[----:B------:R-:W-:Y:S01]  /*6100*/  UISETP.NE.AND UP0, UPT, UR4, 0x3, UPT ;  /* 0x000000030400788c */ /* 0x000fe2000bf05270 */
[----:B------:R-:W-:Y:S01]  /*6110*/  PRMT R123, R12, 0x5410, R11 ;  /* 0x000054100c7b7816 */ /* 0x000fe2000000000b */
[----:B------:R-:W-:Y:S02]  /*6120*/  IMAD.MOV.U32 R11, RZ, RZ, R40 ;  /* 0x000000ffff0b7224 */ /* 0x000fe400078e0028 */
[----:B------:R-:W-:Y:S02]  /*6130*/  IMAD.MOV.U32 R12, RZ, RZ, R41 ;  /* 0x000000ffff0c7224 */ /* 0x000fe400078e0029 */
[----:B------:R-:W-:-:S03]  /*6140*/  PLOP3.LUT P5, PT, PT, PT, UP0, 0x80, 0x0 ;  /* 0x000000000000781c */ /* 0x000fc60003faf008 */
[----:B------:R-:W-:Y:S01]  /*6150*/  PRMT R110, R12, 0x5410, R11 ;  /* 0x000054100c6e7816 */ /* 0x000fe2000000000b */
[----:B------:R-:W-:Y:S02]  /*6160*/  IMAD.MOV.U32 R11, RZ, RZ, R44 ;  /* 0x000000ffff0b7224 */ /* 0x000fe400078e002c */
[----:B------:R-:W-:-:S03]  /*6170*/  IMAD.MOV.U32 R12, RZ, RZ, R45 ;  /* 0x000000ffff0c7224 */ /* 0x000fc600078e002d */
[----:B------:R-:W-:Y:S01]  /*6180*/  PRMT R124, R11, 0x7610, R124 ;  /* 0x000076100b7c7816 */ /* 0x000fe2000000007c */
[----:B------:R-:W-:Y:S01]  /*6190*/  IMAD.MOV.U32 R11, RZ, RZ, R50 ;  /* 0x000000ffff0b7224 */ /* 0x000fe200078e0032 */
[----:B------:R-:W-:Y:S01]  /*61a0*/  PRMT R126, R126, 0x5410, R12 ;  /* 0x000054107e7e7816 */ /* 0x000fe2000000000c */
        /* <DEDUP_REMOVED lines=29> */
[----:B------:R-:W-:Y:S06]  /*6380*/  @!P5 BRA `(.L_x_1603) ;  /* 0x000000000004d947 */ /* 0x000fec0003800000 */
[----:B------:R-:W-:Y:S01]  /*6390*/  BPT.TRAP 0x1 ;  /* 0x000000040000795c */ /* 0x000fe20000300000 */
.L_x_1603:
[----:B------:R-:W2:Y:S01]  /*63a0*/  LDL R11, [R1+0x4c] ;  /* 0x00004c00010b7983 */ /* 0x000ea20000100800 */
[----:B------:R-:W-:Y:S01]  /*63b0*/  IMAD R88, R200, 0x8, R17 ;  /* 0x00000008c8587824 */ /* 0x000fe200078e0211 */
[----:B------:R-:W0:Y:S01]  /*63c0*/  LDC R106, c[0x0][0x2f4] ;  /* 0x0000bd00ff6a7b82 */ /* 0x000e220000000800 */
[----:B------:R-:W-:Y:S01]  /*63d0*/  BSSY B1, `(.L_x_1604) ;  /* 0x0000004000017945 */ /* 0x000fe20003800000 */
[----:B--2---:R-:W-:-:S04]  /*63e0*/  SHF.L.U32 R100, R11, 0x1f, RZ ;  /* 0x0000001f0b647819 */ /* 0x004fc800000006ff */
[----:B------:R-:W1:Y:S02]  /*63f0*/  SYNCS.PHASECHK.TRANS64.TRYWAIT P6, [R88+URZ+0x30890], R100 ;  /* 0x03089064580075a7 */ /* 0x000e6400080c017f */
[----:B01----:R-:W-:Y:S05]  /*6400*/  @!P6 BRA `(.L_x_1605) ;  /* 0x0000026c0004e947 */ /* 0x003fea0003800000 */
.L_x_2005:
[----:B------:R-:W-:Y:S05]  /*6410*/  BSYNC B1 ;  /* 0x0000000000017941 */ /* 0x000fea0003800000 */
.L_x_1604:
[----:B------:R-:W-:Y:S01]  /*6420*/  UMOV UR4, 0xffffffff ;  /* 0xffffffff00047882 */ /* 0x000fe20000000000 */
[----:B------:R-:W-:Y:S02]  /*6430*/  IMAD.IADD R107, R106, 0x1, -R91 ;  /* 0x000000016a6b7824 */ /* 0x000fe400078e0a5b */
[----:B------:R-:W-:Y:S05]  /*6440*/  BRA.DIV UR4, `(.L_x_1606) ;  /* 0x0000026e04087947 */ /* 0x000fea000b800000 */
[----:B------:R1:W2:Y:S04]  /*6450*/  SHFL.IDX PT, R103, R105, RZ, 0x181f ;  /* 0x00181fff69677589 */ /* 0x0002a800000e0000 */
[----:B------:R1:W3:Y:S02]  /*6460*/  SHFL.IDX PT, R11, R104, RZ, 0x181f ;  /* 0x00181fff680b7589 */ /* 0x0002e400000e0000 */
.L_x_2009:
[----:B------:R-:W-:Y:S04]  /*6470*/  BSSY B1, `(.L_x_1607) ;  /* 0x0000102000017945 */ /* 0x000fe80003800000 */
[----:B------:R-:W-:Y:S05]  /*6480*/  @P0 BRA `(.L_x_1608) ;  /* 0x0000001000000947 */ /* 0x000fea0003800000 */
[----:B------:R-:W-:Y:S01]  /*6490*/  ISETP.NE.AND P0, PT, R29, RZ, PT ;  /* 0x000000ff1d00720c */ /* 0x000fe20003f05270 */
[----:B------:R-:W-:Y:S01]  /*64a0*/  BSSY B2, `(.L_x_1609) ;  /* 0x000007f000027945 */ /* 0x000fe20003800000 */
[----:B---3--:R-:W-:-:S11]  /*64b0*/  IMAD.MOV.U32 R102, RZ, RZ, R11 ;  /* 0x000000ffff667224 */ /* 0x008fd600078e000b */
[----:B------:R-:W-:Y:S05]  /*64c0*/  @!P0 BRA `(.L_x_1610) ;  /* 0x0000000400f08947 */ /* 0x000fea0003800000 */
[----:B------:R-:W3:Y:S04]  /*64d0*/  LDL R72, [R1+0x60] ;  /* 0x0000600001487983 */ /* 0x000ee80000100800 */
[----:B------:R-:W4:Y:S04]  /*64e0*/  LDL R15, [R1+0xcc] ;  /* 0x0000cc00010f7983 */ /* 0x000f280000100800 */
[----:B------:R-:W5:Y:S01]  /*64f0*/  LDL R14, [R1+0x6c] ;  /* 0x00006c00010e7983 */ /* 0x000f620000100800 */
[----:B------:R-:W-:Y:S01]  /*6500*/  SEL R12, R91, R107, !P2 ;  /* 0x0000006b5b0c7207 */ /* 0x000fe20005000000 */
[----:B------:R-:W-:Y:S01]  /*6510*/  BSSY B3, `(.L_x_1611) ;  /* 0x0000071000037945 */ /* 0x000fe20003800000 */
[----:B------:R-:W-:-:S02]  /*6520*/  ISETP.GE.AND P0, PT, R18, R101, PT ;  /* 0x000000651200720c */ /* 0x000fc40003f06270 */
[----:B------:R-:W-:-:S04]  /*6530*/  SHF.R.S32.HI R13, RZ, 0x1f, R12 ;  /* 0x0000001fff0d7819 */ /* 0x000fc8000001140c */
[----:B------:R-:W-:-:S04]  /*6540*/  LEA.HI R13, R13, R12, RZ, 0x4 ;  /* 0x0000000c0d0d7211 */ /* 0x000fc800078f20ff */
[----:B------:R-:W-:-:S04]  /*6550*/  LEA.HI.SX32 R108, R13, R35, 0x1c ;  /* 0x000000230d6c7211 */ /* 0x000fc800078fe2ff */
[----:B------:R-:W-:-:S04]  /*6560*/  SHF.R.S32.HI R12, RZ, 0x1f, R108 ;  /* 0x0000001fff0c7819 */ /* 0x000fc8000001146c */
[----:B------:R-:W-:Y:S01]  /*6570*/  LEA.HI R12, R12, R108, RZ, 0x3 ;  /* 0x0000006c0c0c7211 */ /* 0x000fe200078f18ff */
[----:B------:R-:W-:-:S04]  /*6580*/  IMAD.SHL.U32 R108, R108, 0x8, RZ ;  /* 0x000000086c6c7824 */ /* 0x000fc800078e00ff */
[----:B------:R-:W-:-:S05]  /*6590*/  IMAD.SHL.U32 R12, R12, 0x200, RZ ;  /* 0x000002000c0c7824 */ /* 0x000fca00078e00ff */
[----:B------:R-:W-:Y:S02]  /*65a0*/  LOP3.LUT R12, R12, 0x7ffff000, RZ, 0xc0, !PT ;  /* 0x7ffff0000c0c7812 */ /* 0x000fe400078ec0ff */
[----:B---3--:R-:W-:-:S04]  /*65b0*/  LOP3.LUT R13, R72, 0x38, R108, 0xf8, !PT ;  /* 0x00000038480d7812 */ /* 0x008fc800078ef86c */
[----:B----4-:R-:W-:-:S04]  /*65c0*/  LOP3.LUT R13, R13, R15, RZ, 0x3c, !PT ;  /* 0x0000000f0d0d7212 */ /* 0x010fc800078e3cff */
[----:B-----5:R-:W-:-:S05]  /*65d0*/  IADD3 R12, R13, R12, R14 ;  /* 0x0000000c0d0c7210 */ /* 0x020fca0007ffe00e */
        /* <DEDUP_REMOVED lines=9> */
[C---:B------:R-:W-:Y:S02]  /*6670*/  PRMT R40, R110.reuse, 0x5432, R40 ;  /* 0x000054326e287816 */ /* 0x040fe40000000028 */
[----:B------:R-:W-:Y:S02]  /*6680*/  PRMT R109, R110, 0x5410, R109 ;  /* 0x000054106e6d7816 */ /* 0x000fe4000000006d */
[----:B------:R-:W-:Y:S02]  /*6690*/  SHF.R.U32.HI R110, RZ, 0x10, R49 ;  /* 0x00000010ff6e7819 */ /* 0x000fe40000011631 */
[----:B------:R-:W-:-:S02]  /*66a0*/  SHF.R.U64 R41, R42, 0x10, R43 ;  /* 0x000000102a297819 */ /* 0x000fc4000000122b */
[----:B------:R-:W-:Y:S02]  /*66b0*/  SHF.R.U32.HI R42, RZ, 0x10, R43 ;  /* 0x00000010ff2a7819 */ /* 0x000fe4000001162b */
[----:B------:R-:W-:Y:S02]  /*66c0*/  SHF.R.U64 R43, R48, 0x10, R49 ;  /* 0x00000010302b7819 */ /* 0x000fe40000001231 */
[--C-:B------:R-:W-:Y:S02]  /*66d0*/  SHF.R.U64 R48, R50, 0x10, R51.reuse ;  /* 0x0000001032307819 */ /* 0x100fe40000001233 */
[----:B------:R-:W-:Y:S01]  /*66e0*/  SHF.R.U32.HI R49, RZ, 0x10, R51 ;  /* 0x00000010ff317819 */ /* 0x000fe20000011633 */
[----:B----4-:R-:W-:Y:S01]  /*66f0*/  IMAD.U32 R51, R13, 0x10000, RZ ;  /* 0x000100000d337824 */ /* 0x010fe200078e00ff */
[----:B------:R-:W-:Y:S02]  /*6700*/  PRMT R110, R113, 0x5432, R110 ;  /* 0x00005432716e7816 */ /* 0x000fe4000000006e */
[----:B------:R-:W-:-:S02]  /*6710*/  PRMT R41, R111, 0x5410, R41 ;  /* 0x000054106f297816 */ /* 0x000fc40000000029 */
[----:B------:R-:W-:Y:S01]  /*6720*/  PRMT R42, R111, 0x5432, R42 ;  /* 0x000054326f2a7816 */ /* 0x000fe2000000002a */
[----:B------:R-:W-:Y:S01]  /*6730*/  IMAD.U32 R111, R110, 0x10000, RZ ;  /* 0x000100006e6f7824 */ /* 0x000fe200078e00ff */
[C---:B------:R-:W-:Y:S02]  /*6740*/  PRMT R48, R112.reuse, 0x5432, R48 ;  /* 0x0000543270307816 */ /* 0x040fe40000000030 */
[----:B------:R-:W-:Y:S01]  /*6750*/  PRMT R49, R112, 0x5410, R49 ;  /* 0x0000541070317816 */ /* 0x000fe20000000031 */
[----:B---3--:R-:W-:Y:S01]  /*6760*/  IMAD.U32 R112, R73, 0x10000, RZ ;  /* 0x0001000049707824 */ /* 0x008fe200078e00ff */
[----:B------:R-:W-:Y:S01]  /*6770*/  PRMT R43, R113, 0x5410, R43 ;  /* 0x00005410712b7816 */ /* 0x000fe2000000002b */
[----:B------:R-:W-:Y:S01]  /*6780*/  IMAD.U32 R113, R109, 0x10000, RZ ;  /* 0x000100006d717824 */ /* 0x000fe200078e00ff */
[----:B------:R-:W-:Y:S01]  /*6790*/  LOP3.LUT R110, R110, 0xffff0000, RZ, 0xc0, !PT ;  /* 0xffff00006e6e7812 */ /* 0x000fe200078ec0ff */
[C---:B------:R-:W-:Y:S01]  /*67a0*/  FMUL.FTZ R50, R112.reuse, R111 ;  /* 0x0000006f70327220 */ /* 0x040fe20000410000 */
[----:B------:R-:W-:Y:S01]  /*67b0*/  LOP3.LUT R73, R73, 0xffff0000, RZ, 0xc0, !PT ;  /* 0xffff000049497812 */ /* 0x000fe200078ec0ff */
[----:B------:R-:W-:-:S02]  /*67c0*/  FMUL.FTZ R112, R112, R113 ;  /* 0x0000007170707220 */ /* 0x000fc40000410000 */
[C---:B------:R-:W-:Y:S02]  /*67d0*/  FFMA.FTZ R50, R51.reuse, R113, -R50 ;  /* 0x0000007133327223 */ /* 0x040fe40000010832 */
[----:B------:R-:W-:Y:S01]  /*67e0*/  FFMA.FTZ R51, R51, R111, R112 ;  /* 0x0000006f33337223 */ /* 0x000fe20000010070 */
[----:B------:R-:W-:Y:S01]  /*67f0*/  LOP3.LUT R111, R109, 0xffff0000, RZ, 0xc0, !PT ;  /* 0xffff00006d6f7812 */ /* 0x000fe200078ec0ff */
[----:B------:R-:W-:Y:S01]  /*6800*/  IMAD.U32 R112, R75, 0x10000, RZ ;  /* 0x000100004b707824 */ /* 0x000fe200078e00ff */
[----:B------:R-:W-:Y:S01]  /*6810*/  LOP3.LUT R109, R13, 0xffff0000, RZ, 0xc0, !PT ;  /* 0xffff00000d6d7812 */ /* 0x000fe200078ec0ff */
[----:B------:R-:W-:Y:S01]  /*6820*/  FMUL.FTZ R13, R73, R110 ;  /* 0x0000006e490d7220 */ /* 0x000fe20000410000 */
[----:B------:R-:W-:Y:S01]  /*6830*/  LOP3.LUT R75, R75, 0xffff0000, RZ, 0xc0, !PT ;  /* 0xffff00004b4b7812 */ /* 0x000fe200078ec0ff */
[-C--:B------:R-:W-:Y:S02]  /*6840*/  FMUL.FTZ R73, R73, R111.reuse ;  /* 0x0000006f49497220 */ /* 0x080fe40000410000 */
[----:B------:R-:W-:Y:S01]  /*6850*/  FFMA.FTZ R13, R109, R111, -R13 ;  /* 0x0000006f6d0d7223 */ /* 0x000fe2000001080d */
[----:B------:R-:W-:-:S02]  /*6860*/  IMAD.U32 R111, R49, 0x10000, RZ ;  /* 0x00010000316f7824 */ /* 0x000fc400078e00ff */
[----:B------:R-:W-:Y:S01]  /*6870*/  FFMA.FTZ R73, R109, R110, R73 ;  /* 0x0000006e6d497223 */ /* 0x000fe20000010049 */
[----:B------:R-:W-:Y:S01]  /*6880*/  IMAD.U32 R110, R15, 0x10000, RZ ;  /* 0x000100000f6e7824 */ /* 0x000fe200078e00ff */
[----:B------:R-:W-:Y:S01]  /*6890*/  LOP3.LUT R49, R49, 0xffff0000, RZ, 0xc0, !PT ;  /* 0xffff000031317812 */ /* 0x000fe200078ec0ff */
[----:B------:R-:W-:Y:S02]  /*68a0*/  IMAD.U32 R109, R42, 0x10000, RZ ;  /* 0x000100002a6d7824 */ /* 0x000fe400078e00ff */
[----:B------:R-:W-:Y:S01]  /*68b0*/  FMUL.FTZ R113, R112, R111 ;  /* 0x0000006f70717220 */ /* 0x000fe20000410000 */
[----:B------:R-:W-:Y:S02]  /*68c0*/  LOP3.LUT R42, R42, 0xffff0000, RZ, 0xc0, !PT ;  /* 0xffff00002a2a7812 */ /* 0x000fe400078ec0ff */
[----:B------:R-:W-:Y:S01]  /*68d0*/  LOP3.LUT R15, R15, 0xffff0000, RZ, 0xc0, !PT ;  /* 0xffff00000f0f7812 */ /* 0x000fe200078ec0ff */
[-C--:B------:R-:W-:Y:S01]  /*68e0*/  FFMA.FTZ R113, R110, R109.reuse, -R113 ;  /* 0x0000006d6e717223 */ /* 0x080fe20000010871 */
[----:B------:R-:W-:Y:S01]  /*68f0*/  FMUL.FTZ R109, R112, R109 ;  /* 0x0000006d706d7220 */ /* 0x000fe20000410000 */
[----:B------:R-:W-:Y:S01]  /*6900*/  F2FP.BF16.F32.PACK_AB R13, R13, R50 ;  /* 0x000000320d0d723e */ /* 0x000fe200000010ff */
[----:B------:R-:W-:Y:S01]  /*6910*/  IMAD.U32 R50, R72, 0x10000, RZ ;  /* 0x0001000048327824 */ /* 0x000fe200078e00ff */
[----:B------:R-:W-:Y:S01]  /*6920*/  F2FP.BF16.F32.PACK_AB R73, R73, R51 ;  /* 0x000000334949723e */ /* 0x000fe200000010ff */
[----:B------:R-:W-:Y:S01]  /*6930*/  FFMA.FTZ R110, R110, R111, R109 ;  /* 0x0000006f6e6e7223 */ /* 0x000fe2000001006d */
[----:B------:R-:W-:Y:S01]  /*6940*/  FMUL.FTZ R109, R75, R49 ;  /* 0x000000314b6d7220 */ /* 0x000fe20000410000 */
[C---:B------:R-:W-:Y:S01]  /*6950*/  IMAD.U32 R51, R40.reuse, 0x10000, RZ ;  /* 0x0001000028337824 */ /* 0x040fe200078e00ff */
[----:B------:R-:W-:-:S02]  /*6960*/  LOP3.LUT R40, R40, 0xffff0000, RZ, 0xc0, !PT ;  /* 0xffff000028287812 */ /* 0x000fc400078ec0ff */
[-C--:B------:R-:W-:Y:S01]  /*6970*/  FFMA.FTZ R109, R15, R42.reuse, -R109 ;  /* 0x0000002a0f6d7223 */ /* 0x080fe2000001086d */
[----:B------:R-:W-:-:S04]  /*6980*/  FMUL.FTZ R42, R75, R42 ;  /* 0x0000002a4b2a7220 */ /* 0x000fc80000410000 */
[----:B------:R-:W-:Y:S01]  /*6990*/  FFMA.FTZ R15, R15, R49, R42 ;  /* 0x000000310f0f7223 */ /* 0x000fe2000001002a */
[C---:B------:R-:W-:Y:S01]  /*69a0*/  IMAD.U32 R49, R43.reuse, 0x10000, RZ ;  /* 0x000100002b317824 */ /* 0x040fe200078e00ff */
[----:B------:R-:W-:Y:S01]  /*69b0*/  LOP3.LUT R43, R43, 0xffff0000, RZ, 0xc0, !PT ;  /* 0xffff00002b2b7812 */ /* 0x000fe200078ec0ff */
[----:B------:R-:W-:Y:S01]  /*69c0*/  IMAD.U32 R42, R12, 0x10000, RZ ;  /* 0x000100000c2a7824 */ /* 0x000fe200078e00ff */
[----:B------:R-:W-:Y:S02]  /*69d0*/  F2FP.BF16.F32.PACK_AB R109, R109, R113 ;  /* 0x000000716d6d723e */ /* 0x000fe400000010ff */
[----:B------:R-:W-:Y:S01]  /*69e0*/  F2FP.BF16.F32.PACK_AB R110, R15, R110 ;  /* 0x0000006e0f6e723e */ /* 0x000fe200000010ff */
[C---:B------:R-:W-:Y:S01]  /*69f0*/  FMUL.FTZ R15, R50.reuse, R49 ;  /* 0x00000031320f7220 */ /* 0x040fe20000410000 */
[----:B------:R-:W-:-:S03]  /*6a00*/  FMUL.FTZ R50, R50, R51 ;  /* 0x0000003332327220 */ /* 0x000fc60000410000 */
[C---:B------:R-:W-:Y:S01]  /*6a10*/  FFMA.FTZ R15, R42.reuse, R51, -R15 ;  /* 0x000000332a0f7223 */ /* 0x040fe2000001080f */
[----:B------:R-:W-:Y:S01]  /*6a20*/  FFMA.FTZ R42, R42, R49, R50 ;  /* 0x000000312a2a7223 */ /* 0x000fe20000010032 */
[----:B------:R-:W-:Y:S01]  /*6a30*/  LOP3.LUT R49, R72, 0xffff0000, RZ, 0xc0, !PT ;  /* 0xffff000048317812 */ /* 0x000fe200078ec0ff */
[----:B------:R-:W-:Y:S01]  /*6a40*/  IMAD.U32 R72, R74, 0x10000, RZ ;  /* 0x000100004a487824 */ /* 0x000fe200078e00ff */
[----:B------:R-:W-:Y:S01]  /*6a50*/  LOP3.LUT R50, R12, 0xffff0000, RZ, 0xc0, !PT ;  /* 0xffff00000c327812 */ /* 0x000fe200078ec0ff */
[----:B------:R-:W-:Y:S02]  /*6a60*/  IMAD.MOV.U32 R75, RZ, RZ, R110 ;  /* 0x000000ffff4b7224 */ /* 0x000fe400078e006e */
        /* <DEDUP_REMOVED lines=22> */
[----:B------:R-:W-:Y:S02]  /*6bd0*/  F2FP.BF16.F32.PACK_AB R49, R49, R51 ;  /* 0x000000333131723e */ /* 0x000fe400000010ff */
[----:B------:R-:W-:Y:S01]  /*6be0*/  F2FP.BF16.F32.PACK_AB R40, R40, R72 ;  /* 0x000000482828723e */ /* 0x000fe200000010ff */
[----:B------:R-:W-:Y:S02]  /*6bf0*/  IMAD.MOV.U32 R72, RZ, RZ, R42 ;  /* 0x000000ffff487224 */ /* 0x000fe400078e002a */
[----:B------:R-:W-:Y:S02]  /*6c00*/  IMAD.MOV.U32 R14, RZ, RZ, R49 ;  /* 0x000000ffff0e7224 */ /* 0x000fe400078e0031 */
[----:B------:R-:W-:-:S07]  /*6c10*/  IMAD.MOV.U32 R74, RZ, RZ, R40 ;  /* 0x000000ffff4a7224 */ /* 0x000fce00078e0028 */
.L_x_1612:
[----:B------:R-:W-:Y:S05]  /*6c20*/  BSYNC B3 ;  /* 0x0000000000037941 */ /* 0x000fea0003800000 */
.L_x_1611:
[----:B------:R-:W-:-:S04]  /*6c30*/  LEA R40, P0, R68, R11, 0x1 ;  /* 0x0000000b44287211 */ /* 0x000fc800078008ff */
[----:B--2---:R-:W-:Y:S02]  /*6c40*/  LEA.HI.X R41, R68, R103, R86, 0x1, P0 ;  /* 0x0000006744297211 */ /* 0x004fe400000f0c56 */
[----:B------:R-:W-:-:S03]  /*6c50*/  ISETP.GE.AND P0, PT, R108, R106, PT ;  /* 0x0000006a6c00720c */ /* 0x000fc60003f06270 */
[----:B----4-:R2:W-:Y:S10]  /*6c60*/  ST.E.128 desc[UR60][R40.64], R12 ;  /* 0x0000000c28007985 */ /* 0x0105f4000c101d3c */
[----:B--2---:R-:W-:-:S05]  /*6c70*/  @!P0 IMAD.WIDE R12, R108, 0x2, R102 ;  /* 0x000000026c0c8825 */ /* 0x004fca00078e0266 */
[----:B---3--:R3:W-:Y:S02]  /*6c80*/  @!P0 ST.E.128 desc[UR60][R12.64], R72 ;  /* 0x000000480c008985 */ /* 0x0087e4000c101d3c */
.L_x_1610:
[----:B------:R-:W-:Y:S05]  /*6c90*/  BSYNC B2 ;  /* 0x0000000000027941 */ /* 0x000fea0003800000 */
.L_x_1609:
[----:B------:R-:W-:-:S13]  /*6ca0*/  ISETP.NE.AND P0, PT, R71, RZ, PT ;  /* 0x000000ff4700720c */ /* 0x000fda0003f05270 */
[----:B------:R-:W-:Y:S05]  /*6cb0*/  @!P0 BRA `(.L_x_1608) ;  /* 0x0000000400f48947 */ /* 0x000fea0003800000 */
[----:B------:R-:W4:Y:S04]  /*6cc0*/  LDL R40, [R1+0x60] ;  /* 0x0000600001287983 */ /* 0x000f280000100800 */
[----:B------:R-:W5:Y:S04]  /*6cd0*/  LDL R15, [R1+0xcc] ;  /* 0x0000cc00010f7983 */ /* 0x000f680000100800 */
[----:B------:R-:W2:Y:S01]  /*6ce0*/  LDL R14, [R1+0x6c] ;  /* 0x00006c00010e7983 */ /* 0x000ea20000100800 */
[----:B---3--:R-:W-:Y:S01]  /*6cf0*/  SEL R12, R91, R107, !P1 ;  /* 0x0000006b5b0c7207 */ /* 0x008fe20004800000 */
        /* <DEDUP_REMOVED lines=10> */
[----:B----4-:R-:W-:-:S04]  /*6da0*/  LOP3.LUT R13, R40, 0x38, R48, 0xf8, !PT ;  /* 0x00000038280d7812 */ /* 0x010fc800078ef830 */
[----:B-----5:R-:W-:-:S04]  /*6db0*/  LOP3.LUT R13, R13, R15, RZ, 0x3c, !PT ;  /* 0x0000000f0d0d7212 */ /* 0x020fc800078e3cff */
[----:B--2---:R-:W-:Y:S01]  /*6dc0*/  IADD3 R13, R13, R12, R14 ;  /* 0x0000000c0d0d7210 */ /* 0x004fe20007ffe00e */
[----:B------:R-:W-:-:S04]  /*6dd0*/  IMAD R12, R200, 0x4000, R5 ;  /* 0x00004000c80c7824 */ /* 0x000fc800078e0205 */
[----:B------:R-:W-:Y:S02]  /*6de0*/  IMAD R40, R200, 0x4000, R13 ;  /* 0x00004000c8287824 */ /* 0x000fe400078e020d */
[--C-:B------:R-:W-:Y:S02]  /*6df0*/  IMAD R12, R12, 0x2, R17.reuse ;  /* 0x000000020c0c7824 */ /* 0x100fe400078e0211 */
[----:B------:R-:W-:-:S04]  /*6e00*/  IMAD R40, R40, 0x2, R17 ;  /* 0x0000000228287824 */ /* 0x000fc800078e0211 */
[----:B------:R-:W2:Y:S04]  /*6e10*/  LDS.128 R12, [R12+0x20400] ;  /* 0x020400000c0c7984 */ /* 0x000ea80000000c00 */
[----:B------:R-:W3:Y:S01]  /*6e20*/  LDS.128 R40, [R40+0x20400] ;  /* 0x0204000028287984 */ /* 0x000ee20000000c00 */
[----:B------:R-:W-:Y:S05]  /*6e30*/  @P0 BRA `(.L_x_1614) ;  /* 0x0000000400780947 */ /* 0x000fea0003800000 */
[----:B------:R-:W-:Y:S01]  /*6e40*/  SHF.R.U32.HI R50, RZ, 0x10, R45 ;  /* 0x00000010ff327819 */ /* 0x000fe2000001162d */
[----:B---3--:R-:W-:Y:S01]  /*6e50*/  IMAD.U32 R73, R41, 0x10000, RZ ;  /* 0x0001000029497824 */ /* 0x008fe200078e00ff */
[--C-:B------:R-:W-:Y:S01]  /*6e60*/  SHF.R.U64 R36, R36, 0x10, R37.reuse ;  /* 0x0000001024247819 */ /* 0x100fe20000001225 */
[----:B--2---:R-:W-:Y:S01]  /*6e70*/  IMAD.U32 R51, R13, 0x10000, RZ ;  /* 0x000100000d337824 */ /* 0x004fe200078e00ff */
        /* <DEDUP_REMOVED lines=8> */
[C---:B------:R-:W-:Y:S02]  /*6f00*/  PRMT R45, R122.reuse, 0x5432, R38 ;  /* 0x000054327a2d7816 */ /* 0x040fe40000000026 */
        /* <DEDUP_REMOVED lines=81> */
.L_x_1614:
[----:B------:R-:W-:Y:S05]  /*7420*/  BSYNC B2 ;  /* 0x0000000000027941 */ /* 0x000fea0003800000 */
.L_x_1613:
[----:B------:R-:W-:Y:S02]  /*7430*/  ISETP.GE.AND P0, PT, R48, R106, PT ;  /* 0x0000006a3000720c */ /* 0x000fe40003f06270 */
[----:B------:R-:W-:-:S04]  /*7440*/  LEA R36, P6, R70, R11, 0x1 ;  /* 0x0000000b46247211 */ /* 0x000fc800078c08ff */
[----:B------:R-:W-:-:S05]  /*7450*/  LEA.HI.X R37, R70, R103, R87, 0x1, P6 ;  /* 0x0000006746257211 */ /* 0x000fca00030f0c57 */
[----:B--2---:R4:W-:Y:S02]  /*7460*/  ST.E.128 desc[UR60][R36.64], R12 ;  /* 0x0000000c24007985 */ /* 0x0049e4000c101d3c */
[----:B------:R-:W-:-:S05]  /*7470*/  @!P0 IMAD.WIDE R38, R48, 0x2, R102 ;  /* 0x0000000230268825 */ /* 0x000fca00078e0266 */
[----:B---3--:R4:W-:Y:S02]  /*7480*/  @!P0 ST.E.128 desc[UR60][R38.64], R40 ;  /* 0x0000002826008985 */ /* 0x0089e4000c101d3c */
.L_x_1608:
[----:B------:R-:W-:Y:S05]  /*7490*/  BSYNC B1 ;  /* 0x0000000000017941 */ /* 0x000fea0003800000 */
.L_x_1607:
[----:B------:R-:W-:-:S03]  /*74a0*/  UMOV UR4, 0xffffffff ;  /* 0xffffffff00047882 */ /* 0x000fc60000000000 */
[----:B------:R-:W-:Y:S05]  /*74b0*/  BRA.DIV UR4, `(.L_x_1615) ;  /* 0x0000025e04387947 */ /* 0x000fea000b800000 */
[----:B-1----:R-:W1:Y:S04]  /*74c0*/  SHFL.IDX PT, R105, R105, 0x1, 0x181f ;  /* 0x00381f0069697f89 */ /* 0x002e6800000e0000 */
[----:B------:R-:W0:Y:S02]  /*74d0*/  SHFL.IDX PT, R104, R104, 0x1, 0x181f ;  /* 0x00381f0068687f89 */ /* 0x000e2400000e0000 */
.L_x_2013:
[----:B------:R-:W-:Y:S05]  /*74e0*/  @P4 BRA `(.L_x_1584) ;  /* 0x0000001400744947 */ /* 0x000fea0003800000 */
[----:B------:R-:W-:Y:S01]  /*74f0*/  ISETP.NE.AND P0, PT, R29, RZ, PT ;  /* 0x000000ff1d00720c */ /* 0x000fe20003f05270 */
[----:B------:R-:W-:Y:S01]  /*7500*/  BSSY B1, `(.L_x_1616) ;  /* 0x000007e000017945 */ /* 0x000fe20003800000 */
[----:B0---4-:R-:W-:Y:S02]  /*7510*/  IMAD.MOV.U32 R40, RZ, RZ, R104 ;  /* 0x000000ffff287224 */ /* 0x011fe400078e0068 */
[----:B-1----:R-:W-:-:S09]  /*7520*/  IMAD.MOV.U32 R41, RZ, RZ, R105 ;  /* 0x000000ffff297224 */ /* 0x002fd200078e0069 */
[----:B------:R-:W-:Y:S05]  /*7530*/  @!P0 BRA `(.L_x_1617) ;  /* 0x0000000400e88947 */ /* 0x000fea0003800000 */
[----:B------:R-:W4:Y:S04]  /*7540*/  LDL R15, [R1+0x5c] ;  /* 0x00005c00010f7983 */ /* 0x000f280000100800 */
[----:B------:R-:W5:Y:S04]  /*7550*/  LDL R14, [R1+0xc8] ;  /* 0x0000c800010e7983 */ /* 0x000f680000100800 */
[----:B---3--:R-:W3:Y:S01]  /*7560*/  LDL R13, [R1+0x68] ;  /* 0x00006800010d7983 */ /* 0x008ee20000100800 */
[----:B------:R-:W-:Y:S01]  /*7570*/  SEL R11, R91, R107, !P2 ;  /* 0x0000006b5b0b7207 */ /* 0x000fe20005000000 */
[----:B------:R-:W-:Y:S01]  /*7580*/  BSSY B2, `(.L_x_1618) ;  /* 0x0000070000027945 */ /* 0x000fe20003800000 */
[----:B------:R-:W-:-:S02]  /*7590*/  ISETP.GE.AND P0, PT, R18, R101, PT ;  /* 0x000000651200720c */ /* 0x000fc40003f06270 */
[----:B------:R-:W-:-:S04]  /*75a0*/  SHF.R.S32.HI R12, RZ, 0x1f, R11 ;  /* 0x0000001fff0c7819 */ /* 0x000fc8000001140b */
[----:B------:R-:W-:-:S04]  /*75b0*/  LEA.HI R12, R12, R11, RZ, 0x4 ;  /* 0x0000000b0c0c7211 */ /* 0x000fc800078f20ff */
[----:B------:R-:W-:-:S04]  /*75c0*/  LEA.HI.SX32 R12, R12, R35, 0x1c ;  /* 0x000000230c0c7211 */ /* 0x000fc800078fe2ff */
[----:B------:R-:W-:Y:S01]  /*75d0*/  SHF.R.S32.HI R11, RZ, 0x1f, R12 ;  /* 0x0000001fff0b7819 */ /* 0x000fe2000001140c */
[----:B------:R-:W-:-:S03]  /*75e0*/  IMAD.SHL.U32 R44, R12, 0x8, RZ ;  /* 0x000000080c2c7824 */ /* 0x000fc600078e00ff */
[----:B------:R-:W-:Y:S02]  /*75f0*/  LEA.HI R12, R11, R12, RZ, 0x3 ;  /* 0x0000000c0b0c7211 */ /* 0x000fe400078f18ff */
[----:B------:R-:W-:-:S03]  /*7600*/  ISETP.GE.AND P4, PT, R44, R106, PT ;  /* 0x0000006a2c00720c */ /* 0x000fc60003f86270 */
[----:B------:R-:W-:-:S05]  /*7610*/  IMAD.SHL.U32 R12, R12, 0x200, RZ ;  /* 0x000002000c0c7824 */ /* 0x000fca00078e00ff */
[----:B------:R-:W-:Y:S02]  /*7620*/  LOP3.LUT R12, R12, 0x7ffff000, RZ, 0xc0, !PT ;  /* 0x7ffff0000c0c7812 */ /* 0x000fe400078ec0ff */
[----:B----4-:R-:W-:-:S04]  /*7630*/  LOP3.LUT R11, R15, 0x38, R44, 0xf8, !PT ;  /* 0x000000380f0b7812 */ /* 0x010fc800078ef82c */
[----:B-----5:R-:W-:-:S04]  /*7640*/  LOP3.LUT R11, R11, R14, RZ, 0x3c, !PT ;  /* 0x0000000e0b0b7212 */ /* 0x020fc800078e3cff */
[----:B---3--:R-:W-:Y:S01]  /*7650*/  IADD3 R11, R11, R12, R13 ;  /* 0x0000000c0b0b7210 */ /* 0x008fe20007ffe00d */
[----:B------:R-:W-:-:S04]  /*7660*/  IMAD R12, R200, 0x4000, R4 ;  /* 0x00004000c80c7824 */ /* 0x000fc800078e0204 */
[----:B------:R-:W-:Y:S02]  /*7670*/  IMAD R14, R200, 0x4000, R11 ;  /* 0x00004000c80e7824 */ /* 0x000fe400078e020b */
[--C-:B------:R-:W-:Y:S02]  /*7680*/  IMAD R12, R12, 0x2, R17.reuse ;  /* 0x000000020c0c7824 */ /* 0x100fe400078e0211 */
[----:B------:R-:W-:-:S04]  /*7690*/  IMAD R36, R14, 0x2, R17 ;  /* 0x000000020e247824 */ /* 0x000fc800078e0211 */
[----:B------:R-:W0:Y:S04]  /*76a0*/  LDS.128 R12, [R12+0x20400] ;  /* 0x020400000c0c7984 */ /* 0x000e280000000c00 */
[----:B------:R-:W1:Y:S01]  /*76b0*/  LDS.128 R36, [R36+0x20400] ;  /* 0x0204000024247984 */ /* 0x000e620000000c00 */
[----:B------:R-:W-:Y:S05]  /*76c0*/  @P0 BRA `(.L_x_1619) ;  /* 0x00000004006c0947 */ /* 0x000fea0003800000 */
[----:B------:R-:W-:Y:S02]  /*76d0*/  SHF.R.U32.HI R42, RZ, 0x10, R65 ;  /* 0x00000010ff2a7819 */ /* 0x000fe40000011641 */
[----:B------:R-:W-:Y:S02]  /*76e0*/  SHF.R.U32.HI R46, RZ, 0x10, R57 ;  /* 0x00000010ff2e7819 */ /* 0x000fe40000011639 */
[----:B------:R-:W-:Y:S01]  /*76f0*/  PRMT R45, R121, 0x5432, R42 ;  /* 0x00005432792d7816 */ /* 0x000fe2000000002a */
[----:B0-----:R-:W-:Y:S01]  /*7700*/  IMAD.U32 R42, R13, 0x10000, RZ ;  /* 0x000100000d2a7824 */ /* 0x001fe200078e00ff */
[----:B------:R-:W-:Y:S01]  /*7710*/  PRMT R11, R119, 0x5432, R46 ;  /* 0x00005432770b7816 */ /* 0x000fe2000000002e */
[C---:B-1----:R-:W-:Y:S01]  /*7720*/  IMAD.U32 R46, R37.reuse, 0x10000, RZ ;  /* 0x00010000252e7824 */ /* 0x042fe200078e00ff */
[----:B------:R-:W-:Y:S01]  /*7730*/  LOP3.LUT R37, R37, 0xffff0000, RZ, 0xc0, !PT ;  /* 0xffff000025257812 */ /* 0x000fe200078ec0ff */
[----:B------:R-:W-:Y:S01]  /*7740*/  IMAD.U32 R47, R45, 0x10000, RZ ;  /* 0x000100002d2f7824 */ /* 0x000fe200078e00ff */
[C---:B------:R-:W-:Y:S01]  /*7750*/  LOP3.LUT R48, R11.reuse, 0xffff0000, RZ, 0xc0, !PT ;  /* 0xffff00000b307812 */ /* 0x040fe200078ec0ff */
[----:B------:R-:W-:Y:S01]  /*7760*/  IMAD.U32 R43, R11, 0x10000, RZ ;  /* 0x000100000b2b7824 */ /* 0x000fe200078e00ff */
[----:B------:R-:W-:Y:S01]  /*7770*/  LOP3.LUT R11, R13, 0xffff0000, RZ, 0xc0, !PT ;  /* 0xffff00000d0b7812 */ /* 0x000fe200078ec0ff */
[----:B------:R-:W-:Y:S01]  /*7780*/  FMUL.FTZ R49, R46, R47 ;  /* 0x0000002f2e317220 */ /* 0x000fe20000410000 */
[----:B------:R-:W-:Y:S01]  /*7790*/  SHF.R.U64 R64, R64, 0x10, R65 ;  /* 0x0000001040407819 */ /* 0x000fe20000001241 */
[-C--:B------:R-:W-:Y:S01]  /*77a0*/  FMUL.FTZ R46, R46, R43.reuse ;  /* 0x0000002b2e2e7220 */ /* 0x080fe20000410000 */
[----:B------:R-:W-:Y:S01]  /*77b0*/  SHF.R.U64 R56, R56, 0x10, R57 ;  /* 0x0000001038387819 */ /* 0x000fe20000001239 */
[C---:B------:R-:W-:Y:S01]  /*77c0*/  FFMA.FTZ R43, R42.reuse, R43, -R49 ;  /* 0x0000002b2a2b7223 */ /* 0x040fe20000010831 */
[----:B------:R-:W-:Y:S01]  /*77d0*/  PRMT R121, R121, 0x5410, R64 ;  /* 0x0000541079797816 */ /* 0x000fe20000000040 */
[----:B------:R-:W-:Y:S01]  /*77e0*/  FFMA.FTZ R42, R42, R47, R46 ;  /* 0x0000002f2a2a7223 */ /* 0x000fe2000001002e */
[----:B------:R-:W-:-:S02]  /*77f0*/  LOP3.LUT R46, R45, 0xffff0000, RZ, 0xc0, !PT ;  /* 0xffff00002d2e7812 */ /* 0x000fc400078ec0ff */
[----:B------:R-:W-:Y:S02]  /*7800*/  SHF.R.U32.HI R45, RZ, 0x10, R67 ;  /* 0x00000010ff2d7819 */ /* 0x000fe40000011643 */
[----:B------:R-:W-:Y:S01]  /*7810*/  PRMT R119, R119, 0x5410, R56 ;  /* 0x0000541077777816 */ /* 0x000fe20000000038 */
[C---:B------:R-:W-:Y:S01]  /*7820*/  FMUL.FTZ R50, R37.reuse, R46 ;  /* 0x0000002e25327220 */ /* 0x040fe20000410000 */
[-C--:B------:R-:W-:Y:S01]  /*7830*/  FMUL.FTZ R37, R37, R48.reuse ;  /* 0x0000003025257220 */ /* 0x080fe20000410000 */
[----:B------:R-:W-:Y:S02]  /*7840*/  PRMT R45, R120, 0x5432, R45 ;  /* 0x00005432782d7816 */ /* 0x000fe4000000002d */
[C---:B------:R-:W-:Y:S01]  /*7850*/  FFMA.FTZ R13, R11.reuse, R48, -R50 ;  /* 0x000000300b0d7223 */ /* 0x040fe20000010832 */
[----:B------:R-:W-:Y:S01]  /*7860*/  FFMA.FTZ R11, R11, R46, R37 ;  /* 0x0000002e0b0b7223 */ /* 0x000fe20000010025 */
[----:B------:R-:W-:Y:S01]  /*7870*/  SHF.R.U32.HI R37, RZ, 0x10, R59 ;  /* 0x00000010ff257819 */ /* 0x000fe2000001163b */
[----:B------:R-:W-:Y:S01]  /*7880*/  IMAD.U32 R50, R39, 0x10000, RZ ;  /* 0x0001000027327824 */ /* 0x000fe200078e00ff */
[----:B------:R-:W-:Y:S01]  /*7890*/  SHF.R.U64 R67, R66, 0x10, R67 ;  /* 0x0000001042437819 */ /* 0x000fe20000001243 */
[----:B------:R-:W-:Y:S01]  /*78a0*/  IMAD.U32 R47, R45, 0x10000, RZ ;  /* 0x000100002d2f7824 */ /* 0x000fe200078e00ff */
[----:B------:R-:W-:Y:S01]  /*78b0*/  PRMT R37, R118, 0x5432, R37 ;  /* 0x0000543276257816 */ /* 0x000fe20000000025 */
[C---:B------:R-:W-:Y:S01]  /*78c0*/  IMAD.U32 R46, R15.reuse, 0x10000, RZ ;  /* 0x000100000f2e7824 */ /* 0x040fe200078e00ff */
[----:B------:R-:W-:Y:S01]  /*78d0*/  LOP3.LUT R15, R15, 0xffff0000, RZ, 0xc0, !PT ;  /* 0xffff00000f0f7812 */ /* 0x000fe200078ec0ff */
[----:B------:R-:W-:Y:S01]  /*78e0*/  FMUL.FTZ R49, R50, R47 ;  /* 0x0000002f32317220 */ /* 0x000fe20000410000 */
[C---:B------:R-:W-:Y:S01]  /*78f0*/  IMAD.U32 R56, R119.reuse, 0x10000, RZ ;  /* 0x0001000077387824 */ /* 0x040fe200078e00ff */
[----:B------:R-:W-:Y:S01]  /*7900*/  LOP3.LUT R119, R119, 0xffff0000, RZ, 0xc0, !PT ;  /* 0xffff000077777812 */ /* 0x000fe200078ec0ff */
[----:B------:R-:W-:Y:S01]  /*7910*/  IMAD.U32 R48, R37, 0x10000, RZ ;  /* 0x0001000025307824 */ /* 0x000fe200078e00ff */
[----:B------:R-:W-:-:S02]  /*7920*/  SHF.R.U64 R59, R58, 0x10, R59 ;  /* 0x000000103a3b7819 */ /* 0x000fc4000000123b */
[----:B------:R-:W-:Y:S01]  /*7930*/  PRMT R120, R120, 0x5410, R67 ;  /* 0x0000541078787816 */ /* 0x000fe20000000043 */
[-C--:B------:R-:W-:Y:S01]  /*7940*/  FMUL.FTZ R50, R50, R48.reuse ;  /* 0x0000003032327220 */ /* 0x080fe20000410000 */
[C---:B------:R-:W-:Y:S01]  /*7950*/  FFMA.FTZ R49, R46.reuse, R48, -R49 ;  /* 0x000000302e317223 */ /* 0x040fe20000010831 */
[----:B------:R-:W-:Y:S02]  /*7960*/  LOP3.LUT R48, R45, 0xffff0000, RZ, 0xc0, !PT ;  /* 0xffff00002d307812 */ /* 0x000fe400078ec0ff */
[----:B------:R-:W-:Y:S01]  /*7970*/  FFMA.FTZ R50, R46, R47, R50 ;  /* 0x0000002f2e327223 */ /* 0x000fe20000010032 */
[----:B------:R-:W-:Y:S02]  /*7980*/  LOP3.LUT R46, R37, 0xffff0000, RZ, 0xc0, !PT ;  /* 0xffff0000252e7812 */ /* 0x000fe400078ec0ff */
[----:B------:R-:W-:Y:S01]  /*7990*/  LOP3.LUT R37, R39, 0xffff0000, RZ, 0xc0, !PT ;  /* 0xffff000027257812 */ /* 0x000fe200078ec0ff */
[----:B------:R-:W-:Y:S01]  /*79a0*/  IMAD.U32 R39, R36, 0x10000, RZ ;  /* 0x0001000024277824 */ /* 0x000fe200078e00ff */
[----:B------:R-:W-:-:S02]  /*79b0*/  PRMT R118, R118, 0x5410, R59 ;  /* 0x0000541076767816 */ /* 0x000fc4000000003b */
[----:B------:R-:W-:Y:S01]  /*79c0*/  LOP3.LUT R57, R120, 0xffff0000, RZ, 0xc0, !PT ;  /* 0xffff000078397812 */ /* 0x000fe200078ec0ff */
[C---:B------:R-:W-:Y:S01]  /*79d0*/  FMUL.FTZ R72, R37.reuse, R48 ;  /* 0x0000003025487220 */ /* 0x040fe20000410000 */
[----:B------:R-:W-:Y:S01]  /*79e0*/  FMUL.FTZ R37, R37, R46 ;  /* 0x0000002e25257220 */ /* 0x000fe20000410000 */
[----:B------:R-:W-:Y:S02]  /*79f0*/  F2FP.BF16.F32.PACK_AB R11, R11, R42 ;  /* 0x0000002a0b0b723e */ /* 0x000fe400000010ff */
[C---:B------:R-:W-:Y:S01]  /*7a00*/  FFMA.FTZ R46, R15.reuse, R46, -R72 ;  /* 0x0000002e0f2e7223 */ /* 0x040fe20000010848 */
[----:B------:R-:W-:Y:S01]  /*7a10*/  FFMA.FTZ R15, R15, R48, R37 ;  /* 0x000000300f0f7223 */ /* 0x000fe20000010025 */
[C---:B------:R-:W-:Y:S01]  /*7a20*/  IMAD.U32 R48, R121.reuse, 0x10000, RZ ;  /* 0x0001000079307824 */ /* 0x040fe200078e00ff */
[----:B------:R-:W-:Y:S01]  /*7a30*/  LOP3.LUT R121, R121, 0xffff0000, RZ, 0xc0, !PT ;  /* 0xffff000079797812 */ /* 0x000fe200078ec0ff */
[----:B------:R-:W-:Y:S01]  /*7a40*/  IMAD.U32 R37, R12, 0x10000, RZ ;  /* 0x000100000c257824 */ /* 0x000fe200078e00ff */
[----:B------:R-:W-:Y:S01]  /*7a50*/  F2FP.BF16.F32.PACK_AB R46, R46, R49 ;  /* 0x000000312e2e723e */ /* 0x000fe200000010ff */
[C---:B------:R-:W-:Y:S01]  /*7a60*/  FMUL.FTZ R64, R39.reuse, R48 ;  /* 0x0000003027407220 */ /* 0x040fe20000410000 */
[----:B------:R-:W-:Y:S01]  /*7a70*/  FMUL.FTZ R39, R39, R56 ;  /* 0x0000003827277220 */ /* 0x000fe20000410000 */
[----:B------:R-:W-:-:S02]  /*7a80*/  F2FP.BF16.F32.PACK_AB R50, R15, R50 ;  /* 0x000000320f32723e */ /* 0x000fc400000010ff */
[C---:B------:R-:W-:Y:S01]  /*7a90*/  FFMA.FTZ R45, R37.reuse, R56, -R64 ;  /* 0x00000038252d7223 */ /* 0x040fe20000010840 */
[----:B------:R-:W-:Y:S01]  /*7aa0*/  FFMA.FTZ R39, R37, R48, R39 ;  /* 0x0000003025277223 */ /* 0x000fe20000010027 */
[----:B------:R-:W-:Y:S01]  /*7ab0*/  LOP3.LUT R37, R36, 0xffff0000, RZ, 0xc0, !PT ;  /* 0xffff000024257812 */ /* 0x000fe200078ec0ff */
[----:B------:R-:W-:Y:S01]  /*7ac0*/  IMAD.U32 R56, R120, 0x10000, RZ ;  /* 0x0001000078387824 */ /* 0x000fe200078e00ff */
[----:B------:R-:W-:Y:S01]  /*7ad0*/  LOP3.LUT R36, R12, 0xffff0000, RZ, 0xc0, !PT ;  /* 0xffff00000c247812 */ /* 0x000fe200078ec0ff */
[----:B------:R-:W-:Y:S01]  /*7ae0*/  IMAD.MOV.U32 R15, RZ, RZ, R46 ;  /* 0x000000ffff0f7224 */ /* 0x000fe200078e002e */
[----:B------:R-:W-:Y:S01]  /*7af0*/  F2FP.BF16.F32.PACK_AB R13, R13, R43 ;  /* 0x0000002b0d0d723e */ /* 0x000fe200000010ff */
[C---:B------:R-:W-:Y:S01]  /*7b00*/  FMUL.FTZ R47, R37.reuse, R121 ;  /* 0x00000079252f7220 */ /* 0x040fe20000410000 */
[-C--:B------:R-:W-:Y:S01]  /*7b10*/  FMUL.FTZ R48, R37, R119.reuse ;  /* 0x0000007725307220 */ /* 0x080fe20000410000 */
[C---:B------:R-:W-:Y:S01]  /*7b20*/  IMAD.U32 R37, R38.reuse, 0x10000, RZ ;  /* 0x0001000026257824 */ /* 0x040fe200078e00ff */
[----:B------:R-:W-:Y:S01]  /*7b30*/  LOP3.LUT R38, R38, 0xffff0000, RZ, 0xc0, !PT ;  /* 0xffff000026267812 */ /* 0x000fe200078ec0ff */
[C---:B------:R-:W-:Y:S01]  /*7b40*/  FFMA.FTZ R12, R36.reuse, R119, -R47 ;  /* 0x00000077240c7223 */ /* 0x040fe2000001082f */
[----:B------:R-:W-:Y:S01]  /*7b50*/  FFMA.FTZ R36, R36, R121, R48 ;  /* 0x0000007924247223 */ /* 0x000fe20000010030 */
[----:B------:R-:W-:-:S02]  /*7b60*/  IMAD.U32 R48, R118, 0x10000, RZ ;  /* 0x0001000076307824 */ /* 0x000fc400078e00ff */
[C---:B------:R-:W-:Y:S01]  /*7b70*/  FMUL.FTZ R58, R37.reuse, R56 ;  /* 0x00000038253a7220 */ /* 0x040fe20000410000 */
[C---:B------:R-:W-:Y:S01]  /*7b80*/  IMAD.U32 R47, R14.reuse, 0x10000, RZ ;  /* 0x000100000e2f7824 */ /* 0x040fe200078e00ff */
[----:B------:R-:W-:Y:S01]  /*7b90*/  LOP3.LUT R14, R14, 0xffff0000, RZ, 0xc0, !PT ;  /* 0xffff00000e0e7812 */ /* 0x000fe200078ec0ff */
[-C--:B------:R-:W-:Y:S01]  /*7ba0*/  FMUL.FTZ R51, R37, R48.reuse ;  /* 0x0000003025337220 */ /* 0x080fe20000410000 */
[----:B------:R-:W-:Y:S01]  /*7bb0*/  FMUL.FTZ R59, R38, R57 ;  /* 0x00000039263b7220 */ /* 0x000fe20000410000 */
[C---:B------:R-:W-:Y:S01]  /*7bc0*/  FFMA.FTZ R37, R47.reuse, R48, -R58 ;  /* 0x000000302f257223 */ /* 0x040fe2000001083a */
[----:B------:R-:W-:Y:S01]  /*7bd0*/  F2FP.BF16.F32.PACK_AB R36, R36, R39 ;  /* 0x000000272424723e */ /* 0x000fe200000010ff */
[----:B------:R-:W-:Y:S01]  /*7be0*/  FFMA.FTZ R47, R47, R56, R51 ;  /* 0x000000382f2f7223 */ /* 0x000fe20000010033 */
[----:B------:R-:W-:Y:S01]  /*7bf0*/  LOP3.LUT R51, R118, 0xffff0000, RZ, 0xc0, !PT ;  /* 0xffff000076337812 */ /* 0x000fe200078ec0ff */
[----:B------:R-:W-:Y:S01]  /*7c00*/  IMAD.MOV.U32 R39, RZ, RZ, R50 ;  /* 0x000000ffff277224 */ /* 0x000fe200078e0032 */
[----:B------:R-:W-:-:S03]  /*7c10*/  F2FP.BF16.F32.PACK_AB R12, R12, R45 ;  /* 0x0000002d0c0c723e */ /* 0x000fc600000010ff */
[-C--:B------:R-:W-:Y:S01]  /*7c20*/  FMUL.FTZ R48, R38, R51.reuse ;  /* 0x0000003326307220 */ /* 0x080fe20000410000 */
[----:B------:R-:W-:-:S03]  /*7c30*/  FFMA.FTZ R38, R14, R51, -R59 ;  /* 0x000000330e267223 */ /* 0x000fc6000001083b */
[----:B------:R-:W-:Y:S02]  /*7c40*/  FFMA.FTZ R48, R14, R57, R48 ;  /* 0x000000390e307223 */ /* 0x000fe40000010030 */
[----:B------:R-:W-:Y:S01]  /*7c50*/  F2FP.BF16.F32.PACK_AB R14, R38, R37 ;  /* 0x00000025260e723e */ /* 0x000fe200000010ff */
[----:B------:R-:W-:Y:S02]  /*7c60*/  IMAD.MOV.U32 R37, RZ, RZ, R11 ;  /* 0x000000ffff257224 */ /* 0x000fe400078e000b */
[----:B------:R-:W-:-:S07]  /*7c70*/  F2FP.BF16.F32.PACK_AB R38, R48, R47 ;  /* 0x0000002f3026723e */ /* 0x000fce00000010ff */
.L_x_1619:
[----:B------:R-:W-:Y:S05]  /*7c80*/  BSYNC B2 ;  /* 0x0000000000027941 */ /* 0x000fea0003800000 */
.L_x_1618:
[----:B------:R-:W-:Y:S01]  /*7c90*/  LEA R42, P0, R68, R104, 0x1 ;  /* 0x00000068442a7211 */ /* 0x000fe200078008ff */
[----:B------:R-:W-:-:S03]  /*7ca0*/  @!P4 IMAD.WIDE R44, R44, 0x2, R40 ;  /* 0x000000022c2cc825 */ /* 0x000fc600078e0228 */
[----:B------:R-:W-:-:S05]  /*7cb0*/  LEA.HI.X R43, R68, R105, R86, 0x1, P0 ;  /* 0x00000069442b7211 */ /* 0x000fca00000f0c56 */
[----:B0-----:R0:W-:Y:S04]  /*7cc0*/  ST.E.128 desc[UR60][R42.64], R12 ;  /* 0x0000000c2a007985 */ /* 0x0011e8000c101d3c */
[----:B-1----:R0:W-:Y:S02]  /*7cd0*/  @!P4 ST.E.128 desc[UR60][R44.64], R36 ;  /* 0x000000242c00c985 */ /* 0x0021e4000c101d3c */
.L_x_1617:
[----:B------:R-:W-:Y:S05]  /*7ce0*/  BSYNC B1 ;  /* 0x0000000000017941 */ /* 0x000fea0003800000 */
.L_x_1616:
[----:B------:R-:W-:-:S13]  /*7cf0*/  ISETP.NE.AND P0, PT, R71, RZ, PT ;  /* 0x000000ff4700720c */ /* 0x000fda0003f05270 */
[----:B------:R-:W-:Y:S05]  /*7d00*/  @!P0 BRA `(.L_x_1584) ;  /* 0x0000000c006c8947 */ /* 0x000fea0003800000 */
[----:B0-----:R-:W4:Y:S04]  /*7d10*/  LDL R36, [R1+0x5c] ;  /* 0x00005c0001247983 */ /* 0x001f280000100800 */
[----:B------:R-:W5:Y:S04]  /*7d20*/  LDL R15, [R1+0xc8] ;  /* 0x0000c800010f7983 */ /* 0x000f680000100800 */
[----:B------:R-:W2:Y:S01]  /*7d30*/  LDL R14, [R1+0x68] ;  /* 0x00006800010e7983 */ /* 0x000ea20000100800 */
[----:B------:R-:W-:Y:S01]  /*7d40*/  SEL R107, R91, R107, !P1 ;  /* 0x0000006b5b6b7207 */ /* 0x000fe20004800000 */
[----:B------:R-:W-:Y:S01]  /*7d50*/  BSSY B1, `(.L_x_1620) ;  /* 0x0000071000017945 */ /* 0x000fe20003800000 */
[----:B------:R-:W-:-:S02]  /*7d60*/  ISETP.GE.AND P4, PT, R203, R101, PT ;  /* 0x00000065cb00720c */ /* 0x000fc40003f86270 */
[----:B---3--:R-:W-:Y:S02]  /*7d70*/  SHF.R.S32.HI R12, RZ, 0x1f, R107 ;  /* 0x0000001fff0c7819 */ /* 0x008fe4000001146b */
[----:B------:R-:W-:Y:S02]  /*7d80*/  LEA R42, P0, R70, R104, 0x1 ;  /* 0x00000068462a7211 */ /* 0x000fe400078008ff */
[----:B------:R-:W-:Y:S02]  /*7d90*/  LEA.HI R12, R12, R107, RZ, 0x4 ;  /* 0x0000006b0c0c7211 */ /* 0x000fe400078f20ff */
[----:B------:R-:W-:Y:S02]  /*7da0*/  LEA.HI.X R43, R70, R105, R87, 0x1, P0 ;  /* 0x00000069462b7211 */ /* 0x000fe400000f0c57 */
[----:B------:R-:W-:-:S04]  /*7db0*/  LEA.HI.SX32 R12, R12, R69, 0x1c ;  /* 0x000000450c0c7211 */ /* 0x000fc800078fe2ff */
[----:B------:R-:W-:Y:S01]  /*7dc0*/  SHF.R.S32.HI R13, RZ, 0x1f, R12 ;  /* 0x0000001fff0d7819 */ /* 0x000fe2000001140c */
[----:B------:R-:W-:-:S03]  /*7dd0*/  IMAD.SHL.U32 R11, R12, 0x8, RZ ;  /* 0x000000080c0b7824 */ /* 0x000fc600078e00ff */
[----:B------:R-:W-:-:S05]  /*7de0*/  LEA.HI R13, R13, R12, RZ, 0x3 ;  /* 0x0000000c0d0d7211 */ /* 0x000fca00078f18ff */
        /* <DEDUP_REMOVED lines=9> */
[----:B------:R-:W0:Y:S04]  /*7e80*/  LDS.128 R12, [R12+0x20400] ;  /* 0x020400000c0c7984 */ /* 0x000e280000000c00 */
[----:B------:R-:W1:Y:S01]  /*7e90*/  LDS.128 R36, [R36+0x20400] ;  /* 0x0204000024247984 */ /* 0x000e620000000c00 */
[----:B------:R-:W-:Y:S05]  /*7ea0*/  @P4 BRA `(.L_x_1621) ;  /* 0x00000004006c4947 */ /* 0x000fea0003800000 */
[----:B------:R-:W-:Y:S01]  /*7eb0*/  SHF.R.U64 R57, R52, 0x10, R53 ;  /* 0x0000001034397819 */ /* 0x000fe20000001235 */
[----:B0-----:R-:W-:Y:S01]  /*7ec0*/  IMAD.U32 R49, R13, 0x10000, RZ ;  /* 0x000100000d317824 */ /* 0x001fe200078e00ff */
[--C-:B------:R-:W-:Y:S01]  /*7ed0*/  SHF.R.U64 R52, R60, 0x10, R61.reuse ;  /* 0x000000103c347819 */ /* 0x100fe2000000123d */
[----:B------:R-:W-:Y:S01]  /*7ee0*/  IMAD.U32 R47, R15, 0x10000, RZ ;  /* 0x000100000f2f7824 */ /* 0x000fe200078e00ff */
[----:B------:R-:W-:Y:S02]  /*7ef0*/  SHF.R.U32.HI R60, RZ, 0x10, R61 ;  /* 0x00000010ff3c7819 */ /* 0x000fe4000001163d */
[----:B------:R-:W-:Y:S02]  /*7f00*/  SHF.R.U32.HI R59, RZ, 0x10, R53 ;  /* 0x00000010ff3b7819 */ /* 0x000fe40000011635 */
[----:B------:R-:W-:Y:S02]  /*7f10*/  PRMT R48, R114, 0x5432, R57 ;  /* 0x0000543272307816 */ /* 0x000fe40000000039 */
[----:B------:R-:W-:-:S02]  /*7f20*/  PRMT R57, R117, 0x5432, R60 ;  /* 0x0000543275397816 */ /* 0x000fc4000000003c */
[----:B------:R-:W-:Y:S01]  /*7f30*/  SHF.R.U64 R50, R54, 0x10, R55 ;  /* 0x0000001036327819 */ /* 0x000fe20000001237 */
[----:B-1----:R-:W-:Y:S01]  /*7f40*/  IMAD.U32 R54, R39, 0x10000, RZ ;  /* 0x0001000027367824 */ /* 0x002fe200078e00ff */
[----:B------:R-:W-:Y:S01]  /*7f50*/  PRMT R114, R114, 0x5410, R59 ;  /* 0x0000541072727816 */ /* 0x000fe2000000003b */
[----:B------:R-:W-:Y:S01]  /*7f60*/  IMAD.U32 R58, R57, 0x10000, RZ ;  /* 0x00010000393a7824 */ /* 0x000fe200078e00ff */
[----:B------:R-:W-:Y:S01]  /*7f70*/  SHF.R.U32.HI R56, RZ, 0x10, R55 ;  /* 0x00000010ff387819 */ /* 0x000fe20000011637 */
[----:B------:R-:W-:Y:S01]  /*7f80*/  IMAD.U32 R55, R37, 0x10000, RZ ;  /* 0x0001000025377824 */ /* 0x000fe200078e00ff */
[--C-:B------:R-:W-:Y:S02]  /*7f90*/  SHF.R.U64 R53, R62, 0x10, R63.reuse ;  /* 0x000000103e357819 */ /* 0x100fe4000000123f */
[----:B------:R-:W-:Y:S02]  /*7fa0*/  SHF.R.U32.HI R63, RZ, 0x10, R63 ;  /* 0x00000010ff3f7819 */ /* 0x000fe4000001163f */
[----:B------:R-:W-:-:S02]  /*7fb0*/  PRMT R50, R115, 0x5432, R50 ;  /* 0x0000543273327816 */ /* 0x000fc40000000032 */
[----:B------:R-:W-:Y:S01]  /*7fc0*/  PRMT R117, R117, 0x5410, R52 ;  /* 0x0000541075757816 */ /* 0x000fe20000000034 */
[----:B------:R-:W-:Y:S01]  /*7fd0*/  IMAD.U32 R52, R114, 0x10000, RZ ;  /* 0x0001000072347824 */ /* 0x000fe200078e00ff */
[----:B------:R-:W-:Y:S01]  /*7fe0*/  PRMT R115, R115, 0x5410, R56 ;  /* 0x0000541073737816 */ /* 0x000fe20000000038 */
[C---:B------:R-:W-:Y:S01]  /*7ff0*/  FMUL.FTZ R56, R55.reuse, R58 ;  /* 0x0000003a37387220 */ /* 0x040fe20000410000 */
[----:B------:R-:W-:Y:S01]  /*8000*/  PRMT R63, R116, 0x5432, R63 ;  /* 0x00005432743f7816 */ /* 0x000fe2000000003f */
[-C--:B------:R-:W-:Y:S01]  /*8010*/  FMUL.FTZ R60, R55, R52.reuse ;  /* 0x00000034373c7220 */ /* 0x080fe20000410000 */
[----:B------:R-:W-:Y:S01]  /*8020*/  LOP3.LUT R51, R37, 0xffff0000, RZ, 0xc0, !PT ;  /* 0xffff000025337812 */ /* 0x000fe200078ec0ff */
[----:B------:R-:W-:Y:S01]  /*8030*/  FFMA.FTZ R52, R49, R52, -R56 ;  /* 0x0000003431347223 */ /* 0x000fe20000010838 */
[----:B------:R-:W-:Y:S01]  /*8040*/  LOP3.LUT R57, R57, 0xffff0000, RZ, 0xc0, !PT ;  /* 0xffff000039397812 */ /* 0x000fe200078ec0ff */
[----:B------:R-:W-:Y:S01]  /*8050*/  IMAD.U32 R56, R63, 0x10000, RZ ;  /* 0x000100003f387824 */ /* 0x000fe200078e00ff */
[----:B------:R-:W-:Y:S01]  /*8060*/  LOP3.LUT R114, R114, 0xffff0000, RZ, 0xc0, !PT ;  /* 0xffff000072727812 */ /* 0x000fe200078ec0ff */
[----:B------:R-:W-:Y:S01]  /*8070*/  FFMA.FTZ R49, R49, R58, R60 ;  /* 0x0000003a31317223 */ /* 0x000fe2000001003c */
[----:B------:R-:W-:Y:S01]  /*8080*/  LOP3.LUT R46, R13, 0xffff0000, RZ, 0xc0, !PT ;  /* 0xffff00000d2e7812 */ /* 0x000fe200078ec0ff */
[----:B------:R-:W-:Y:S01]  /*8090*/  FMUL.FTZ R59, R51, R57 ;  /* 0x00000039333b7220 */ /* 0x000fe20000410000 */
[----:B------:R-:W-:Y:S01]  /*80a0*/  IMAD.U32 R55, R115, 0x10000, RZ ;  /* 0x0001000073377824 */ /* 0x000fe200078e00ff */
[----:B------:R-:W-:Y:S01]  /*80b0*/  LOP3.LUT R39, R39, 0xffff0000, RZ, 0xc0, !PT ;  /* 0xffff000027277812 */ /* 0x000fe200078ec0ff */
[----:B------:R-:W-:Y:S01]  /*80c0*/  FMUL.FTZ R58, R54, R56 ;  /* 0x00000038363a7220 */ /* 0x000fe20000410000 */
[----:B------:R-:W-:Y:S01]  /*80d0*/  LOP3.LUT R63, R63, 0xffff0000, RZ, 0xc0, !PT ;  /* 0xffff00003f3f7812 */ /* 0x000fe200078ec0ff */
[-C--:B------:R-:W-:Y:S01]  /*80e0*/  FMUL.FTZ R61, R51, R114.reuse ;  /* 0x00000072333d7220 */ /* 0x080fe20000410000 */
[----:B------:R-:W-:Y:S01]  /*80f0*/  FFMA.FTZ R51, R46, R114, -R59 ;  /* 0x000000722e337223 */ /* 0x000fe2000001083b */
[-C--:B------:R-:W-:Y:S01]  /*8100*/  FMUL.FTZ R59, R54, R55.reuse ;  /* 0x00000037363b7220 */ /* 0x080fe20000410000 */
[----:B------:R-:W-:Y:S01]  /*8110*/  LOP3.LUT R115, R115, 0xffff0000, RZ, 0xc0, !PT ;  /* 0xffff000073737812 */ /* 0x000fe200078ec0ff */
[----:B------:R-:W-:Y:S01]  /*8120*/  FFMA.FTZ R54, R47, R55, -R58 ;  /* 0x000000372f367223 */ /* 0x000fe2000001083a */
[----:B------:R-:W-:Y:S01]  /*8130*/  LOP3.LUT R44, R15, 0xffff0000, RZ, 0xc0, !PT ;  /* 0xffff00000f2c7812 */ /* 0x000fe200078ec0ff */
[----:B------:R-:W-:Y:S01]  /*8140*/  FMUL.FTZ R55, R39, R63 ;  /* 0x0000003f27377220 */ /* 0x000fe20000410000 */
[----:B------:R-:W-:-:S02]  /*8150*/  IMAD.U32 R37, R36, 0x10000, RZ ;  /* 0x0001000024257824 */ /* 0x000fc400078e00ff */
[----:B------:R-:W-:Y:S01]  /*8160*/  FFMA.FTZ R46, R46, R57, R61 ;  /* 0x000000392e2e7223 */ /* 0x000fe2000001003d */
[----:B------:R-:W-:Y:S01]  /*8170*/  FFMA.FTZ R47, R47, R56, R59 ;  /* 0x000000382f2f7223 */ /* 0x000fe2000001003b */
[----:B------:R-:W-:Y:S02]  /*8180*/  IMAD.U32 R58, R117, 0x10000, RZ ;  /* 0x00010000753a7824 */ /* 0x000fe400078e00ff */
[-C--:B------:R-:W-:Y:S01]  /*8190*/  FMUL.FTZ R57, R39, R115.reuse ;  /* 0x0000007327397220 */ /* 0x080fe20000410000 */
[----:B------:R-:W-:Y:S02]  /*81a0*/  IMAD.U32 R56, R48, 0x10000, RZ ;  /* 0x0001000030387824 */ /* 0x000fe400078e00ff */
[----:B------:R-:W-:Y:S01]  /*81b0*/  FFMA.FTZ R39, R44, R115, -R55 ;  /* 0x000000732c277223 */ /* 0x000fe20000010837 */
[----:B------:R-:W-:Y:S01]  /*81c0*/  LOP3.LUT R36, R36, 0xffff0000, RZ, 0xc0, !PT ;  /* 0xffff000024247812 */ /* 0x000fe200078ec0ff */
[----:B------:R-:W-:Y:S01]  /*81d0*/  IMAD.U32 R13, R12, 0x10000, RZ ;  /* 0x000100000c0d7824 */ /* 0x000fe200078e00ff */
[----:B------:R-:W-:Y:S01]  /*81e0*/  LOP3.LUT R117, R117, 0xffff0000, RZ, 0xc0, !PT ;  /* 0xffff000075757812 */ /* 0x000fe200078ec0ff */
[----:B------:R-:W-:Y:S01]  /*81f0*/  FFMA.FTZ R60, R44, R63, R57 ;  /* 0x0000003f2c3c7223 */ /* 0x000fe20000010039 */
[----:B------:R-:W-:Y:S01]  /*8200*/  LOP3.LUT R55, R48, 0xffff0000, RZ, 0xc0, !PT ;  /* 0xffff000030377812 */ /* 0x000fe200078ec0ff */
[C---:B------:R-:W-:Y:S01]  /*8210*/  FMUL.FTZ R48, R37.reuse, R58 ;  /* 0x0000003a25307220 */ /* 0x040fe20000410000 */
[----:B------:R-:W-:Y:S01]  /*8220*/  PRMT R53, R116, 0x5410, R53 ;  /* 0x0000541074357816 */ /* 0x000fe20000000035 */
[----:B------:R-:W-:Y:S01]  /*8230*/  FMUL.FTZ R37, R37, R56 ;  /* 0x0000003825257220 */ /* 0x000fe20000410000 */
[----:B------:R-:W-:Y:S01]  /*8240*/  LOP3.LUT R12, R12, 0xffff0000, RZ, 0xc0, !PT ;  /* 0xffff00000c0c7812 */ /* 0x000fe200078ec0ff */
[C---:B------:R-:W-:Y:S01]  /*8250*/  IMAD.U32 R15, R14.reuse, 0x10000, RZ ;  /* 0x000100000e0f7824 */ /* 0x040fe200078e00ff */
[----:B------:R-:W-:Y:S01]  /*8260*/  LOP3.LUT R45, R14, 0xffff0000, RZ, 0xc0, !PT ;  /* 0xffff00000e2d7812 */ /* 0x000fe200078ec0ff */
[C---:B------:R-:W-:Y:S01]  /*8270*/  FMUL.FTZ R57, R36.reuse, R117 ;  /* 0x0000007524397220 */ /* 0x040fe20000410000 */
[----:B------:R-:W-:Y:S01]  /*8280*/  FMUL.FTZ R59, R36, R55 ;  /* 0x00000037243b7220 */ /* 0x000fe20000410000 */
[----:B------:R-:W-:-:S02]  /*8290*/  IMAD.U32 R14, R38, 0x10000, RZ ;  /* 0x00010000260e7824 */ /* 0x000fc400078e00ff */
[C---:B------:R-:W-:Y:S01]  /*82a0*/  FFMA.FTZ R48, R13.reuse, R56, -R48 ;  /* 0x000000380d307223 */ /* 0x040fe20000010830 */
[----:B------:R-:W-:Y:S01]  /*82b0*/  FFMA.FTZ R37, R13, R58, R37 ;  /* 0x0000003a0d257223 */ /* 0x000fe20000010025 */
[C---:B------:R-:W-:Y:S01]  /*82c0*/  IMAD.U32 R36, R53.reuse, 0x10000, RZ ;  /* 0x0001000035247824 */ /* 0x040fe200078e00ff */
[----:B------:R-:W-:Y:S01]  /*82d0*/  LOP3.LUT R38, R38, 0xffff0000, RZ, 0xc0, !PT ;  /* 0xffff000026267812 */ /* 0x000fe200078ec0ff */
[----:B------:R-:W-:Y:S01]  /*82e0*/  IMAD.U32 R13, R50, 0x10000, RZ ;  /* 0x00010000320d7824 */ /* 0x000fe200078e00ff */
[----:B------:R-:W-:Y:S01]  /*82f0*/  LOP3.LUT R53, R53, 0xffff0000, RZ, 0xc0, !PT ;  /* 0xffff000035357812 */ /* 0x000fe200078ec0ff */
[----:B------:R-:W-:Y:S01]  /*8300*/  FFMA.FTZ R57, R12, R55, -R57 ;  /* 0x000000370c397223 */ /* 0x000fe20000010839 */
[----:B------:R-:W-:Y:S01]  /*8310*/  LOP3.LUT R50, R50, 0xffff0000, RZ, 0xc0, !PT ;  /* 0xffff000032327812 */ /* 0x000fe200078ec0ff */
[C---:B------:R-:W-:Y:S01]  /*8320*/  FMUL.FTZ R44, R14.reuse, R36 ;  /* 0x000000240e2c7220 */ /* 0x040fe20000410000 */
[----:B------:R-:W-:Y:S01]  /*8330*/  FMUL.FTZ R55, R14, R13 ;  /* 0x0000000d0e377220 */ /* 0x000fe20000410000 */
[----:B------:R-:W-:Y:S01]  /*8340*/  FMUL.FTZ R14, R38, R53 ;  /* 0x00000035260e7220 */ /* 0x000fe20000410000 */
[----:B------:R-:W-:Y:S01]  /*8350*/  FFMA.FTZ R12, R12, R117, R59 ;  /* 0x000000750c0c7223 */ /* 0x000fe2000001003b */
[-C--:B------:R-:W-:Y:S01]  /*8360*/  FMUL.FTZ R38, R38, R50.reuse ;  /* 0x0000003226267220 */ /* 0x080fe20000410000 */
        /* <DEDUP_REMOVED lines=8> */
[----:B------:R-:W-:Y:S01]  /*83f0*/  F2FP.BF16.F32.PACK_AB R36, R12, R37 ;  /* 0x000000250c24723e */ /* 0x000fe200000010ff */
[----:B------:R-:W-:Y:S01]  /*8400*/  IMAD.MOV.U32 R12, RZ, RZ, R50 ;  /* 0x000000ffff0c7224 */ /* 0x000fe200078e0032 */
[----:B------:R-:W-:Y:S01]  /*8410*/  F2FP.BF16.F32.PACK_AB R14, R13, R44 ;  /* 0x0000002c0d0e723e */ /* 0x000fe200000010ff */
[----:B------:R-:W-:Y:S01]  /*8420*/  IMAD.MOV.U32 R13, RZ, RZ, R51 ;  /* 0x000000ffff0d7224 */ /* 0x000fe200078e0033 */
[----:B------:R-:W-:Y:S01]  /*8430*/  F2FP.BF16.F32.PACK_AB R39, R60, R47 ;  /* 0x0000002f3c27723e */ /* 0x000fe200000010ff */
[----:B------:R-:W-:Y:S01]  /*8440*/  IMAD.MOV.U32 R37, RZ, RZ, R46 ;  /* 0x000000ffff257224 */ /* 0x000fe200078e002e */
[----:B------:R-:W-:-:S07]  /*8450*/  F2FP.BF16.F32.PACK_AB R38, R38, R55 ;  /* 0x000000372626723e */ /* 0x000fce00000010ff */
.L_x_1621:
[----:B------:R-:W-:Y:S05]  /*8460*/  BSYNC B1 ;  /* 0x0000000000017941 */ /* 0x000fea0003800000 */
.L_x_1620:
[----:B0-----:R0:W-:Y:S01]  /*8470*/  ST.E.128 desc[UR60][R42.64], R12 ;  /* 0x0000000c2a007985 */ /* 0x0011e2000c101d3c */
[----:B------:R-:W-:-:S13]  /*8480*/  ISETP.GE.AND P0, PT, R11, R106, PT ;  /* 0x0000006a0b00720c */ /* 0x000fda0003f06270 */
[----:B------:R-:W-:Y:S05]  /*8490*/  @P0 BRA `(.L_x_1584) ;  /* 0x0000000400880947 */ /* 0x000fea0003800000 */
[----:B------:R-:W-:-:S05]  /*84a0*/  IMAD.WIDE R40, R11, 0x2, R40 ;  /* 0x000000020b287825 */ /* 0x000fca00078e0228 */
[----:B-1----:R1:W-:Y:S01]  /*84b0*/  ST.E.128 desc[UR60][R40.64], R36 ;  /* 0x0000002428007985 */ /* 0x0023e2000c101d3c */
[----:B------:R-:W-:Y:S05]  /*84c0*/  BRA `(.L_x_1584) ;  /* 0x00000004007c7947 */ /* 0x000fea0003800000 */
.L_x_1557:
[----:B------:R-:W2:Y:S02]  /*84d0*/  LDL R11, [R1+0x64] ;  /* 0x00006400010b7983 */ /* 0x000ea40000100800 */
[----:B--2---:R-:W-:-:S13]  /*84e0*/  R2UR UR4, R11 ;  /* 0x000000000b0472ca */ /* 0x004fda00000e0000 */
[----:B------:R-:W-:-:S06]  /*84f0*/  UISETP.NE.AND UP0, UPT, UR4, 0x3, UPT ;  /* 0x000000030400788c */ /* 0x000fcc000bf05270 */
[----:B------:R-:W-:-:S13]  /*8500*/  PLOP3.LUT P5, PT, PT, PT, UP0, 0x80, 0x0 ;  /* 0x000000000000781c */ /* 0x000fda0003faf008 */
[----:B------:R-:W-:Y:S05]  /*8510*/  @!P5 BRA `(.L_x_1622) ;  /* 0x000000000004d947 */ /* 0x000fea0003800000 */
[----:B------:R-:W-:Y:S01]  /*8520*/  BPT.TRAP 0x1 ;  /* 0x000000040000795c */ /* 0x000fe20000300000 */
.L_x_1622:
[----:B------:R-:W2:Y:S01]  /*8530*/  LDL R11, [R1+0x4c] ;  /* 0x00004c00010b7983 */ /* 0x000ea20000100800 */
[----:B------:R-:W-:Y:S01]  /*8540*/  IMAD R88, R200, 0x8, R17 ;  /* 0x00000008c8587824 */ /* 0x000fe200078e0211 */
[----:B------:R-:W-:Y:S01]  /*8550*/  BSSY B1, `(.L_x_1623) ;  /* 0x0000005000017945 */ /* 0x000fe20003800000 */
[----:B------:R-:W-:Y:S02]  /*8560*/  SHF.R.S32.HI R97, RZ, 0x1f, R98 ;  /* 0x0000001fff617819 */ /* 0x000fe40000011462 */
[----:B--2---:R-:W-:-:S04]  /*8570*/  SHF.L.U32 R100, R11, 0x1f, RZ ;  /* 0x0000001f0b647819 */ /* 0x004fc800000006ff */
[----:B------:R-:W0:Y:S02]  /*8580*/  SYNCS.PHASECHK.TRANS64.TRYWAIT P0, [R88+URZ+0x30890], R100 ;  /* 0x03089064580075a7 */ /* 0x000e24000800017f */
[----:B0-----:R-:W-:Y:S05]  /*8590*/  @!P0 BRA `(.L_x_1624) ;  /* 0x0000024c004c8947 */ /* 0x001fea0003800000 */
.L_x_2014:
[----:B------:R-:W-:Y:S05]  /*85a0*/  BSYNC B1 ;  /* 0x0000000000017941 */ /* 0x000fea0003800000 */
.L_x_1623:
[----:B------:R-:W2:Y:S01]  /*85b0*/  LDL R15, [R1+0xc] ;  /* 0x00000c00010f7983 */ /* 0x000ea20000100800 */
        /* <DEDUP_REMOVED lines=15> */
[----:B------:R-:W-:Y:S01]  /*86b0*/  IMAD.WIDE.U32 R12, R226, UR4, R12 ;  /* 0x00000004e20c7c25 */ /* 0x000fe2000f8e000c */
[----:B------:R-:W-:-:S03]  /*86c0*/  UMOV UR4, 0xffffffff ;  /* 0xffffffff00047882 */ /* 0x000fc60000000000 */
[----:B------:R-:W-:Y:S01]  /*86d0*/  IMAD R41, R226, UR5, R13 ;  /* 0x00000005e2297c24 */ /* 0x000fe2000f8e020d */
[----:B------:R-:W-:-:S04]  /*86e0*/  LEA R40, P0, R12, UR6, 0x1 ;  /* 0x000000060c287c11 */ /* 0x000fc8000f8008ff */
[----:B------:R-:W-:Y:S01]  /*86f0*/  LEA.HI.X R41, R12, UR7, R41, 0x1, P0 ;  /* 0x000000070c297c11 */ /* 0x000fe200080f0c29 */
[----:B--2---:R-:W-:-:S05]  /*8700*/  IMAD.IADD R42, R95, 0x1, -R15 ;  /* 0x000000015f2a7824 */ /* 0x004fca00078e0a0f */
[----:B------:R-:W-:Y:S01]  /*8710*/  ISETP.GE.AND P0, PT, R42, 0x1, PT ;  /* 0x000000012a00780c */ /* 0x000fe20003f06270 */
[----:B------:R-:W-:-:S12]  /*8720*/  BRA.DIV UR4, `(.L_x_1625) ;  /* 0x0000024a04fc7947 */ /* 0x000fd8000b800000 */
[----:B------:R1:W2:Y:S04]  /*8730*/  SHFL.IDX PT, R39, R41, RZ, 0x181f ;  /* 0x00181fff29277589 */ /* 0x0002a800000e0000 */
[----:B------:R1:W3:Y:S02]  /*8740*/  SHFL.IDX PT, R38, R40, RZ, 0x181f ;  /* 0x00181fff28267589 */ /* 0x0002e400000e0000 */
.L_x_2018:
[----:B------:R-:W-:Y:S04]  /*8750*/  BSSY B1, `(.L_x_1626) ;  /* 0x0000019000017945 */ /* 0x000fe80003800000 */
[----:B------:R-:W-:Y:S05]  /*8760*/  @!P0 BRA `(.L_x_1627) ;  /* 0x00000000005c8947 */ /* 0x000fea0003800000 */
[----:B------:R-:W4:Y:S01]  /*8770*/  LDL R43, [R1+0x4] ;  /* 0x00000400012b7983 */ /* 0x000f220000100800 */
[----:B------:R-:W-:-:S03]  /*8780*/  ULDC UR4, c[0x0][0x2f4] ;  /* 0x0000bd0000047ab9 */ /* 0x000fc60000000800 */
[----:B------:R-:W5:Y:S01]  /*8790*/  LDL R11, [R1] ;  /* 0x00000000010b7983 */ /* 0x000f620000100800 */
[----:B------:R-:W-:Y:S02]  /*87a0*/  ISETP.GE.AND P4, PT, R18, UR4, PT ;  /* 0x0000000412007c0c */ /* 0x000fe4000bf86270 */
[----:B------:R-:W-:-:S11]  /*87b0*/  ISETP.GE.AND P0, PT, R203, UR4, PT ;  /* 0x00000004cb007c0c */ /* 0x000fd6000bf06270 */
[----:B------:R-:W0:Y:S01]  /*87c0*/  @!P4 LDS.128 R12, [R90+0x20400] ;  /* 0x020400005a0cc984 */ /* 0x000e220000000c00 */
[----:B---3--:R-:W-:-:S04]  /*87d0*/  @!P4 LEA R36, P6, R18, R38, 0x1 ;  /* 0x000000261224c211 */ /* 0x008fc800078c08ff */
[----:B--2---:R-:W-:-:S05]  /*87e0*/  @!P4 LEA.HI.X R37, R18, R39, R19, 0x1, P6 ;  /* 0x000000271225c211 */ /* 0x004fca00030f0c13 */
[----:B0-----:R0:W-:Y:S01]  /*87f0*/  @!P4 ST.E.128 desc[UR60][R36.64], R12 ;  /* 0x0000000c2400c985 */ /* 0x0011e2000c101d3c */
[----:B------:R-:W-:-:S03]  /*8800*/  ISETP.GE.AND P4, PT, R22, UR4, PT ;  /* 0x0000000416007c0c */ /* 0x000fc6000bf86270 */
[----:B------:R-:W2:Y:S01]  /*8810*/  @!P0 LDS.128 R12, [R90+0x22400] ;  /* 0x022400005a0c8984 */ /* 0x000ea20000000c00 */
[----:B0-----:R-:W-:-:S04]  /*8820*/  @!P0 LEA R36, P6, R201, R38, 0x1 ;  /* 0x00000026c9248211 */ /* 0x001fc800078c08ff */
[----:B------:R-:W-:-:S05]  /*8830*/  @!P0 LEA.HI.X R37, R201, R39, R224, 0x1, P6 ;  /* 0x00000027c9258211 */ /* 0x000fca00030f0ce0 */
[----:B--2---:R0:W-:Y:S01]  /*8840*/  @!P0 ST.E.128 desc[UR60][R36.64], R12 ;  /* 0x0000000c24008985 */ /* 0x0041e2000c101d3c */
[----:B------:R-:W-:-:S03]  /*8850*/  ISETP.GE.AND P0, PT, R23, UR4, PT ;  /* 0x0000000417007c0c */ /* 0x000fc6000bf06270 */
[----:B------:R-:W2:Y:S01]  /*8860*/  @!P4 LDS.128 R12, [R90+0x24400] ;  /* 0x024400005a0cc984 */ /* 0x000ea20000000c00 */
[----:B0-----:R-:W-:-:S04]  /*8870*/  @!P4 LEA R36, P6, R22, R38, 0x1 ;  /* 0x000000261624c211 */ /* 0x001fc800078c08ff */
[----:B----4-:R-:W-:-:S05]  /*8880*/  @!P4 LEA.HI.X R37, R22, R39, R43, 0x1, P6 ;  /* 0x000000271625c211 */ /* 0x010fca00030f0c2b */
[----:B--2---:R0:W-:Y:S04]  /*8890*/  @!P4 ST.E.128 desc[UR60][R36.64], R12 ;  /* 0x0000000c2400c985 */ /* 0x0041e8000c101d3c */
[----:B------:R-:W2:Y:S01]  /*88a0*/  @!P0 LDS.128 R12, [R90+0x26400] ;  /* 0x026400005a0c8984 */ /* 0x000ea20000000c00 */
[----:B0-----:R-:W-:-:S04]  /*88b0*/  @!P0 LEA R36, P4, R23, R38, 0x1 ;  /* 0x0000002617248211 */ /* 0x001fc800078808ff */
[----:B-----5:R-:W-:-:S05]  /*88c0*/  @!P0 LEA.HI.X R37, R23, R39, R11, 0x1, P4 ;  /* 0x0000002717258211 */ /* 0x020fca00020f0c0b */
[----:B--2---:R4:W-:Y:S04]  /*88d0*/  @!P0 ST.E.128 desc[UR60][R36.64], R12 ;  /* 0x0000000c24008985 */ /* 0x0049e8000c101d3c */
.L_x_1627:
[----:B------:R-:W-:Y:S05]  /*88e0*/  BSYNC B1 ;  /* 0x0000000000017941 */ /* 0x000fea0003800000 */
.L_x_1626:
[----:B------:R-:W-:-:S03]  /*88f0*/  UMOV UR4, 0xffffffff ;  /* 0xffffffff00047882 */ /* 0x000fc60000000000 */
[----:B------:R-:W-:Y:S05]  /*8900*/  BRA.DIV UR4, `(.L_x_1628) ;  /* 0x0000024a04d07947 */ /* 0x000fea000b800000 */
[----:B--2---:R2:W0:Y:S04]  /*8910*/  SHFL.IDX PT, R39, R41, 0x1, 0x181f ;  /* 0x00381f0029277f89 */ /* 0x00442800000e0000 */
[----:B---3--:R2:W3:Y:S02]  /*8920*/  SHFL.IDX PT, R38, R40, 0x1, 0x181f ;  /* 0x00381f0028267f89 */ /* 0x0084e400000e0000 */
.L_x_2022:
[----:B------:R-:W-:-:S13]  /*8930*/  ISETP.GE.AND P0, PT, R42, 0x21, PT ;  /* 0x000000212a00780c */ /* 0x000fda0003f06270 */
[----:B------:R-:W-:Y:S05]  /*8940*/  @!P0 BRA `(.L_x_1584) ;  /* 0x00000000005c8947 */ /* 0x000fea0003800000 */
[----:B-12---:R-:W2:Y:S01]  /*8950*/  LDL R40, [R1+0x4] ;  /* 0x0000040001287983 */ /* 0x006ea20000100800 */
[----:B------:R-:W-:-:S03]  /*8960*/  ULDC UR4, c[0x0][0x2f4] ;  /* 0x0000bd0000047ab9 */ /* 0x000fc60000000800 */
[----:B------:R-:W5:Y:S01]  /*8970*/  LDL R11, [R1] ;  /* 0x00000000010b7983 */ /* 0x000f620000100800 */
[----:B------:R-:W-:Y:S02]  /*8980*/  ISETP.GE.AND P6, PT, R18, UR4, PT ;  /* 0x0000000412007c0c */ /* 0x000fe4000bfc6270 */
[----:B------:R-:W-:-:S11]  /*8990*/  ISETP.GE.AND P4, PT, R203, UR4, PT ;  /* 0x00000004cb007c0c */ /* 0x000fd6000bf86270 */
[----:B----4-:R-:W1:Y:S01]  /*89a0*/  @!P6 LDS.128 R12, [R90+0x21400] ;  /* 0x021400005a0ce984 */ /* 0x010e620000000c00 */
[----:B---3--:R-:W-:-:S04]  /*89b0*/  @!P6 LEA R36, P0, R18, R38, 0x1 ;  /* 0x000000261224e211 */ /* 0x008fc800078008ff */
[----:B0-----:R-:W-:Y:S02]  /*89c0*/  @!P6 LEA.HI.X R37, R18, R39, R19, 0x1, P0 ;  /* 0x000000271225e211 */ /* 0x001fe400000f0c13 */
[----:B------:R-:W-:-:S03]  /*89d0*/  ISETP.GE.AND P0, PT, R22, UR4, PT ;  /* 0x0000000416007c0c */ /* 0x000fc6000bf06270 */
[----:B-1----:R0:W-:Y:S04]  /*89e0*/  @!P6 ST.E.128 desc[UR60][R36.64], R12 ;  /* 0x0000000c2400e985 */ /* 0x0021e8000c101d3c */
[----:B------:R-:W1:Y:S01]  /*89f0*/  @!P4 LDS.128 R12, [R90+0x23400] ;  /* 0x023400005a0cc984 */ /* 0x000e620000000c00 */
[----:B0-----:R-:W-:-:S04]  /*8a00*/  @!P4 LEA R36, P6, R201, R38, 0x1 ;  /* 0x00000026c924c211 */ /* 0x001fc800078c08ff */
[----:B------:R-:W-:-:S05]  /*8a10*/  @!P4 LEA.HI.X R37, R201, R39, R224, 0x1, P6 ;  /* 0x00000027c925c211 */ /* 0x000fca00030f0ce0 */
[----:B-1----:R0:W-:Y:S01]  /*8a20*/  @!P4 ST.E.128 desc[UR60][R36.64], R12 ;  /* 0x0000000c2400c985 */ /* 0x0021e2000c101d3c */
[----:B------:R-:W-:-:S03]  /*8a30*/  ISETP.GE.AND P4, PT, R23, UR4, PT ;  /* 0x0000000417007c0c */ /* 0x000fc6000bf86270 */
[----:B------:R-:W1:Y:S01]  /*8a40*/  @!P0 LDS.128 R12, [R90+0x25400] ;  /* 0x025400005a0c8984 */ /* 0x000e620000000c00 */
[----:B0-----:R-:W-:-:S04]  /*8a50*/  @!P0 LEA R36, P6, R22, R38, 0x1 ;  /* 0x0000002616248211 */ /* 0x001fc800078c08ff */
[----:B--2---:R-:W-:-:S05]  /*8a60*/  @!P0 LEA.HI.X R37, R22, R39, R40, 0x1, P6 ;  /* 0x0000002716258211 */ /* 0x004fca00030f0c28 */
[----:B-1----:R0:W-:Y:S04]  /*8a70*/  @!P0 ST.E.128 desc[UR60][R36.64], R12 ;  /* 0x0000000c24008985 */ /* 0x0021e8000c101d3c */
[----:B------:R-:W1:Y:S01]  /*8a80*/  @!P4 LDS.128 R12, [R90+0x27400] ;  /* 0x027400005a0cc984 */ /* 0x000e620000000c00 */
[----:B0-----:R-:W-:-:S04]  /*8a90*/  @!P4 LEA R36, P0, R23, R38, 0x1 ;  /* 0x000000261724c211 */ /* 0x001fc800078008ff */
[----:B-----5:R-:W-:-:S05]  /*8aa0*/  @!P4 LEA.HI.X R37, R23, R39, R11, 0x1, P0 ;  /* 0x000000271725c211 */ /* 0x020fca00000f0c0b */
[----:B-1----:R0:W-:Y:S04]  /*8ab0*/  @!P4 ST.E.128 desc[UR60][R36.64], R12 ;  /* 0x0000000c2400c985 */ /* 0x0021e8000c101d3c */
.L_x_1584:
[----:B------:R-:W-:Y:S05]  /*8ac0*/  BSYNC B0 ;  /* 0x0000000000007941 */ /* 0x000fea0003800000 */
.L_x_1556:
        /* <DEDUP_REMOVED lines=17> */
.L_x_1630:
[----:B------:R-:W-:Y:S05]  /*8be0*/  BSYNC B0 ;  /* 0x0000000000007941 */ /* 0x000fea0003800000 */
.L_x_1629:
[----:B------:R-:W5:Y:S01]  /*8bf0*/  SYNCS.PHASECHK.TRANS64.TRYWAIT P4, [R88+URZ+0x308b0], R100 ;  /* 0x0308b064580075a7 */ /* 0x000f62000808017f */
[----:B------:R-:W-:Y:S04]  /*8c00*/  BSSY B0, `(.L_x_1631) ;  /* 0x0000002000007945 */ /* 0x000fe80003800000 */
[----:B-----5:R-:W-:Y:S05]  /*8c10*/  @!P4 BRA `(.L_x_1632) ;  /* 0x000002480058c947 */ /* 0x020fea0003800000 */
.L_x_2023:
[----:B------:R-:W-:Y:S05]  /*8c20*/  BSYNC B0 ;  /* 0x0000000000007941 */ /* 0x000fea0003800000 */
.L_x_1631:
[----:B0---4-:R-:W4:Y:S01]  /*8c30*/  LDL R14, [R1+0xc] ;  /* 0x00000c00010e7983 */ /* 0x011f220000100800 */
[----:B------:R-:W-:Y:S01]  /*8c40*/  ULDC.64 UR4, c[0x0][0x328] ;  /* 0x0000ca0000047ab9 */ /* 0x000fe20000000a00 */
[----:B------:R-:W-:Y:S02]  /*8c50*/  ULDC.64 UR6, c[0x0][0x318] ;  /* 0x0000c60000067ab9 */ /* 0x000fe40000000a00 */
[----:B------:R0:W5:Y:S04]  /*8c60*/  LDL R42, [R1+0x4] ;  /* 0x00000400012a7983 */ /* 0x0001680000100800 */
[----:B-12---:R0:W5:Y:S01]  /*8c70*/  LDL R41, [R1] ;  /* 0x0000000001297983 */ /* 0x0061620000100800 */
[----:B------:R-:W-:Y:S01]  /*8c80*/  IMAD R97, R97, UR4, RZ ;  /* 0x0000000461617c24 */ /* 0x000fe2000f8e02ff */
[----:B------:R-:W-:Y:S01]  /*8c90*/  BSSY B0, `(.L_x_1633) ;  /* 0x0000028000007945 */ /* 0x000fe20003800000 */
[----:B------:R-:W-:-:S04]  /*8ca0*/  IMAD.WIDE.U32 R12, R98, UR4, RZ ;  /* 0x00000004620c7c25 */ /* 0x000fc8000f8e00ff */
[----:B------:R-:W-:Y:S01]  /*8cb0*/  IMAD R97, R98, UR5, R97 ;  /* 0x0000000562617c24 */ /* 0x000fe2000f8e0261 */
[----:B------:R-:W-:Y:S02]  /*8cc0*/  ULDC.64 UR4, c[0x0][0x338] ;  /* 0x0000ce0000047ab9 */ /* 0x000fe40000000a00 */
[----:B------:R-:W-:Y:S02]  /*8cd0*/  IMAD R96, R96, UR4, RZ ;  /* 0x0000000460607c24 */ /* 0x000fe4000f8e02ff */
[----:B------:R-:W-:Y:S02]  /*8ce0*/  IMAD.IADD R13, R13, 0x1, R97 ;  /* 0x000000010d0d7824 */ /* 0x000fe400078e0261 */
[C---:B---3--:R-:W-:Y:S02]  /*8cf0*/  IMAD R11, R99.reuse, UR5, R96 ;  /* 0x00000005630b7c24 */ /* 0x048fe4000f8e0260 */
[----:B------:R-:W-:Y:S01]  /*8d00*/  IMAD.WIDE.U32 R12, R99, UR4, R12 ;  /* 0x00000004630c7c25 */ /* 0x000fe2000f8e000c */
[----:B------:R-:W-:-:S03]  /*8d10*/  ULDC.64 UR4, c[0x0][0x330] ;  /* 0x0000cc0000047ab9 */ /* 0x000fc60000000a00 */
[----:B------:R-:W-:Y:S02]  /*8d20*/  IMAD.IADD R13, R13, 0x1, R11 ;  /* 0x000000010d0d7824 */ /* 0x000fe400078e020b */
[----:B------:R-:W-:-:S04]  /*8d30*/  IMAD.WIDE.U32 R12, R226, UR4, R12 ;  /* 0x00000004e20c7c25 */ /* 0x000fc8000f8e000c */
[----:B------:R-:W-:Y:S01]  /*8d40*/  IMAD R11, R226, UR5, R13 ;  /* 0x00000005e20b7c24 */ /* 0x000fe2000f8e020d */
[----:B------:R-:W-:-:S04]  /*8d50*/  LEA R38, P5, R12, UR6, 0x1 ;  /* 0x000000060c267c11 */ /* 0x000fc8000f8a08ff */
[----:B------:R-:W-:Y:S01]  /*8d60*/  LEA.HI.X R11, R12, UR7, R11, 0x1, P5 ;  /* 0x000000070c0b7c11 */ /* 0x000fe2000a8f0c0b */
[----:B------:R0:W1:Y:S04]  /*8d70*/  SHFL.IDX PT, R40, R38, RZ, 0x181f ;  /* 0x00181fff26287589 */ /* 0x00006800000e0000 */
[----:B------:R0:W2:Y:S01]  /*8d80*/  SHFL.IDX PT, R39, R11, RZ, 0x181f ;  /* 0x00181fff0b277589 */ /* 0x0000a200000e0000 */
[----:B----4-:R-:W-:-:S05]  /*8d90*/  IMAD.IADD R95, R95, 0x1, -R14 ;  /* 0x000000015f5f7824 */ /* 0x010fca00078e0a0e */
[----:B------:R-:W-:-:S13]  /*8da0*/  ISETP.GE.AND P4, PT, R95, 0x1, PT ;  /* 0x000000015f00780c */ /* 0x000fda0003f86270 */
[----:B012---:R-:W-:Y:S05]  /*8db0*/  @!P4 BRA `(.L_x_1634) ;  /* 0x000000000054c947 */ /* 0x007fea0003800000 */
[----:B------:R-:W-:Y:S02]  /*8dc0*/  ULDC UR4, c[0x0][0x2f4] ;  /* 0x0000bd0000047ab9 */ /* 0x000fe40000000800 */
[----:B------:R-:W-:Y:S02]  /*8dd0*/  ISETP.GE.AND P6, PT, R18, UR4, PT ;  /* 0x0000000412007c0c */ /* 0x000fe4000bfc6270 */
[----:B------:R-:W-:-:S11]  /*8de0*/  ISETP.GE.AND P5, PT, R203, UR4, PT ;  /* 0x00000004cb007c0c */ /* 0x000fd6000bfa6270 */
[----:B------:R-:W0:Y:S01]  /*8df0*/  @!P6 LDS.128 R12, [R90+0x400] ;  /* 0x000400005a0ce984 */ /* 0x000e220000000c00 */
[----:B------:R-:W-:-:S04]  /*8e00*/  @!P6 LEA R36, P4, R18, R40, 0x1 ;  /* 0x000000281224e211 */ /* 0x000fc800078808ff */
[----:B------:R-:W-:Y:S02]  /*8e10*/  @!P6 LEA.HI.X R37, R18, R39, R19, 0x1, P4 ;  /* 0x000000271225e211 */ /* 0x000fe400020f0c13 */
[----:B------:R-:W-:-:S03]  /*8e20*/  ISETP.GE.AND P4, PT, R22, UR4, PT ;  /* 0x0000000416007c0c */ /* 0x000fc6000bf86270 */
[----:B0-----:R0:W-:Y:S04]  /*8e30*/  @!P6 ST.E.128 desc[UR60][R36.64], R12 ;  /* 0x0000000c2400e985 */ /* 0x0011e8000c101d3c */
[----:B------:R-:W1:Y:S01]  /*8e40*/  @!P5 LDS.128 R12, [R90+0x2400] ;  /* 0x002400005a0cd984 */ /* 0x000e620000000c00 */
[----:B0-----:R-:W-:-:S04]  /*8e50*/  @!P5 LEA R36, P6, R201, R40, 0x1 ;  /* 0x00000028c924d211 */ /* 0x001fc800078c08ff */
[----:B------:R-:W-:-:S05]  /*8e60*/  @!P5 LEA.HI.X R37, R201, R39, R224, 0x1, P6 ;  /* 0x00000027c925d211 */ /* 0x000fca00030f0ce0 */
[----:B-1----:R0:W-:Y:S01]  /*8e70*/  @!P5 ST.E.128 desc[UR60][R36.64], R12 ;  /* 0x0000000c2400d985 */ /* 0x0021e2000c101d3c */
[----:B------:R-:W-:-:S03]  /*8e80*/  ISETP.GE.AND P5, PT, R23, UR4, PT ;  /* 0x0000000417007c0c */ /* 0x000fc6000bfa6270 */
[----:B------:R-:W1:Y:S01]  /*8e90*/  @!P4 LDS.128 R12, [R90+0x4400] ;  /* 0x004400005a0cc984 */ /* 0x000e620000000c00 */
[----:B0-----:R-:W-:-:S04]  /*8ea0*/  @!P4 LEA R36, P6, R22, R40, 0x1 ;  /* 0x000000281624c211 */ /* 0x001fc800078c08ff */
[----:B-----5:R-:W-:-:S05]  /*8eb0*/  @!P4 LEA.HI.X R37, R22, R39, R42, 0x1, P6 ;  /* 0x000000271625c211 */ /* 0x020fca00030f0c2a */
[----:B-1----:R0:W-:Y:S04]  /*8ec0*/  @!P4 ST.E.128 desc[UR60][R36.64], R12 ;  /* 0x0000000c2400c985 */ /* 0x0021e8000c101d3c */
[----:B------:R-:W1:Y:S01]  /*8ed0*/  @!P5 LDS.128 R12, [R90+0x6400] ;  /* 0x006400005a0cd984 */ /* 0x000e620000000c00 */
[----:B0-----:R-:W-:-:S04]  /*8ee0*/  @!P5 LEA R36, P4, R23, R40, 0x1 ;  /* 0x000000281724d211 */ /* 0x001fc800078808ff */
[----:B------:R-:W-:-:S05]  /*8ef0*/  @!P5 LEA.HI.X R37, R23, R39, R41, 0x1, P4 ;  /* 0x000000271725d211 */ /* 0x000fca00020f0c29 */
[----:B-1----:R0:W-:Y:S04]  /*8f00*/  @!P5 ST.E.128 desc[UR60][R36.64], R12 ;  /* 0x0000000c2400d985 */ /* 0x0021e8000c101d3c */
.L_x_1634:
[----:B------:R-:W-:Y:S05]  /*8f10*/  BSYNC B0 ;  /* 0x0000000000007941 */ /* 0x000fea0003800000 */
.L_x_1633:
[----:B------:R-:W-:Y:S01]  /*8f20*/  ISETP.GE.AND P4, PT, R95, 0x21, PT ;  /* 0x000000215f00780c */ /* 0x000fe20003f86270 */
[----:B------:R-:W1:Y:S01]  /*8f30*/  SHFL.IDX PT, R11, R11, 0x1, 0x181f ;  /* 0x00381f000b0b7f89 */ /* 0x000e6200000e0000 */
[----:B------:R-:W-:Y:S03]  /*8f40*/  BSSY B0, `(.L_x_1635) ;  /* 0x0000018000007945 */ /* 0x000fe60003800000 */
[----:B------:R-:W2:Y:S08]  /*8f50*/  SHFL.IDX PT, R38, R38, 0x1, 0x181f ;  /* 0x00381f0026267f89 */ /* 0x000eb000000e0000 */
[----:B------:R-:W-:Y:S05]  /*8f60*/  @!P4 BRA `(.L_x_1636) ;  /* 0x000000000054c947 */ /* 0x000fea0003800000 */
[----:B------:R-:W-:Y:S02]  /*8f70*/  ULDC UR4, c[0x0][0x2f4] ;  /* 0x0000bd0000047ab9 */ /* 0x000fe40000000800 */
[----:B------:R-:W-:Y:S02]  /*8f80*/  ISETP.GE.AND P6, PT, R18, UR4, PT ;  /* 0x0000000412007c0c */ /* 0x000fe4000bfc6270 */
[----:B------:R-:W-:-:S11]  /*8f90*/  ISETP.GE.AND P5, PT, R203, UR4, PT ;  /* 0x00000004cb007c0c */ /* 0x000fd6000bfa6270 */
[----:B0-----:R-:W0:Y:S01]  /*8fa0*/  @!P6 LDS.128 R12, [R90+0x1400] ;  /* 0x001400005a0ce984 */ /* 0x001e220000000c00 */
[----:B--2---:R-:W-:-:S04]  /*8fb0*/  @!P6 LEA R36, P4, R18, R38, 0x1 ;  /* 0x000000261224e211 */ /* 0x004fc800078808ff */
[----:B-1----:R-:W-:Y:S02]  /*8fc0*/  @!P6 LEA.HI.X R37, R18, R11, R19, 0x1, P4 ;  /* 0x0000000b1225e211 */ /* 0x002fe400020f0c13 */
        /* <DEDUP_REMOVED lines=15> */
.L_x_1636:
[----:B------:R-:W-:Y:S05]  /*90c0*/  BSYNC B0 ;  /* 0x0000000000007941 */ /* 0x000fea0003800000 */
.L_x_1635:
[----:B0--3--:R-:W3:Y:S01]  /*90d0*/  LDL.LU R12, [R1+0x4c] ;  /* 0x00004c00010c7983 */ /* 0x009ee20000300800 */
[----:B------:R-:W-:Y:S02]  /*90e0*/  VIADD R200, R200, 0x1 ;  /* 0x00000001c8c87836 */ /* 0x000fe40000000000 */
[----:B------:R-:W-:Y:S01]  /*90f0*/  @!P0 VIADD R88, R88, 0x308c0 ;  /* 0x000308c058588836 */ /* 0x000fe20000000000 */
[----:B------:R-:W-:Y:S01]  /*9100*/  @!PT LDS RZ, [RZ] ;  /* 0x00000000fffff984 */ /* 0x000fe20000000800 */
[----:B------:R-:W-:Y:S01]  /*9110*/  @!PT LDS RZ, [RZ] ;  /* 0x00000000fffff984 */ /* 0x000fe20000000800 */
[----:B------:R-:W-:Y:S01]  /*9120*/  @!PT LDS RZ, [RZ] ;  /* 0x00000000fffff984 */ /* 0x000fe20000000800 */
[----:B------:R-:W-:Y:S01]  /*9130*/  @!PT LDS RZ, [RZ] ;  /* 0x00000000fffff984 */ /* 0x000fe20000000800 */
[----:B------:R0:W-:Y:S06]  /*9140*/  MEMBAR.ALL.CTA ;  /* 0x0000000000007992 */ /* 0x0001ec0000008000 */
[----:B0-----:R-:W0:Y:S02]  /*9150*/  FENCE.VIEW.ASYNC.S ;  /* 0x00000000000073c6 */ /* 0x001e240000000000 */
[----:B0-----:R0:W-:Y:S01]  /*9160*/  BAR.SYNC.DEFER_BLOCKING R94, 0x80 ;  /* 0x0002005e0000751d */ /* 0x0011e20000010000 */
[----:B------:R-:W-:-:S02]  /*9170*/  ISETP.NE.AND P4, PT, R200, 0x2, PT ;  /* 0x00000002c800780c */ /* 0x000fc40003f85270 */
[----:B------:R-:W-:Y:S02]  /*9180*/  @!P0 PRMT R88, RZ, 0x654, R88 ;  /* 0x00000654ff588816 */ /* 0x000fe40000000058 */
[----:B-1----:R-:W-:Y:S02]  /*9190*/  SEL R11, RZ, 0x1, P4 ;  /* 0x00000001ff0b7807 */ /* 0x002fe40002000000 */
[----:B------:R-:W-:Y:S01]  /*91a0*/  SEL R200, R200, RZ, P4 ;  /* 0x000000ffc8c87207 */ /* 0x000fe20002000000 */
[----:B------:R0:W-:Y:S01]  /*91b0*/  @!P0 SYNCS.ARRIVE.TRANS64.RED.A1T0 RZ, [R88+URZ], RZ ;  /* 0x000000ff58ff89a7 */ /* 0x0001e2000810043f */
[----:B------:R-:W-:Y:S02]  /*91c0*/  PLOP3.LUT P0, PT, PT, PT, PT, 0x8, 0x0 ;  /* 0x000000000000781c */ /* 0x000fe40003f0e170 */
[----:B---3--:R-:W-:-:S05]  /*91d0*/  LOP3.LUT R12, R12, R11, RZ, 0x3c, !PT ;  /* 0x0000000b0c0c7212 */ /* 0x008fca00078e3cff */
[----:B------:R0:W-:Y:S01]  /*91e0*/  STL [R1+0x4c], R12 ;  /* 0x00004c0c01007387 */ /* 0x0001e20000100800 */
[----:B------:R-:W-:Y:S05]  /*91f0*/  @P3 BRA `(.L_x_1637) ;  /* 0xffffff9c00603947 */ /* 0x000fea000383ffff */
.L_x_1551:
[----:B------:R-:W3:Y:S01]  /*9200*/  LDL R11, [R1+0x58] ;  /* 0x00005800010b7983 */ /* 0x000ee20000100800 */
[----:B------:R-:W1:Y:S01]  /*9210*/  LDC R0, c[0x0][0x448] ;  /* 0x00011200ff007b82 */ /* 0x000e620000000800 */
[----:B------:R-:W-:Y:S01]  /*9220*/  IADD3 R7, R220, 0x1, -R219 ;  /* 0x00000001dc077810 */ /* 0x000fe20007ffe8db */
[----:B------:R-:W-:Y:S06]  /*9230*/  BSSY B0, `(.L_x_1638) ;  /* 0x000000d000007945 */ /* 0x000fec0003800000 */
[----:B------:R-:W4:Y:S01]  /*9240*/  LDC.64 R2, c[0x0][0x9e0] ;  /* 0x00027800ff027b82 */ /* 0x000f220000000a00 */
[----:B-1----:R-:W-:-:S02]  /*9250*/  ISETP.NE.AND P1, PT, R0, 0x1, PT ;  /* 0x000000010000780c */ /* 0x002fc40003f25270 */
[----:B----4-:R-:W-:-:S11]  /*9260*/  ISETP.GE.AND P2, PT, R3, 0x1, PT ;  /* 0x000000010300780c */ /* 0x010fd60003f46270 */
[----:B------:R-:W1:Y:S08]  /*9270*/  @P1 LDC R5, c[0x0][0x44c] ;  /* 0x00011300ff051b82 */ /* 0x000e700000000800 */
[----:B------:R-:W4:Y:S01]  /*9280*/  @P1 LDC R4, c[0x0][0x450] ;  /* 0x00011400ff041b82 */ /* 0x000f220000000800 */
[----:B---3--:R-:W-:-:S04]  /*9290*/  VIADD R0, R11, 0x7f ;  /* 0x0000007f0b007836 */ /* 0x008fc80000000000 */
[----:B-1----:R-:W-:-:S05]  /*92a0*/  @P1 IMAD.HI.U32 R5, R0, R5, RZ ;  /* 0x0000000500051227 */ /* 0x002fca00078e00ff */
[----:B----4-:R-:W-:-:S05]  /*92b0*/  @P1 SHF.R.U32.HI R0, RZ, R4, R5 ;  /* 0x00000004ff001219 */ /* 0x010fca0000011605 */
[----:B------:R-:W-:Y:S01]  /*92c0*/  IMAD.IADD R7, R7, 0x1, R0 ;  /* 0x0000000107077824 */ /* 0x000fe200078e0200 */
[----:B------:R-:W-:Y:S06]  /*92d0*/  @P0 BRA `(.L_x_1639) ;  /* 0x0000000000080947 */ /* 0x000fec0003800000 */
[----:B------:R-:W1:Y:S02]  /*92e0*/  FENCE.VIEW.ASYNC.G ;  /* 0x00000000000073c6 */ /* 0x000e640000000100 */
[----:B-1----:R-:W-:Y:S06]  /*92f0*/  BAR.ARV 0xc, 0x180 ;  /* 0x0306000000007b1d */ /* 0x002fec0000002000 */
.L_x_1639:
[----:B------:R-:W-:Y:S05]  /*9300*/  BSYNC B0 ;  /* 0x0000000000007941 */ /* 0x000fea0003800000 */
.L_x_1638:
[----:B------:R-:W-:Y:S01]  /*9310*/  IMAD.IADD R2, R7, 0x1, R2 ;  /* 0x0000000107027824 */ /* 0x000fe200078e0202 */
[----:B------:R-:W-:Y:S06]  /*9320*/  @!P2 BRA `(.L_x_1640) ;  /* 0x000000000048a947 */ /* 0x000fec0003800000 */
[C---:B------:R-:W-:Y:S01]  /*9330*/  ISETP.GT.AND P0, PT, R7.reuse, RZ, PT ;  /* 0x000000ff0700720c */ /* 0x040fe20003f04270 */
[----:B------:R-:W-:Y:S01]  /*9340*/  BSSY B0, `(.L_x_1641) ;  /* 0x000000e000007945 */ /* 0x000fe20003800000 */
[----:B------:R-:W-:-:S11]  /*9350*/  VIADD R0, R7, 0xffffffff ;  /* 0xffffffff07007836 */ /* 0x000fd60000000000 */
[----:B------:R-:W-:Y:S05]  /*9360*/  @P0 BRA `(.L_x_1642) ;  /* 0x00000000001c0947 */ /* 0x000fea0003800000 */
[----:B------:R-:W-:Y:S01]  /*9370*/  ISETP.NE.AND P0, PT, R3, 0x1, PT ;  /* 0x000000010300780c */ /* 0x000fe20003f05270 */
[----:B------:R-:W-:-:S12]  /*9380*/  IMAD.MOV R7, RZ, RZ, -R7 ;  /* 0x000000ffff077224 */ /* 0x000fd800078e0a07 */
[----:B------:R-:W1:Y:S02]  /*9390*/  @P0 LDC.64 R4, c[0x0][0x9e8] ;  /* 0x00027a00ff040b82 */ /* 0x000e640000000a00 */
[----:B-1----:R-:W-:-:S05]  /*93a0*/  @P0 IMAD.HI.U32 R4, R7, R4, RZ ;  /* 0x0000000407040227 */ /* 0x002fca00078e00ff */
[----:B------:R-:W-:-:S04]  /*93b0*/  @P0 SHF.R.U32.HI R7, RZ, R5, R4 ;  /* 0x00000005ff070219 */ /* 0x000fc80000011604 */
[----:B------:R-:W-:Y:S01]  /*93c0*/  LOP3.LUT R0, RZ, R7, RZ, 0x33, !PT ;  /* 0x00000007ff007212 */ /* 0x000fe200078e33ff */
[----:B------:R-:W-:Y:S06]  /*93d0*/  BRA `(.L_x_1643) ;  /* 0x0000000000107947 */ /* 0x000fec0003800000 */
.L_x_1642:
[----:B------:R-:W-:-:S13]  /*93e0*/  ISETP.NE.AND P0, PT, R3, 0x1, PT ;  /* 0x000000010300780c */ /* 0x000fda0003f05270 */
[----:B------:R-:W1:Y:S02]  /*93f0*/  @P0 LDC.64 R4, c[0x0][0x9e8] ;  /* 0x00027a00ff040b82 */ /* 0x000e640000000a00 */
[----:B-1----:R-:W-:-:S05]  /*9400*/  @P0 IMAD.HI.U32 R4, R0, R4, RZ ;  /* 0x0000000400040227 */ /* 0x002fca00078e00ff */
[----:B------:R-:W-:-:S07]  /*9410*/  @P0 SHF.R.U32.HI R0, RZ, R5, R4 ;  /* 0x00000005ff000219 */ /* 0x000fce0000011604 */
.L_x_1643:
[----:B------:R-:W-:Y:S05]  /*9420*/  BSYNC B0 ;  /* 0x0000000000007941 */ /* 0x000fea0003800000 */
.L_x_1641:
[----:B------:R-:W-:-:S05]  /*9430*/  IMAD R5, R0, R3, R3 ;  /* 0x0000000300057224 */ /* 0x000fca00078e0203 */
[----:B------:R-:W-:-:S07]  /*9440*/  VIMNMX R2, R2, R5, PT ;  /* 0x0000000502027248 */ /* 0x000fce0003fe0100 */
.L_x_1640:
[----:B------:R-:W1:Y:S01]  /*9450*/  @P1 LDC R0, c[0x0][0x44c] ;  /* 0x00011300ff001b82 */ /* 0x000e620000000800 */
[----:B------:R-:W-:Y:S01]  /*9460*/  VIADD R2, R2, 0x3f ;  /* 0x0000003f02027836 */ /* 0x000fe20000000000 */
[----:B------:R-:W-:Y:S01]  /*9470*/  ULDC UR4, c[0x0][0x9dc] ;  /* 0x0002770000047ab9 */ /* 0x000fe20000000800 */
[----:B------:R-:W-:-:S03]  /*9480*/  IMAD.MOV.U32 R7, RZ, RZ, R11 ;  /* 0x000000ffff077224 */ /* 0x000fc600078e000b */
[----:B------:R-:W-:Y:S02]  /*9490*/  SHF.R.S32.HI R5, RZ, 0x1f, R2 ;  /* 0x0000001fff057819 */ /* 0x000fe40000011402 */
[----:B------:R-:W3:Y:S02]  /*94a0*/  @P1 LDC R9, c[0x0][0x450] ;  /* 0x00011400ff091b82 */ /* 0x000ee40000000800 */
[----:B------:R-:W-:Y:S01]  /*94b0*/  LEA.HI R5, R5, R2, RZ, 0x6 ;  /* 0x0000000205057211 */ /* 0x000fe200078f30ff */
[----:B-1----:R-:W-:-:S05]  /*94c0*/  @P1 IMAD.HI.U32 R0, R11, R0, RZ ;  /* 0x000000000b001227 */ /* 0x002fca00078e00ff */
[----:B---3--:R-:W-:Y:S02]  /*94d0*/  @P1 SHF.R.U32.HI R7, RZ, R9, R0 ;  /* 0x00000009ff071219 */ /* 0x008fe40000011600 */
        /* <DEDUP_REMOVED lines=10> */
[----:B------:R-:W1:Y:S02]  /*9580*/  @P0 LDC.64 R4, c[0x0][0x9e8] ;  /* 0x00027a00ff040b82 */ /* 0x000e640000000a00 */
[----:B-1----:R-:W-:-:S05]  /*9590*/  @P0 IMAD.HI.U32 R4, R7, R4, RZ ;  /* 0x0000000407040227 */ /* 0x002fca00078e00ff */
[----:B------:R-:W-:-:S04]  /*95a0*/  @P0 SHF.R.U32.HI R7, RZ, R5, R4 ;  /* 0x00000005ff070219 */ /* 0x000fc80000011604 */
[----:B------:R-:W-:Y:S01]  /*95b0*/  LOP3.LUT R2, RZ, R7, RZ, 0x33, !PT ;  /* 0x00000007ff027212 */ /* 0x000fe200078e33ff */
[----:B------:R-:W-:Y:S06]  /*95c0*/  BRA `(.L_x_1647) ;  /* 0x0000000000107947 */ /* 0x000fec0003800000 */
.L_x_1646:
[----:B------:R-:W-:-:S13]  /*95d0*/  ISETP.NE.AND P0, PT, R3, 0x1, PT ;  /* 0x000000010300780c */ /* 0x000fda0003f05270 */
[----:B------:R-:W1:Y:S02]  /*95e0*/  @P0 LDC.64 R4, c[0x0][0x9e8] ;  /* 0x00027a00ff040b82 */ /* 0x000e640000000a00 */
[----:B-1----:R-:W-:-:S05]  /*95f0*/  @P0 IMAD.HI.U32 R4, R2, R4, RZ ;  /* 0x0000000402040227 */ /* 0x002fca00078e00ff */
[----:B------:R-:W-:-:S07]  /*9600*/  @P0 SHF.R.U32.HI R2, RZ, R5, R4 ;  /* 0x00000005ff020219 */ /* 0x000fce0000011604 */
.L_x_1647:
[----:B------:R-:W-:Y:S05]  /*9610*/  BSYNC B0 ;  /* 0x0000000000007941 */ /* 0x000fea0003800000 */
.L_x_1645:
[----:B------:R-:W-:-:S05]  /*9620*/  IMAD R3, R2, R3, RZ ;  /* 0x0000000302037224 */ /* 0x000fca00078e02ff */
[----:B------:R-:W-:-:S07]  /*9630*/  VIMNMX R0, R0, R3, !PT ;  /* 0x0000000300007248 */ /* 0x000fce0007fe0100 */
.L_x_1644:
[----:B------:R-:W-:Y:S01]  /*9640*/  SHF.R.S32.HI R3, RZ, 0x1f, R0 ;  /* 0x0000001fff037819 */ /* 0x000fe20000011400 */
[----:B------:R-:W-:Y:S01]  /*9650*/  BSSY B0, `(.L_x_1648) ;  /* 0x0000027000007945 */ /* 0x000fe20003800000 */
[----:B------:R-:W-:Y:S02]  /*9660*/  IMAD.MOV.U32 R93, RZ, RZ, RZ ;  /* 0x000000ffff5d7224 */ /* 0x000fe400078e00ff */
[----:B------:R-:W-:-:S04]  /*9670*/  LEA.HI R3, R3, R0, RZ, 0x6 ;  /* 0x0000000003037211 */ /* 0x000fc800078f30ff */
[----:B------:R-:W-:-:S04]  /*9680*/  SHF.R.S32.HI R3, RZ, 0x6, R3 ;  /* 0x00000006ff037819 */ /* 0x000fc80000011403 */
[----:B------:R-:W-:-:S04]  /*9690*/  VIMNMX R9, RZ, R3, !PT ;  /* 0x00000003ff097248 */ /* 0x000fc80007fe0100 */
[----:B------:R-:W-:-:S13]  /*96a0*/  ISETP.GT.AND P0, PT, R6, R9, PT ;  /* 0x000000090600720c */ /* 0x000fda0003f04270 */
[----:B------:R-:W-:Y:S05]  /*96b0*/  @!P0 BRA `(.L_x_1649) ;  /* 0x0000000000808947 */ /* 0x000fea0003800000 */
[----:B------:R-:W3:Y:S01]  /*96c0*/  LDL R2, [R1+0x84] ;  /* 0x0000840001027983 */ /* 0x000ee20000100800 */
[----:B------:R-:W-:Y:S01]  /*96d0*/  ULDC UR4, c[0x0][0x9f0] ;  /* 0x00027c0000047ab9 */ /* 0x000fe20000000800 */
[----:B---3--:R-:W-:-:S04]  /*96e0*/  ISETP.NE.AND P0, PT, R2, RZ, PT ;  /* 0x000000ff0200720c */ /* 0x008fc80003f05270 */
[----:B------:R-:W-:-:S04]  /*96f0*/  SEL R11, R2, UR4, P0 ;  /* 0x00000004020b7c07 */ /* 0x000fc80008000000 */
[-C--:B------:R-:W-:Y:S02]  /*9700*/  IABS R5, R11.reuse ;  /* 0x0000000b00057213 */ /* 0x080fe40000000000 */
[----:B------:R-:W-:Y:S02]  /*9710*/  IADD3 R0, R11, -0x1, R6 ;  /* 0xffffffff0b007810 */ /* 0x000fe40007ffe006 */
[----:B------:R-:W1:Y:S01]  /*9720*/  I2F.RP R4, R5 ;  /* 0x0000000500047306 */ /* 0x000e620000209400 */
[----:B------:R-:W-:Y:S02]  /*9730*/  IABS R10, R11 ;  /* 0x0000000b000a7213 */ /* 0x000fe40000000000 */
[----:B------:R-:W-:-:S05]  /*9740*/  IMAD.IADD R0, R0, 0x1, -R9 ;  /* 0x0000000100007824 */ /* 0x000fca00078e0a09 */
[----:B-1----:R-:W1:Y:S02]  /*9750*/  MUFU.RCP R4, R4 ;  /* 0x0000000400047308 */ /* 0x002e640000001000 */
[----:B-1----:R-:W-:Y:S02]  /*9760*/  VIADD R2, R4, 0xffffffe ;  /* 0x0ffffffe04027836 */ /* 0x002fe40000000000 */
[----:B------:R-:W-:-:S04]  /*9770*/  IMAD.MOV R4, RZ, RZ, -R10 ;  /* 0x000000ffff047224 */ /* 0x000fc800078e0a0a */
[----:B------:R1:W3:Y:S02]  /*9780*/  F2I.FTZ.U32.TRUNC.NTZ R3, R2 ;  /* 0x0000000200037305 */ /* 0x0002e4000021f000 */
[----:B-1----:R-:W-:Y:S02]  /*9790*/  IMAD.MOV.U32 R2, RZ, RZ, RZ ;  /* 0x000000ffff027224 */ /* 0x002fe400078e00ff */
[----:B---3--:R-:W-:-:S04]  /*97a0*/  IMAD.MOV R8, RZ, RZ, -R3 ;  /* 0x000000ffff087224 */ /* 0x008fc800078e0a03 */
[----:B------:R-:W-:Y:S01]  /*97b0*/  IMAD R7, R8, R5, RZ ;  /* 0x0000000508077224 */ /* 0x000fe200078e02ff */
[----:B------:R-:W-:Y:S02]  /*97c0*/  IABS R8, R0 ;  /* 0x0000000000087213 */ /* 0x000fe40000000000 */
[----:B------:R-:W-:Y:S01]  /*97d0*/  LOP3.LUT R0, R0, R11, RZ, 0x3c, !PT ;  /* 0x0000000b00007212 */ /* 0x000fe200078e3cff */
[----:B------:R-:W-:-:S03]  /*97e0*/  IMAD.HI.U32 R3, R3, R7, R2 ;  /* 0x0000000703037227 */ /* 0x000fc600078e0002 */
[----:B------:R-:W-:Y:S01]  /*97f0*/  ISETP.GE.AND P2, PT, R0, RZ, PT ;  /* 0x000000ff0000720c */ /* 0x000fe20003f46270 */
        /* <DEDUP_REMOVED lines=12> */
.L_x_1649:
[----:B------:R-:W-:Y:S05]  /*98c0*/  BSYNC B0 ;  /* 0x0000000000007941 */ /* 0x000fea0003800000 */
.L_x_1648:
[----:B------:R-:W3:Y:S01]  /*98d0*/  LDL R0, [R1+0x90] ;  /* 0x0000900001007983 */ /* 0x000ee20000100800 */
        /* <DEDUP_REMOVED lines=30> */
[----:B0-----:R-:W-:Y:S02]  /*9ac0*/  CS2R R94, SRZ ;  /* 0x00000000005e7805 */ /* 0x001fe4000001ff00 */
        /* <DEDUP_REMOVED lines=25> */
[----:B-----5:R-:W-:Y:S02]  /*9c60*/  CS2R R42, SRZ ;  /* 0x00000000002a7805 */ /* 0x020fe4000001ff00 */
[----:B------:R-:W-:Y:S02]  /*9c70*/  CS2R R40, SRZ ;  /* 0x0000000000287805 */ /* 0x000fe4000001ff00 */
[----:B--2---:R-:W-:Y:S02]  /*9c80*/  CS2R R38, SRZ ;  /* 0x0000000000267805 */ /* 0x004fe4000001ff00 */
[----:B------:R-:W-:-:S02]  /*9c90*/  CS2R R36, SRZ ;  /* 0x0000000000247805 */ /* 0x000fc4000001ff00 */
[----:B------:R-:W-:Y:S02]  /*9ca0*/  CS2R R34, SRZ ;  /* 0x0000000000227805 */ /* 0x000fe4000001ff00 */
[----:B------:R-:W-:Y:S02]  /*9cb0*/  CS2R R32, SRZ ;  /* 0x0000000000207805 */ /* 0x000fe4000001ff00 */
[----:B------:R-:W-:Y:S02]  /*9cc0*/  CS2R R30, SRZ ;  /* 0x00000000001e7805 */ /* 0x000fe4000001ff00 */
[----:B------:R-:W-:Y:S02]  /*9cd0*/  CS2R R28, SRZ ;  /* 0x00000000001c7805 */ /* 0x000fe4000001ff00 */
[----:B------:R-:W-:Y:S02]  /*9ce0*/  CS2R R4, SRZ ;  /* 0x0000000000047805 */ /* 0x000fe4000001ff00 */
[----:B------:R-:W-:Y:S01]  /*9cf0*/  CS2R R152, SRZ ;  /* 0x0000000000987805 */ /* 0x000fe2000001ff00 */
[----:B---3--:R-:W-:-:S05]  /*9d00*/  IMAD R0, R0, R93, R9 ;  /* 0x0000005d00007224 */ /* 0x008fca00078e0209 */
[----:B------:R0:W-:Y:S01]  /*9d10*/  STL [R1+0x78], R0 ;  /* 0x0000780001007387 */ /* 0x0001e20000100800 */
[----:B------:R-:W-:-:S04]  /*9d20*/  VIADDMNMX R93, R0, R93, R6, PT ;  /* 0x0000005d005d7246 */ /* 0x000fc80003800106 */
[----:B------:R-:W-:-:S13]  /*9d30*/  ISETP.GT.AND P1, PT, R93, R0, PT ;  /* 0x000000005d00720c */ /* 0x000fda0003f24270 */
[----:B0-----:R-:W-:Y:S05]  /*9d40*/  @!P1 BRA `(.L_x_1650) ;  /* 0x0000016000809947 */ /* 0x001fea0003800000 */
[----:B------:R-:W0:Y:S01]  /*9d50*/  S2R R0, SR_TID.X ;  /* 0x0000000000007919 */ /* 0x000e220000002100 */
[----:B------:R-:W-:Y:S01]  /*9d60*/  BSSY B6, `(.L_x_1651) ;  /* 0x0000020000067945 */ /* 0x000fe20003800000 */
[----:B0-----:R-:W-:-:S05]  /*9d70*/  VIADD R0, R0, 0xffffff80 ;  /* 0xffffff8000007836 */ /* 0x001fca0000000000 */
[----:B------:R-:W-:-:S04]  /*9d80*/  SHF.R.S32.HI R3, RZ, 0x1f, R0 ;  /* 0x0000001fff037819 */ /* 0x000fc80000011400 */
[----:B------:R-:W-:-:S04]  /*9d90*/  LEA.HI R3, R3, R0, RZ, 0x7 ;  /* 0x0000000003037211 */ /* 0x000fc800078f38ff */
[----:B------:R-:W-:-:S06]  /*9da0*/  SHF.R.S32.HI R0, RZ, 0x7, R3 ;  /* 0x00000007ff007819 */ /* 0x000fcc0000011403 */
[----:B------:R-:W0:Y:S02]  /*9db0*/  SHFL.IDX PT, R0, R0, RZ, 0x1f ;  /* 0x00001fff00007589 */ /* 0x000e2400000e0000 */
[----:B0-----:R-:W-:-:S04]  /*9dc0*/  LEA.HI R2, R0, R0, RZ, 0x1 ;  /* 0x0000000000027211 */ /* 0x001fc800078f08ff */
[----:B------:R-:W-:Y:S01]  /*9dd0*/  LOP3.LUT R3, R2, 0x1e, RZ, 0xc0, !PT ;  /* 0x0000001e02037812 */ /* 0x000fe200078ec0ff */
[----:B------:R-:W-:-:S04]  /*9de0*/  VIADD R2, R17, 0x10400 ;  /* 0x0001040011027836 */ /* 0x000fc80000000000 */
[----:B------:R-:W-:Y:S01]  /*9df0*/  IMAD.IADD R3, R0, 0x1, -R3 ;  /* 0x0000000100037824 */ /* 0x000fe200078e0a03 */
[----:B------:R-:W-:-:S03]  /*9e00*/  LOP3.LUT P0, RZ, R2, 0x3ff, RZ, 0xc0, !PT ;  /* 0x000003ff02ff7812 */ /* 0x000fc6000780c0ff */
[----:B------:R-:W-:Y:S01]  /*9e10*/  IMAD R3, R3, 0x2000, R2 ;  /* 0x0000200003037824 */ /* 0x000fe200078e0202 */
[----:B------:R-:W-:-:S04]  /*9e20*/  P2R R24, PR, RZ, 0x1 ;  /* 0x00000001ff187803 */ /* 0x000fc80000000000 */
        /* <DEDUP_REMOVED lines=19> */
.L_x_1652:
[----:B------:R-:W-:Y:S05]  /*9f60*/  BSYNC B6 ;  /* 0x0000000000067941 */ /* 0x000fea0003800000 */
.L_x_1651:
        /* <DEDUP_REMOVED lines=13> */
.L_x_1656:
[----:B-1----:R1:W2:Y:S02]  /*a040*/  SYNCS.PHASECHK.TRANS64.TRYWAIT P0, [R17+URZ+0x30800], R0 ;  /* 0x03080000110075a7 */ /* 0x0022a4000800017f */
[----:B--2---:R-:W-:Y:S05]  /*a050*/  @!P0 NANOSLEEP.SYNCS 0x989680 ;  /* 0x009896800000895d */ /* 0x004fea0003900000 */
[----:B------:R-:W2:Y:S02]  /*a060*/  @!P0 SYNCS.PHASECHK.TRANS64 P0, [R17+URZ+0x30800], R0 ;  /* 0x03080000110085a7 */ /* 0x000ea4000800007f */
[----:B--2---:R-:W-:Y:S05]  /*a070*/  @!P0 BRA `(.L_x_1656) ;  /* 0xfffffffc00f08947 */ /* 0x004fea000383ffff */
.L_x_1655:
[----:B------:R-:W-:Y:S05]  /*a080*/  BSYNC B0 ;  /* 0x0000000000007941 */ /* 0x000fea0003800000 */
.L_x_1654:
[----:B------:R-:W-:Y:S05]  /*a090*/  BRA `(.L_x_1657) ;  /* 0x0000009c00807947 */ /* 0x000fea0003800000 */
.L_x_1653:
[----:B------:R-:W-:Y:S01]  /*a0a0*/  ISETP.NE.AND P0, PT, R24, RZ, PT ;  /* 0x000000ff1800720c */ /* 0x000fe20003f05270 */
[----:B------:R-:W-:Y:S01]  /*a0b0*/  ULDC.64 UR4, c[0x0][0x3f8] ;  /* 0x0000fe0000047ab9 */ /* 0x000fe20000000a00 */
[----:B------:R-:W-:Y:S01]  /*a0c0*/  SHF.R.S32.HI R0, RZ, 0x1f, R92 ;  /* 0x0000001fff007819 */ /* 0x000fe2000001145c */
[----:B------:R-:W-:Y:S01]  /*a0d0*/  ULDC.64 UR6, c[0x0][0x408] ;  /* 0x0001020000067ab9 */ /* 0x000fe20000000a00 */
[----:B------:R-:W-:Y:S01]  /*a0e0*/  IMAD.WIDE.U32 R24, R92, UR4, RZ ;  /* 0x000000045c187c25 */ /* 0x000fe2000f8e00ff */
[----:B------:R-:W-:Y:S03]  /*a0f0*/  BSSY B6, `(.L_x_1658) ;  /* 0x0000019000067945 */ /* 0x000fe60003800000 */
[C---:B------:R-:W-:Y:S02]  /*a100*/  IMAD R3, R0.reuse, UR4, RZ ;  /* 0x0000000400037c24 */ /* 0x040fe4000f8e02ff */
[----:B------:R-:W-:-:S02]  /*a110*/  IMAD R5, R0, UR6, RZ ;  /* 0x0000000600057c24 */ /* 0x000fc4000f8e02ff */
[C---:B------:R-:W-:Y:S02]  /*a120*/  IMAD R3, R92.reuse, UR5, R3 ;  /* 0x000000055c037c24 */ /* 0x040fe4000f8e0203 */
[C---:B------:R-:W-:Y:S02]  /*a130*/  IMAD R5, R92.reuse, UR7, R5 ;  /* 0x000000075c057c24 */ /* 0x040fe4000f8e0205 */
[----:B------:R-:W-:-:S04]  /*a140*/  IMAD.WIDE.U32 R26, R92, UR6, RZ ;  /* 0x000000065c1a7c25 */ /* 0x000fc8000f8e00ff */
[----:B------:R-:W-:Y:S02]  /*a150*/  IMAD.IADD R33, R3, 0x1, R25 ;  /* 0x0000000103217824 */ /* 0x000fe400078e0219 */
[----:B------:R-:W-:Y:S01]  /*a160*/  IMAD.IADD R29, R5, 0x1, R27 ;  /* 0x00000001051d7824 */ /* 0x000fe200078e021b */
        /* <DEDUP_REMOVED lines=17> */
.L_x_1659:
[----:B------:R-:W-:Y:S05]  /*a280*/  BSYNC B6 ;  /* 0x0000000000067941 */ /* 0x000fea0003800000 */
.L_x_1658:
[----:B------:R-:W2:Y:S01]  /*a290*/  LDL R28, [R1+0x58] ;  /* 0x00005800011c7983 */ /* 0x000ea20000100800 */
[----:B------:R-:W-:-:S03]  /*a2a0*/  ULDC.U8 UR4, c[0x0][0x410] ;  /* 0x0001040000047ab9 */ /* 0x000fc60000000000 */
[----:B------:R-:W2:Y:S04]  /*a2b0*/  LDL R21, [R1+0xc] ;  /* 0x00000c0001157983 */ /* 0x000ea80000100800 */
[----:B------:R-:W3:Y:S01]  /*a2c0*/  LDL R20, [R1+0x80] ;  /* 0x0000800001147983 */ /* 0x000ee20000100800 */
[----:B------:R-:W-:Y:S01]  /*a2d0*/  ISETP.NE.AND P0, PT, RZ, UR4, PT ;  /* 0x00000004ff007c0c */ /* 0x000fe2000bf05270 */
[----:B------:R-:W-:Y:S01]  /*a2e0*/  BSSY B0, `(.L_x_1660) ;  /* 0x00009b3000007945 */ /* 0x000fe20003800000 */
[----:B--2---:R-:W-:-:S04]  /*a2f0*/  IMAD.IADD R0, R21, 0x1, R28 ;  /* 0x0000000115007824 */ /* 0x004fc800078e021c */
[----:B---3--:R-:W-:-:S07]  /*a300*/  IMAD R3, R20, 0x20, R0 ;  /* 0x0000002014037824 */ /* 0x008fce00078e0200 */
[----:B------:R-:W-:Y:S05]  /*a310*/  @!P0 BRA `(.L_x_1661) ;  /* 0x0000004c00708947 */ /* 0x000fea0003800000 */
[----:B------:R-:W0:Y:S01]  /*a320*/  LDC R10, c[0x0][0x448] ;  /* 0x00011200ff0a7b82 */ /* 0x000e220000000800 */
[----:B------:R-:W-:Y:S01]  /*a330*/  ULDC.64 UR4, c[0x0][0x3f8] ;  /* 0x0000fe0000047ab9 */ /* 0x000fe20000000a00 */
[----:B------:R-:W-:Y:S01]  /*a340*/  ULDC.64 UR6, c[0x0][0x408] ;  /* 0x0001020000067ab9 */ /* 0x000fe20000000a00 */
[----:B------:R-:W-:Y:S01]  /*a350*/  IMAD.MOV.U32 R32, RZ, RZ, R24 ;  /* 0x000000ffff207224 */ /* 0x000fe200078e0018 */
[----:B0-----:R-:W-:-:S13]  /*a360*/  ISETP.NE.AND P0, PT, R10, 0x1, PT ;  /* 0x000000010a00780c */ /* 0x001fda0003f05270 */
[----:B------:R-:W0:Y:S08]  /*a370*/  @P0 LDC R4, c[0x0][0x44c] ;  /* 0x00011300ff040b82 */ /* 0x000e300000000800 */
[----:B------:R-:W1:Y:S01]  /*a380*/  @P0 LDC R5, c[0x0][0x450] ;  /* 0x00011400ff050b82 */ /* 0x000e620000000800 */
[----:B0-----:R-:W-:-:S05]  /*a390*/  @P0 IMAD.HI.U32 R4, R3, R4, RZ ;  /* 0x0000000403040227 */ /* 0x001fca00078e00ff */
[----:B-1----:R-:W-:Y:S01]  /*a3a0*/  @P0 SHF.R.U32.HI R3, RZ, R5, R4 ;  /* 0x00000005ff030219 */ /* 0x002fe20000011604 */
[----:B------:R-:W-:Y:S02]  /*a3b0*/  IMAD.MOV.U32 R4, RZ, RZ, R26 ;  /* 0x000000ffff047224 */ /* 0x000fe400078e001a */
[----:B------:R-:W-:Y:S01]  /*a3c0*/  IMAD.MOV.U32 R5, RZ, RZ, R29 ;  /* 0x000000ffff057224 */ /* 0x000fe200078e001d */
[----:B------:R-:W-:Y:S01]  /*a3d0*/  SHF.R.S32.HI R6, RZ, 0x1f, R3 ;  /* 0x0000001fff067819 */ /* 0x000fe20000011403 */
[----:B------:R-:W-:-:S04]  /*a3e0*/  IMAD.WIDE.U32 R32, R3, UR4, R32 ;  /* 0x0000000403207c25 */ /* 0x000fc8000f8e0020 */
[C---:B------:R-:W-:Y:S02]  /*a3f0*/  IMAD R8, R6.reuse, UR4, RZ ;  /* 0x0000000406087c24 */ /* 0x040fe4000f8e02ff */
[----:B------:R-:W-:Y:S02]  /*a400*/  IMAD R6, R6, UR6, RZ ;  /* 0x0000000606067c24 */ /* 0x000fe4000f8e02ff */
[C---:B------:R-:W-:Y:S01]  /*a410*/  IMAD R7, R3.reuse, UR5, R8 ;  /* 0x0000000503077c24 */ /* 0x040fe2000f8e0208 */
[----:B------:R-:W-:Y:S01]  /*a420*/  ULDC.64 UR4, c[0x0][0x3e8] ;  /* 0x0000fa0000047ab9 */ /* 0x000fe20000000a00 */
[C---:B------:R-:W-:Y:S01]  /*a430*/  IMAD.WIDE.U32 R4, R3.reuse, UR6, R4 ;  /* 0x0000000603047c25 */ /* 0x040fe2000f8e0004 */
[----:B------:R-:W-:Y:S01]  /*a440*/  LEA R30, P0, R32, UR4, 0x1 ;  /* 0x00000004201e7c11 */ /* 0x000fe2000f8008ff */
[----:B------:R-:W-:Y:S02]  /*a450*/  UMOV UR4, 0xffffffff ;  /* 0xffffffff00047882 */ /* 0x000fe40000000000 */
[----:B------:R-:W-:Y:S01]  /*a460*/  IMAD R9, R3, UR7, R6 ;  /* 0x0000000703097c24 */ /* 0x000fe2000f8e0206 */
[----:B------:R-:W-:Y:S01]  /*a470*/  ULDC.64 UR6, c[0x0][0x400] ;  /* 0x0001000000067ab9 */ /* 0x000fe20000000a00 */
[----:B------:R-:W-:Y:S01]  /*a480*/  IMAD.IADD R3, R33, 0x1, R7 ;  /* 0x0000000121037824 */ /* 0x000fe200078e0207 */
[----:B------:R-:W-:Y:S01]  /*a490*/  LEA R31, P1, R4, UR6, 0x1 ;  /* 0x00000006041f7c11 */ /* 0x000fe2000f8208ff */
[----:B------:R-:W-:-:S03]  /*a4a0*/  IMAD.IADD R33, R5, 0x1, R9 ;  /* 0x0000000105217824 */ /* 0x000fc600078e0209 */
[----:B------:R-:W-:Y:S02]  /*a4b0*/  LEA.HI.X R32, R32, UR5, R3, 0x1, P0 ;  /* 0x0000000520207c11 */ /* 0x000fe400080f0c03 */
[----:B------:R-:W-:Y:S01]  /*a4c0*/  LEA.HI.X R33, R4, UR7, R33, 0x1, P1 ;  /* 0x0000000704217c11 */ /* 0x000fe200088f0c21 */
[----:B------:R-:W-:Y:S06]  /*a4d0*/  BRA.DIV UR4, `(.L_x_1662) ;  /* 0x00000232043c7947 */ /* 0x000fec000b800000 */
[----:B------:R0:W1:Y:S04]  /*a4e0*/  SHFL.IDX PT, R9, R32, RZ, 0x181f ;  /* 0x00181fff20097589 */ /* 0x00006800000e0000 */
[----:B------:R0:W2:Y:S04]  /*a4f0*/  SHFL.IDX PT, R8, R30, RZ, 0x181f ;  /* 0x00181fff1e087589 */ /* 0x0000a800000e0000 */
[----:B------:R0:W3:Y:S04]  /*a500*/  SHFL.IDX PT, R26, R33, RZ, 0x181f ;  /* 0x00181fff211a7589 */ /* 0x0000e800000e0000 */
[----:B------:R0:W4:Y:S02]  /*a510*/  SHFL.IDX PT, R5, R31, RZ, 0x181f ;  /* 0x00181fff1f057589 */ /* 0x00012400000e0000 */
.L_x_2029:
[----:B------:R-:W-:Y:S01]  /*a520*/  IMAD R3, R219, R10, RZ ;  /* 0x0000000adb037224 */ /* 0x000fe200078e02ff */
[----:B------:R-:W-:Y:S01]  /*a530*/  BSSY B1, `(.L_x_1663) ;  /* 0x000003c000017945 */ /* 0x000fe20003800000 */
[----:B------:R-:W-:Y:S02]  /*a540*/  CS2R R62, SRZ ;  /* 0x00000000003e7805 */ /* 0x000fe4000001ff00 */
[----:B------:R-:W-:Y:S02]  /*a550*/  CS2R R66, SRZ ;  /* 0x0000000000427805 */ /* 0x000fe4000001ff00 */
[----:B------:R-:W-:Y:S02]  /*a560*/  CS2R R70, SRZ ;  /* 0x0000000000467805 */ /* 0x000fe4000001ff00 */
[----:B------:R-:W-:Y:S02]  /*a570*/  ISETP.GE.AND P0, PT, R0, R3, PT ;  /* 0x000000030000720c */ /* 0x000fe40003f06270 */
[----:B------:R-:W-:-:S02]  /*a580*/  CS2R R74, SRZ ;  /* 0x00000000004a7805 */ /* 0x000fc4000001ff00 */
[----:B------:R-:W-:Y:S02]  /*a590*/  CS2R R64, SRZ ;  /* 0x0000000000407805 */ /* 0x000fe4000001ff00 */
[----:B------:R-:W-:Y:S02]  /*a5a0*/  CS2R R68, SRZ ;  /* 0x0000000000447805 */ /* 0x000fe4000001ff00 */
[----:B------:R-:W-:Y:S02]  /*a5b0*/  CS2R R72, SRZ ;  /* 0x0000000000487805 */ /* 0x000fe4000001ff00 */
[----:B------:R-:W-:-:S03]  /*a5c0*/  CS2R R76, SRZ ;  /* 0x00000000004c7805 */ /* 0x000fc6000001ff00 */
[----:B------:R-:W-:Y:S05]  /*a5d0*/  @P0 BRA `(.L_x_1664) ;  /* 0x0000000000c40947 */ /* 0x000fea0003800000 */
[----:B------:R-:W3:Y:S01]  /*a5e0*/  LDL R7, [R1+0x30] ;  /* 0x0000300001077983 */ /* 0x000ee20000100800 */
[----:B------:R-:W-:-:S03]  /*a5f0*/  ULDC UR4, c[0x0][0x3f4] ;  /* 0x0000fd0000047ab9 */ /* 0x000fc60000000800 */
[----:B------:R-:W4:Y:S04]  /*a600*/  LDL R4, [R1+0x34] ;  /* 0x0000340001047983 */ /* 0x000f280000100800 */
[----:B------:R-:W4:Y:S04]  /*a610*/  LDL R29, [R1+0x48] ;  /* 0x00004800011d7983 */ /* 0x000f280000100800 */
[----:B------:R-:W4:Y:S04]  /*a620*/  LDL R6, [R1+0x98] ;  /* 0x0000980001067983 */ /* 0x000f280000100800 */
[----:B------:R-:W4:Y:S04]  /*a630*/  LDL R11, [R1+0x9c] ;  /* 0x00009c00010b7983 */ /* 0x000f280000100800 */
[----:B------:R-:W4:Y:S01]  /*a640*/  LDL R34, [R1+0x94] ;  /* 0x0000940001227983 */ /* 0x000f220000100800 */
[----:B------:R-:W-:-:S02]  /*a650*/  ISETP.GE.AND P3, PT, R204, UR4, PT ;  /* 0x00000004cc007c0c */ /* 0x000fc4000bf66270 */
[----:B------:R-:W-:Y:S02]  /*a660*/  CS2R R74, SRZ ;  /* 0x00000000004a7805 */ /* 0x000fe4000001ff00 */
[----:B------:R-:W-:Y:S02]  /*a670*/  CS2R R76, SRZ ;  /* 0x00000000004c7805 */ /* 0x000fe4000001ff00 */
[----:B------:R-:W-:Y:S02]  /*a680*/  CS2R R70, SRZ ;  /* 0x0000000000467805 */ /* 0x000fe4000001ff00 */
[----:B------:R-:W-:Y:S02]  /*a690*/  CS2R R72, SRZ ;  /* 0x0000000000487805 */ /* 0x000fe4000001ff00 */
[----:B------:R-:W-:Y:S02]  /*a6a0*/  CS2R R66, SRZ ;  /* 0x0000000000427805 */ /* 0x000fe4000001ff00 */
[----:B------:R-:W-:Y:S01]  /*a6b0*/  CS2R R68, SRZ ;  /* 0x0000000000447805 */ /* 0x000fe2000001ff00 */
[----:B-12---:R-:W-:Y:S01]  /*a6c0*/  @!P3 IMAD.WIDE R20, R204, 0x2, R8 ;  /* 0x00000002cc14b825 */ /* 0x006fe200078e0208 */
[----:B------:R-:W-:-:S02]  /*a6d0*/  CS2R R62, SRZ ;  /* 0x00000000003e7805 */ /* 0x000fc4000001ff00 */
[----:B------:R-:W-:Y:S02]  /*a6e0*/  CS2R R64, SRZ ;  /* 0x0000000000407805 */ /* 0x000fe4000001ff00 */
[----:B------:R1:W5:Y:S01]  /*a6f0*/  @!P3 LD.E.64 R74, desc[UR60][R20.64] ;  /* 0x0000003c144ab980 */ /* 0x000362000c101b00 */
[----:B---3--:R-:W-:Y:S02]  /*a700*/  ISETP.GE.AND P2, PT, R7, UR4, PT ;  /* 0x0000000407007c0c */ /* 0x008fe4000bf46270 */
[----:B----4-:R-:W-:Y:S02]  /*a710*/  ISETP.GE.AND P1, PT, R4, UR4, PT ;  /* 0x0000000404007c0c */ /* 0x010fe4000bf26270 */
[----:B------:R-:W-:-:S09]  /*a720*/  ISETP.GE.AND P0, PT, R29, UR4, PT ;  /* 0x000000041d007c0c */ /* 0x000fd2000bf06270 */
[C---:B------:R-:W-:Y:S02]  /*a730*/  @!P2 IMAD.SHL.U32 R12, R7.reuse, 0x2, RZ ;  /* 0x00000002070ca824 */ /* 0x040fe400078e00ff */
[C---:B------:R-:W-:Y:S01]  /*a740*/  @!P1 SHF.L.U64.HI R28, R4.reuse, 0x1, R6 ;  /* 0x00000001041c9819 */ /* 0x040fe20000010206 */
[----:B------:R-:W-:Y:S02]  /*a750*/  @!P1 IMAD.SHL.U32 R4, R4, 0x2, RZ ;  /* 0x0000000204049824 */ /* 0x000fe400078e00ff */
[CC--:B------:R-:W-:Y:S01]  /*a760*/  @!P2 IADD3 R14, P4, R8.reuse, R12.reuse, RZ ;  /* 0x0000000c080ea210 */ /* 0x0c0fe20007f9e0ff */
[----:B------:R-:W-:Y:S01]  /*a770*/  @!P3 IMAD.MOV.U32 R6, RZ, RZ, R5 ;  /* 0x000000ffff06b224 */ /* 0x000fe200078e0005 */
[----:B------:R-:W-:Y:S01]  /*a780*/  @!P2 SHF.L.U64.HI R11, R7, 0x1, R11 ;  /* 0x00000001070ba819 */ /* 0x000fe2000001020b */
[----:B------:R-:W-:Y:S01]  /*a790*/  @!P0 IMAD.SHL.U32 R27, R29, 0x2, RZ ;  /* 0x000000021d1b8824 */ /* 0x000fe200078e00ff */
[----:B------:R-:W-:Y:S01]  /*a7a0*/  @!P2 IADD3 R12, P6, R5, R12, RZ ;  /* 0x0000000c050ca210 */ /* 0x000fe20007fde0ff */
[----:B------:R-:W-:Y:S01]  /*a7b0*/  @!P3 IMAD.MOV.U32 R7, RZ, RZ, R26 ;  /* 0x000000ffff07b224 */ /* 0x000fe200078e001a */
[----:B------:R-:W-:Y:S01]  /*a7c0*/  @!P1 IADD3 R10, P5, R8, R4, RZ ;  /* 0x00000004080a9210 */ /* 0x000fe20007fbe0ff */
[----:B------:R-:W-:-:S02]  /*a7d0*/  @!P2 IMAD.X R15, R9, 0x1, R11, P4 ;  /* 0x00000001090fa824 */ /* 0x000fc400020e060b */
[----:B------:R-:W-:-:S04]  /*a7e0*/  @!P3 IMAD.WIDE R24, R204, 0x2, R6 ;  /* 0x00000002cc18b825 */ /* 0x000fc800078e0206 */
[----:B------:R-:W-:Y:S01]  /*a7f0*/  @!P2 IMAD.X R13, R26, 0x1, R11, P6 ;  /* 0x000000011a0da824 */ /* 0x000fe200030e060b */
[-C--:B------:R-:W-:Y:S01]  /*a800*/  @!P0 IADD3 R6, P6, R8, R27.reuse, RZ ;  /* 0x0000001b08068210 */ /* 0x080fe20007fde0ff */
[----:B------:R-:W-:Y:S01]  /*a810*/  @!P1 IMAD.X R11, R9, 0x1, R28, P5 ;  /* 0x00000001090b9824 */ /* 0x000fe200028e061c */
[----:B------:R-:W-:Y:S01]  /*a820*/  @!P0 IADD3 R8, P5, R5, R27, RZ ;  /* 0x0000001b05088210 */ /* 0x000fe20007fbe0ff */
[----:B------:R1:W5:Y:S01]  /*a830*/  @!P3 LD.E.64 R76, desc[UR60][R24.64] ;  /* 0x0000003c184cb980 */ /* 0x000362000c101b00 */
[----:B------:R-:W-:Y:S02]  /*a840*/  @!P0 SHF.L.U64.HI R27, R29, 0x1, R34 ;  /* 0x000000011d1b8819 */ /* 0x000fe40000010222 */
[----:B------:R-:W-:Y:S01]  /*a850*/  @!P1 IADD3 R4, P4, R5, R4, RZ ;  /* 0x0000000405049210 */ /* 0x000fe20007f9e0ff */
[----:B------:R1:W5:Y:S02]  /*a860*/  @!P2 LD.E.64 R70, desc[UR60][R14.64] ;  /* 0x0000003c0e46a980 */ /* 0x000364000c101b00 */
[----:B------:R-:W-:-:S02]  /*a870*/  @!P0 IMAD.X R7, R9, 0x1, R27, P6 ;  /* 0x0000000109078824 */ /* 0x000fc400030e061b */
[C---:B------:R-:W-:Y:S01]  /*a880*/  @!P1 IMAD.X R5, R26.reuse, 0x1, R28, P4 ;  /* 0x000000011a059824 */ /* 0x040fe200020e061c */
[----:B------:R1:W5:Y:S01]  /*a890*/  @!P2 LD.E.64 R72, desc[UR60][R12.64] ;  /* 0x0000003c0c48a980 */ /* 0x000362000c101b00 */
[----:B------:R-:W-:-:S03]  /*a8a0*/  @!P0 IMAD.X R9, R26, 0x1, R27, P5 ;  /* 0x000000011a098824 */ /* 0x000fc600028e061b */
[----:B------:R1:W5:Y:S04]  /*a8b0*/  @!P1 LD.E.64 R66, desc[UR60][R10.64] ;  /* 0x0000003c0a429980 */ /* 0x000368000c101b00 */
[----:B------:R1:W5:Y:S04]  /*a8c0*/  @!P1 LD.E.64 R68, desc[UR60][R4.64] ;  /* 0x0000003c04449980 */ /* 0x000368000c101b00 */
[----:B------:R1:W5:Y:S04]  /*a8d0*/  @!P0 LD.E.64 R62, desc[UR60][R6.64] ;  /* 0x0000003c063e8980 */ /* 0x000368000c101b00 */
[----:B------:R1:W5:Y:S02]  /*a8e0*/  @!P0 LD.E.64 R64, desc[UR60][R8.64] ;  /* 0x0000003c08408980 */ /* 0x000364000c101b00 */
.L_x_1664:
[----:B------:R-:W-:Y:S05]  /*a8f0*/  BSYNC B1 ;  /* 0x0000000000017941 */ /* 0x000fea0003800000 */
.L_x_1663:
[----:B-1---5:R-:W-:Y:S01]  /*a900*/  IMAD.MOV.U32 R4, RZ, RZ, R62 ;  /* 0x000000ffff047224 */ /* 0x022fe200078e003e */
[----:B------:R-:W-:Y:S01]  /*a910*/  UMOV UR4, 0xffffffff ;  /* 0xffffffff00047882 */ /* 0x000fe20000000000 */
[----:B----4-:R-:W-:Y:S01]  /*a920*/  IMAD.MOV.U32 R5, RZ, RZ, R63 ;  /* 0x000000ffff057224 */ /* 0x010fe200078e003f */
[----:B------:R-:W-:Y:S01]  /*a930*/  CS2R R46, SRZ ;  /* 0x00000000002e7805 */ /* 0x000fe2000001ff00 */
        /* <DEDUP_REMOVED lines=15> */
[----:B------:R-:W-:-:S02]  /*aa30*/  IMAD.MOV.U32 R6, RZ, RZ, R68 ;  /* 0x000000ffff067224 */ /* 0x000fc400078e0044 */
        /* <DEDUP_REMOVED lines=9> */
[----:B------:R-:W-:Y:S02]  /*aad0*/  PRMT R112, R112, 0x5410, R5 ;  /* 0x0000541070707816 */ /* 0x000fe40000000005 */
[----:B------:R-:W-:-:S02]  /*aae0*/  PRMT R92, R92, 0x5410, R6 ;  /* 0x000054105c5c7816 */ /* 0x000fc40000000006 */
[----:B------:R-:W-:Y:S01]  /*aaf0*/  PRMT R95, R7, 0x7610, R95 ;  /* 0x00007610075f7816 */ /* 0x000fe2000000005f */
[----:B------:R-:W-:Y:S06]  /*ab00*/  BRA.DIV UR4, `(.L_x_1665) ;  /* 0x0000022e04247947 */ /* 0x000fec000b800000 */
[----:B------:R1:W4:Y:S04]  /*ab10*/  SHFL.IDX PT, R9, R32, 0x1, 0x181f ;  /* 0x00381f0020097f89 */ /* 0x00032800000e0000 */
[----:B--2---:R1:W2:Y:S04]  /*ab20*/  SHFL.IDX PT, R8, R30, 0x1, 0x181f ;  /* 0x00381f001e087f89 */ /* 0x0042a800000e0000 */
[----:B---3--:R1:W3:Y:S04]  /*ab30*/  SHFL.IDX PT, R26, R33, 0x1, 0x181f ;  /* 0x00381f00211a7f89 */ /* 0x0082e800000e0000 */
[----:B------:R1:W0:Y:S02]  /*ab40*/  SHFL.IDX PT, R5, R31, 0x1, 0x181f ;  /* 0x00381f001f057f89 */ /* 0x00022400000e0000 */
.L_x_2035:
[----:B------:R-:W-:Y:S01]  /*ab50*/  VIADD R4, R0, 0x20 ;  /* 0x0000002000047836 */ /* 0x000fe20000000000 */
        /* <DEDUP_REMOVED lines=8> */
[----:B------:R-:W-:-:S05]  /*abe0*/  CS2R R60, SRZ ;  /* 0x00000000003c7805 */ /* 0x000fca000001ff00 */
[----:B------:R-:W-:Y:S05]  /*abf0*/  @P0 BRA `(.L_x_1667) ;  /* 0x0000000000c40947 */ /* 0x000fea0003800000 */
[----:B------:R-:W3:Y:S01]  /*ac00*/  LDL R10, [R1+0x30] ;  /* 0x00003000010a7983 */ /* 0x000ee20000100800 */
[----:B------:R-:W-:-:S03]  /*ac10*/  ULDC UR4, c[0x0][0x3f4] ;  /* 0x0000fd0000047ab9 */ /* 0x000fc60000000800 */
[----:B------:R-:W3:Y:S04]  /*ac20*/  LDL R6, [R1+0x34] ;  /* 0x0000340001067983 */ /* 0x000ee80000100800 */
[----:B------:R-:W3:Y:S04]  /*ac30*/  LDL R29, [R1+0x48] ;  /* 0x00004800011d7983 */ /* 0x000ee80000100800 */
[----:B------:R-:W3:Y:S04]  /*ac40*/  LDL R11, [R1+0x9c] ;  /* 0x00009c00010b7983 */ /* 0x000ee80000100800 */
[----:B------:R-:W3:Y:S04]  /*ac50*/  LDL R7, [R1+0x98] ;  /* 0x0000980001077983 */ /* 0x000ee80000100800 */
[----:B------:R-:W3:Y:S01]  /*ac60*/  LDL R34, [R1+0x94] ;  /* 0x0000940001227983 */ /* 0x000ee20000100800 */
[----:B------:R-:W-:-:S02]  /*ac70*/  ISETP.GE.AND P3, PT, R204, UR4, PT ;  /* 0x00000004cc007c0c */ /* 0x000fc4000bf66270 */
[----:B------:R-:W-:Y:S02]  /*ac80*/  CS2R R58, SRZ ;  /* 0x00000000003a7805 */ /* 0x000fe4000001ff00 */
[----:B------:R-:W-:Y:S02]  /*ac90*/  CS2R R60, SRZ ;  /* 0x00000000003c7805 */ /* 0x000fe4000001ff00 */
[----:B------:R-:W-:Y:S02]  /*aca0*/  CS2R R54, SRZ ;  /* 0x0000000000367805 */ /* 0x000fe4000001ff00 */
[----:B------:R-:W-:Y:S02]  /*acb0*/  CS2R R56, SRZ ;  /* 0x0000000000387805 */ /* 0x000fe4000001ff00 */
[----:B------:R-:W-:Y:S02]  /*acc0*/  CS2R R50, SRZ ;  /* 0x0000000000327805 */ /* 0x000fe4000001ff00 */
[----:B------:R-:W-:Y:S01]  /*acd0*/  CS2R R52, SRZ ;  /* 0x0000000000347805 */ /* 0x000fe2000001ff00 */
[----:B--2-4-:R-:W-:Y:S01]  /*ace0*/  @!P3 IMAD.WIDE R20, R204, 0x2, R8 ;  /* 0x00000002cc14b825 */ /* 0x014fe200078e0208 */
[----:B------:R-:W-:-:S02]  /*acf0*/  CS2R R46, SRZ ;  /* 0x00000000002e7805 */ /* 0x000fc4000001ff00 */
[----:B------:R-:W-:Y:S02]  /*ad00*/  CS2R R48, SRZ ;  /* 0x0000000000307805 */ /* 0x000fe4000001ff00 */
[----:B------:R2:W5:Y:S01]  /*ad10*/  @!P3 LD.E.64 R58, desc[UR60][R20.64] ;  /* 0x0000003c143ab980 */ /* 0x000562000c101b00 */
[----:B---3--:R-:W-:Y:S02]  /*ad20*/  ISETP.GE.AND P2, PT, R10, UR4, PT ;  /* 0x000000040a007c0c */ /* 0x008fe4000bf46270 */
[----:B------:R-:W-:Y:S02]  /*ad30*/  ISETP.GE.AND P1, PT, R6, UR4, PT ;  /* 0x0000000406007c0c */ /* 0x000fe4000bf26270 */
[----:B------:R-:W-:-:S09]  /*ad40*/  ISETP.GE.AND P0, PT, R29, UR4, PT ;  /* 0x000000041d007c0c */ /* 0x000fd2000bf06270 */
[----:B------:R-:W-:Y:S02]  /*ad50*/  @!P2 IMAD.SHL.U32 R12, R10, 0x2, RZ ;  /* 0x000000020a0ca824 */ /* 0x000fe400078e00ff */
[----:B------:R-:W-:-:S03]  /*ad60*/  @!P1 IMAD.SHL.U32 R4, R6, 0x2, RZ ;  /* 0x0000000206049824 */ /* 0x000fc600078e00ff */
[-C--:B------:R-:W-:Y:S02]  /*ad70*/  @!P2 IADD3 R14, P4, R8, R12.reuse, RZ ;  /* 0x0000000c080ea210 */ /* 0x080fe40007f9e0ff */
[----:B------:R-:W-:Y:S01]  /*ad80*/  @!P2 SHF.L.U64.HI R11, R10, 0x1, R11 ;  /* 0x000000010a0ba819 */ /* 0x000fe2000001020b */
[----:B------:R-:W-:Y:S01]  /*ad90*/  @!P0 IMAD.SHL.U32 R28, R29, 0x2, RZ ;  /* 0x000000021d1c8824 */ /* 0x000fe200078e00ff */
[----:B------:R-:W-:Y:S01]  /*ada0*/  @!P1 SHF.L.U64.HI R27, R6, 0x1, R7 ;  /* 0x00000001061b9819 */ /* 0x000fe20000010207 */
[----:B0-----:R-:W-:Y:S01]  /*adb0*/  @!P3 IMAD.MOV.U32 R6, RZ, RZ, R5 ;  /* 0x000000ffff06b224 */ /* 0x001fe200078e0005 */
[----:B------:R-:W-:Y:S01]  /*adc0*/  @!P2 IADD3 R12, P6, R5, R12, RZ ;  /* 0x0000000c050ca210 */ /* 0x000fe20007fde0ff */
[----:B------:R-:W-:Y:S01]  /*add0*/  @!P3 IMAD.MOV.U32 R7, RZ, RZ, R26 ;  /* 0x000000ffff07b224 */ /* 0x000fe200078e001a */
[----:B------:R-:W-:Y:S01]  /*ade0*/  @!P1 IADD3 R10, P5, R8, R4, RZ ;  /* 0x00000004080a9210 */ /* 0x000fe20007fbe0ff */
[----:B------:R-:W-:Y:S02]  /*adf0*/  @!P2 IMAD.X R15, R9, 0x1, R11, P4 ;  /* 0x00000001090fa824 */ /* 0x000fe400020e060b */
        /* <DEDUP_REMOVED lines=17> */
.L_x_1667:
[----:B------:R-:W-:Y:S05]  /*af10*/  BSYNC B1 ;  /* 0x0000000000017941 */ /* 0x000fea0003800000 */
.L_x_1666:
[----:B--2--5:R-:W-:Y:S01]  /*af20*/  IMAD.MOV.U32 R4, RZ, RZ, R46 ;  /* 0x000000ffff047224 */ /* 0x024fe200078e002e */
[----:B------:R-:W-:Y:S01]  /*af30*/  UMOV UR4, 0xffffffff ;  /* 0xffffffff00047882 */ /* 0x000fe20000000000 */
[----:B0-----:R-:W-:Y:S02]  /*af40*/  IMAD.MOV.U32 R5, RZ, RZ, R47 ;  /* 0x000000ffff057224 */ /* 0x001fe400078e002f */
[----:B------:R-:W-:Y:S02]  /*af50*/  IMAD.MOV.U32 R6, RZ, RZ, R50 ;  /* 0x000000ffff067224 */ /* 0x000fe400078e0032 */
[----:B------:R-:W-:Y:S01]  /*af60*/  IMAD.MOV.U32 R7, RZ, RZ, R51 ;  /* 0x000000ffff077224 */ /* 0x000fe200078e0033 */
[----:B------:R-:W-:Y:S01]  /*af70*/  PRMT R86, R4, 0x5410, R5 ;  /* 0x0000541004567816 */ /* 0x000fe20000000005 */
[----:B------:R-:W-:Y:S02]  /*af80*/  IMAD.MOV.U32 R4, RZ, RZ, R54 ;  /* 0x000000ffff047224 */ /* 0x000fe400078e0036 */
        /* <DEDUP_REMOVED lines=16> */
[----:B------:R-:W-:-:S04]  /*b090*/  PRMT R104, R4, 0x5410, R5 ;  /* 0x0000541004687816 */ /* 0x000fc80000000005 */
[----:B------:R-:W-:Y:S01]  /*b0a0*/  PRMT R107, R6, 0x5410, R7 ;  /* 0x00005410066b7816 */ /* 0x000fe20000000007 */
[----:B------:R-:W-:Y:S06]  /*b0b0*/  BRA.DIV UR4, `(.L_x_1668) ;  /* 0x0000022a042c7947 */ /* 0x000fec000b800000 */
[----:B----4-:R0:W2:Y:S04]  /*b0c0*/  SHFL.IDX PT, R9, R32, 0x2, 0x181f ;  /* 0x00581f0020097f89 */ /* 0x0100a800000e0000 */
[----:B------:R0:W4:Y:S04]  /*b0d0*/  SHFL.IDX PT, R8, R30, 0x2, 0x181f ;  /* 0x00581f001e087f89 */ /* 0x00012800000e0000 */
[----:B------:R0:W0:Y:S04]  /*b0e0*/  SHFL.IDX PT, R78, R33, 0x2, 0x181f ;  /* 0x00581f00214e7f89 */ /* 0x00002800000e0000 */
[----:B------:R0:W0:Y:S02]  /*b0f0*/  SHFL.IDX PT, R5, R31, 0x2, 0x181f ;  /* 0x00581f001f057f89 */ /* 0x00002400000e0000 */
.L_x_2041:
[----:B------:R-:W-:Y:S01]  /*b100*/  VIADD R4, R0, 0x40 ;  /* 0x0000004000047836 */ /* 0x000fe20000000000 */
[----:B------:R-:W-:Y:S01]  /*b110*/  BSSY B1, `(.L_x_1669) ;  /* 0x000003c000017945 */ /* 0x000fe20003800000 */
[----:B------:R-:W-:Y:S02]  /*b120*/  CS2R R28, SRZ ;  /* 0x00000000001c7805 */ /* 0x000fe4000001ff00 */
[----:B------:R-:W-:Y:S02]  /*b130*/  CS2R R34, SRZ ;  /* 0x0000000000227805 */ /* 0x000fe4000001ff00 */
[----:B------:R-:W-:Y:S02]  /*b140*/  CS2R R38, SRZ ;  /* 0x0000000000267805 */ /* 0x000fe4000001ff00 */
[----:B------:R-:W-:Y:S02]  /*b150*/  ISETP.GE.AND P0, PT, R4, R3, PT ;  /* 0x000000030400720c */ /* 0x000fe40003f06270 */
[----:B------:R-:W-:-:S02]  /*b160*/  CS2R R42, SRZ ;  /* 0x00000000002a7805 */ /* 0x000fc4000001ff00 */
[----:B---3--:R-:W-:Y:S02]  /*b170*/  CS2R R26, SRZ ;  /* 0x00000000001a7805 */ /* 0x008fe4000001ff00 */
[----:B------:R-:W-:Y:S02]  /*b180*/  CS2R R36, SRZ ;  /* 0x0000000000247805 */ /* 0x000fe4000001ff00 */
[----:B------:R-:W-:Y:S02]  /*b190*/  CS2R R40, SRZ ;  /* 0x0000000000287805 */ /* 0x000fe4000001ff00 */
[----:B------:R-:W-:-:S03]  /*b1a0*/  CS2R R44, SRZ ;  /* 0x00000000002c7805 */ /* 0x000fc6000001ff00 */
        /* <DEDUP_REMOVED lines=12> */
[----:B------:R-:W-:-:S05]  /*b270*/  CS2R R40, SRZ ;  /* 0x0000000000287805 */ /* 0x000fca000001ff00 */
[----:B--2-4-:R-:W-:Y:S01]  /*b280*/  @!P3 IMAD.WIDE R20, R204, 0x2, R8 ;  /* 0x00000002cc14b825 */ /* 0x014fe200078e0208 */
[----:B------:R-:W-:Y:S02]  /*b290*/  CS2R R34, SRZ ;  /* 0x0000000000227805 */ /* 0x000fe4000001ff00 */
[----:B------:R-:W-:Y:S02]  /*b2a0*/  CS2R R36, SRZ ;  /* 0x0000000000247805 */ /* 0x000fe4000001ff00 */
[----:B------:R-:W-:Y:S01]  /*b2b0*/  CS2R R28, SRZ ;  /* 0x00000000001c7805 */ /* 0x000fe2000001ff00 */
        /* <DEDUP_REMOVED lines=27> */
[----:B------:R-:W-:Y:S01]  /*b470*/  @!P0 IMAD.X R9, R78, 0x1, R27, P5 ;  /* 0x000000014e098824 */ /* 0x000fe200028e061b */
[----:B------:R-:W-:Y:S02]  /*b480*/  CS2R R26, SRZ ;  /* 0x00000000001a7805 */ /* 0x000fe4000001ff00 */
[----:B------:R2:W5:Y:S04]  /*b490*/  @!P1 LD.E.64 R34, desc[UR60][R10.64] ;  /* 0x0000003c0a229980 */ /* 0x000568000c101b00 */
[----:B------:R2:W5:Y:S04]  /*b4a0*/  @!P1 LD.E.64 R36, desc[UR60][R4.64] ;  /* 0x0000003c04249980 */ /* 0x000568000c101b00 */
[----:B------:R2:W5:Y:S04]  /*b4b0*/  @!P0 LD.E.64 R28, desc[UR60][R6.64] ;  /* 0x0000003c061c8980 */ /* 0x000568000c101b00 */
[----:B------:R2:W5:Y:S02]  /*b4c0*/  @!P0 LD.E.64 R26, desc[UR60][R8.64] ;  /* 0x0000003c081a8980 */ /* 0x000564000c101b00 */
.L_x_1670:
[----:B------:R-:W-:Y:S05]  /*b4d0*/  BSYNC B1 ;  /* 0x0000000000017941 */ /* 0x000fea0003800000 */
.L_x_1669:
        /* <DEDUP_REMOVED lines=25> */
[----:B------:R-:W-:Y:S01]  /*b670*/  PRMT R89, R7, 0x5410, R6 ;  /* 0x0000541007597816 */ /* 0x000fe20000000006 */
[----:B------:R-:W-:Y:S06]  /*b680*/  BRA.DIV UR4, `(.L_x_1671) ;  /* 0x00000226042c7947 */ /* 0x000fec000b800000 */
[----:B------:R0:W2:Y:S04]  /*b690*/  SHFL.IDX PT, R78, R32, 0x3, 0x181f ;  /* 0x00781f00204e7f89 */ /* 0x0000a800000e0000 */
[----:B------:R0:W3:Y:S04]  /*b6a0*/  SHFL.IDX PT, R80, R30, 0x3, 0x181f ;  /* 0x00781f001e507f89 */ /* 0x0000e800000e0000 */
[----:B------:R0:W0:Y:S04]  /*b6b0*/  SHFL.IDX PT, R79, R33, 0x3, 0x181f ;  /* 0x00781f00214f7f89 */ /* 0x00002800000e0000 */
[----:B------:R0:W0:Y:S02]  /*b6c0*/  SHFL.IDX PT, R12, R31, 0x3, 0x181f ;  /* 0x00781f001f0c7f89 */ /* 0x00002400000e0000 */
.L_x_2047:
[----:B------:R-:W-:Y:S01]  /*b6d0*/  VIADD R0, R0, 0x60 ;  /* 0x0000006000007836 */ /* 0x000fe20000000000 */
[----:B------:R-:W-:Y:S01]  /*b6e0*/  BSSY B1, `(.L_x_1672) ;  /* 0x000003d000017945 */ /* 0x000fe20003800000 */
[----:B------:R-:W-:Y:S02]  /*b6f0*/  CS2R R6, SRZ ;  /* 0x0000000000067805 */ /* 0x000fe4000001ff00 */
[----:B------:R-:W-:Y:S02]  /*b700*/  CS2R R20, SRZ ;  /* 0x0000000000147805 */ /* 0x000fe4000001ff00 */
[----:B01----:R-:W-:Y:S02]  /*b710*/  CS2R R30, SRZ ;  /* 0x00000000001e7805 */ /* 0x003fe4000001ff00 */
[----:B------:R-:W-:Y:S02]  /*b720*/  ISETP.GE.AND P0, PT, R0, R3, PT ;  /* 0x000000030000720c */ /* 0x000fe40003f06270 */
[----:B----4-:R-:W-:-:S02]  /*b730*/  CS2R R8, SRZ ;  /* 0x0000000000087805 */ /* 0x010fc4000001ff00 */
[----:B------:R-:W-:Y:S02]  /*b740*/  CS2R R10, SRZ ;  /* 0x00000000000a7805 */ /* 0x000fe4000001ff00 */
[----:B------:R-:W-:Y:S02]  /*b750*/  CS2R R24, SRZ ;  /* 0x0000000000187805 */ /* 0x000fe4000001ff00 */
[----:B------:R-:W-:-:S05]  /*b760*/  CS2R R32, SRZ ;  /* 0x0000000000207805 */ /* 0x000fca000001ff00 */
[----:B------:R-:W-:Y:S05]  /*b770*/  @P0 BRA `(.L_x_1673) ;  /* 0x0000000000cc0947 */ /* 0x000fea0003800000 */
[----:B------:R-:W4:Y:S01]  /*b780*/  LDL R90, [R1+0x30] ;  /* 0x00003000015a7983 */ /* 0x000f220000100800 */
        /* <DEDUP_REMOVED lines=8> */
[----:B------:R-:W-:-:S09]  /*b810*/  CS2R R30, SRZ ;  /* 0x00000000001e7805 */ /* 0x000fd2000001ff00 */
[----:B---3--:R-:W-:Y:S02]  /*b820*/  @!P2 IMAD.MOV.U32 R4, RZ, RZ, R80 ;  /* 0x000000ffff04a224 */ /* 0x008fe400078e0050 */
[----:B--2---:R-:W-:Y:S02]  /*b830*/  @!P2 IMAD.MOV.U32 R5, RZ, RZ, R78 ;  /* 0x000000ffff05a224 */ /* 0x004fe400078e004e */
[----:B------:R-:W-:Y:S02]  /*b840*/  @!P2 IMAD.MOV.U32 R6, RZ, RZ, R12 ;  /* 0x000000ffff06a224 */ /* 0x000fe400078e000c */
[----:B------:R-:W-:Y:S02]  /*b850*/  @!P2 IMAD.MOV.U32 R7, RZ, RZ, R79 ;  /* 0x000000ffff07a224 */ /* 0x000fe400078e004f */
[----:B------:R-:W-:-:S04]  /*b860*/  @!P2 IMAD.WIDE R8, R204, 0x2, R4 ;  /* 0x00000002cc08a825 */ /* 0x000fc800078e0204 */
[----:B------:R-:W-:Y:S01]  /*b870*/  @!P2 IMAD.WIDE R6, R204, 0x2, R6 ;  /* 0x00000002cc06a825 */ /* 0x000fe200078e0206 */
[----:B------:R-:W-:Y:S01]  /*b880*/  CS2R R20, SRZ ;  /* 0x0000000000147805 */ /* 0x000fe2000001ff00 */
[----:B------:R0:W5:Y:S04]  /*b890*/  @!P2 LD.E.64 R30, desc[UR60][R8.64] ;  /* 0x0000003c081ea980 */ /* 0x000168000c101b00 */
[----:B------:R1:W5:Y:S01]  /*b8a0*/  @!P2 LD.E.64 R32, desc[UR60][R6.64] ;  /* 0x0000003c0620a980 */ /* 0x000362000c101b00 */
[----:B------:R-:W-:Y:S02]  /*b8b0*/  CS2R R24, SRZ ;  /* 0x0000000000187805 */ /* 0x000fe4000001ff00 */
[----:B----4-:R-:W-:Y:S02]  /*b8c0*/  ISETP.GE.AND P3, PT, R90, UR4, PT ;  /* 0x000000045a007c0c */ /* 0x010fe4000bf66270 */
[----:B------:R-:W-:-:S11]  /*b8d0*/  ISETP.GE.AND P0, PT, R13, UR4, PT ;  /* 0x000000040d007c0c */ /* 0x000fd6000bf06270 */
[C---:B------:R-:W-:Y:S01]  /*b8e0*/  @!P3 IMAD.SHL.U32 R0, R90.reuse, 0x2, RZ ;  /* 0x000000025a00b824 */ /* 0x040fe200078e00ff */
[----:B------:R-:W-:-:S04]  /*b8f0*/  @!P3 SHF.L.U64.HI R10, R90, 0x1, R91 ;  /* 0x000000015a0ab819 */ /* 0x000fc8000001025b */
[----:B------:R-:W-:Y:S01]  /*b900*/  @!P3 IADD3 R4, P1, R80, R0, RZ ;  /* 0x000000005004b210 */ /* 0x000fe20007f3e0ff */
[----:B0-----:R-:W-:-:S04]  /*b910*/  @!P0 IMAD.SHL.U32 R8, R13, 0x2, RZ ;  /* 0x000000020d088824 */ /* 0x001fc800078e00ff */
[--C-:B------:R-:W-:Y:S01]  /*b920*/  @!P3 IMAD.X R5, R78, 0x1, R10.reuse, P1 ;  /* 0x000000014e05b824 */ /* 0x100fe200008e060a */
[----:B-1----:R-:W-:Y:S02]  /*b930*/  @!P3 IADD3 R6, P1, R12, R0, RZ ;  /* 0x000000000c06b210 */ /* 0x002fe40007f3e0ff */
[----:B------:R-:W-:Y:S02]  /*b940*/  @!P0 SHF.L.U64.HI R0, R13, 0x1, R85 ;  /* 0x000000010d008819 */ /* 0x000fe40000010255 */
[----:B------:R0:W5:Y:S01]  /*b950*/  @!P3 LD.E.64 R20, desc[UR60][R4.64] ;  /* 0x0000003c0414b980 */ /* 0x000162000c101b00 */
[----:B------:R-:W-:Y:S01]  /*b960*/  @!P3 IMAD.X R7, R79, 0x1, R10, P1 ;  /* 0x000000014f07b824 */ /* 0x000fe200008e060a */
[----:B------:R-:W-:-:S04]  /*b970*/  ISETP.GE.AND P2, PT, R14, UR4, PT ;  /* 0x000000040e007c0c */ /* 0x000fc8000bf46270 */
[----:B------:R1:W5:Y:S01]  /*b980*/  @!P3 LD.E.64 R24, desc[UR60][R6.64] ;  /* 0x0000003c0618b980 */ /* 0x000362000c101b00 */
[----:B0-----:R-:W-:-:S05]  /*b990*/  @!P0 IADD3 R4, P1, R80, R8, RZ ;  /* 0x0000000850048210 */ /* 0x001fca0007f3e0ff */
[----:B------:R-:W-:Y:S01]  /*b9a0*/  @!P0 IMAD.X R5, R78, 0x1, R0, P1 ;  /* 0x000000014e058824 */ /* 0x000fe200008e0600 */
[----:B-1----:R-:W-:Y:S02]  /*b9b0*/  CS2R R6, SRZ ;  /* 0x0000000000067805 */ /* 0x002fe4000001ff00 */
[----:B------:R-:W-:-:S04]  /*b9c0*/  CS2R R10, SRZ ;  /* 0x00000000000a7805 */ /* 0x000fc8000001ff00 */
[----:B------:R0:W5:Y:S01]  /*b9d0*/  @!P0 LD.E.64 R6, desc[UR60][R4.64] ;  /* 0x0000003c04068980 */ /* 0x000162000c101b00 */
[----:B------:R-:W-:Y:S01]  /*b9e0*/  @!P2 IMAD.SHL.U32 R13, R14, 0x2, RZ ;  /* 0x000000020e0da824 */ /* 0x000fe200078e00ff */
[----:B0-----:R-:W-:-:S05]  /*b9f0*/  @!P0 IADD3 R4, P1, R12, R8, RZ ;  /* 0x000000080c048210 */ /* 0x001fca0007f3e0ff */
[----:B------:R-:W-:Y:S01]  /*ba00*/  @!P0 IMAD.X R5, R79, 0x1, R0, P1 ;  /* 0x000000014f058824 */ /* 0x000fe200008e0600 */
[----:B------:R-:W-:-:S04]  /*ba10*/  @!P2 SHF.L.U64.HI R0, R14, 0x1, R15 ;  /* 0x000000010e00a819 */ /* 0x000fc8000001020f */
[----:B------:R0:W5:Y:S01]  /*ba20*/  @!P0 LD.E.64 R10, desc[UR60][R4.64] ;  /* 0x0000003c040a8980 */ /* 0x000162000c101b00 */
[-C--:B------:R-:W-:Y:S02]  /*ba30*/  @!P2 IADD3 R8, P0, R80, R13.reuse, RZ ;  /* 0x0000000d5008a210 */ /* 0x080fe40007f1e0ff */
[----:B------:R-:W-:-:S03]  /*ba40*/  @!P2 IADD3 R12, P1, R12, R13, RZ ;  /* 0x0000000d0c0ca210 */ /* 0x000fc60007f3e0ff */
[--C-:B------:R-:W-:Y:S01]  /*ba50*/  @!P2 IMAD.X R9, R78, 0x1, R0.reuse, P0 ;  /* 0x000000014e09a824 */ /* 0x100fe200000e0600 */
[----:B0-----:R-:W-:Y:S01]  /*ba60*/  CS2R R4, SRZ ;  /* 0x0000000000047805 */ /* 0x001fe2000001ff00 */
[----:B------:R-:W-:-:S05]  /*ba70*/  @!P2 IMAD.X R13, R79, 0x1, R0, P1 ;  /* 0x000000014f0da824 */ /* 0x000fca00008e0600 */
[----:B------:R0:W5:Y:S02]  /*ba80*/  @!P2 LD.E.64 R4, desc[UR60][R8.64] ;  /* 0x0000003c0804a980 */ /* 0x000164000c101b00 */
[----:B0-----:R-:W-:-:S06]  /*ba90*/  CS2R R8, SRZ ;  /* 0x0000000000087805 */ /* 0x001fcc000001ff00 */
[----:B------:R0:W5:Y:S02]  /*baa0*/  @!P2 LD.E.64 R8, desc[UR60][R12.64] ;  /* 0x0000003c0c08a980 */ /* 0x000164000c101b00 */
.L_x_1673:
[----:B------:R-:W-:Y:S05]  /*bab0*/  BSYNC B1 ;  /* 0x0000000000017941 */ /* 0x000fea0003800000 */
.L_x_1672:
[----:B0-----:R-:W4:Y:S01]  /*bac0*/  LDL R12, [R1+0x8c] ;  /* 0x00008c00010c7983 */ /* 0x001f220000100800 */
[----:B------:R-:W-:Y:S01]  /*bad0*/  BSSY B1, `(.L_x_1674) ;  /* 0x0000007000017945 */ /* 0x000fe20003800000 */
[----:B----4-:R-:W-:-:S04]  /*bae0*/  LEA.HI R0, R12, R12, RZ, 0x1 ;  /* 0x0000000c0c007211 */ /* 0x010fc800078f08ff */
[----:B------:R-:W-:-:S05]  /*baf0*/  LOP3.LUT R0, R0, 0xfffffffe, RZ, 0xc0, !PT ;  /* 0xfffffffe00007812 */ /* 0x000fca00078ec0ff */
[----:B------:R-:W-:-:S05]  /*bb00*/  IMAD.IADD R0, R12, 0x1, -R0 ;  /* 0x000000010c007824 */ /* 0x000fca00078e0a00 */
[----:B------:R-:W-:-:S04]  /*bb10*/  SHF.L.U32 R0, R0, 0x1f, RZ ;  /* 0x0000001f00007819 */ /* 0x000fc800000006ff */
[----:B------:R-:W0:Y:S02]  /*bb20*/  SYNCS.PHASECHK.TRANS64.TRYWAIT P0, [R17+URZ+0x30800], R0 ;  /* 0x03080000110075a7 */ /* 0x000e24000800017f */
[----:B0-----:R-:W-:Y:S05]  /*bb30*/  @!P0 BRA `(.L_x_1675) ;  /* 0x0000022000748947 */ /* 0x001fea0003800000 */
.L_x_2048:
[----:B------:R-:W-:Y:S05]  /*bb40*/  BSYNC B1 ;  /* 0x0000000000017941 */ /* 0x000fea0003800000 */
.L_x_1674:
[----:B------:R-:W4:Y:S04]  /*bb50*/  LDL R13, [R1+0x58] ;  /* 0x00005800010d7983 */ /* 0x000f280000100800 */
[----:B------:R-:W4:Y:S01]  /*bb60*/  LDL R113, [R1+0xc] ;  /* 0x00000c0001717983 */ /* 0x000f220000100800 */
[----:B-----5:R-:W-:Y:S01]  /*bb70*/  IMAD.MOV.U32 R12, RZ, RZ, R4 ;  /* 0x000000ffff0c7224 */ /* 0x020fe200078e0004 */
[----:B------:R-:W-:Y:S01]  /*bb80*/  BSSY B1, `(.L_x_1676) ;  /* 0x00000e6000017945 */ /* 0x000fe20003800000 */
[----:B0-----:R-:W-:-:S05]  /*bb90*/  IMAD.MOV.U32 R0, RZ, RZ, R5 ;  /* 0x000000ffff007224 */ /* 0x001fca00078e0005 */
[----:B--2---:R-:W-:Y:S01]  /*bba0*/  PRMT R78, R12, 0x5410, R0 ;  /* 0x000054100c4e7816 */ /* 0x004fe20000000000 */
[----:B------:R-:W-:Y:S02]  /*bbb0*/  IMAD.MOV.U32 R12, RZ, RZ, R6 ;  /* 0x000000ffff0c7224 */ /* 0x000fe400078e0006 */
[----:B------:R-:W-:-:S05]  /*bbc0*/  IMAD.MOV.U32 R0, RZ, RZ, R7 ;  /* 0x000000ffff007224 */ /* 0x000fca00078e0007 */
[----:B---3--:R-:W-:Y:S01]  /*bbd0*/  PRMT R80, R12, 0x5410, R0 ;  /* 0x000054100c507816 */ /* 0x008fe20000000000 */
        /* <DEDUP_REMOVED lines=12> */
[----:B------:R-:W-:Y:S01]  /*bca0*/  IMAD.MOV.U32 R12, RZ, RZ, R24 ;  /* 0x000000ffff0c7224 */ /* 0x000fe200078e0018 */
[----:B----4-:R-:W-:Y:S01]  /*bcb0*/  VIADDMNMX R0, R3, -R13, 0x80, PT ;  /* 0x0000008003007446 */ /* 0x010fe2000380090d */
[----:B------:R-:W-:-:S03]  /*bcc0*/  IMAD.MOV.U32 R3, RZ, RZ, R25 ;  /* 0x000000ffff037224 */ /* 0x000fc600078e0019 */
[----:B------:R-:W-:Y:S02]  /*bcd0*/  ISETP.GE.AND P0, PT, R113, R0, PT ;  /* 0x000000007100720c */ /* 0x000fe40003f06270 */
[----:B------:R-:W-:Y:S01]  /*bce0*/  PRMT R91, R12, 0x5410, R3 ;  /* 0x000054100c5b7816 */ /* 0x000fe20000000003 */
[----:B------:R-:W-:Y:S02]  /*bcf0*/  IMAD.MOV.U32 R12, RZ, RZ, R32 ;  /* 0x000000ffff0c7224 */ /* 0x000fe400078e0020 */
[----:B------:R-:W-:-:S05]  /*bd00*/  IMAD.MOV.U32 R3, RZ, RZ, R33 ;  /* 0x000000ffff037224 */ /* 0x000fca00078e0021 */
[----:B------:R-:W-:-:S03]  /*bd10*/  PRMT R105, R12, 0x5410, R3 ;  /* 0x000054100c697816 */ /* 0x000fc60000000003 */
[----:B------:R-:W-:Y:S05]  /*bd20*/  @P0 BRA `(.L_x_1677) ;  /* 0x0000000c002c0947 */ /* 0x000fea0003800000 */
[----:B------:R0:W5:Y:S01]  /*bd30*/  LDL R114, [R1+0x70] ;  /* 0x0000700001727983 */ /* 0x0001620000100800 */
[----:B------:R-:W1:Y:S01]  /*bd40*/  LDC R108, c[0x0][0x3f4] ;  /* 0x0000fd00ff6c7b82 */ /* 0x000e620000000800 */
[----:B------:R-:W-:Y:S01]  /*bd50*/  BSSY B2, `(.L_x_1678) ;  /* 0x0000031000027945 */ /* 0x000fe20003800000 */
[----:B-1----:R-:W-:-:S13]  /*bd60*/  ISETP.GE.AND P0, PT, R204, R108, PT ;  /* 0x0000006ccc00720c */ /* 0x002fda0003f06270 */
[----:B0-----:R-:W-:Y:S05]  /*bd70*/  @P0 BRA `(.L_x_1679) ;  /* 0x0000000000b80947 */ /* 0x001fea0003800000 */
[----:B-----5:R-:W0:Y:S01]  /*bd80*/  LDS.128 R12, [R114] ;  /* 0x00000000720c7984 */ /* 0x020e220000000c00 */
[----:B------:R-:W-:Y:S02]  /*bd90*/  SHF.R.U64 R3, R74, 0x10, R75 ;  /* 0x000000104a037819 */ /* 0x000fe4000000124b */
[--C-:B------:R-:W-:Y:S02]  /*bda0*/  SHF.R.U64 R74, R76, 0x10, R77.reuse ;  /* 0x000000104c4a7819 */ /* 0x100fe4000000124d */
[----:B------:R-:W-:Y:S02]  /*bdb0*/  SHF.R.U32.HI R77, RZ, 0x10, R77 ;  /* 0x00000010ff4d7819 */ /* 0x000fe4000001164d */
[----:B------:R-:W-:Y:S02]  /*bdc0*/  SHF.R.U32.HI R75, RZ, 0x10, R75 ;  /* 0x00000010ff4b7819 */ /* 0x000fe4000001164b */
[----:B------:R-:W-:Y:S02]  /*bdd0*/  PRMT R77, R95, 0x5410, R77 ;  /* 0x000054105f4d7816 */ /* 0x000fe4000000004d */
[----:B------:R-:W-:-:S02]  /*bde0*/  PRMT R76, R94, 0x5410, R75 ;  /* 0x000054105e4c7816 */ /* 0x000fc4000000004b */
[C---:B------:R-:W-:Y:S02]  /*bdf0*/  PRMT R3, R92.reuse, 0x5410, R3 ;  /* 0x000054105c037816 */ /* 0x040fe40000000003 */
[----:B------:R-:W-:Y:S01]  /*be00*/  PRMT R74, R92, 0x5432, R74 ;  /* 0x000054325c4a7816 */ /* 0x000fe2000000004a */
[----:B------:R-:W-:Y:S02]  /*be10*/  IMAD.U32 R92, R77, 0x10000, RZ ;  /* 0x000100004d5c7824 */ /* 0x000fe400078e00ff */
[----:B------:R-:W-:Y:S01]  /*be20*/  IMAD.U32 R95, R76, 0x10000, RZ ;  /* 0x000100004c5f7824 */ /* 0x000fe200078e00ff */
[C---:B0-----:R-:W-:Y:S01]  /*be30*/  LOP3.LUT R75, R14.reuse, 0xffff0000, RZ, 0xc0, !PT ;  /* 0xffff00000e4b7812 */ /* 0x041fe200078ec0ff */
[----:B------:R-:W-:-:S04]  /*be40*/  IMAD.U32 R94, R14, 0x10000, RZ ;  /* 0x000100000e5e7824 */ /* 0x000fc800078e00ff */
[C---:B------:R-:W-:Y:S01]  /*be50*/  FMUL.FTZ R14, R75.reuse, R92 ;  /* 0x0000005c4b0e7220 */ /* 0x040fe20000410000 */
[----:B------:R-:W-:-:S03]  /*be60*/  FMUL.FTZ R75, R75, R95 ;  /* 0x0000005f4b4b7220 */ /* 0x000fc60000410000 */
[C---:B------:R-:W-:Y:S01]  /*be70*/  FFMA.FTZ R14, R94.reuse, R95, -R14 ;  /* 0x0000005f5e0e7223 */ /* 0x040fe2000001080e */
[----:B------:R-:W-:Y:S01]  /*be80*/  FFMA.FTZ R75, R94, R92, R75 ;  /* 0x0000005c5e4b7223 */ /* 0x000fe2000001004b */
[----:B------:R-:W-:Y:S01]  /*be90*/  LOP3.LUT R92, R76, 0xffff0000, RZ, 0xc0, !PT ;  /* 0xffff00004c5c7812 */ /* 0x000fe200078ec0ff */
[----:B------:R-:W-:Y:S01]  /*bea0*/  IMAD.U32 R94, R15, 0x10000, RZ ;  /* 0x000100000f5e7824 */ /* 0x000fe200078e00ff */
[----:B------:R-:W-:Y:S01]  /*beb0*/  LOP3.LUT R76, R77, 0xffff0000, RZ, 0xc0, !PT ;  /* 0xffff00004d4c7812 */ /* 0x000fe200078ec0ff */
[----:B------:R-:W-:Y:S01]  /*bec0*/  IMAD.U32 R95, R3, 0x10000, RZ ;  /* 0x00010000035f7824 */ /* 0x000fe200078e00ff */
[----:B------:R-:W-:Y:S02]  /*bed0*/  LOP3.LUT R77, R15, 0xffff0000, RZ, 0xc0, !PT ;  /* 0xffff00000f4d7812 */ /* 0x000fe400078ec0ff */
[----:B------:R-:W-:Y:S02]  /*bee0*/  LOP3.LUT R3, R3, 0xffff0000, RZ, 0xc0, !PT ;  /* 0xffff000003037812 */ /* 0x000fe400078ec0ff */
[----:B------:R-:W-:Y:S01]  /*bef0*/  F2FP.BF16.F32.PACK_AB R14, R75, R14 ;  /* 0x0000000e4b0e723e */ /* 0x000fe200000010ff */
[C---:B------:R-:W-:Y:S01]  /*bf00*/  FMUL.FTZ R15, R77.reuse, R76 ;  /* 0x0000004c4d0f7220 */ /* 0x040fe20000410000 */
[----:B------:R-:W-:-:S03]  /*bf10*/  FMUL.FTZ R77, R77, R92 ;  /* 0x0000005c4d4d7220 */ /* 0x000fc60000410000 */
[C---:B------:R-:W-:Y:S01]  /*bf20*/  FFMA.FTZ R15, R94.reuse, R92, -R15 ;  /* 0x0000005c5e0f7223 */ /* 0x040fe2000001080f */
[----:B------:R-:W-:Y:S01]  /*bf30*/  FFMA.FTZ R76, R94, R76, R77 ;  /* 0x0000004c5e4c7223 */ /* 0x000fe2000001004d */
        /* <DEDUP_REMOVED lines=17> */
[----:B------:R0:W-:Y:S02]  /*c050*/  STS.128 [R114], R12 ;  /* 0x0000000c72007388 */ /* 0x0001e40000000c00 */
.L_x_1679:
[----:B------:R-:W-:Y:S05]  /*c060*/  BSYNC B2 ;  /* 0x0000000000027941 */ /* 0x000fea0003800000 */
.L_x_1678:
[----:B0-----:R-:W2:Y:S04]  /*c070*/  LDL R13, [R1+0x30] ;  /* 0x00003000010d7983 */ /* 0x001ea80000100800 */
[----:B------:R-:W3:Y:S04]  /*c080*/  LDL R12, [R1+0x34] ;  /* 0x00003400010c7983 */ /* 0x000ee80000100800 */
[----:B------:R-:W4:Y:S01]  /*c090*/  LDL R3, [R1+0x48] ;  /* 0x0000480001037983 */ /* 0x000f220000100800 */
[----:B------:R-:W-:Y:S01]  /*c0a0*/  BSSY B2, `(.L_x_1680) ;  /* 0x0000033000027945 */ /* 0x000fe20003800000 */
[----:B--2---:R-:W-:-:S02]  /*c0b0*/  ISETP.GE.AND P0, PT, R13, R108, PT ;  /* 0x0000006c0d00720c */ /* 0x004fc40003f06270 */
[-C--:B---3--:R-:W-:Y:S02]  /*c0c0*/  ISETP.GE.AND P1, PT, R12, R108.reuse, PT ;  /* 0x0000006c0c00720c */ /* 0x088fe40003f26270 */
[----:B----4-:R-:W-:-:S09]  /*c0d0*/  ISETP.GE.AND P2, PT, R3, R108, PT ;  /* 0x0000006c0300720c */ /* 0x010fd20003f46270 */
[----:B------:R-:W-:Y:S05]  /*c0e0*/  @P0 BRA `(.L_x_1681) ;  /* 0x0000000000b80947 */ /* 0x000fea0003800000 */
[----:B-----5:R-:W0:Y:S01]  /*c0f0*/  LDS.128 R12, [R114+0x4000] ;  /* 0x00400000720c7984 */ /* 0x020e220000000c00 */
[----:B------:R-:W-:Y:S02]  /*c100*/  SHF.R.U32.HI R3, RZ, 0x10, R71 ;  /* 0x00000010ff037819 */ /* 0x000fe40000011647 */
[----:B------:R-:W-:Y:S02]  /*c110*/  SHF.R.U32.HI R74, RZ, 0x10, R73 ;  /* 0x00000010ff4a7819 */ /* 0x000fe40000011649 */
[C---:B------:R-:W-:Y:S02]  /*c120*/  PRMT R3, R112.reuse, 0x5410, R3 ;  /* 0x0000541070037816 */ /* 0x040fe40000000003 */
[----:B------:R-:W-:Y:S02]  /*c130*/  PRMT R74, R112, 0x5432, R74 ;  /* 0x00005432704a7816 */ /* 0x000fe4000000004a */
[----:B------:R-:W-:Y:S01]  /*c140*/  SHF.R.U64 R70, R70, 0x10, R71 ;  /* 0x0000001046467819 */ /* 0x000fe20000001247 */
[C---:B------:R-:W-:Y:S01]  /*c150*/  IMAD.U32 R76, R3.reuse, 0x10000, RZ ;  /* 0x00010000034c7824 */ /* 0x040fe200078e00ff */
[----:B------:R-:W-:Y:S01]  /*c160*/  SHF.R.U64 R71, R72, 0x10, R73 ;  /* 0x0000001048477819 */ /* 0x000fe20000001249 */
[----:B------:R-:W-:Y:S01]  /*c170*/  IMAD.U32 R75, R74, 0x10000, RZ ;  /* 0x000100004a4b7824 */ /* 0x000fe200078e00ff */
[----:B------:R-:W-:-:S02]  /*c180*/  LOP3.LUT R72, R3, 0xffff0000, RZ, 0xc0, !PT ;  /* 0xffff000003487812 */ /* 0x000fc400078ec0ff */
[----:B------:R-:W-:Y:S02]  /*c190*/  LOP3.LUT R3, R74, 0xffff0000, RZ, 0xc0, !PT ;  /* 0xffff00004a037812 */ /* 0x000fe400078ec0ff */
[C---:B------:R-:W-:Y:S02]  /*c1a0*/  PRMT R71, R111.reuse, 0x5410, R71 ;  /* 0x000054106f477816 */ /* 0x040fe40000000047 */
[----:B------:R-:W-:Y:S02]  /*c1b0*/  PRMT R70, R111, 0x5432, R70 ;  /* 0x000054326f467816 */ /* 0x000fe40000000046 */
[C---:B0-----:R-:W-:Y:S01]  /*c1c0*/  LOP3.LUT R73, R15.reuse, 0xffff0000, RZ, 0xc0, !PT ;  /* 0xffff00000f497812 */ /* 0x041fe200078ec0ff */
[----:B------:R-:W-:Y:S01]  /*c1d0*/  IMAD.U32 R74, R15, 0x10000, RZ ;  /* 0x000100000f4a7824 */ /* 0x000fe200078e00ff */
[C---:B------:R-:W-:Y:S01]  /*c1e0*/  LOP3.LUT R92, R14.reuse, 0xffff0000, RZ, 0xc0, !PT ;  /* 0xffff00000e5c7812 */ /* 0x040fe200078ec0ff */
[----:B------:R-:W-:Y:S02]  /*c1f0*/  IMAD.U32 R14, R14, 0x10000, RZ ;  /* 0x000100000e0e7824 */ /* 0x000fe400078e00ff */
[C---:B------:R-:W-:Y:S01]  /*c200*/  FMUL.FTZ R15, R73.reuse, R3 ;  /* 0x00000003490f7220 */ /* 0x040fe20000410000 */
[----:B------:R-:W-:Y:S01]  /*c210*/  FMUL.FTZ R73, R73, R72 ;  /* 0x0000004849497220 */ /* 0x000fe20000410000 */
[C---:B------:R-:W-:Y:S01]  /*c220*/  FMUL.FTZ R77, R92.reuse, R75 ;  /* 0x0000004b5c4d7220 */ /* 0x040fe20000410000 */
[----:B------:R-:W-:Y:S01]  /*c230*/  FMUL.FTZ R92, R92, R76 ;  /* 0x0000004c5c5c7220 */ /* 0x000fe20000410000 */
[C---:B------:R-:W-:Y:S01]  /*c240*/  FFMA.FTZ R15, R74.reuse, R72, -R15 ;  /* 0x000000484a0f7223 */ /* 0x040fe2000001080f */
[----:B------:R-:W-:Y:S01]  /*c250*/  FFMA.FTZ R3, R74, R3, R73 ;  /* 0x000000034a037223 */ /* 0x000fe20000010049 */
[----:B------:R-:W-:Y:S01]  /*c260*/  FFMA.FTZ R77, R14, R76, -R77 ;  /* 0x0000004c0e4d7223 */ /* 0x000fe2000001084d */
        /* <DEDUP_REMOVED lines=8> */
[----:B------:R-:W-:Y:S01]  /*c2f0*/  FMUL.FTZ R74, R74, R75 ;  /* 0x0000004b4a4a7220 */ /* 0x000fe20000410000 */
[----:B------:R-:W-:Y:S02]  /*c300*/  F2FP.BF16.F32.PACK_AB R14, R14, R77 ;  /* 0x0000004d0e0e723e */ /* 0x000fe400000010ff */
[C---:B------:R-:W-:Y:S01]  /*c310*/  FFMA.FTZ R12, R72.reuse, R75, -R12 ;  /* 0x0000004b480c7223 */ /* 0x040fe2000001080c */
[----:B------:R-:W-:Y:S01]  /*c320*/  FFMA.FTZ R74, R72, R73, R74 ;  /* 0x00000049484a7223 */ /* 0x000fe2000001004a */
[C---:B------:R-:W-:Y:S01]  /*c330*/  LOP3.LUT R72, R13.reuse, 0xffff0000, RZ, 0xc0, !PT ;  /* 0xffff00000d487812 */ /* 0x040fe200078ec0ff */
[----:B------:R-:W-:Y:S01]  /*c340*/  IMAD.U32 R13, R13, 0x10000, RZ ;  /* 0x000100000d0d7824 */ /* 0x000fe200078e00ff */
[----:B------:R-:W-:Y:S02]  /*c350*/  F2FP.BF16.F32.PACK_AB R15, R3, R15 ;  /* 0x0000000f030f723e */ /* 0x000fe400000010ff */
[----:B------:R-:W-:Y:S01]  /*c360*/  F2FP.BF16.F32.PACK_AB R12, R74, R12 ;  /* 0x0000000c4a0c723e */ /* 0x000fe200000010ff */
[C---:B------:R-:W-:Y:S01]  /*c370*/  FMUL.FTZ R73, R72.reuse, R71 ;  /* 0x0000004748497220 */ /* 0x040fe20000410000 */
[----:B------:R-:W-:-:S03]  /*c380*/  FMUL.FTZ R72, R72, R70 ;  /* 0x0000004648487220 */ /* 0x000fc60000410000 */
[C---:B------:R-:W-:Y:S01]  /*c390*/  FFMA.FTZ R70, R13.reuse, R70, -R73 ;  /* 0x000000460d467223 */ /* 0x040fe20000010849 */
[----:B------:R-:W-:-:S05]  /*c3a0*/  FFMA.FTZ R13, R13, R71, R72 ;  /* 0x000000470d0d7223 */ /* 0x000fca0000010048 */
[----:B------:R-:W-:-:S05]  /*c3b0*/  F2FP.BF16.F32.PACK_AB R13, R13, R70 ;  /* 0x000000460d0d723e */ /* 0x000fca00000010ff */
[----:B------:R0:W-:Y:S02]  /*c3c0*/  STS.128 [R114+0x4000], R12 ;  /* 0x0040000c72007388 */ /* 0x0001e40000000c00 */
.L_x_1681:
[----:B------:R-:W-:Y:S05]  /*c3d0*/  BSYNC B2 ;  /* 0x0000000000027941 */ /* 0x000fea0003800000 */
.L_x_1680:
[----:B------:R-:W-:Y:S04]  /*c3e0*/  BSSY B2, `(.L_x_1682) ;  /* 0x0000030000027945 */ /* 0x000fe80003800000 */
[----:B------:R-:W-:Y:S05]  /*c3f0*/  @P1 BRA `(.L_x_1683) ;  /* 0x0000000000b81947 */ /* 0x000fea0003800000 */
[----:B0----5:R-:W0:Y:S01]  /*c400*/  LDS.128 R12, [R114+0x8000] ;  /* 0x00800000720c7984 */ /* 0x021e220000000c00 */
[----:B------:R-:W-:Y:S02]  /*c410*/  SHF.R.U64 R3, R66, 0x10, R67 ;  /* 0x0000001042037819 */ /* 0x000fe40000001243 */
[----:B------:R-:W-:Y:S02]  /*c420*/  SHF.R.U32.HI R66, RZ, 0x10, R69 ;  /* 0x00000010ff427819 */ /* 0x000fe40000011645 */
[----:B------:R-:W-:Y:S02]  /*c430*/  SHF.R.U32.HI R67, RZ, 0x10, R67 ;  /* 0x00000010ff437819 */ /* 0x000fe40000011643 */
[C---:B------:R-:W-:Y:S02]  /*c440*/  PRMT R66, R110.reuse, 0x5432, R66 ;  /* 0x000054326e427816 */ /* 0x040fe40000000042 */
[----:B------:R-:W-:Y:S02]  /*c450*/  PRMT R67, R110, 0x5410, R67 ;  /* 0x000054106e437816 */ /* 0x000fe40000000043 */
[----:B------:R-:W-:Y:S01]  /*c460*/  SHF.R.U64 R68, R68, 0x10, R69 ;  /* 0x0000001044447819 */ /* 0x000fe20000001245 */
[----:B------:R-:W-:Y:S01]  /*c470*/  IMAD.U32 R70, R66, 0x10000, RZ ;  /* 0x0001000042467824 */ /* 0x000fe200078e00ff */
[----:B------:R-:W-:Y:S01]  /*c480*/  PRMT R3, R109, 0x5432, R3 ;  /* 0x000054326d037816 */ /* 0x000fe20000000003 */
[C---:B------:R-:W-:Y:S01]  /*c490*/  IMAD.U32 R72, R67.reuse, 0x10000, RZ ;  /* 0x0001000043487824 */ /* 0x040fe200078e00ff */
[----:B------:R-:W-:-:S02]  /*c4a0*/  LOP3.LUT R67, R67, 0xffff0000, RZ, 0xc0, !PT ;  /* 0xffff000043437812 */ /* 0x000fc400078ec0ff */
[----:B------:R-:W-:Y:S02]  /*c4b0*/  PRMT R68, R109, 0x5410, R68 ;  /* 0x000054106d447816 */ /* 0x000fe40000000044 */
[C---:B0-----:R-:W-:Y:S01]  /*c4c0*/  LOP3.LUT R71, R14.reuse, 0xffff0000, RZ, 0xc0, !PT ;  /* 0xffff00000e477812 */ /* 0x041fe200078ec0ff */
[----:B------:R-:W-:-:S04]  /*c4d0*/  IMAD.U32 R69, R14, 0x10000, RZ ;  /* 0x000100000e457824 */ /* 0x000fc800078e00ff */
[C---:B------:R-:W-:Y:S01]  /*c4e0*/  FMUL.FTZ R14, R71.reuse, R70 ;  /* 0x00000046470e7220 */ /* 0x040fe20000410000 */
[----:B------:R-:W-:-:S03]  /*c4f0*/  FMUL.FTZ R71, R71, R72 ;  /* 0x0000004847477220 */ /* 0x000fc60000410000 */
[C---:B------:R-:W-:Y:S01]  /*c500*/  FFMA.FTZ R14, R69.reuse, R72, -R14 ;  /* 0x00000048450e7223 */ /* 0x040fe2000001080e */
[----:B------:R-:W-:Y:S01]  /*c510*/  FFMA.FTZ R69, R69, R70, R71 ;  /* 0x0000004645457223 */ /* 0x000fe20000010047 */
[----:B------:R-:W-:Y:S02]  /*c520*/  LOP3.LUT R70, R66, 0xffff0000, RZ, 0xc0, !PT ;  /* 0xffff000042467812 */ /* 0x000fe400078ec0ff */
[C---:B------:R-:W-:Y:S01]  /*c530*/  LOP3.LUT R66, R15.reuse, 0xffff0000, RZ, 0xc0, !PT ;  /* 0xffff00000f427812 */ /* 0x040fe200078ec0ff */
[----:B------:R-:W-:Y:S01]  /*c540*/  IMAD.U32 R15, R15, 0x10000, RZ ;  /* 0x000100000f0f7824 */ /* 0x000fe200078e00ff */
[----:B------:R-:W-:-:S03]  /*c550*/  F2FP.BF16.F32.PACK_AB R14, R69, R14 ;  /* 0x0000000e450e723e */ /* 0x000fc600000010ff */
[C---:B------:R-:W-:Y:S01]  /*c560*/  FMUL.FTZ R71, R66.reuse, R70 ;  /* 0x0000004642477220 */ /* 0x040fe20000410000 */
[----:B------:R-:W-:-:S03]  /*c570*/  FMUL.FTZ R72, R66, R67 ;  /* 0x0000004342487220 */ /* 0x000fc60000410000 */
        /* <DEDUP_REMOVED lines=21> */
[----:B------:R1:W-:Y:S02]  /*c6d0*/  STS.128 [R114+0x8000], R12 ;  /* 0x0080000c72007388 */ /* 0x0003e40000000c00 */
.L_x_1683:
[----:B------:R-:W-:Y:S05]  /*c6e0*/  BSYNC B2 ;  /* 0x0000000000027941 */ /* 0x000fea0003800000 */
.L_x_1682:
[----:B------:R-:W-:Y:S05]  /*c6f0*/  @P2 BRA `(.L_x_1677) ;  /* 0x0000000000b82947 */ /* 0x000fea0003800000 */
[----:B01---5:R-:W0:Y:S01]  /*c700*/  LDS.128 R12, [R114+0xc000] ;  /* 0x00c00000720c7984 */ /* 0x023e220000000c00 */
[----:B------:R-:W-:Y:S02]  /*c710*/  SHF.R.U64 R3, R62, 0x10, R63 ;  /* 0x000000103e037819 */ /* 0x000fe4000000123f */
[--C-:B------:R-:W-:Y:S02]  /*c720*/  SHF.R.U64 R62, R64, 0x10, R65.reuse ;  /* 0x00000010403e7819 */ /* 0x100fe40000001241 */
[----:B------:R-:W-:Y:S02]  /*c730*/  SHF.R.U32.HI R64, RZ, 0x10, R65 ;  /* 0x00000010ff407819 */ /* 0x000fe40000011641 */
[----:B------:R-:W-:Y:S02]  /*c740*/  SHF.R.U32.HI R63, RZ, 0x10, R63 ;  /* 0x00000010ff3f7819 */ /* 0x000fe4000001163f */
[----:B------:R-:W-:Y:S02]  /*c750*/  PRMT R62, R99, 0x5410, R62 ;  /* 0x00005410633e7816 */ /* 0x000fe4000000003e */
[----:B------:R-:W-:-:S02]  /*c760*/  PRMT R3, R98, 0x5410, R3 ;  /* 0x0000541062037816 */ /* 0x000fc40000000003 */
[----:B------:R-:W-:Y:S02]  /*c770*/  PRMT R99, R99, 0x5432, R64 ;  /* 0x0000543263637816 */ /* 0x000fe40000000040 */
[----:B------:R-:W-:-:S03]  /*c780*/  PRMT R98, R98, 0x5432, R63 ;  /* 0x0000543262627816 */ /* 0x000fc6000000003f */
[C---:B------:R-:W-:Y:S01]  /*c790*/  IMAD.U32 R68, R99.reuse, 0x10000, RZ ;  /* 0x0001000063447824 */ /* 0x040fe200078e00ff */
[----:B------:R-:W-:Y:S02]  /*c7a0*/  LOP3.LUT R99, R99, 0xffff0000, RZ, 0xc0, !PT ;  /* 0xffff000063637812 */ /* 0x000fe400078ec0ff */
[----:B0-----:R-:W-:Y:S01]  /*c7b0*/  LOP3.LUT R64, R14, 0xffff0000, RZ, 0xc0, !PT ;  /* 0xffff00000e407812 */ /* 0x001fe200078ec0ff */
[C---:B------:R-:W-:Y:S01]  /*c7c0*/  IMAD.U32 R67, R12.reuse, 0x10000, RZ ;  /* 0x000100000c437824 */ /* 0x040fe200078e00ff */
[----:B------:R-:W-:Y:S01]  /*c7d0*/  LOP3.LUT R65, R12, 0xffff0000, RZ, 0xc0, !PT ;  /* 0xffff00000c417812 */ /* 0x000fe200078ec0ff */
[----:B------:R-:W-:Y:S02]  /*c7e0*/  IMAD.U32 R63, R14, 0x10000, RZ ;  /* 0x000100000e3f7824 */ /* 0x000fe400078e00ff */
[C---:B------:R-:W-:Y:S01]  /*c7f0*/  IMAD.U32 R12, R98.reuse, 0x10000, RZ ;  /* 0x00010000620c7824 */ /* 0x040fe200078e00ff */
[----:B------:R-:W-:Y:S01]  /*c800*/  LOP3.LUT R98, R98, 0xffff0000, RZ, 0xc0, !PT ;  /* 0xffff000062627812 */ /* 0x000fe200078ec0ff */
[C---:B------:R-:W-:Y:S01]  /*c810*/  IMAD.U32 R14, R15.reuse, 0x10000, RZ ;  /* 0x000100000f0e7824 */ /* 0x040fe200078e00ff */
[----:B------:R-:W-:Y:S01]  /*c820*/  LOP3.LUT R15, R15, 0xffff0000, RZ, 0xc0, !PT ;  /* 0xffff00000f0f7812 */ /* 0x000fe200078ec0ff */
[C---:B------:R-:W-:Y:S01]  /*c830*/  FMUL.FTZ R69, R64.reuse, R68 ;  /* 0x0000004440457220 */ /* 0x040fe20000410000 */
[-C--:B------:R-:W-:Y:S01]  /*c840*/  FMUL.FTZ R64, R64, R12.reuse ;  /* 0x0000000c40407220 */ /* 0x080fe20000410000 */
[C---:B------:R-:W-:Y:S01]  /*c850*/  IMAD.U32 R66, R13.reuse, 0x10000, RZ ;  /* 0x000100000d427824 */ /* 0x040fe200078e00ff */
[----:B------:R-:W-:Y:S01]  /*c860*/  LOP3.LUT R13, R13, 0xffff0000, RZ, 0xc0, !PT ;  /* 0xffff00000d0d7812 */ /* 0x000fe200078ec0ff */
[-C--:B------:R-:W-:Y:S01]  /*c870*/  FMUL.FTZ R70, R15, R99.reuse ;  /* 0x000000630f467220 */ /* 0x080fe20000410000 */
[C---:B------:R-:W-:Y:S01]  /*c880*/  FFMA.FTZ R69, R63.reuse, R12, -R69 ;  /* 0x0000000c3f457223 */ /* 0x040fe20000010845 */
[----:B------:R-:W-:Y:S01]  /*c890*/  FFMA.FTZ R64, R63, R68, R64 ;  /* 0x000000443f407223 */ /* 0x000fe20000010040 */
[-C--:B------:R-:W-:Y:S01]  /*c8a0*/  FMUL.FTZ R15, R15, R98.reuse ;  /* 0x000000620f0f7220 */ /* 0x080fe20000410000 */
[C---:B------:R-:W-:Y:S01]  /*c8b0*/  IMAD.U32 R12, R62.reuse, 0x10000, RZ ;  /* 0x000100003e0c7824 */ /* 0x040fe200078e00ff */
[----:B------:R-:W-:Y:S01]  /*c8c0*/  LOP3.LUT R62, R62, 0xffff0000, RZ, 0xc0, !PT ;  /* 0xffff00003e3e7812 */ /* 0x000fe200078ec0ff */
[C---:B------:R-:W-:Y:S01]  /*c8d0*/  IMAD.U32 R63, R3.reuse, 0x10000, RZ ;  /* 0x00010000033f7824 */ /* 0x040fe200078e00ff */
[----:B------:R-:W-:Y:S01]  /*c8e0*/  LOP3.LUT R3, R3, 0xffff0000, RZ, 0xc0, !PT ;  /* 0xffff000003037812 */ /* 0x000fe200078ec0ff */
[C---:B------:R-:W-:Y:S01]  /*c8f0*/  FFMA.FTZ R70, R14.reuse, R98, -R70 ;  /* 0x000000620e467223 */ /* 0x040fe20000010846 */
[----:B------:R-:W-:Y:S01]  /*c900*/  FFMA.FTZ R15, R14, R99, R15 ;  /* 0x000000630e0f7223 */ /* 0x000fe2000001000f */
        /* <DEDUP_REMOVED lines=13> */
.L_x_1677:
[----:B------:R-:W-:Y:S05]  /*c9e0*/  BSYNC B1 ;  /* 0x0000000000017941 */ /* 0x000fea0003800000 */
.L_x_1676:
[----:B------:R-:W3:Y:S01]  /*c9f0*/  LDL R3, [R1+0xc4] ;  /* 0x0000c40001037983 */ /* 0x000ee20000100800 */
[----:B------:R-:W-:Y:S01]  /*ca00*/  BSSY B1, `(.L_x_1684) ;  /* 0x00000ce000017945 */ /* 0x000fe20003800000 */
[----:B---3--:R-:W-:-:S13]  /*ca10*/  ISETP.GE.AND P0, PT, R3, R0, PT ;  /* 0x000000000300720c */ /* 0x008fda0003f06270 */
[----:B------:R-:W-:Y:S05]  /*ca20*/  @P0 BRA `(.L_x_1685) ;  /* 0x0000000c002c0947 */ /* 0x000fea0003800000 */
[----:B012---:R-:W2:Y:S01]  /*ca30*/  LDL R14, [R1+0x30] ;  /* 0x00003000010e7983 */ /* 0x007ea20000100800 */
[----:B------:R-:W0:Y:S03]  /*ca40*/  LDC R3, c[0x0][0x3f4] ;  /* 0x0000fd00ff037b82 */ /* 0x000e260000000800 */
[----:B------:R-:W3:Y:S04]  /*ca50*/  LDL R13, [R1+0x34] ;  /* 0x00003400010d7983 */ /* 0x000ee80000100800 */
[----:B------:R-:W4:Y:S04]  /*ca60*/  LDL R12, [R1+0x48] ;  /* 0x00004800010c7983 */ /* 0x000f280000100800 */
[----:B------:R1:W5:Y:S01]  /*ca70*/  LDL R67, [R1+0x70] ;  /* 0x0000700001437983 */ /* 0x0003620000100800 */
[----:B------:R-:W-:Y:S01]  /*ca80*/  BSSY B2, `(.L_x_1686) ;  /* 0x0000034000027945 */ /* 0x000fe20003800000 */
[----:B0-----:R-:W-:-:S02]  /*ca90*/  ISETP.GE.AND P0, PT, R204, R3, PT ;  /* 0x00000003cc00720c */ /* 0x001fc40003f06270 */
[-C--:B--2---:R-:W-:Y:S02]  /*caa0*/  ISETP.GE.AND P1, PT, R14, R3.reuse, PT ;  /* 0x000000030e00720c */ /* 0x084fe40003f26270 */
[-C--:B---3--:R-:W-:Y:S02]  /*cab0*/  ISETP.GE.AND P2, PT, R13, R3.reuse, PT ;  /* 0x000000030d00720c */ /* 0x088fe40003f46270 */
[----:B----4-:R-:W-:-:S07]  /*cac0*/  ISETP.GE.AND P3, PT, R12, R3, PT ;  /* 0x000000030c00720c */ /* 0x010fce0003f66270 */
[----:B-1----:R-:W-:Y:S06]  /*cad0*/  @P0 BRA `(.L_x_1687) ;  /* 0x0000000000b80947 */ /* 0x002fec0003800000 */
[----:B-----5:R-:W0:Y:S01]  /*cae0*/  LDS.128 R12, [R67+0x1000] ;  /* 0x00100000430c7984 */ /* 0x020e220000000c00 */
        /* <DEDUP_REMOVED lines=45> */
.L_x_1687:
[----:B------:R-:W-:Y:S05]  /*cdc0*/  BSYNC B2 ;  /* 0x0000000000027941 */ /* 0x000fea0003800000 */
.L_x_1686:
[----:B------:R-:W-:Y:S04]  /*cdd0*/  BSSY B2, `(.L_x_1688) ;  /* 0x0000030000027945 */ /* 0x000fe80003800000 */
[----:B------:R-:W-:Y:S05]  /*cde0*/  @P1 BRA `(.L_x_1689) ;  /* 0x0000000000b81947 */ /* 0x000fea0003800000 */
[----:B0----5:R-:W0:Y:S01]  /*cdf0*/  LDS.128 R12, [R67+0x5000] ;  /* 0x00500000430c7984 */ /* 0x021e220000000c00 */
[--C-:B------:R-:W-:Y:S02]  /*ce00*/  SHF.R.U64 R58, R54, 0x10, R55.reuse ;  /* 0x00000010363a7819 */ /* 0x100fe40000001237 */
[----:B------:R-:W-:Y:S02]  /*ce10*/  SHF.R.U32.HI R54, RZ, 0x10, R55 ;  /* 0x00000010ff367819 */ /* 0x000fe40000011637 */
[--C-:B------:R-:W-:Y:S02]  /*ce20*/  SHF.R.U64 R55, R56, 0x10, R57.reuse ;  /* 0x0000001038377819 */ /* 0x100fe40000001239 */
[----:B------:R-:W-:Y:S02]  /*ce30*/  SHF.R.U32.HI R57, RZ, 0x10, R57 ;  /* 0x00000010ff397819 */ /* 0x000fe40000011639 */
[C---:B------:R-:W-:Y:S02]  /*ce40*/  PRMT R3, R103.reuse, 0x5410, R58 ;  /* 0x0000541067037816 */ /* 0x040fe4000000003a */
[----:B------:R-:W-:-:S02]  /*ce50*/  PRMT R103, R103, 0x5432, R54 ;  /* 0x0000543267677816 */ /* 0x000fc40000000036 */
[C---:B------:R-:W-:Y:S02]  /*ce60*/  PRMT R54, R104.reuse, 0x5410, R55 ;  /* 0x0000541068367816 */ /* 0x040fe40000000037 */
[----:B------:R-:W-:Y:S01]  /*ce70*/  PRMT R104, R104, 0x5432, R57 ;  /* 0x0000543268687816 */ /* 0x000fe20000000039 */
[C---:B------:R-:W-:Y:S01]  /*ce80*/  IMAD.U32 R59, R103.reuse, 0x10000, RZ ;  /* 0x00010000673b7824 */ /* 0x040fe200078e00ff */
[----:B------:R-:W-:Y:S02]  /*ce90*/  LOP3.LUT R103, R103, 0xffff0000, RZ, 0xc0, !PT ;  /* 0xffff000067677812 */ /* 0x000fe400078ec0ff */
[C---:B------:R-:W-:Y:S01]  /*cea0*/  LOP3.LUT R57, R104.reuse, 0xffff0000, RZ, 0xc0, !PT ;  /* 0xffff000068397812 */ /* 0x040fe200078ec0ff */
[----:B------:R-:W-:Y:S01]  /*ceb0*/  IMAD.U32 R61, R104, 0x10000, RZ ;  /* 0x00010000683d7824 */ /* 0x000fe200078e00ff */
[C---:B0-----:R-:W-:Y:S01]  /*cec0*/  LOP3.LUT R56, R14.reuse, 0xffff0000, RZ, 0xc0, !PT ;  /* 0xffff00000e387812 */ /* 0x041fe200078ec0ff */
[----:B------:R-:W-:Y:S01]  /*ced0*/  IMAD.U32 R58, R14, 0x10000, RZ ;  /* 0x000100000e3a7824 */ /* 0x000fe200078e00ff */
[C---:B------:R-:W-:Y:S01]  /*cee0*/  LOP3.LUT R60, R15.reuse, 0xffff0000, RZ, 0xc0, !PT ;  /* 0xffff00000f3c7812 */ /* 0x040fe200078ec0ff */
[----:B------:R-:W-:-:S02]  /*cef0*/  IMAD.U32 R14, R15, 0x10000, RZ ;  /* 0x000100000f0e7824 */ /* 0x000fc400078e00ff */
[C---:B------:R-:W-:Y:S01]  /*cf00*/  FMUL.FTZ R63, R56.reuse, R61 ;  /* 0x0000003d383f7220 */ /* 0x040fe20000410000 */
[-C--:B------:R-:W-:Y:S01]  /*cf10*/  FMUL.FTZ R62, R56, R59.reuse ;  /* 0x0000003b383e7220 */ /* 0x080fe20000410000 */
[C---:B------:R-:W-:Y:S01]  /*cf20*/  IMAD.U32 R15, R13.reuse, 0x10000, RZ ;  /* 0x000100000d0f7824 */ /* 0x040fe200078e00ff */
[----:B------:R-:W-:Y:S01]  /*cf30*/  LOP3.LUT R56, R13, 0xffff0000, RZ, 0xc0, !PT ;  /* 0xffff00000d387812 */ /* 0x000fe200078ec0ff */
[----:B------:R-:W-:Y:S01]  /*cf40*/  FFMA.FTZ R13, R58, R59, -R63 ;  /* 0x0000003b3a0d7223 */ /* 0x000fe2000001083f */
[----:B------:R-:W-:Y:S02]  /*cf50*/  IMAD.U32 R55, R12, 0x10000, RZ ;  /* 0x000100000c377824 */ /* 0x000fe400078e00ff */
[----:B------:R-:W-:Y:S01]  /*cf60*/  FMUL.FTZ R65, R60, R57 ;  /* 0x000000393c417220 */ /* 0x000fe20000410000 */
[----:B------:R-:W-:Y:S01]  /*cf70*/  FFMA.FTZ R58, R58, R61, R62 ;  /* 0x0000003d3a3a7223 */ /* 0x000fe2000001003e */
[-C--:B------:R-:W-:Y:S01]  /*cf80*/  FMUL.FTZ R63, R60, R103.reuse ;  /* 0x000000673c3f7220 */ /* 0x080fe20000410000 */
[----:B------:R-:W-:Y:S01]  /*cf90*/  LOP3.LUT R12, R12, 0xffff0000, RZ, 0xc0, !PT ;  /* 0xffff00000c0c7812 */ /* 0x000fe200078ec0ff */
        /* <DEDUP_REMOVED lines=19> */
.L_x_1689:
[----:B------:R-:W-:Y:S05]  /*d0d0*/  BSYNC B2 ;  /* 0x0000000000027941 */ /* 0x000fea0003800000 */
.L_x_1688:
[----:B------:R-:W-:Y:S04]  /*d0e0*/  BSSY B2, `(.L_x_1690) ;  /* 0x0000030000027945 */ /* 0x000fe80003800000 */
[----:B------:R-:W-:Y:S05]  /*d0f0*/  @P2 BRA `(.L_x_1691) ;  /* 0x0000000000b82947 */ /* 0x000fea0003800000 */
[----:B01---5:R-:W0:Y:S01]  /*d100*/  LDS.128 R12, [R67+0x9000] ;  /* 0x00900000430c7984 */ /* 0x023e220000000c00 */
[----:B------:R-:W-:Y:S02]  /*d110*/  SHF.R.U64 R3, R52, 0x10, R53 ;  /* 0x0000001034037819 */ /* 0x000fe40000001235 */
[----:B------:R-:W-:Y:S02]  /*d120*/  SHF.R.U64 R50, R50, 0x10, R51 ;  /* 0x0000001032327819 */ /* 0x000fe40000001233 */
[----:B------:R-:W-:Y:S02]  /*d130*/  SHF.R.U32.HI R53, RZ, 0x10, R53 ;  /* 0x00000010ff357819 */ /* 0x000fe40000011635 */
[----:B------:R-:W-:Y:S02]  /*d140*/  SHF.R.U32.HI R54, RZ, 0x10, R51 ;  /* 0x00000010ff367819 */ /* 0x000fe40000011633 */
[----:B------:R-:W-:Y:S02]  /*d150*/  PRMT R52, R96, 0x5432, R3 ;  /* 0x0000543260347816 */ /* 0x000fe40000000003 */
[----:B------:R-:W-:-:S02]  /*d160*/  PRMT R50, R97, 0x5432, R50 ;  /* 0x0000543261327816 */ /* 0x000fc40000000032 */
[----:B------:R-:W-:Y:S02]  /*d170*/  PRMT R96, R96, 0x5410, R53 ;  /* 0x0000541060607816 */ /* 0x000fe40000000035 */
[----:B------:R-:W-:-:S03]  /*d180*/  PRMT R97, R97, 0x5410, R54 ;  /* 0x0000541061617816 */ /* 0x000fc60000000036 */
[C---:B------:R-:W-:Y:S01]  /*d190*/  IMAD.U32 R57, R96.reuse, 0x10000, RZ ;  /* 0x0001000060397824 */ /* 0x040fe200078e00ff */
[----:B------:R-:W-:Y:S01]  /*d1a0*/  LOP3.LUT R96, R96, 0xffff0000, RZ, 0xc0, !PT ;  /* 0xffff000060607812 */ /* 0x000fe200078ec0ff */
[C---:B------:R-:W-:Y:S01]  /*d1b0*/  IMAD.U32 R56, R97.reuse, 0x10000, RZ ;  /* 0x0001000061387824 */ /* 0x040fe200078e00ff */
[----:B------:R-:W-:Y:S02]  /*d1c0*/  LOP3.LUT R58, R97, 0xffff0000, RZ, 0xc0, !PT ;  /* 0xffff0000613a7812 */ /* 0x000fe400078ec0ff */
[C---:B0-----:R-:W-:Y:S01]  /*d1d0*/  LOP3.LUT R54, R14.reuse, 0xffff0000, RZ, 0xc0, !PT ;  /* 0xffff00000e367812 */ /* 0x041fe200078ec0ff */
[----:B------:R-:W-:Y:S01]  /*d1e0*/  IMAD.U32 R53, R14, 0x10000, RZ ;  /* 0x000100000e357824 */ /* 0x000fe200078e00ff */
[C---:B------:R-:W-:Y:S01]  /*d1f0*/  LOP3.LUT R55, R15.reuse, 0xffff0000, RZ, 0xc0, !PT ;  /* 0xffff00000f377812 */ /* 0x040fe200078ec0ff */
[----:B------:R-:W-:Y:S01]  /*d200*/  IMAD.U32 R51, R15, 0x10000, RZ ;  /* 0x000100000f337824 */ /* 0x000fe200078e00ff */
[C---:B------:R-:W-:Y:S01]  /*d210*/  LOP3.LUT R15, R13.reuse, 0xffff0000, RZ, 0xc0, !PT ;  /* 0xffff00000d0f7812 */ /* 0x040fe200078ec0ff */
[C---:B------:R-:W-:Y:S01]  /*d220*/  FMUL.FTZ R60, R54.reuse, R57 ;  /* 0x00000039363c7220 */ /* 0x040fe20000410000 */
[----:B------:R-:W-:Y:S01]  /*d230*/  FMUL.FTZ R54, R54, R56 ;  /* 0x0000003836367220 */ /* 0x000fe20000410000 */
[----:B------:R-:W-:-:S02]  /*d240*/  IMAD.U32 R3, R13, 0x10000, RZ ;  /* 0x000100000d037824 */ /* 0x000fc400078e00ff */
[----:B------:R-:W-:Y:S01]  /*d250*/  FMUL.FTZ R62, R55, R96 ;  /* 0x00000060373e7220 */ /* 0x000fe20000410000 */
[C---:B------:R-:W-:Y:S01]  /*d260*/  FFMA.FTZ R13, R53.reuse, R56, -R60 ;  /* 0x00000038350d7223 */ /* 0x040fe2000001083c */
[----:B------:R-:W-:Y:S01]  /*d270*/  FFMA.FTZ R60, R53, R57, R54 ;  /* 0x00000039353c7223 */ /* 0x000fe20000010036 */
[-C--:B------:R-:W-:Y:S01]  /*d280*/  FMUL.FTZ R54, R55, R58.reuse ;  /* 0x0000003a37367220 */ /* 0x080fe20000410000 */
[C---:B------:R-:W-:Y:S01]  /*d290*/  IMAD.U32 R55, R52.reuse, 0x10000, RZ ;  /* 0x0001000034377824 */ /* 0x040fe200078e00ff */
        /* <DEDUP_REMOVED lines=8> */
[C---:B------:R-:W-:Y:S01]  /*d320*/  FMUL.FTZ R51, R12.reuse, R55 ;  /* 0x000000370c337220 */ /* 0x040fe20000410000 */
[-C--:B------:R-:W-:Y:S01]  /*d330*/  FMUL.FTZ R54, R12, R53.reuse ;  /* 0x000000350c367220 */ /* 0x080fe20000410000 */
[-C--:B------:R-:W-:Y:S01]  /*d340*/  FMUL.FTZ R15, R15, R50.reuse ;  /* 0x000000320f0f7220 */ /* 0x080fe20000410000 */
[C---:B------:R-:W-:Y:S01]  /*d350*/  FFMA.FTZ R56, R3.reuse, R50, -R56 ;  /* 0x0000003203387223 */ /* 0x040fe20000010838 */
[C---:B------:R-:W-:Y:S01]  /*d360*/  FFMA.FTZ R12, R14.reuse, R53, -R51 ;  /* 0x000000350e0c7223 */ /* 0x040fe20000010833 */
[----:B------:R-:W-:Y:S01]  /*d370*/  FFMA.FTZ R55, R14, R55, R54 ;  /* 0x000000370e377223 */ /* 0x000fe20000010036 */
[----:B------:R-:W-:Y:S01]  /*d380*/  FFMA.FTZ R3, R3, R52, R15 ;  /* 0x0000003403037223 */ /* 0x000fe2000001000f */
[----:B------:R-:W-:-:S02]  /*d390*/  F2FP.BF16.F32.PACK_AB R14, R60, R13 ;  /* 0x0000000d3c0e723e */ /* 0x000fc400000010ff */
[----:B------:R-:W-:Y:S02]  /*d3a0*/  F2FP.BF16.F32.PACK_AB R15, R57, R62 ;  /* 0x0000003e390f723e */ /* 0x000fe400000010ff */
[----:B------:R-:W-:Y:S02]  /*d3b0*/  F2FP.BF16.F32.PACK_AB R12, R55, R12 ;  /* 0x0000000c370c723e */ /* 0x000fe400000010ff */
[----:B------:R-:W-:-:S05]  /*d3c0*/  F2FP.BF16.F32.PACK_AB R13, R3, R56 ;  /* 0x00000038030d723e */ /* 0x000fca00000010ff */
[----:B------:R2:W-:Y:S02]  /*d3d0*/  STS.128 [R67+0x9000], R12 ;  /* 0x0090000c43007388 */ /* 0x0005e40000000c00 */
.L_x_1691:
[----:B------:R-:W-:Y:S05]  /*d3e0*/  BSYNC B2 ;  /* 0x0000000000027941 */ /* 0x000fea0003800000 */
.L_x_1690:
[----:B------:R-:W-:Y:S05]  /*d3f0*/  @P3 BRA `(.L_x_1685) ;  /* 0x0000000000b83947 */ /* 0x000fea0003800000 */
[----:B012--5:R-:W0:Y:S01]  /*d400*/  LDS.128 R12, [R67+0xd000] ;  /* 0x00d00000430c7984 */ /* 0x027e220000000c00 */
        /* <DEDUP_REMOVED lines=13> */
[C---:B------:R-:W-:Y:S01]  /*d4e0*/  IMAD.U32 R48, R15.reuse, 0x10000, RZ ;  /* 0x000100000f307824 */ /* 0x040fe200078e00ff */
[----:B------:R-:W-:Y:S01]  /*d4f0*/  LOP3.LUT R15, R15, 0xffff0000, RZ, 0xc0, !PT ;  /* 0xffff00000f0f7812 */ /* 0x000fe200078ec0ff */
[----:B------:R-:W-:Y:S02]  /*d500*/  IMAD.U32 R46, R14, 0x10000, RZ ;  /* 0x000100000e2e7824 */ /* 0x000fe400078e00ff */
[C---:B------:R-:W-:Y:S01]  /*d510*/  FMUL.FTZ R53, R47.reuse, R52 ;  /* 0x000000342f357220 */ /* 0x040fe20000410000 */
[----:B------:R-:W-:Y:S01]  /*d520*/  FMUL.FTZ R47, R47, R50 ;  /* 0x000000322f2f7220 */ /* 0x000fe20000410000 */
[----:B------:R-:W-:Y:S01]  /*d530*/  FMUL.FTZ R57, R15, R87 ;  /* 0x000000570f397220 */ /* 0x000fe20000410000 */
[----:B------:R-:W-:-:S02]  /*d540*/  IMAD.U32 R3, R12, 0x10000, RZ ;  /* 0x000100000c037824 */ /* 0x000fc400078e00ff */
[C---:B------:R-:W-:Y:S01]  /*d550*/  FFMA.FTZ R54, R46.reuse, R50, -R53 ;  /* 0x000000322e367223 */ /* 0x040fe20000010835 */
[----:B------:R-:W-:Y:S01]  /*d560*/  FFMA.FTZ R55, R46, R52, R47 ;  /* 0x000000342e377223 */ /* 0x000fe2000001002f */
[-C--:B------:R-:W-:Y:S01]  /*d570*/  FMUL.FTZ R47, R15, R86.reuse ;  /* 0x000000560f2f7220 */ /* 0x080fe20000410000 */
[----:B------:R-:W-:Y:S01]  /*d580*/  IMAD.U32 R14, R13, 0x10000, RZ ;  /* 0x000100000d0e7824 */ /* 0x000fe200078e00ff */
[----:B------:R-:W-:Y:S01]  /*d590*/  LOP3.LUT R12, R12, 0xffff0000, RZ, 0xc0, !PT ;  /* 0xffff00000c0c7812 */ /* 0x000fe200078ec0ff */
[----:B------:R-:W-:Y:S01]  /*d5a0*/  IMAD.U32 R46, R51, 0x10000, RZ ;  /* 0x00010000332e7824 */ /* 0x000fe200078e00ff */
[----:B------:R-:W-:Y:S01]  /*d5b0*/  LOP3.LUT R13, R13, 0xffff0000, RZ, 0xc0, !PT ;  /* 0xffff00000d0d7812 */ /* 0x000fe200078ec0ff */
[----:B------:R-:W-:Y:S01]  /*d5c0*/  IMAD.U32 R15, R49, 0x10000, RZ ;  /* 0x00010000310f7824 */ /* 0x000fe200078e00ff */
[----:B------:R-:W-:Y:S01]  /*d5d0*/  LOP3.LUT R51, R51, 0xffff0000, RZ, 0xc0, !PT ;  /* 0xffff000033337812 */ /* 0x000fe200078ec0ff */
[C---:B------:R-:W-:Y:S01]  /*d5e0*/  FFMA.FTZ R57, R48.reuse, R86, -R57 ;  /* 0x0000005630397223 */ /* 0x040fe20000010839 */
[----:B------:R-:W-:Y:S01]  /*d5f0*/  LOP3.LUT R49, R49, 0xffff0000, RZ, 0xc0, !PT ;  /* 0xffff000031317812 */ /* 0x000fe200078ec0ff */
[----:B------:R-:W-:Y:S01]  /*d600*/  FFMA.FTZ R52, R48, R87, R47 ;  /* 0x0000005730347223 */ /* 0x000fe2000001002f */
[CC--:B------:R-:W-:Y:S01]  /*d610*/  FMUL.FTZ R48, R12.reuse, R46.reuse ;  /* 0x0000002e0c307220 */ /* 0x0c0fe20000410000 */
        /* <DEDUP_REMOVED lines=12> */
.L_x_1685:
[----:B------:R-:W-:Y:S05]  /*d6e0*/  BSYNC B1 ;  /* 0x0000000000017941 */ /* 0x000fea0003800000 */
.L_x_1684:
[----:B------:R-:W-:Y:S01]  /*d6f0*/  VIADD R3, R113, 0x40 ;  /* 0x0000004071037836 */ /* 0x000fe20000000000 */
[----:B------:R-:W-:Y:S04]  /*d700*/  BSSY B1, `(.L_x_1692) ;  /* 0x00000ce000017945 */ /* 0x000fe80003800000 */
[----:B------:R-:W-:-:S13]  /*d710*/  ISETP.GE.AND P0, PT, R3, R0, PT ;  /* 0x000000000300720c */ /* 0x000fda0003f06270 */
[----:B------:R-:W-:Y:S05]  /*d720*/  @P0 BRA `(.L_x_1693) ;  /* 0x0000000c002c0947 */ /* 0x000fea0003800000 */
[----:B0123--:R-:W2:Y:S01]  /*d730*/  LDL R14, [R1+0x30] ;  /* 0x00003000010e7983 */ /* 0x00fea20000100800 */
        /* <DEDUP_REMOVED lines=56> */
.L_x_1695:
[----:B------:R-:W-:Y:S05]  /*dac0*/  BSYNC B2 ;  /* 0x0000000000027941 */ /* 0x000fea0003800000 */
.L_x_1694:
[----:B------:R-:W-:Y:S04]  /*dad0*/  BSSY B2, `(.L_x_1696) ;  /* 0x0000030000027945 */ /* 0x000fe80003800000 */
[----:B------:R-:W-:Y:S05]  /*dae0*/  @P1 BRA `(.L_x_1697) ;  /* 0x0000000000b81947 */ /* 0x000fea0003800000 */
[----:B0----5:R-:W0:Y:S01]  /*daf0*/  LDS.128 R12, [R52+0x6000] ;  /* 0x00600000340c7984 */ /* 0x021e220000000c00 */
        /* <DEDUP_REMOVED lines=45> */
.L_x_1697:
[----:B------:R-:W-:Y:S05]  /*ddd0*/  BSYNC B2 ;  /* 0x0000000000027941 */ /* 0x000fea0003800000 */
.L_x_1696:
        /* <DEDUP_REMOVED lines=48> */
.L_x_1699:
[----:B------:R-:W-:Y:S05]  /*e0e0*/  BSYNC B2 ;  /* 0x0000000000027941 */ /* 0x000fea0003800000 */
.L_x_1698:
[----:B------:R-:W-:Y:S05]  /*e0f0*/  @P3 BRA `(.L_x_1693) ;  /* 0x0000000000b83947 */ /* 0x000fea0003800000 */
[----:B012--5:R-:W0:Y:S01]  /*e100*/  LDS.128 R12, [R52+0xe000] ;  /* 0x00e00000340c7984 */ /* 0x027e220000000c00 */
        /* <DEDUP_REMOVED lines=45> */
.L_x_1693:
[----:B------:R-:W-:Y:S05]  /*e3e0*/  BSYNC B1 ;  /* 0x0000000000017941 */ /* 0x000fea0003800000 */
.L_x_1692:
[----:B------:R-:W-:-:S05]  /*e3f0*/  VIADD R3, R113, 0x60 ;  /* 0x0000006071037836 */ /* 0x000fca0000000000 */
[----:B------:R-:W-:-:S13]  /*e400*/  ISETP.GE.AND P0, PT, R3, R0, PT ;  /* 0x000000000300720c */ /* 0x000fda0003f06270 */
[----:B------:R-:W-:Y:S05]  /*e410*/  @P0 BRA `(.L_x_1700) ;  /* 0x00000058007c0947 */ /* 0x000fea0003800000 */
[----:B01234-:R-:W2:Y:S01]  /*e420*/  LDL R14, [R1+0x30] ;  /* 0x00003000010e7983 */ /* 0x01fea20000100800 */
        /* <DEDUP_REMOVED lines=18> */
[----:B------:R-:W-:Y:S02]  /*e550*/  PRMT R102, R102, 0x5432, R31 ;  /* 0x0000543266667816 */ /* 0x000fe4000000001f */
[C---:B------:R-:W-:Y:S01]  /*e560*/  LOP3.LUT R32, R105.reuse, 0xffff0000, RZ, 0xc0, !PT ;  /* 0xffff000069207812 */ /* 0x040fe200078ec0ff */
[----:B------:R-:W-:Y:S02]  /*e570*/  IMAD.U32 R31, R105, 0x10000, RZ ;  /* 0x00010000691f7824 */ /* 0x000fe400078e00ff */
[C---:B------:R-:W-:Y:S01]  /*e580*/  IMAD.U32 R29, R102.reuse, 0x10000, RZ ;  /* 0x00010000661d7824 */ /* 0x040fe200078e00ff */
[----:B------:R-:W-:Y:S01]  /*e590*/  LOP3.LUT R102, R102, 0xffff0000, RZ, 0xc0, !PT ;  /* 0xffff000066667812 */ /* 0x000fe200078ec0ff */
[C---:B0-----:R-:W-:Y:S01]  /*e5a0*/  IMAD.U32 R26, R14.reuse, 0x10000, RZ ;  /* 0x000100000e1a7824 */ /* 0x041fe200078e00ff */
[----:B------:R-:W-:Y:S01]  /*e5b0*/  LOP3.LUT R14, R14, 0xffff0000, RZ, 0xc0, !PT ;  /* 0xffff00000e0e7812 */ /* 0x000fe200078ec0ff */
[C---:B------:R-:W-:Y:S01]  /*e5c0*/  IMAD.U32 R27, R15.reuse, 0x10000, RZ ;  /* 0x000100000f1b7824 */ /* 0x040fe200078e00ff */
[----:B------:R-:W-:Y:S01]  /*e5d0*/  LOP3.LUT R15, R15, 0xffff0000, RZ, 0xc0, !PT ;  /* 0xffff00000f0f7812 */ /* 0x000fe200078ec0ff */
[C---:B------:R-:W-:Y:S01]  /*e5e0*/  IMAD.U32 R0, R12.reuse, 0x10000, RZ ;  /* 0x000100000c007824 */ /* 0x040fe200078e00ff */
[----:B------:R-:W-:Y:S01]  /*e5f0*/  LOP3.LUT R3, R12, 0xffff0000, RZ, 0xc0, !PT ;  /* 0xffff00000c037812 */ /* 0x000fe200078ec0ff */
        /* <DEDUP_REMOVED lines=27> */
.L_x_1702:
[----:B------:R-:W-:Y:S05]  /*e7b0*/  BSYNC B1 ;  /* 0x0000000000017941 */ /* 0x000fea0003800000 */
.L_x_1701:
[----:B------:R-:W-:Y:S04]  /*e7c0*/  BSSY B1, `(.L_x_1703) ;  /* 0x0000030000017945 */ /* 0x000fe80003800000 */
[----:B------:R-:W-:Y:S05]  /*e7d0*/  @P1 BRA `(.L_x_1704) ;  /* 0x0000000000b81947 */ /* 0x000fea0003800000 */
[----:B0----5:R-:W0:Y:S01]  /*e7e0*/  LDS.128 R12, [R35+0x7000] ;  /* 0x00700000230c7984 */ /* 0x021e220000000c00 */
[----:B------:R-:W-:Y:S02]  /*e7f0*/  SHF.R.U64 R26, R24, 0x10, R25 ;  /* 0x00000010181a7819 */ /* 0x000fe40000001219 */
[----:B------:R-:W-:Y:S02]  /*e800*/  SHF.R.U64 R3, R20, 0x10, R21 ;  /* 0x0000001014037819 */ /* 0x000fe40000001215 */
        /* <DEDUP_REMOVED lines=43> */
.L_x_1704:
[----:B------:R-:W-:Y:S05]  /*eac0*/  BSYNC B1 ;  /* 0x0000000000017941 */ /* 0x000fea0003800000 */
.L_x_1703:
        /* <DEDUP_REMOVED lines=19> */
[----:B------:R-:W-:Y:S01]  /*ec00*/  FMUL.FTZ R26, R10, R24 ;  /* 0x000000180a1a7220 */ /* 0x000fe20000410000 */
[----:B------:R-:W-:Y:S02]  /*ec10*/  IMAD.U32 R0, R12, 0x10000, RZ ;  /* 0x000100000c007824 */ /* 0x000fe400078e00ff */
[----:B------:R-:W-:Y:S01]  /*ec20*/  FMUL.FTZ R25, R10, R15 ;  /* 0x0000000f0a197220 */ /* 0x000fe20000410000 */
[C---:B------:R-:W-:Y:S01]  /*ec30*/  FMUL.FTZ R10, R14.reuse, R85 ;  /* 0x000000550e0a7220 */ /* 0x040fe20000410000 */
[----:B------:R-:W-:Y:S01]  /*ec40*/  FMUL.FTZ R14, R14, R80 ;  /* 0x000000500e0e7220 */ /* 0x000fe20000410000 */
[----:B------:R-:W-:Y:S01]  /*ec50*/  LOP3.LUT R3, R12, 0xffff0000, RZ, 0xc0, !PT ;  /* 0xffff00000c037812 */ /* 0x000fe200078ec0ff */
[----:B------:R-:W-:-:S02]  /*ec60*/  IMAD.U32 R6, R13, 0x10000, RZ ;  /* 0x000100000d067824 */ /* 0x000fc400078e00ff */
[----:B------:R-:W-:Y:S01]  /*ec70*/  FFMA.FTZ R80, R11, R80, -R10 ;  /* 0x000000500b507223 */ /* 0x000fe2000001080a */
[----:B------:R-:W-:Y:S01]  /*ec80*/  IMAD.U32 R10, R21, 0x10000, RZ ;  /* 0x00010000150a7824 */ /* 0x000fe200078e00ff */
[----:B------:R-:W-:Y:S01]  /*ec90*/  LOP3.LUT R12, R13, 0xffff0000, RZ, 0xc0, !PT ;  /* 0xffff00000d0c7812 */ /* 0x000fe200078ec0ff */
[----:B------:R-:W-:Y:S01]  /*eca0*/  FFMA.FTZ R26, R7, R15, -R26 ;  /* 0x0000000f071a7223 */ /* 0x000fe2000001081a */
[----:B------:R-:W-:Y:S01]  /*ecb0*/  LOP3.LUT R21, R21, 0xffff0000, RZ, 0xc0, !PT ;  /* 0xffff000015157812 */ /* 0x000fe200078ec0ff */
[----:B------:R-:W-:Y:S01]  /*ecc0*/  FFMA.FTZ R25, R7, R24, R25 ;  /* 0x0000001807197223 */ /* 0x000fe20000010019 */
[C---:B------:R-:W-:Y:S01]  /*ecd0*/  LOP3.LUT R13, R20.reuse, 0xffff0000, RZ, 0xc0, !PT ;  /* 0xffff0000140d7812 */ /* 0x040fe200078ec0ff */
[----:B------:R-:W-:Y:S02]  /*ece0*/  IMAD.U32 R7, R20, 0x10000, RZ ;  /* 0x0001000014077824 */ /* 0x000fe400078e00ff */
[----:B------:R-:W-:Y:S01]  /*ecf0*/  FFMA.FTZ R85, R11, R85, R14 ;  /* 0x000000550b557223 */ /* 0x000fe2000001000e */
[CC--:B------:R-:W-:Y:S01]  /*ed00*/  FMUL.FTZ R11, R3.reuse, R10.reuse ;  /* 0x0000000a030b7220 */ /* 0x0c0fe20000410000 */
[C---:B------:R-:W-:Y:S01]  /*ed10*/  FMUL.FTZ R15, R12.reuse, R21 ;  /* 0x000000150c0f7220 */ /* 0x040fe20000410000 */
        /* <DEDUP_REMOVED lines=11> */
.L_x_1706:
[----:B------:R-:W-:Y:S05]  /*edd0*/  BSYNC B1 ;  /* 0x0000000000017941 */ /* 0x000fea0003800000 */
.L_x_1705:
        /* <DEDUP_REMOVED lines=18> */
[----:B------:R-:W-:Y:S01]  /*ef00*/  LOP3.LUT R3, R12, 0xffff0000, RZ, 0xc0, !PT ;  /* 0xffff00000c037812 */ /* 0x000fe200078ec0ff */
[C---:B------:R-:W-:Y:S01]  /*ef10*/  FMUL.FTZ R20, R6.reuse, R11 ;  /* 0x0000000b06147220 */ /* 0x040fe20000410000 */
[----:B------:R-:W-:Y:S01]  /*ef20*/  FMUL.FTZ R6, R6, R9 ;  /* 0x0000000906067220 */ /* 0x000fe20000410000 */
[----:B------:R-:W-:Y:S01]  /*ef30*/  FMUL.FTZ R24, R14, R79 ;  /* 0x0000004f0e187220 */ /* 0x000fe20000410000 */
[----:B------:R-:W-:-:S02]  /*ef40*/  IMAD.U32 R0, R12, 0x10000, RZ ;  /* 0x000100000c007824 */ /* 0x000fc400078e00ff */
[-C--:B------:R-:W-:Y:S01]  /*ef50*/  FMUL.FTZ R14, R14, R78.reuse ;  /* 0x0000004e0e0e7220 */ /* 0x080fe20000410000 */
[----:B------:R-:W-:Y:S01]  /*ef60*/  FFMA.FTZ R15, R5, R11, R6 ;  /* 0x0000000b050f7223 */ /* 0x000fe20000010006 */
[----:B------:R-:W-:Y:S01]  /*ef70*/  LOP3.LUT R12, R13, 0xffff0000, RZ, 0xc0, !PT ;  /* 0xffff00000d0c7812 */ /* 0x000fe200078ec0ff */
[----:B------:R-:W-:Y:S01]  /*ef80*/  FFMA.FTZ R20, R5, R9, -R20 ;  /* 0x0000000905147223 */ /* 0x000fe20000010814 */
[C---:B------:R-:W-:Y:S01]  /*ef90*/  IMAD.U32 R6, R10.reuse, 0x10000, RZ ;  /* 0x000100000a067824 */ /* 0x040fe200078e00ff */
[----:B------:R-:W-:Y:S01]  /*efa0*/  LOP3.LUT R11, R10, 0xffff0000, RZ, 0xc0, !PT ;  /* 0xffff00000a0b7812 */ /* 0x000fe200078ec0ff */
[C---:B------:R-:W-:Y:S01]  /*efb0*/  IMAD.U32 R5, R8.reuse, 0x10000, RZ ;  /* 0x0001000008057824 */ /* 0x040fe200078e00ff */
[----:B------:R-:W-:Y:S01]  /*efc0*/  LOP3.LUT R9, R8, 0xffff0000, RZ, 0xc0, !PT ;  /* 0xffff000008097812 */ /* 0x000fe200078ec0ff */
[C---:B------:R-:W-:Y:S01]  /*efd0*/  FFMA.FTZ R24, R7.reuse, R78, -R24 ;  /* 0x0000004e07187223 */ /* 0x040fe20000010818 */
[----:B------:R-:W-:Y:S01]  /*efe0*/  FFMA.FTZ R79, R7, R79, R14 ;  /* 0x0000004f074f7223 */ /* 0x000fe2000001000e */
[----:B------:R-:W-:-:S02]  /*eff0*/  IMAD.U32 R4, R13, 0x10000, RZ ;  /* 0x000100000d047824 */ /* 0x000fc400078e00ff */
        /* <DEDUP_REMOVED lines=10> */
[----:B------:R-:W-:Y:S02]  /*f0a0*/  F2FP.BF16.F32.PACK_AB R7, R79, R24 ;  /* 0x000000184f07723e */ /* 0x000fe400000010ff */
[----:B------:R-:W-:-:S05]  /*f0b0*/  F2FP.BF16.F32.PACK_AB R5, R12, R13 ;  /* 0x0000000d0c05723e */ /* 0x000fca00000010ff */
[----:B------:R0:W-:Y:S01]  /*f0c0*/  STS.128 [R35+0xf000], R4 ;  /* 0x00f0000423007388 */ /* 0x0001e20000000c00 */
[----:B------:R-:W-:Y:S05]  /*f0d0*/  BRA `(.L_x_1700) ;  /* 0x0000004c004c7947 */ /* 0x000fea0003800000 */
.L_x_1661:
[----:B------:R-:W0:Y:S01]  /*f0e0*/  LDC R76, c[0x0][0x448] ;  /* 0x00011200ff4c7b82 */ /* 0x000e220000000800 */
[----:B------:R-:W-:Y:S01]  /*f0f0*/  ULDC.64 UR4, c[0x0][0x3f8] ;  /* 0x0000fe0000047ab9 */ /* 0x000fe20000000a00 */
[----:B------:R-:W-:Y:S01]  /*f100*/  ULDC.64 UR6, c[0x0][0x408] ;  /* 0x0001020000067ab9 */ /* 0x000fe20000000a00 */
[----:B------:R-:W-:Y:S02]  /*f110*/  IMAD.MOV.U32 R25, RZ, RZ, R33 ;  /* 0x000000ffff197224 */ /* 0x000fe400078e0021 */
[----:B------:R-:W-:Y:S01]  /*f120*/  IMAD.MOV.U32 R27, RZ, RZ, R29 ;  /* 0x000000ffff1b7224 */ /* 0x000fe200078e001d */
[----:B0-----:R-:W-:-:S13]  /*f130*/  ISETP.NE.AND P0, PT, R76, 0x1, PT ;  /* 0x000000014c00780c */ /* 0x001fda0003f05270 */
[----:B------:R-:W0:Y:S08]  /*f140*/  @P0 LDC R4, c[0x0][0x44c] ;  /* 0x00011300ff040b82 */ /* 0x000e300000000800 */
[----:B------:R-:W1:Y:S01]  /*f150*/  @P0 LDC R5, c[0x0][0x450] ;  /* 0x00011400ff050b82 */ /* 0x000e620000000800 */
[----:B0-----:R-:W-:-:S05]  /*f160*/  @P0 IMAD.HI.U32 R4, R3, R4, RZ ;  /* 0x0000000403040227 */ /* 0x001fca00078e00ff */
[----:B-1----:R-:W-:-:S04]  /*f170*/  @P0 SHF.R.U32.HI R3, RZ, R5, R4 ;  /* 0x00000005ff030219 */ /* 0x002fc80000011604 */
        /* <DEDUP_REMOVED lines=21> */
.L_x_2054:
        /* <DEDUP_REMOVED lines=12> */
[----:B------:R-:W-:Y:S01]  /*f390*/  ULDC UR4, c[0x0][0x3f4] ;  /* 0x0000fd0000047ab9 */ /* 0x000fe20000000800 */
[----:B------:R-:W-:Y:S02]  /*f3a0*/  CS2R R60, SRZ ;  /* 0x00000000003c7805 */ /* 0x000fe4000001ff00 */
[----:B------:R-:W-:Y:S02]  /*f3b0*/  ISETP.GE.AND P4, PT, R18, UR4, PT ;  /* 0x0000000412007c0c */ /* 0x000fe4000bf86270 */
[----:B------:R-:W-:Y:S02]  /*f3c0*/  CS2R R62, SRZ ;  /* 0x00000000003e7805 */ /* 0x000fe4000001ff00 */
[----:B------:R-:W-:Y:S02]  /*f3d0*/  ISETP.GE.AND P5, PT, R203, UR4, PT ;  /* 0x00000004cb007c0c */ /* 0x000fe4000bfa6270 */
[----:B------:R-:W-:-:S07]  /*f3e0*/  CS2R R68, SRZ ;  /* 0x0000000000447805 */ /* 0x000fce000001ff00 */
        /* <DEDUP_REMOVED lines=9> */
[----:B---3--:R-:W-:Y:S01]  /*f480*/  @!P4 IMAD.X R5, R9, 0x1, R24, P1 ;  /* 0x000000010905c824 */ /* 0x008fe200008e0618 */
[----:B------:R-:W-:-:S02]  /*f490*/  CS2R R70, SRZ ;  /* 0x0000000000467805 */ /* 0x000fc4000001ff00 */
[----:B------:R-:W-:Y:S02]  /*f4a0*/  CS2R R56, SRZ ;  /* 0x0000000000387805 */ /* 0x000fe4000001ff00 */
[----:B------:R-:W-:Y:S02]  /*f4b0*/  CS2R R58, SRZ ;  /* 0x00000000003a7805 */ /* 0x000fe4000001ff00 */
[----:B------:R-:W-:Y:S02]  /*f4c0*/  CS2R R64, SRZ ;  /* 0x0000000000407805 */ /* 0x000fe4000001ff00 */
[----:B------:R-:W-:Y:S01]  /*f4d0*/  CS2R R66, SRZ ;  /* 0x0000000000427805 */ /* 0x000fe2000001ff00 */
[--C-:B------:R-:W-:Y:S01]  /*f4e0*/  @!P5 IMAD.X R7, R7, 0x1, R12.reuse, P2 ;  /* 0x000000010707d824 */ /* 0x100fe200010e060c */
[----:B------:R1:W5:Y:S01]  /*f4f0*/  @!P4 LD.E.128 R60, desc[UR60][R10.64] ;  /* 0x0000003c0a3cc980 */ /* 0x000362000c101d00 */
[----:B------:R-:W-:-:S03]  /*f500*/  @!P5 IMAD.X R9, R9, 0x1, R12, P3 ;  /* 0x000000010909d824 */ /* 0x000fc600018e060c */
[----:B------:R1:W5:Y:S04]  /*f510*/  @!P4 LD.E.128 R68, desc[UR60][R4.64] ;  /* 0x0000003c0444c980 */ /* 0x000368000c101d00 */
[----:B------:R1:W5:Y:S04]  /*f520*/  @!P5 LD.E.128 R56, desc[UR60][R6.64] ;  /* 0x0000003c0638d980 */ /* 0x000368000c101d00 */
[----:B------:R1:W5:Y:S02]  /*f530*/  @!P5 LD.E.128 R64, desc[UR60][R8.64] ;  /* 0x0000003c0840d980 */ /* 0x000364000c101d00 */
.L_x_1709:
[----:B------:R-:W-:Y:S05]  /*f540*/  BSYNC B1 ;  /* 0x0000000000017941 */ /* 0x000fea0003800000 */
.L_x_1708:
[----:B-1---5:R-:W-:Y:S01]  /*f550*/  IMAD.MOV.U32 R4, RZ, RZ, R68 ;  /* 0x000000ffff047224 */ /* 0x022fe200078e0044 */
[----:B------:R-:W-:Y:S01]  /*f560*/  UMOV UR4, 0xffffffff ;  /* 0xffffffff00047882 */ /* 0x000fe20000000000 */
[----:B------:R-:W-:Y:S01]  /*f570*/  IMAD.MOV.U32 R5, RZ, RZ, R69 ;  /* 0x000000ffff057224 */ /* 0x000fe200078e0045 */
[----:B------:R-:W-:Y:S01]  /*f580*/  CS2R R52, SRZ ;  /* 0x0000000000347805 */ /* 0x000fe2000001ff00 */
[----:B--2---:R-:W-:Y:S02]  /*f590*/  IMAD.MOV.U32 R6, RZ, RZ, R70 ;  /* 0x000000ffff067224 */ /* 0x004fe400078e0046 */
        /* <DEDUP_REMOVED lines=27> */
[----:B------:R-:W-:Y:S01]  /*f750*/  PRMT R118, R118, 0x5410, R7 ;  /* 0x0000541076767816 */ /* 0x000fe20000000007 */
[----:B------:R-:W-:Y:S06]  /*f760*/  BRA.DIV UR4, `(.L_x_1710) ;  /* 0x000001e604ec7947 */ /* 0x000fec000b800000 */
[----:B------:R1:W2:Y:S04]  /*f770*/  SHFL.IDX PT, R7, R21, 0x1, 0x181f ;  /* 0x00381f0015077f89 */ /* 0x0002a800000e0000 */
[----:B------:R1:W0:Y:S04]  /*f780*/  SHFL.IDX PT, R6, R20, 0x1, 0x181f ;  /* 0x00381f0014067f89 */ /* 0x00022800000e0000 */
[----:B---3--:R1:W3:Y:S04]  /*f790*/  SHFL.IDX PT, R9, R72, 0x1, 0x181f ;  /* 0x00381f0048097f89 */ /* 0x0082e800000e0000 */
[----:B----4-:R1:W4:Y:S02]  /*f7a0*/  SHFL.IDX PT, R14, R3, 0x1, 0x181f ;  /* 0x00381f00030e7f89 */ /* 0x01032400000e0000 */
.L_x_2060:
        /* <DEDUP_REMOVED lines=19> */
[----:B------:R-:W-:Y:S01]  /*f8e0*/  @!P5 IMAD.SHL.U32 R11, R201, 0x2, RZ ;  /* 0x00000002c90bd824 */ /* 0x000fe200078e00ff */
[-C--:B0-----:R-:W-:Y:S02]  /*f8f0*/  @!P4 IADD3 R10, P0, R6, R5.reuse, RZ ;  /* 0x00000005060ac210 */ /* 0x081fe40007f1e0ff */
[C---:B----4-:R-:W-:Y:S02]  /*f900*/  @!P4 IADD3 R4, P1, R14.reuse, R5, RZ ;  /* 0x000000050e04c210 */ /* 0x050fe40007f3e0ff */
[-C--:B------:R-:W-:Y:S02]  /*f910*/  @!P5 IADD3 R8, P3, R14, R11.reuse, RZ ;  /* 0x0000000b0e08d210 */ /* 0x080fe40007f7e0ff */
[----:B------:R-:W-:Y:S01]  /*f920*/  @!P5 IADD3 R6, P2, R6, R11, RZ ;  /* 0x0000000b0606d210 */ /* 0x000fe20007f5e0ff */
[----:B--2---:R-:W-:Y:S01]  /*f930*/  @!P4 IMAD.X R11, R7, 0x1, R12, P0 ;  /* 0x00000001070bc824 */ /* 0x004fe200000e060c */
[----:B------:R-:W-:Y:S01]  /*f940*/  @!P5 SHF.L.U64.HI R14, R201, 0x1, R224 ;  /* 0x00000001c90ed819 */ /* 0x000fe200000102e0 */
        /* <DEDUP_REMOVED lines=12> */
.L_x_1712:
[----:B------:R-:W-:Y:S05]  /*fa10*/  BSYNC B1 ;  /* 0x0000000000017941 */ /* 0x000fea0003800000 */
.L_x_1711:
[----:B0----5:R-:W-:Y:S01]  /*fa20*/  IMAD.MOV.U32 R4, RZ, RZ, R52 ;  /* 0x000000ffff047224 */ /* 0x021fe200078e0034 */
[----:B------:R-:W-:Y:S01]  /*fa30*/  UMOV UR4, 0xffffffff ;  /* 0xffffffff00047882 */ /* 0x000fe20000000000 */
[----:B------:R-:W-:Y:S02]  /*fa40*/  IMAD.MOV.U32 R5, RZ, RZ, R53 ;  /* 0x000000ffff057224 */ /* 0x000fe400078e0035 */
[----:B------:R-:W-:Y:S02]  /*fa50*/  IMAD.MOV.U32 R6, RZ, RZ, R54 ;  /* 0x000000ffff067224 */ /* 0x000fe400078e0036 */
[----:B--2---:R-:W-:Y:S01]  /*fa60*/  IMAD.MOV.U32 R7, RZ, RZ, R55 ;  /* 0x000000ffff077224 */ /* 0x004fe200078e0037 */
        /* <DEDUP_REMOVED lines=21> */
[----:B------:R0:W2:Y:S04]  /*fbc0*/  SHFL.IDX PT, R7, R21, 0x2, 0x181f ;  /* 0x00581f0015077f89 */ /* 0x0000a800000e0000 */
[----:B------:R0:W0:Y:S04]  /*fbd0*/  SHFL.IDX PT, R6, R20, 0x2, 0x181f ;  /* 0x00581f0014067f89 */ /* 0x00002800000e0000 */
[----:B---3--:R3:W0:Y:S04]  /*fbe0*/  SHFL.IDX PT, R9, R72, 0x2, 0x181f ;  /* 0x00581f0048097f89 */ /* 0x00862800000e0000 */
[----:B----4-:R3:W4:Y:S02]  /*fbf0*/  SHFL.IDX PT, R14, R3, 0x2, 0x181f ;  /* 0x00581f00030e7f89 */ /* 0x01072400000e0000 */
.L_x_2066:
        /* <DEDUP_REMOVED lines=27> */
[----:B------:R-:W-:Y:S01]  /*fdb0*/  @!P4 IMAD.X R5, R9, 0x1, R12, P1 ;  /* 0x000000010905c824 */ /* 0x000fe200008e060c */
        /* <DEDUP_REMOVED lines=11> */
.L_x_1715:
[----:B------:R-:W-:Y:S05]  /*fe70*/  BSYNC B1 ;  /* 0x0000000000017941 */ /* 0x000fea0003800000 */
.L_x_1714:
        /* <DEDUP_REMOVED lines=27> */
[----:B-1----:R-:W0:Y:S04]  /*10030*/  SHFL.IDX PT, R21, R21, 0x3, 0x181f ;  /* 0x00781f0015157f89 */ /* 0x002e2800000e0000 */
[----:B------:R-:W1:Y:S04]  /*10040*/  SHFL.IDX PT, R20, R20, 0x3, 0x181f ;  /* 0x00781f0014147f89 */ /* 0x000e6800000e0000 */
[----:B------:R2:W0:Y:S04]  /*10050*/  SHFL.IDX PT, R77, R72, 0x3, 0x181f ;  /* 0x00781f00484d7f89 */ /* 0x00042800000e0000 */
[----:B---3--:R-:W3:Y:S02]  /*10060*/  SHFL.IDX PT, R3, R3, 0x3, 0x181f ;  /* 0x00781f0003037f89 */ /* 0x008ee400000e0000 */
.L_x_2072:
[----:B------:R-:W-:Y:S01]  /*10070*/  VIADD R7, R0, 0x60 ;  /* 0x0000006000077836 */ /* 0x000fe20000000000 */
[----:B------:R-:W-:Y:S01]  /*10080*/  BSSY B1, `(.L_x_1717) ;  /* 0x0000025000017945 */ /* 0x000fe20003800000 */
[----:B------:R-:W-:Y:S02]  /*10090*/  CS2R R8, SRZ ;  /* 0x0000000000087805 */ /* 0x000fe4000001ff00 */
[----:B------:R-:W-:Y:S02]  /*100a0*/  CS2R R10, SRZ ;  /* 0x00000000000a7805 */ /* 0x000fe4000001ff00 */
[----:B------:R-:W-:Y:S02]  /*100b0*/  CS2R R12, SRZ ;  /* 0x00000000000c7805 */ /* 0x000fe4000001ff00 */
[----:B------:R-:W-:Y:S02]  /*100c0*/  ISETP.GE.AND P0, PT, R7, R76, PT ;  /* 0x0000004c0700720c */ /* 0x000fe40003f06270 */
[----:B------:R-:W-:-:S02]  /*100d0*/  CS2R R6, SRZ ;  /* 0x0000000000067805 */ /* 0x000fc4000001ff00 */
[----:B----4-:R-:W-:Y:S02]  /*100e0*/  CS2R R14, SRZ ;  /* 0x00000000000e7805 */ /* 0x010fe4000001ff00 */
[----:B--2---:R-:W-:Y:S02]  /*100f0*/  CS2R R72, SRZ ;  /* 0x0000000000487805 */ /* 0x004fe4000001ff00 */
        /* <DEDUP_REMOVED lines=11> */
[CC--:B-1----:R-:W-:Y:S02]  /*101b0*/  @!P4 IADD3 R10, P0, R20.reuse, R72.reuse, RZ ;  /* 0x00000048140ac210 */ /* 0x0c2fe40007f1e0ff */
[----:B---3--:R-:W-:Y:S02]  /*101c0*/  @!P4 IADD3 R72, P1, R3, R72, RZ ;  /* 0x000000480348c210 */ /* 0x008fe40007f3e0ff */
[-C--:B------:R-:W-:Y:S01]  /*101d0*/  @!P5 IADD3 R8, P2, R20, R4.reuse, RZ ;  /* 0x000000041408d210 */ /* 0x080fe20007f5e0ff */
[--C-:B0-----:R-:W-:Y:S01]  /*101e0*/  @!P4 IMAD.X R11, R21, 0x1, R0.reuse, P0 ;  /* 0x00000001150bc824 */ /* 0x101fe200000e0600 */
[----:B------:R-:W-:Y:S02]  /*101f0*/  @!P5 IADD3 R20, P3, R3, R4, RZ ;  /* 0x000000040314d210 */ /* 0x000fe40007f7e0ff */
[----:B------:R-:W-:Y:S01]  /*10200*/  CS2R R4, SRZ ;  /* 0x0000000000047805 */ /* 0x000fe2000001ff00 */
[----:B------:R-:W-:Y:S01]  /*10210*/  @!P4 IMAD.X R73, R77, 0x1, R0, P1 ;  /* 0x000000014d49c824 */ /* 0x000fe200008e0600 */
[----:B------:R-:W-:-:S02]  /*10220*/  @!P5 SHF.L.U64.HI R0, R201, 0x1, R224 ;  /* 0x00000001c900d819 */ /* 0x000fc400000102e0 */
[----:B------:R-:W-:Y:S01]  /*10230*/  CS2R R74, SRZ ;  /* 0x00000000004a7805 */ /* 0x000fe2000001ff00 */
[----:B------:R-:W5:Y:S04]  /*10240*/  @!P4 LD.E.128 R12, desc[UR60][R10.64] ;  /* 0x0000003c0a0cc980 */ /* 0x000f68000c101d00 */
[----:B------:R0:W5:Y:S01]  /*10250*/  @!P4 LD.E.128 R4, desc[UR60][R72.64] ;  /* 0x0000003c4804c980 */ /* 0x000162000c101d00 */
[--C-:B------:R-:W-:Y:S02]  /*10260*/  @!P5 IMAD.X R9, R21, 0x1, R0.reuse, P2 ;  /* 0x000000011509d824 */ /* 0x100fe400010e0600 */
[----:B------:R-:W-:Y:S01]  /*10270*/  @!P5 IMAD.X R21, R77, 0x1, R0, P3 ;  /* 0x000000014d15d824 */ /* 0x000fe200018e0600 */
[----:B0-----:R-:W-:Y:S02]  /*10280*/  CS2R R72, SRZ ;  /* 0x0000000000487805 */ /* 0x001fe4000001ff00 */
[----:B------:R-:W-:-:S04]  /*10290*/  CS2R R10, SRZ ;  /* 0x00000000000a7805 */ /* 0x000fc8000001ff00 */
[----:B------:R0:W5:Y:S02]  /*102a0*/  @!P5 LD.E.128 R72, desc[UR60][R8.64] ;  /* 0x0000003c0848d980 */ /* 0x000164000c101d00 */
[----:B0-----:R-:W-:-:S06]  /*102b0*/  CS2R R8, SRZ ;  /* 0x0000000000087805 */ /* 0x001fcc000001ff00 */
[----:B------:R2:W5:Y:S02]  /*102c0*/  @!P5 LD.E.128 R8, desc[UR60][R20.64] ;  /* 0x0000003c1408d980 */ /* 0x000564000c101d00 */
.L_x_1718:
[----:B------:R-:W-:Y:S05]  /*102d0*/  BSYNC B1 ;  /* 0x0000000000017941 */ /* 0x000fea0003800000 */
.L_x_1717:
[----:B---3--:R-:W3:Y:S01]  /*102e0*/  LDL R3, [R1+0x8c] ;  /* 0x00008c0001037983 */ /* 0x008ee20000100800 */
[----:B------:R-:W-:Y:S01]  /*102f0*/  BSSY B1, `(.L_x_1719) ;  /* 0x0000007000017945 */ /* 0x000fe20003800000 */
[----:B---3--:R-:W-:-:S04]  /*10300*/  LEA.HI R0, R3, R3, RZ, 0x1 ;  /* 0x0000000303007211 */ /* 0x008fc800078f08ff */
[----:B------:R-:W-:-:S05]  /*10310*/  LOP3.LUT R0, R0, 0xfffffffe, RZ, 0xc0, !PT ;  /* 0xfffffffe00007812 */ /* 0x000fca00078ec0ff */
[----:B------:R-:W-:-:S05]  /*10320*/  IMAD.IADD R0, R3, 0x1, -R0 ;  /* 0x0000000103007824 */ /* 0x000fca00078e0a00 */
[----:B------:R-:W-:-:S04]  /*10330*/  SHF.L.U32 R0, R0, 0x1f, RZ ;  /* 0x0000001f00007819 */ /* 0x000fc800000006ff */
[----:B------:R-:W3:Y:S02]  /*10340*/  SYNCS.PHASECHK.TRANS64.TRYWAIT P0, [R17+URZ+0x30800], R0 ;  /* 0x03080000110075a7 */ /* 0x000ee4000800017f */
[----:B---3--:R-:W-:Y:S05]  /*10350*/  @!P0 BRA `(.L_x_1720) ;  /* 0x000001e000448947 */ /* 0x008fea0003800000 */
.L_x_2073:
[----:B------:R-:W-:Y:S05]  /*10360*/  BSYNC B1 ;  /* 0x0000000000017941 */ /* 0x000fea0003800000 */
.L_x_1719:
[----:B-12---:R-:W2:Y:S04]  /*10370*/  LDL R20, [R1+0x58] ;  /* 0x0000580001147983 */ /* 0x006ea80000100800 */
[----:B------:R-:W4:Y:S01]  /*10380*/  LDL R123, [R1+0xc] ;  /* 0x00000c00017b7983 */ /* 0x000f220000100800 */
[----:B-----5:R-:W-:Y:S01]  /*10390*/  IMAD.MOV.U32 R3, RZ, RZ, R4 ;  /* 0x000000ffff037224 */ /* 0x020fe200078e0004 */
[----:B------:R-:W-:Y:S01]  /*103a0*/  BSSY B1, `(.L_x_1721) ;  /* 0x00000f5000017945 */ /* 0x000fe20003800000 */
[----:B---3--:R-:W-:-:S05]  /*103b0*/  IMAD.MOV.U32 R0, RZ, RZ, R5 ;  /* 0x000000ffff007224 */ /* 0x008fca00078e0005 */
[----:B------:R-:W-:Y:S01]  /*103c0*/  PRMT R98, R3, 0x5410, R0 ;  /* 0x0000541003627816 */ /* 0x000fe20000000000 */
[----:B------:R-:W-:Y:S02]  /*103d0*/  IMAD.MOV.U32 R3, RZ, RZ, R6 ;  /* 0x000000ffff037224 */ /* 0x000fe400078e0006 */
[----:B------:R-:W-:-:S05]  /*103e0*/  IMAD.MOV.U32 R0, RZ, RZ, R7 ;  /* 0x000000ffff007224 */ /* 0x000fca00078e0007 */
[----:B------:R-:W-:Y:S01]  /*103f0*/  PRMT R99, R3, 0x5410, R0 ;  /* 0x0000541003637816 */ /* 0x000fe20000000000 */
[----:B------:R-:W-:Y:S02]  /*10400*/  IMAD.MOV.U32 R3, RZ, RZ, R8 ;  /* 0x000000ffff037224 */ /* 0x000fe400078e0008 */
[----:B------:R-:W-:-:S05]  /*10410*/  IMAD.MOV.U32 R0, RZ, RZ, R9 ;  /* 0x000000ffff007224 */ /* 0x000fca00078e0009 */
[----:B0-----:R-:W-:Y:S01]  /*10420*/  PRMT R21, R3, 0x5410, R0 ;  /* 0x0000541003157816 */ /* 0x001fe20000000000 */
        /* <DEDUP_REMOVED lines=10> */
[----:B--2---:R-:W-:Y:S01]  /*104d0*/  VIADDMNMX R0, R76, -R20, 0x80, PT ;  /* 0x000000804c007446 */ /* 0x004fe20003800914 */
[----:B------:R-:W-:-:S03]  /*104e0*/  IMAD.MOV.U32 R20, RZ, RZ, R72 ;  /* 0x000000ffff147224 */ /* 0x000fc600078e0048 */
[----:B----4-:R-:W-:Y:S02]  /*104f0*/  ISETP.GE.AND P0, PT, R123, R0, PT ;  /* 0x000000007b00720c */ /* 0x010fe40003f06270 */
[----:B------:R-:W-:Y:S01]  /*10500*/  PRMT R85, R20, 0x5410, R3 ;  /* 0x0000541014557816 */ /* 0x000fe20000000003 */
[----:B------:R-:W-:Y:S02]  /*10510*/  IMAD.MOV.U32 R20, RZ, RZ, R74 ;  /* 0x000000ffff147224 */ /* 0x000fe400078e004a */
[----:B------:R-:W-:-:S05]  /*10520*/  IMAD.MOV.U32 R3, RZ, RZ, R75 ;  /* 0x000000ffff037224 */ /* 0x000fca00078e004b */
[----:B------:R-:W-:-:S03]  /*10530*/  PRMT R86, R20, 0x5410, R3 ;  /* 0x0000541014567816 */ /* 0x000fc60000000003 */
[----:B------:R-:W-:Y:S05]  /*10540*/  @P0 BRA `(.L_x_1722) ;  /* 0x0000000c00680947 */ /* 0x000fea0003800000 */
[----:B------:R0:W5:Y:S01]  /*10550*/  LDL R126, [R1+0x60] ;  /* 0x00006000017e7983 */ /* 0x0001620000100800 */
[----:B------:R-:W1:Y:S03]  /*10560*/  LDC R3, c[0x0][0x3f4] ;  /* 0x0000fd00ff037b82 */ /* 0x000e660000000800 */
[----:B------:R0:W5:Y:S04]  /*10570*/  LDL R125, [R1+0xcc] ;  /* 0x0000cc00017d7983 */ /* 0x0001680000100800 */
[----:B------:R0:W5:Y:S01]  /*10580*/  LDL R124, [R1+0x6c] ;  /* 0x00006c00017c7983 */ /* 0x0001620000100800 */
[----:B------:R-:W-:Y:S01]  /*10590*/  BSSY B2, `(.L_x_1723) ;  /* 0x000006b000027945 */ /* 0x000fe20003800000 */
[----:B-1----:R-:W-:-:S13]  /*105a0*/  ISETP.GE.AND P0, PT, R18, R3, PT ;  /* 0x000000031200720c */ /* 0x002fda0003f06270 */
[----:B0-----:R-:W-:Y:S05]  /*105b0*/  @P0 BRA `(.L_x_1724) ;  /* 0x0000000400a00947 */ /* 0x001fea0003800000 */
[----:B------:R-:W2:Y:S04]  /*105c0*/  LDL R77, [R1+0x80] ;  /* 0x00008000014d7983 */ /* 0x000ea80000100800 */
[----:B------:R-:W3:Y:S01]  /*105d0*/  LDL R127, [R1+0x70] ;  /* 0x00007000017f7983 */ /* 0x000ee20000100800 */
[----:B------:R-:W-:Y:S02]  /*105e0*/  SHF.R.U64 R92, R68, 0x10, R69 ;  /* 0x00000010445c7819 */ /* 0x000fe40000001245 */
[----:B------:R-:W-:Y:S02]  /*105f0*/  SHF.R.U64 R91, R60, 0x10, R61 ;  /* 0x000000103c5b7819 */ /* 0x000fe4000000123d */
[----:B------:R-:W-:Y:S02]  /*10600*/  PRMT R92, R88, 0x5432, R92 ;  /* 0x00005432585c7816 */ /* 0x000fe4000000005c */
[----:B------:R-:W-:-:S02]  /*10610*/  SHF.R.U32.HI R89, RZ, 0x10, R69 ;  /* 0x00000010ff597819 */ /* 0x000fc40000011645 */
[----:B------:R-:W-:Y:S02]  /*10620*/  PRMT R91, R102, 0x5410, R91 ;  /* 0x00005410665b7816 */ /* 0x000fe4000000005b */
[----:B------:R-:W-:Y:S01]  /*10630*/  SHF.R.U32.HI R90, RZ, 0x10, R61 ;  /* 0x00000010ff5a7819 */ /* 0x000fe2000001163d */
[----:B------:R-:W-:Y:S01]  /*10640*/  IMAD.U32 R61, R92, 0x10000, RZ ;  /* 0x000100005c3d7824 */ /* 0x000fe200078e00ff */
[--C-:B------:R-:W-:Y:S02]  /*10650*/  SHF.R.U64 R60, R62, 0x10, R63.reuse ;  /* 0x000000103e3c7819 */ /* 0x100fe4000000123f */
[----:B------:R-:W-:Y:S02]  /*10660*/  SHF.R.U32.HI R87, RZ, 0x10, R63 ;  /* 0x00000010ff577819 */ /* 0x000fe4000001163f */
[----:B------:R-:W-:Y:S01]  /*10670*/  PRMT R89, R88, 0x5410, R89 ;  /* 0x0000541058597816 */ /* 0x000fe20000000059 */
[----:B------:R-:W-:Y:S01]  /*10680*/  IMAD.U32 R88, R91, 0x10000, RZ ;  /* 0x000100005b587824 */ /* 0x000fe200078e00ff */
[----:B------:R-:W-:-:S02]  /*10690*/  SHF.R.U64 R70, R70, 0x10, R71 ;  /* 0x0000001046467819 */ /* 0x000fc40000001247 */
[----:B------:R-:W-:Y:S01]  /*106a0*/  SHF.R.U32.HI R62, RZ, 0x10, R71 ;  /* 0x00000010ff3e7819 */ /* 0x000fe20000011647 */
[----:B------:R-:W-:Y:S01]  /*106b0*/  IMAD.U32 R71, R89, 0x10000, RZ ;  /* 0x0001000059477824 */ /* 0x000fe200078e00ff */
[----:B------:R-:W-:Y:S02]  /*106c0*/  PRMT R90, R104, 0x5432, R90 ;  /* 0x00005432685a7816 */ /* 0x000fe4000000005a */
[----:B------:R-:W-:Y:S02]  /*106d0*/  PRMT R70, R102, 0x5432, R70 ;  /* 0x0000543266467816 */ /* 0x000fe40000000046 */
[C---:B------:R-:W-:Y:S02]  /*106e0*/  PRMT R62, R103.reuse, 0x5432, R62 ;  /* 0x00005432673e7816 */ /* 0x040fe4000000003e */
[----:B------:R-:W-:Y:S02]  /*106f0*/  PRMT R87, R103, 0x5410, R87 ;  /* 0x0000541067577816 */ /* 0x000fe40000000057 */
[----:B------:R-:W-:-:S02]  /*10700*/  LOP3.LUT R92, R92, 0xffff0000, RZ, 0xc0, !PT ;  /* 0xffff00005c5c7812 */ /* 0x000fc400078ec0ff */
[----:B------:R-:W-:Y:S01]  /*10710*/  LOP3.LUT R91, R91, 0xffff0000, RZ, 0xc0, !PT ;  /* 0xffff00005b5b7812 */ /* 0x000fe200078ec0ff */
[----:B------:R-:W-:Y:S01]  /*10720*/  IMAD.U32 R104, R87, 0x10000, RZ ;  /* 0x0001000057687824 */ /* 0x000fe200078e00ff */
[----:B------:R-:W-:Y:S02]  /*10730*/  PRMT R60, R122, 0x5432, R60 ;  /* 0x000054327a3c7816 */ /* 0x000fe4000000003c */
[----:B--2---:R-:W-:-:S04]  /*10740*/  LEA.HI R20, R3, R77, RZ, 0x1d ;  /* 0x0000004d03147211 */ /* 0x004fc800078fe8ff */
[----:B------:R-:W-:Y:S01]  /*10750*/  SHF.R.S32.HI R76, RZ, 0x1f, R20 ;  /* 0x0000001fff4c7819 */ /* 0x000fe20000011414 */
[----:B---3--:R-:W0:Y:S03]  /*10760*/  LDS.128 R80, [R127] ;  /* 0x000000007f507984 */ /* 0x008e260000000c00 */
[----:B------:R-:W-:Y:S01]  /*10770*/  LEA.HI R76, R76, R20, RZ, 0x3 ;  /* 0x000000144c4c7211 */ /* 0x000fe200078f18ff */
[----:B------:R-:W-:-:S04]  /*10780*/  IMAD.SHL.U32 R20, R20, 0x8, RZ ;  /* 0x0000000814147824 */ /* 0x000fc800078e00ff */
[----:B------:R-:W-:Y:S01]  /*10790*/  IMAD.SHL.U32 R76, R76, 0x400, RZ ;  /* 0x000004004c4c7824 */ /* 0x000fe200078e00ff */
[----:B-----5:R-:W-:-:S04]  /*107a0*/  LOP3.LUT R20, R126, 0x38, R20, 0xf8, !PT ;  /* 0x000000387e147812 */ /* 0x020fc800078ef814 */
[----:B------:R-:W-:Y:S02]  /*107b0*/  LOP3.LUT R20, R20, R125, RZ, 0x3c, !PT ;  /* 0x0000007d14147212 */ /* 0x000fe400078e3cff */
[----:B------:R-:W-:-:S04]  /*107c0*/  LOP3.LUT R76, R76, 0x7fffe000, RZ, 0xc0, !PT ;  /* 0x7fffe0004c4c7812 */ /* 0x000fc800078ec0ff */
[----:B------:R-:W-:-:S05]  /*107d0*/  IADD3 R20, R20, R76, R124 ;  /* 0x0000004c14147210 */ /* 0x000fca0007ffe07c */
[----:B------:R-:W-:-:S05]  /*107e0*/  IMAD R20, R20, 0x2, R17 ;  /* 0x0000000214147824 */ /* 0x000fca00078e0211 */
[----:B------:R-:W1:Y:S01]  /*107f0*/  LDS.128 R76, [R20+0x10400] ;  /* 0x01040000144c7984 */ /* 0x000e620000000c00 */
[C---:B0-----:R-:W-:Y:S01]  /*10800*/  IMAD.U32 R68, R80.reuse, 0x10000, RZ ;  /* 0x0001000050447824 */ /* 0x041fe200078e00ff */
[----:B------:R-:W-:Y:S01]  /*10810*/  LOP3.LUT R80, R80, 0xffff0000, RZ, 0xc0, !PT ;  /* 0xffff000050507812 */ /* 0x000fe200078ec0ff */
[----:B-1----:R-:W-:Y:S02]  /*10820*/  IMAD.U32 R63, R76, 0x10000, RZ ;  /* 0x000100004c3f7824 */ /* 0x002fe400078e00ff */
[C---:B------:R-:W-:Y:S01]  /*10830*/  IMAD.U32 R102, R77.reuse, 0x10000, RZ ;  /* 0x000100004d667824 */ /* 0x040fe200078e00ff */
[----:B------:R-:W-:Y:S01]  /*10840*/  LOP3.LUT R77, R77, 0xffff0000, RZ, 0xc0, !PT ;  /* 0xffff00004d4d7812 */ /* 0x000fe200078ec0ff */
[CC--:B------:R-:W-:Y:S01]  /*10850*/  FMUL.FTZ R69, R63.reuse, R61.reuse ;  /* 0x0000003d3f457220 */ /* 0x0c0fe20000410000 */
[-C--:B------:R-:W-:Y:S01]  /*10860*/  FMUL.FTZ R63, R63, R88.reuse ;  /* 0x000000583f3f7220 */ /* 0x080fe20000410000 */
[C---:B------:R-:W-:Y:S01]  /*10870*/  IMAD.U32 R103, R79.reuse, 0x10000, RZ ;  /* 0x000100004f677824 */ /* 0x040fe200078e00ff */
[----:B------:R-:W-:Y:S01]  /*10880*/  LOP3.LUT R79, R79, 0xffff0000, RZ, 0xc0, !PT ;  /* 0xffff00004f4f7812 */ /* 0x000fe200078ec0ff */
[C---:B------:R-:W-:Y:S01]  /*10890*/  FFMA.FTZ R88, R68.reuse, R88, -R69 ;  /* 0x0000005844587223 */ /* 0x040fe20000010845 */
[----:B------:R-:W-:Y:S01]  /*108a0*/  FFMA.FTZ R68, R68, R61, R63 ;  /* 0x0000003d44447223 */ /* 0x000fe2000001003f */
[----:B------:R-:W-:-:S02]  /*108b0*/  IMAD.U32 R69, R81, 0x10000, RZ ;  /* 0x0001000051457824 */ /* 0x000fc400078e00ff */
[----:B------:R-:W-:Y:S01]  /*108c0*/  FMUL.FTZ R61, R102, R71 ;  /* 0x00000047663d7220 */ /* 0x000fe20000410000 */
[----:B------:R-:W-:Y:S01]  /*108d0*/  IMAD.U32 R63, R90, 0x10000, RZ ;  /* 0x000100005a3f7824 */ /* 0x000fe200078e00ff */
[----:B------:R-:W-:-:S03]  /*108e0*/  LOP3.LUT R81, R81, 0xffff0000, RZ, 0xc0, !PT ;  /* 0xffff000051517812 */ /* 0x000fc600078ec0ff */
[-C--:B------:R-:W-:Y:S01]  /*108f0*/  FFMA.FTZ R61, R69, R63.reuse, -R61 ;  /* 0x0000003f453d7223 */ /* 0x080fe2000001083d */
[----:B------:R-:W-:Y:S01]  /*10900*/  FMUL.FTZ R63, R102, R63 ;  /* 0x0000003f663f7220 */ /* 0x000fe20000410000 */
[C---:B------:R-:W-:Y:S01]  /*10910*/  IMAD.U32 R102, R83.reuse, 0x10000, RZ ;  /* 0x0001000053667824 */ /* 0x040fe200078e00ff */
[----:B------:R-:W-:Y:S02]  /*10920*/  LOP3.LUT R83, R83, 0xffff0000, RZ, 0xc0, !PT ;  /* 0xffff000053537812 */ /* 0x000fe400078ec0ff */
[----:B------:R-:W-:Y:S01]  /*10930*/  FFMA.FTZ R69, R69, R71, R63 ;  /* 0x0000004745457223 */ /* 0x000fe2000001003f */
[C---:B------:R-:W-:Y:S01]  /*10940*/  IMAD.U32 R71, R62.reuse, 0x10000, RZ ;  /* 0x000100003e477824 */ /* 0x040fe200078e00ff */
[----:B------:R-:W-:-:S03]  /*10950*/  LOP3.LUT R62, R62, 0xffff0000, RZ, 0xc0, !PT ;  /* 0xffff00003e3e7812 */ /* 0x000fc600078ec0ff */
[C---:B------:R-:W-:Y:S01]  /*10960*/  FMUL.FTZ R63, R103.reuse, R71 ;  /* 0x00000047673f7220 */ /* 0x040fe20000410000 */
[----:B------:R-:W-:-:S03]  /*10970*/  FMUL.FTZ R103, R103, R104 ;  /* 0x0000006867677220 */ /* 0x000fc60000410000 */
[C---:B------:R-:W-:Y:S01]  /*10980*/  FFMA.FTZ R63, R102.reuse, R104, -R63 ;  /* 0x00000068663f7223 */ /* 0x040fe2000001083f */
[----:B------:R-:W-:Y:S01]  /*10990*/  FFMA.FTZ R71, R102, R71, R103 ;  /* 0x0000004766477223 */ /* 0x000fe20000010067 */
[----:B------:R-:W-:-:S05]  /*109a0*/  LOP3.LUT R102, R76, 0xffff0000, RZ, 0xc0, !PT ;  /* 0xffff00004c667812 */ /* 0x000fca00078ec0ff */
[----:B------:R-:W-:-:S04]  /*109b0*/  FMUL.FTZ R76, R102, R92 ;  /* 0x0000005c664c7220 */ /* 0x000fc80000410000 */
[-C--:B------:R-:W-:Y:S01]  /*109c0*/  FFMA.FTZ R76, R80, R91.reuse, -R76 ;  /* 0x0000005b504c7223 */ /* 0x080fe2000001084c */
[----:B------:R-:W-:Y:S01]  /*109d0*/  FMUL.FTZ R91, R102, R91 ;  /* 0x0000005b665b7220 */ /* 0x000fe20000410000 */
[C---:B------:R-:W-:Y:S01]  /*109e0*/  IMAD.U32 R102, R78.reuse, 0x10000, RZ ;  /* 0x000100004e667824 */ /* 0x040fe200078e00ff */
[----:B------:R-:W-:Y:S02]  /*109f0*/  LOP3.LUT R78, R78, 0xffff0000, RZ, 0xc0, !PT ;  /* 0xffff00004e4e7812 */ /* 0x000fe400078ec0ff */
[----:B------:R-:W-:Y:S01]  /*10a00*/  FFMA.FTZ R80, R80, R92, R91 ;  /* 0x0000005c50507223 */ /* 0x000fe2000001005b */
[----:B------:R-:W-:Y:S01]  /*10a10*/  LOP3.LUT R91, R89, 0xffff0000, RZ, 0xc0, !PT ;  /* 0xffff0000595b7812 */ /* 0x000fe200078ec0ff */
[----:B------:R-:W-:Y:S01]  /*10a20*/  IMAD.U32 R92, R70, 0x10000, RZ ;  /* 0x00010000465c7824 */ /* 0x000fe200078e00ff */
[----:B------:R-:W-:Y:S02]  /*10a30*/  LOP3.LUT R89, R90, 0xffff0000, RZ, 0xc0, !PT ;  /* 0xffff00005a597812 */ /* 0x000fe400078ec0ff */
[----:B------:R-:W-:Y:S01]  /*10a40*/  F2FP.BF16.F32.PACK_AB R68, R80, R68 ;  /* 0x000000445044723e */ /* 0x000fe200000010ff */
[----:B------:R-:W-:-:S02]  /*10a50*/  FMUL.FTZ R90, R77, R91 ;  /* 0x0000005b4d5a7220 */ /* 0x000fc40000410000 */
[-C--:B------:R-:W-:Y:S02]  /*10a60*/  FMUL.FTZ R77, R77, R89.reuse ;  /* 0x000000594d4d7220 */ /* 0x080fe40000410000 */
[C---:B------:R-:W-:Y:S02]  /*10a70*/  FFMA.FTZ R89, R81.reuse, R89, -R90 ;  /* 0x0000005951597223 */ /* 0x040fe4000001085a */
[----:B------:R-:W-:Y:S01]  /*10a80*/  FFMA.FTZ R90, R81, R91, R77 ;  /* 0x0000005b515a7223 */ /* 0x000fe2000001004d */
[----:B------:R-:W-:Y:S02]  /*10a90*/  IMAD.U32 R91, R82, 0x10000, RZ ;  /* 0x00010000525b7824 */ /* 0x000fe400078e00ff */
[----:B------:R-:W-:Y:S01]  /*10aa0*/  FMUL.FTZ R81, R102, R92 ;  /* 0x0000005c66517220 */ /* 0x000fe20000410000 */
[C---:B------:R-:W-:Y:S01]  /*10ab0*/  IMAD.U32 R77, R60.reuse, 0x10000, RZ ;  /* 0x000100003c4d7824 */ /* 0x040fe200078e00ff */
[----:B------:R-:W-:Y:S02]  /*10ac0*/  LOP3.LUT R60, R60, 0xffff0000, RZ, 0xc0, !PT ;  /* 0xffff00003c3c7812 */ /* 0x000fe400078ec0ff */
[----:B------:R-:W-:Y:S01]  /*10ad0*/  LOP3.LUT R82, R82, 0xffff0000, RZ, 0xc0, !PT ;  /* 0xffff000052527812 */ /* 0x000fe200078ec0ff */
[-C--:B------:R-:W-:Y:S01]  /*10ae0*/  FFMA.FTZ R81, R91, R77.reuse, -R81 ;  /* 0x0000004d5b517223 */ /* 0x080fe20000010851 */
[----:B------:R-:W-:Y:S01]  /*10af0*/  FMUL.FTZ R77, R102, R77 ;  /* 0x0000004d664d7220 */ /* 0x000fe20000410000 */
[----:B------:R-:W-:-:S02]  /*10b00*/  F2FP.BF16.F32.PACK_AB R61, R89, R61 ;  /* 0x0000003d593d723e */ /* 0x000fc400000010ff */
[----:B------:R-:W-:Y:S01]  /*10b10*/  F2FP.BF16.F32.PACK_AB R69, R90, R69 ;  /* 0x000000455a45723e */ /* 0x000fe200000010ff */
[----:B------:R-:W-:Y:S01]  /*10b20*/  FFMA.FTZ R77, R91, R92, R77 ;  /* 0x0000005c5b4d7223 */ /* 0x000fe2000001004d */
[----:B------:R-:W-:-:S05]  /*10b30*/  LOP3.LUT R91, R70, 0xffff0000, RZ, 0xc0, !PT ;  /* 0xffff0000465b7812 */ /* 0x000fca00078ec0ff */
[C---:B------:R-:W-:Y:S01]  /*10b40*/  FMUL.FTZ R70, R78.reuse, R91 ;  /* 0x0000005b4e467220 */ /* 0x040fe20000410000 */
[----:B------:R-:W-:-:S03]  /*10b50*/  FMUL.FTZ R78, R78, R60 ;  /* 0x0000003c4e4e7220 */ /* 0x000fc60000410000 */
[C---:B------:R-:W-:Y:S01]  /*10b60*/  FFMA.FTZ R70, R82.reuse, R60, -R70 ;  /* 0x0000003c52467223 */ /* 0x040fe20000010846 */
[----:B------:R-:W-:Y:S01]  /*10b70*/  FFMA.FTZ R78, R82, R91, R78 ;  /* 0x0000005b524e7223 */ /* 0x000fe2000001004e */
[----:B------:R-:W-:Y:S01]  /*10b80*/  LOP3.LUT R82, R87, 0xffff0000, RZ, 0xc0, !PT ;  /* 0xffff000057527812 */ /* 0x000fe200078ec0ff */
[----:B------:R-:W-:-:S04]  /*10b90*/  FMUL.FTZ R60, R79, R62 ;  /* 0x0000003e4f3c7220 */ /* 0x000fc80000410000 */
[-C--:B------:R-:W-:Y:S01]  /*10ba0*/  FMUL.FTZ R79, R79, R82.reuse ;  /* 0x000000524f4f7220 */ /* 0x080fe20000410000 */
[C---:B------:R-:W-:Y:S01]  /*10bb0*/  FFMA.FTZ R82, R83.reuse, R82, -R60 ;  /* 0x0000005253527223 */ /* 0x040fe2000001083c */
[----:B------:R-:W-:Y:S02]  /*10bc0*/  F2FP.BF16.F32.PACK_AB R60, R76, R88 ;  /* 0x000000584c3c723e */ /* 0x000fe400000010ff */
[----:B------:R-:W-:Y:S01]  /*10bd0*/  FFMA.FTZ R79, R83, R62, R79 ;  /* 0x0000003e534f7223 */ /* 0x000fe2000001004f */
[----:B------:R-:W-:Y:S02]  /*10be0*/  F2FP.BF16.F32.PACK_AB R62, R70, R81 ;  /* 0x00000051463e723e */ /* 0x000fe400000010ff */
[----:B------:R-:W-:Y:S02]  /*10bf0*/  F2FP.BF16.F32.PACK_AB R63, R82, R63 ;  /* 0x0000003f523f723e */ /* 0x000fe400000010ff */
[----:B------:R-:W-:Y:S02]  /*10c00*/  F2FP.BF16.F32.PACK_AB R70, R78, R77 ;  /* 0x0000004d4e46723e */ /* 0x000fe400000010ff */
[----:B------:R-:W-:Y:S01]  /*10c10*/  F2FP.BF16.F32.PACK_AB R71, R79, R71 ;  /* 0x000000474f47723e */ /* 0x000fe200000010ff */
[----:B------:R0:W-:Y:S04]  /*10c20*/  STS.128 [R127], R60 ;  /* 0x0000003c7f007388 */ /* 0x0001e80000000c00 */
[----:B------:R0:W-:Y:S02]  /*10c30*/  STS.128 [R20+0x10400], R68 ;  /* 0x0104004414007388 */ /* 0x0001e40000000c00 */
.L_x_1724:
[----:B------:R-:W-:Y:S05]  /*10c40*/  BSYNC B2 ;  /* 0x0000000000027941 */ /* 0x000fea0003800000 */
.L_x_1723:
[----:B------:R-:W-:-:S13]  /*10c50*/  ISETP.GE.AND P0, PT, R203, R3, PT ;  /* 0x00000003cb00720c */ /* 0x000fda0003f06270 */
[----:B------:R-:W-:Y:S05]  /*10c60*/  @P0 BRA `(.L_x_1722) ;  /* 0x0000000400a00947 */ /* 0x000fea0003800000 */
[----:B0-----:R-:W2:Y:S04]  /*10c70*/  LDL R20, [R1+0xa0] ;  /* 0x0000a00001147983 */ /* 0x001ea80000100800 */
[----:B------:R-:W3:Y:S01]  /*10c80*/  LDL R89, [R1+0xc0] ;  /* 0x0000c00001597983 */ /* 0x000ee20000100800 */
[----:B------:R-:W-:Y:S02]  /*10c90*/  SHF.R.U64 R78, R64, 0x10, R65 ;  /* 0x00000010404e7819 */ /* 0x000fe40000001241 */
[----:B------:R-:W-:Y:S02]  /*10ca0*/  SHF.R.U64 R79, R56, 0x10, R57 ;  /* 0x00000010384f7819 */ /* 0x000fe40000001239 */
[----:B------:R-:W-:Y:S02]  /*10cb0*/  PRMT R78, R121, 0x5432, R78 ;  /* 0x00005432794e7816 */ /* 0x000fe4000000004e */
[----:B------:R-:W-:-:S02]  /*10cc0*/  PRMT R79, R119, 0x5410, R79 ;  /* 0x00005410774f7816 */ /* 0x000fc4000000004f */
[----:B------:R-:W-:Y:S02]  /*10cd0*/  SHF.R.U32.HI R82, RZ, 0x10, R57 ;  /* 0x00000010ff527819 */ /* 0x000fe40000011639 */
[----:B------:R-:W-:Y:S01]  /*10ce0*/  SHF.R.U32.HI R56, RZ, 0x10, R65 ;  /* 0x00000010ff387819 */ /* 0x000fe20000011641 */
[----:B------:R-:W-:Y:S01]  /*10cf0*/  IMAD.U32 R81, R79, 0x10000, RZ ;  /* 0x000100004f517824 */ /* 0x000fe200078e00ff */
[----:B------:R-:W-:Y:S02]  /*10d00*/  PRMT R82, R120, 0x5432, R82 ;  /* 0x0000543278527816 */ /* 0x000fe40000000052 */
[----:B------:R-:W-:Y:S02]  /*10d10*/  PRMT R56, R119, 0x5432, R56 ;  /* 0x0000543277387816 */ /* 0x000fe40000000038 */
[----:B------:R-:W-:Y:S02]  /*10d20*/  SHF.R.U32.HI R80, RZ, 0x10, R59 ;  /* 0x00000010ff507819 */ /* 0x000fe4000001163b */
[----:B------:R-:W-:-:S02]  /*10d30*/  SHF.R.U64 R66, R66, 0x10, R67 ;  /* 0x0000001042427819 */ /* 0x000fc40000001243 */
[----:B------:R-:W-:Y:S02]  /*10d40*/  PRMT R80, R118, 0x5432, R80 ;  /* 0x0000543276507816 */ /* 0x000fe40000000050 */
[----:B------:R-:W-:Y:S02]  /*10d50*/  SHF.R.U64 R58, R58, 0x10, R59 ;  /* 0x000000103a3a7819 */ /* 0x000fe4000000123b */
[----:B------:R-:W-:Y:S02]  /*10d60*/  LOP3.LUT R79, R79, 0xffff0000, RZ, 0xc0, !PT ;  /* 0xffff00004f4f7812 */ /* 0x000fe400078ec0ff */
[----:B------:R-:W-:Y:S02]  /*10d70*/  PRMT R66, R117, 0x5410, R66 ;  /* 0x0000541075427816 */ /* 0x000fe40000000042 */
[----:B--2---:R-:W-:-:S04]  /*10d80*/  LEA.HI R3, R3, R20, RZ, 0x1d ;  /* 0x0000001403037211 */ /* 0x004fc800078fe8ff */
[----:B------:R-:W-:Y:S01]  /*10d90*/  SHF.R.S32.HI R20, RZ, 0x1f, R3 ;  /* 0x0000001fff147819 */ /* 0x000fe20000011403 */
[----:B------:R-:W-:Y:S01]  /*10da0*/  IMAD.SHL.U32 R60, R3, 0x8, RZ ;  /* 0x00000008033c7824 */ /* 0x000fe200078e00ff */
[----:B---3--:R-:W0:Y:S02]  /*10db0*/  LDS.128 R68, [R89] ;  /* 0x0000000059447984 */ /* 0x008e240000000c00 */
[----:B------:R-:W-:Y:S02]  /*10dc0*/  LEA.HI R20, R20, R3, RZ, 0x3 ;  /* 0x0000000314147211 */ /* 0x000fe400078f18ff */
[----:B-----5:R-:W-:-:S03]  /*10dd0*/  LOP3.LUT R60, R126, 0x38, R60, 0xf8, !PT ;  /* 0x000000387e3c7812 */ /* 0x020fc600078ef83c */
[----:B------:R-:W-:Y:S01]  /*10de0*/  IMAD.SHL.U32 R20, R20, 0x400, RZ ;  /* 0x0000040014147824 */ /* 0x000fe200078e00ff */
[----:B------:R-:W-:-:S04]  /*10df0*/  LOP3.LUT R60, R60, R125, RZ, 0x3c, !PT ;  /* 0x0000007d3c3c7212 */ /* 0x000fc800078e3cff */
[----:B------:R-:W-:-:S04]  /*10e00*/  LOP3.LUT R20, R20, 0x7fffe000, RZ, 0xc0, !PT ;  /* 0x7fffe00014147812 */ /* 0x000fc800078ec0ff */
[----:B------:R-:W-:Y:S01]  /*10e10*/  IADD3 R3, R60, R20, R124 ;  /* 0x000000143c037210 */ /* 0x000fe20007ffe07c */
[C---:B------:R-:W-:Y:S01]  /*10e20*/  IMAD.U32 R20, R78.reuse, 0x10000, RZ ;  /* 0x000100004e147824 */ /* 0x040fe200078e00ff */
[----:B------:R-:W-:-:S03]  /*10e30*/  LOP3.LUT R78, R78, 0xffff0000, RZ, 0xc0, !PT ;  /* 0xffff00004e4e7812 */ /* 0x000fc600078ec0ff */
[----:B------:R-:W-:-:S05]  /*10e40*/  IMAD R3, R3, 0x2, R17 ;  /* 0x0000000203037824 */ /* 0x000fca00078e0211 */
[----:B------:R-:W1:Y:S01]  /*10e50*/  LDS.128 R60, [R3+0x10400] ;  /* 0x01040000033c7984 */ /* 0x000e620000000c00 */
[----:B0-----:R-:W-:Y:S02]  /*10e60*/  IMAD.U32 R76, R68, 0x10000, RZ ;  /* 0x00010000444c7824 */ /* 0x001fe400078e00ff */
[C---:B------:R-:W-:Y:S01]  /*10e70*/  IMAD.U32 R65, R69.reuse, 0x10000, RZ ;  /* 0x0001000045417824 */ /* 0x040fe200078e00ff */
[----:B------:R-:W-:Y:S01]  /*10e80*/  LOP3.LUT R69, R69, 0xffff0000, RZ, 0xc0, !PT ;  /* 0xffff000045457812 */ /* 0x000fe200078ec0ff */
[----:B-1----:R-:W-:Y:S02]  /*10e90*/  IMAD.U32 R57, R60, 0x10000, RZ ;  /* 0x000100003c397824 */ /* 0x002fe400078e00ff */
[C---:B------:R-:W-:Y:S01]  /*10ea0*/  IMAD.U32 R87, R63.reuse, 0x10000, RZ ;  /* 0x000100003f577824 */ /* 0x040fe200078e00ff */
[----:B------:R-:W-:Y:S01]  /*10eb0*/  LOP3.LUT R63, R63, 0xffff0000, RZ, 0xc0, !PT ;  /* 0xffff00003f3f7812 */ /* 0x000fe200078ec0ff */
        /* <DEDUP_REMOVED lines=8> */
[----:B------:R-:W-:Y:S02]  /*10f40*/  IMAD.U32 R57, R82, 0x10000, RZ ;  /* 0x0001000052397824 */ /* 0x000fe400078e00ff */
[C---:B------:R-:W-:Y:S02]  /*10f50*/  FMUL.FTZ R77, R64.reuse, R20 ;  /* 0x00000014404d7220 */ /* 0x040fe40000410000 */
[-C--:B------:R-:W-:Y:S01]  /*10f60*/  FMUL.FTZ R64, R64, R57.reuse ;  /* 0x0000003940407220 */ /* 0x080fe20000410000 */
[----:B------:R-:W-:Y:S01]  /*10f70*/  FMUL.FTZ R59, R61, R56 ;  /* 0x000000383d3b7220 */ /* 0x000fe20000410000 */
[C---:B------:R-:W-:Y:S01]  /*10f80*/  FFMA.FTZ R57, R65.reuse, R57, -R77 ;  /* 0x0000003941397223 */ /* 0x040fe2000001084d */
[----:B------:R-:W-:Y:S01]  /*10f90*/  SHF.R.U32.HI R77, RZ, 0x10, R67 ;  /* 0x00000010ff4d7819 */ /* 0x000fe20000011643 */
[----:B------:R-:W-:Y:S01]  /*10fa0*/  FFMA.FTZ R65, R65, R20, R64 ;  /* 0x0000001441417223 */ /* 0x000fe20000010040 */
[----:B------:R-:W-:Y:S01]  /*10fb0*/  IMAD.U32 R64, R80, 0x10000, RZ ;  /* 0x0001000050407824 */ /* 0x000fe200078e00ff */
[----:B------:R-:W-:Y:S01]  /*10fc0*/  LOP3.LUT R67, R82, 0xffff0000, RZ, 0xc0, !PT ;  /* 0xffff000052437812 */ /* 0x000fe200078ec0ff */
[----:B------:R-:W-:Y:S01]  /*10fd0*/  IMAD.U32 R20, R71, 0x10000, RZ ;  /* 0x0001000047147824 */ /* 0x000fe200078e00ff */
[----:B------:R-:W-:-:S03]  /*10fe0*/  PRMT R77, R118, 0x5410, R77 ;  /* 0x00005410764d7816 */ /* 0x000fc6000000004d */
[-C--:B------:R-:W-:Y:S01]  /*10ff0*/  FMUL.FTZ R61, R61, R67.reuse ;  /* 0x000000433d3d7220 */ /* 0x080fe20000410000 */
[----:B------:R-:W-:Y:S01]  /*11000*/  FFMA.FTZ R67, R69, R67, -R59 ;  /* 0x0000004345437223 */ /* 0x000fe2000001083b */
[C---:B------:R-:W-:Y:S01]  /*11010*/  IMAD.U32 R83, R77.reuse, 0x10000, RZ ;  /* 0x000100004d537824 */ /* 0x040fe200078e00ff */
[----:B------:R-:W-:Y:S01]  /*11020*/  LOP3.LUT R77, R77, 0xffff0000, RZ, 0xc0, !PT ;  /* 0xffff00004d4d7812 */ /* 0x000fe200078ec0ff */
[----:B------:R-:W-:Y:S01]  /*11030*/  FFMA.FTZ R61, R69, R56, R61 ;  /* 0x00000038453d7223 */ /* 0x000fe2000001003d */
[----:B------:R-:W-:Y:S01]  /*11040*/  PRMT R56, R117, 0x5432, R58 ;  /* 0x0000543275387816 */ /* 0x000fe2000000003a */
[C---:B------:R-:W-:Y:S01]  /*11050*/  FMUL.FTZ R88, R87.reuse, R83 ;  /* 0x0000005357587220 */ /* 0x040fe20000410000 */
[-C--:B------:R-:W-:Y:S01]  /*11060*/  FMUL.FTZ R87, R87, R64.reuse ;  /* 0x0000004057577220 */ /* 0x080fe20000410000 */
[----:B------:R-:W-:Y:S01]  /*11070*/  IMAD.U32 R69, R66, 0x10000, RZ ;  /* 0x0001000042457824 */ /* 0x000fe200078e00ff */
[----:B------:R-:W-:Y:S01]  /*11080*/  F2FP.BF16.F32.PACK_AB R57, R67, R57 ;  /* 0x000000394339723e */ /* 0x000fe200000010ff */
[C---:B------:R-:W-:Y:S01]  /*11090*/  FFMA.FTZ R64, R20.reuse, R64, -R88 ;  /* 0x0000004014407223 */ /* 0x040fe20000010858 */
[----:B------:R-:W-:Y:S01]  /*110a0*/  FFMA.FTZ R20, R20, R83, R87 ;  /* 0x0000005314147223 */ /* 0x000fe20000010057 */
[----:B------:R-:W-:Y:S01]  /*110b0*/  LOP3.LUT R83, R60, 0xffff0000, RZ, 0xc0, !PT ;  /* 0xffff00003c537812 */ /* 0x000fe200078ec0ff */
[----:B------:R-:W-:Y:S01]  /*110c0*/  IMAD.U32 R58, R56, 0x10000, RZ ;  /* 0x00010000383a7824 */ /* 0x000fe200078e00ff */
[----:B------:R-:W-:Y:S01]  /*110d0*/  LOP3.LUT R60, R68, 0xffff0000, RZ, 0xc0, !PT ;  /* 0xffff0000443c7812 */ /* 0x000fe200078ec0ff */
[----:B------:R-:W-:Y:S01]  /*110e0*/  IMAD.U32 R59, R70, 0x10000, RZ ;  /* 0x00010000463b7824 */ /* 0x000fe200078e00ff */
[----:B------:R-:W-:Y:S01]  /*110f0*/  F2FP.BF16.F32.PACK_AB R61, R61, R65 ;  /* 0x000000413d3d723e */ /* 0x000fe200000010ff */
[C---:B------:R-:W-:Y:S01]  /*11100*/  FMUL.FTZ R68, R83.reuse, R78 ;  /* 0x0000004e53447220 */ /* 0x040fe20000410000 */
[----:B------:R-:W-:-:S03]  /*11110*/  FMUL.FTZ R83, R83, R79 ;  /* 0x0000004f53537220 */ /* 0x000fc60000410000 */
[C---:B------:R-:W-:Y:S01]  /*11120*/  FFMA.FTZ R68, R60.reuse, R79, -R68 ;  /* 0x0000004f3c447223 */ /* 0x040fe20000010844 */
[----:B------:R-:W-:Y:S01]  /*11130*/  FFMA.FTZ R60, R60, R78, R83 ;  /* 0x0000004e3c3c7223 */ /* 0x000fe20000010053 */
[----:B------:R-:W-:-:S04]  /*11140*/  IMAD.U32 R78, R62, 0x10000, RZ ;  /* 0x000100003e4e7824 */ /* 0x000fc800078e00ff */
[CC--:B------:R-:W-:Y:S01]  /*11150*/  FMUL.FTZ R79, R78.reuse, R69.reuse ;  /* 0x000000454e4f7220 */ /* 0x0c0fe20000410000 */
[----:B------:R-:W-:Y:S01]  /*11160*/  FMUL.FTZ R78, R78, R58 ;  /* 0x0000003a4e4e7220 */ /* 0x000fe20000410000 */
[----:B------:R-:W-:Y:S02]  /*11170*/  F2FP.BF16.F32.PACK_AB R60, R60, R76 ;  /* 0x0000004c3c3c723e */ /* 0x000fe400000010ff */
[C---:B------:R-:W-:Y:S01]  /*11180*/  FFMA.FTZ R58, R59.reuse, R58, -R79 ;  /* 0x0000003a3b3a7223 */ /* 0x040fe2000001084f */
[----:B------:R-:W-:Y:S01]  /*11190*/  FFMA.FTZ R59, R59, R69, R78 ;  /* 0x000000453b3b7223 */ /* 0x000fe2000001004e */
[----:B------:R-:W-:Y:S02]  /*111a0*/  LOP3.LUT R69, R56, 0xffff0000, RZ, 0xc0, !PT ;  /* 0xffff000038457812 */ /* 0x000fe400078ec0ff */
[----:B------:R-:W-:Y:S02]  /*111b0*/  LOP3.LUT R56, R66, 0xffff0000, RZ, 0xc0, !PT ;  /* 0xffff000042387812 */ /* 0x000fe400078ec0ff */
[----:B------:R-:W-:-:S02]  /*111c0*/  LOP3.LUT R78, R62, 0xffff0000, RZ, 0xc0, !PT ;  /* 0xffff00003e4e7812 */ /* 0x000fc400078ec0ff */
[----:B------:R-:W-:-:S03]  /*111d0*/  LOP3.LUT R62, R70, 0xffff0000, RZ, 0xc0, !PT ;  /* 0xffff0000463e7812 */ /* 0x000fc600078ec0ff */
[C---:B------:R-:W-:Y:S01]  /*111e0*/  FMUL.FTZ R66, R78.reuse, R56 ;  /* 0x000000384e427220 */ /* 0x040fe20000410000 */
[----:B------:R-:W-:-:S03]  /*111f0*/  FMUL.FTZ R70, R78, R69 ;  /* 0x000000454e467220 */ /* 0x000fc60000410000 */
[----:B------:R-:W-:Y:S01]  /*11200*/  FFMA.FTZ R66, R62, R69, -R66 ;  /* 0x000000453e427223 */ /* 0x000fe20000010842 */
[----:B------:R-:W-:Y:S01]  /*11210*/  LOP3.LUT R69, R80, 0xffff0000, RZ, 0xc0, !PT ;  /* 0xffff000050457812 */ /* 0x000fe200078ec0ff */
[----:B------:R-:W-:Y:S01]  /*11220*/  FFMA.FTZ R62, R62, R56, R70 ;  /* 0x000000383e3e7223 */ /* 0x000fe20000010046 */
[----:B------:R-:W-:Y:S01]  /*11230*/  LOP3.LUT R70, R71, 0xffff0000, RZ, 0xc0, !PT ;  /* 0xffff000047467812 */ /* 0x000fe200078ec0ff */
[C---:B------:R-:W-:Y:S01]  /*11240*/  FMUL.FTZ R56, R63.reuse, R77 ;  /* 0x0000004d3f387220 */ /* 0x040fe20000410000 */
[----:B------:R-:W-:Y:S01]  /*11250*/  F2FP.BF16.F32.PACK_AB R58, R66, R58 ;  /* 0x0000003a423a723e */ /* 0x000fe200000010ff */
[----:B------:R-:W-:Y:S01]  /*11260*/  FMUL.FTZ R63, R63, R69 ;  /* 0x000000453f3f7220 */ /* 0x000fe20000410000 */
[----:B------:R-:W-:Y:S01]  /*11270*/  F2FP.BF16.F32.PACK_AB R62, R62, R59 ;  /* 0x0000003b3e3e723e */ /* 0x000fe200000010ff */
[----:B------:R-:W-:Y:S01]  /*11280*/  FFMA.FTZ R69, R70, R69, -R56 ;  /* 0x0000004546457223 */ /* 0x000fe20000010838 */
[----:B------:R-:W-:Y:S01]  /*11290*/  F2FP.BF16.F32.PACK_AB R56, R68, R81 ;  /* 0x000000514438723e */ /* 0x000fe200000010ff */
[----:B------:R-:W-:-:S03]  /*112a0*/  FFMA.FTZ R63, R70, R77, R63 ;  /* 0x0000004d463f7223 */ /* 0x000fc6000001003f */
[----:B------:R-:W-:Y:S02]  /*112b0*/  F2FP.BF16.F32.PACK_AB R59, R69, R64 ;  /* 0x00000040453b723e */ /* 0x000fe400000010ff */
[----:B------:R-:W-:-:S03]  /*112c0*/  F2FP.BF16.F32.PACK_AB R63, R63, R20 ;  /* 0x000000143f3f723e */ /* 0x000fc600000010ff */
[----:B------:R1:W-:Y:S04]  /*112d0*/  STS.128 [R89], R56 ;  /* 0x0000003859007388 */ /* 0x0003e80000000c00 */
[----:B------:R1:W-:Y:S02]  /*112e0*/  STS.128 [R3+0x10400], R60 ;  /* 0x0104003c03007388 */ /* 0x0003e40000000c00 */
.L_x_1722:
[----:B------:R-:W-:Y:S05]  /*112f0*/  BSYNC B1 ;  /* 0x0000000000017941 */ /* 0x000fea0003800000 */
.L_x_1721:
[----:B-1----:R-:W2:Y:S01]  /*11300*/  LDL R3, [R1+0xc4] ;  /* 0x0000c40001037983 */ /* 0x002ea20000100800 */
[----:B------:R-:W-:Y:S01]  /*11310*/  BSSY B1, `(.L_x_1725) ;  /* 0x00000dd000017945 */ /* 0x000fe20003800000 */
[----:B--2---:R-:W-:-:S13]  /*11320*/  ISETP.GE.AND P0, PT, R3, R0, PT ;  /* 0x000000000300720c */ /* 0x004fda0003f06270 */
[----:B------:R-:W-:Y:S05]  /*11330*/  @P0 BRA `(.L_x_1726) ;  /* 0x0000000c00680947 */ /* 0x000fea0003800000 */
[----:B------:R1:W5:Y:S01]  /*11340*/  LDL R81, [R1+0x5c] ;  /* 0x00005c0001517983 */ /* 0x0003620000100800 */
[----:B------:R-:W2:Y:S03]  /*11350*/  LDC R3, c[0x0][0x3f4] ;  /* 0x0000fd00ff037b82 */ /* 0x000ea60000000800 */
[----:B------:R1:W5:Y:S04]  /*11360*/  LDL R80, [R1+0xc8] ;  /* 0x0000c80001507983 */ /* 0x0003680000100800 */
[----:B------:R1:W5:Y:S01]  /*11370*/  LDL R79, [R1+0x68] ;  /* 0x00006800014f7983 */ /* 0x0003620000100800 */
[----:B------:R-:W-:Y:S01]  /*11380*/  BSSY B2, `(.L_x_1727) ;  /* 0x000006c000027945 */ /* 0x000fe20003800000 */
[----:B--2---:R-:W-:-:S02]  /*11390*/  ISETP.GE.AND P0, PT, R18, R3, PT ;  /* 0x000000031200720c */ /* 0x004fc40003f06270 */
[----:B------:R-:W-:-:S11]  /*113a0*/  ISETP.GE.AND P1, PT, R203, R3, PT ;  /* 0x00000003cb00720c */ /* 0x000fd60003f26270 */
[----:B-1----:R-:W-:Y:S05]  /*113b0*/  @P0 BRA `(.L_x_1728) ;  /* 0x0000000400a00947 */ /* 0x002fea0003800000 */
[----:B0-----:R-:W2:Y:S04]  /*113c0*/  LDL R20, [R1+0x80] ;  /* 0x0000800001147983 */ /* 0x001ea80000100800 */
[----:B------:R-:W3:Y:S01]  /*113d0*/  LDL R82, [R1+0xbc] ;  /* 0x0000bc0001527983 */ /* 0x000ee20000100800 */
[--C-:B------:R-:W-:Y:S02]  /*113e0*/  SHF.R.U64 R46, R46, 0x10, R47.reuse ;  /* 0x000000102e2e7819 */ /* 0x100fe4000000122f */
[----:B------:R-:W-:Y:S02]  /*113f0*/  SHF.R.U32.HI R64, RZ, 0x10, R47 ;  /* 0x00000010ff407819 */ /* 0x000fe4000001162f */
[----:B------:R-:W-:Y:S02]  /*11400*/  SHF.R.U64 R47, R52, 0x10, R53 ;  /* 0x00000010342f7819 */ /* 0x000fe40000001235 */
[----:B------:R-:W-:-:S02]  /*11410*/  SHF.R.U64 R44, R44, 0x10, R45 ;  /* 0x000000102c2c7819 */ /* 0x000fc4000000122d */
[----:B------:R-:W-:Y:S02]  /*11420*/  PRMT R47, R113, 0x5410, R47 ;  /* 0x00005410712f7816 */ /* 0x000fe4000000002f */
[----:B------:R-:W-:Y:S02]  /*11430*/  PRMT R44, R115, 0x5410, R44 ;  /* 0x00005410732c7816 */ /* 0x000fe4000000002c */
[----:B------:R-:W-:Y:S01]  /*11440*/  SHF.R.U32.HI R52, RZ, 0x10, R53 ;  /* 0x00000010ff347819 */ /* 0x000fe20000011635 */
[----:B------:R-:W-:Y:S01]  /*11450*/  IMAD.U32 R76, R47, 0x10000, RZ ;  /* 0x000100002f4c7824 */ /* 0x000fe200078e00ff */
[----:B------:R-:W-:Y:S01]  /*11460*/  SHF.R.U32.HI R45, RZ, 0x10, R45 ;  /* 0x00000010ff2d7819 */ /* 0x000fe2000001162d */
[----:B------:R-:W-:Y:S01]  /*11470*/  IMAD.U32 R68, R44, 0x10000, RZ ;  /* 0x000100002c447824 */ /* 0x000fe200078e00ff */
[----:B------:R-:W-:Y:S02]  /*11480*/  PRMT R52, R113, 0x5432, R52 ;  /* 0x0000543271347816 */ /* 0x000fe40000000034 */
[----:B------:R-:W-:-:S02]  /*11490*/  PRMT R45, R115, 0x5432, R45 ;  /* 0x00005432732d7816 */ /* 0x000fc4000000002d */
[--C-:B------:R-:W-:Y:S02]  /*114a0*/  SHF.R.U64 R53, R54, 0x10, R55.reuse ;  /* 0x0000001036357819 */ /* 0x100fe40000001237 */
[----:B------:R-:W-:Y:S02]  /*114b0*/  SHF.R.U32.HI R54, RZ, 0x10, R55 ;  /* 0x00000010ff367819 */ /* 0x000fe40000011637 */
[----:B------:R-:W-:Y:S02]  /*114c0*/  PRMT R64, R116, 0x5432, R64 ;  /* 0x0000543274407816 */ /* 0x000fe40000000040 */
[----:B------:R-:W-:Y:S02]  /*114d0*/  PRMT R54, R114, 0x5432, R54 ;  /* 0x0000543272367816 */ /* 0x000fe40000000036 */
[----:B------:R-:W-:Y:S02]  /*114e0*/  LOP3.LUT R44, R44, 0xffff0000, RZ, 0xc0, !PT ;  /* 0xffff00002c2c7812 */ /* 0x000fe400078ec0ff */
[----:B------:R-:W-:-:S02]  /*114f0*/  PRMT R53, R114, 0x5410, R53 ;  /* 0x0000541072357816 */ /* 0x000fc40000000035 */
[----:B------:R-:W-:Y:S02]  /*11500*/  PRMT R46, R116, 0x5410, R46 ;  /* 0x00005410742e7816 */ /* 0x000fe4000000002e */
[----:B--2---:R-:W-:-:S04]  /*11510*/  LEA.HI R20, R3, R20, RZ, 0x1d ;  /* 0x0000001403147211 */ /* 0x004fc800078fe8ff */
[----:B------:R-:W-:Y:S01]  /*11520*/  SHF.R.S32.HI R57, RZ, 0x1f, R20 ;  /* 0x0000001fff397819 */ /* 0x000fe20000011414 */
[----:B------:R-:W-:-:S03]  /*11530*/  IMAD.SHL.U32 R56, R20, 0x8, RZ ;  /* 0x0000000814387824 */ /* 0x000fc600078e00ff */
[----:B------:R-:W-:Y:S02]  /*11540*/  LEA.HI R57, R57, R20, RZ, 0x3 ;  /* 0x0000001439397211 */ /* 0x000fe400078f18ff */
[----:B-----5:R-:W-:-:S03]  /*11550*/  LOP3.LUT R20, R81, 0x38, R56, 0xf8, !PT ;  /* 0x0000003851147812 */ /* 0x020fc600078ef838 */
[----:B------:R-:W-:Y:S01]  /*11560*/  IMAD.SHL.U32 R57, R57, 0x400, RZ ;  /* 0x0000040039397824 */ /* 0x000fe200078e00ff */
[----:B------:R-:W-:-:S04]  /*11570*/  LOP3.LUT R20, R20, R80, RZ, 0x3c, !PT ;  /* 0x0000005014147212 */ /* 0x000fc800078e3cff */
[----:B------:R-:W-:-:S04]  /*11580*/  LOP3.LUT R57, R57, 0x7fffe000, RZ, 0xc0, !PT ;  /* 0x7fffe00039397812 */ /* 0x000fc800078ec0ff */
[----:B------:R-:W-:Y:S02]  /*11590*/  IADD3 R20, R20, R57, R79 ;  /* 0x0000003914147210 */ /* 0x000fe40007ffe04f */
[----:B---3--:R-:W0:Y:S03]  /*115a0*/  LDS.128 R56, [R82] ;  /* 0x0000000052387984 */ /* 0x008e260000000c00 */
[----:B------:R-:W-:-:S05]  /*115b0*/  IMAD R20, R20, 0x2, R17 ;  /* 0x0000000214147824 */ /* 0x000fca00078e0211 */
[----:B------:R-:W1:Y:S01]  /*115c0*/  LDS.128 R60, [R20+0x10400] ;  /* 0x01040000143c7984 */ /* 0x000e620000000c00 */
[C---:B0-----:R-:W-:Y:S01]  /*115d0*/  IMAD.U32 R65, R56.reuse, 0x10000, RZ ;  /* 0x0001000038417824 */ /* 0x041fe200078e00ff */
[C---:B------:R-:W-:Y:S01]  /*115e0*/  LOP3.LUT R69, R59.reuse, 0xffff0000, RZ, 0xc0, !PT ;  /* 0xffff00003b457812 */ /* 0x040fe200078ec0ff */
[----:B------:R-:W-:Y:S01]  /*115f0*/  IMAD.U32 R67, R59, 0x10000, RZ ;  /* 0x000100003b437824 */ /* 0x000fe200078e00ff */
[----:B------:R-:W-:Y:S01]  /*11600*/  LOP3.LUT R56, R56, 0xffff0000, RZ, 0xc0, !PT ;  /* 0xffff000038387812 */ /* 0x000fe200078ec0ff */
[----:B------:R-:W-:Y:S01]  /*11610*/  IMAD.U32 R59, R52, 0x10000, RZ ;  /* 0x00010000343b7824 */ /* 0x000fe200078e00ff */
[C---:B------:R-:W-:Y:S01]  /*11620*/  LOP3.LUT R66, R57.reuse, 0xffff0000, RZ, 0xc0, !PT ;  /* 0xffff000039427812 */ /* 0x040fe200078ec0ff */
[----:B------:R-:W-:Y:S02]  /*11630*/  IMAD.U32 R55, R57, 0x10000, RZ ;  /* 0x0001000039377824 */ /* 0x000fe400078e00ff */
[C---:B-1----:R-:W-:Y:S01]  /*11640*/  IMAD.U32 R70, R60.reuse, 0x10000, RZ ;  /* 0x000100003c467824 */ /* 0x042fe200078e00ff */
[----:B------:R-:W-:Y:S01]  /*11650*/  LOP3.LUT R60, R60, 0xffff0000, RZ, 0xc0, !PT ;  /* 0xffff00003c3c7812 */ /* 0x000fe200078ec0ff */
[C---:B------:R-:W-:Y:S01]  /*11660*/  IMAD.U32 R71, R61.reuse, 0x10000, RZ ;  /* 0x000100003d477824 */ /* 0x040fe200078e00ff */
[----:B------:R-:W-:Y:S01]  /*11670*/  LOP3.LUT R61, R61, 0xffff0000, RZ, 0xc0, !PT ;  /* 0xffff00003d3d7812 */ /* 0x000fe200078ec0ff */
[C---:B------:R-:W-:Y:S01]  /*11680*/  FMUL.FTZ R78, R70.reuse, R76 ;  /* 0x0000004c464e7220 */ /* 0x040fe20000410000 */
[-C--:B------:R-:W-:Y:S01]  /*11690*/  FMUL.FTZ R77, R70, R68.reuse ;  /* 0x00000044464d7220 */ /* 0x080fe20000410000 */
[C---:B------:R-:W-:Y:S01]  /*116a0*/  IMAD.U32 R70, R45.reuse, 0x10000, RZ ;  /* 0x000100002d467824 */ /* 0x040fe200078e00ff */
[----:B------:R-:W-:Y:S01]  /*116b0*/  LOP3.LUT R45, R45, 0xffff0000, RZ, 0xc0, !PT ;  /* 0xffff00002d2d7812 */ /* 0x000fe200078ec0ff */
[C---:B------:R-:W-:Y:S01]  /*116c0*/  FFMA.FTZ R68, R65.reuse, R68, -R78 ;  /* 0x0000004441447223 */ /* 0x040fe2000001084e */
[----:B------:R-:W-:Y:S01]  /*116d0*/  FFMA.FTZ R65, R65, R76, R77 ;  /* 0x0000004c41417223 */ /* 0x000fe2000001004d */
[C---:B------:R-:W-:Y:S01]  /*116e0*/  FMUL.FTZ R76, R71.reuse, R59 ;  /* 0x0000003b474c7220 */ /* 0x040fe20000410000 */
[----:B------:R-:W-:Y:S01]  /*116f0*/  FMUL.FTZ R71, R71, R70 ;  /* 0x0000004647477220 */ /* 0x000fe20000410000 */
[----:B------:R-:W-:-:S02]  /*11700*/  IMAD.U32 R77, R63, 0x10000, RZ ;  /* 0x000100003f4d7824 */ /* 0x000fc400078e00ff */
[C---:B------:R-:W-:Y:S01]  /*11710*/  FFMA.FTZ R76, R55.reuse, R70, -R76 ;  /* 0x00000046374c7223 */ /* 0x040fe2000001084c */
[----:B------:R-:W-:Y:S02]  /*11720*/  IMAD.U32 R70, R54, 0x10000, RZ ;  /* 0x0001000036467824 */ /* 0x000fe400078e00ff */
[----:B------:R-:W-:Y:S01]  /*11730*/  FFMA.FTZ R71, R55, R59, R71 ;  /* 0x0000003b37477223 */ /* 0x000fe20000010047 */
[----:B------:R-:W-:Y:S01]  /*11740*/  IMAD.U32 R55, R64, 0x10000, RZ ;  /* 0x0001000040377824 */ /* 0x000fe200078e00ff */
[----:B------:R-:W-:Y:S01]  /*11750*/  LOP3.LUT R59, R47, 0xffff0000, RZ, 0xc0, !PT ;  /* 0xffff00002f3b7812 */ /* 0x000fe200078ec0ff */
[C---:B------:R-:W-:Y:S01]  /*11760*/  FMUL.FTZ R47, R77.reuse, R70 ;  /* 0x000000464d2f7220 */ /* 0x040fe20000410000 */
[----:B------:R-:W-:Y:S02]  /*11770*/  IMAD.U32 R57, R58, 0x10000, RZ ;  /* 0x000100003a397824 */ /* 0x000fe400078e00ff */
[-C--:B------:R-:W-:Y:S01]  /*11780*/  FMUL.FTZ R77, R77, R55.reuse ;  /* 0x000000374d4d7220 */ /* 0x080fe20000410000 */
[----:B------:R-:W-:Y:S01]  /*11790*/  LOP3.LUT R64, R64, 0xffff0000, RZ, 0xc0, !PT ;  /* 0xffff000040407812 */ /* 0x000fe200078ec0ff */
[C---:B------:R-:W-:Y:S01]  /*117a0*/  FFMA.FTZ R47, R67.reuse, R55, -R47 ;  /* 0x00000037432f7223 */ /* 0x040fe2000001082f */
[CC--:B------:R-:W-:Y:S01]  /*117b0*/  FMUL.FTZ R78, R60.reuse, R59.reuse ;  /* 0x0000003b3c4e7220 */ /* 0x0c0fe20000410000 */
[----:B------:R-:W-:Y:S01]  /*117c0*/  FMUL.FTZ R60, R60, R44 ;  /* 0x0000002c3c3c7220 */ /* 0x000fe20000410000 */
[----:B------:R-:W-:Y:S01]  /*117d0*/  FFMA.FTZ R55, R67, R70, R77 ;  /* 0x0000004643377223 */ /* 0x000fe2000001004d */
[----:B------:R-:W-:Y:S01]  /*117e0*/  LOP3.LUT R77, R52, 0xffff0000, RZ, 0xc0, !PT ;  /* 0xffff0000344d7812 */ /* 0x000fe200078ec0ff */
[C---:B------:R-:W-:Y:S01]  /*117f0*/  FFMA.FTZ R44, R56.reuse, R44, -R78 ;  /* 0x0000002c382c7223 */ /* 0x040fe2000001084e */
[----:B------:R-:W-:Y:S01]  /*11800*/  FFMA.FTZ R60, R56, R59, R60 ;  /* 0x0000003b383c7223 */ /* 0x000fe2000001003c */
[----:B------:R-:W-:Y:S01]  /*11810*/  IMAD.U32 R67, R53, 0x10000, RZ ;  /* 0x0001000035437824 */ /* 0x000fe200078e00ff */
[C---:B------:R-:W-:Y:S01]  /*11820*/  LOP3.LUT R52, R62.reuse, 0xffff0000, RZ, 0xc0, !PT ;  /* 0xffff00003e347812 */ /* 0x040fe200078ec0ff */
[----:B------:R-:W-:-:S02]  /*11830*/  IMAD.U32 R56, R62, 0x10000, RZ ;  /* 0x000100003e387824 */ /* 0x000fc400078e00ff */
[----:B------:R-:W-:Y:S01]  /*11840*/  FMUL.FTZ R59, R61, R77 ;  /* 0x0000004d3d3b7220 */ /* 0x000fe20000410000 */
[----:B------:R-:W-:Y:S01]  /*11850*/  IMAD.U32 R70, R46, 0x10000, RZ ;  /* 0x000100002e467824 */ /* 0x000fe200078e00ff */
[----:B------:R-:W-:Y:S01]  /*11860*/  LOP3.LUT R62, R63, 0xffff0000, RZ, 0xc0, !PT ;  /* 0xffff00003f3e7812 */ /* 0x000fe200078ec0ff */
[----:B------:R-:W-:Y:S01]  /*11870*/  FMUL.FTZ R61, R61, R45 ;  /* 0x0000002d3d3d7220 */ /* 0x000fe20000410000 */
[----:B------:R-:W-:Y:S01]  /*11880*/  FMUL.FTZ R63, R56, R67 ;  /* 0x00000043383f7220 */ /* 0x000fe20000410000 */
[----:B------:R-:W-:Y:S01]  /*11890*/  FFMA.FTZ R45, R66, R45, -R59 ;  /* 0x0000002d422d7223 */ /* 0x000fe2000001083b */
[-C--:B------:R-:W-:Y:S01]  /*118a0*/  FMUL.FTZ R56, R56, R70.reuse ;  /* 0x0000004638387220 */ /* 0x080fe20000410000 */
[----:B------:R-:W-:Y:S01]  /*118b0*/  LOP3.LUT R53, R53, 0xffff0000, RZ, 0xc0, !PT ;  /* 0xffff000035357812 */ /* 0x000fe200078ec0ff */
[C---:B------:R-:W-:Y:S01]  /*118c0*/  FFMA.FTZ R63, R57.reuse, R70, -R63 ;  /* 0x00000046393f7223 */ /* 0x040fe2000001083f */
[----:B------:R-:W-:Y:S01]  /*118d0*/  LOP3.LUT R46, R46, 0xffff0000, RZ, 0xc0, !PT ;  /* 0xffff00002e2e7812 */ /* 0x000fe200078ec0ff */
[----:B------:R-:W-:Y:S01]  /*118e0*/  FFMA.FTZ R61, R66, R77, R61 ;  /* 0x0000004d423d7223 */ /* 0x000fe2000001003d */
[----:B------:R-:W-:Y:S01]  /*118f0*/  LOP3.LUT R59, R54, 0xffff0000, RZ, 0xc0, !PT ;  /* 0xffff0000363b7812 */ /* 0x000fe200078ec0ff */
[----:B------:R-:W-:Y:S01]  /*11900*/  FFMA.FTZ R54, R57, R67, R56 ;  /* 0x0000004339367223 */ /* 0x000fe20000010038 */
[----:B------:R-:W-:Y:S01]  /*11910*/  LOP3.LUT R58, R58, 0xffff0000, RZ, 0xc0, !PT ;  /* 0xffff00003a3a7812 */ /* 0x000fe200078ec0ff */
        /* <DEDUP_REMOVED lines=18> */
.L_x_1728:
[----:B------:R-:W-:Y:S05]  /*11a40*/  BSYNC B2 ;  /* 0x0000000000027941 */ /* 0x000fea0003800000 */
.L_x_1727:
[----:B------:R-:W-:Y:S05]  /*11a50*/  @P1 BRA `(.L_x_1726) ;  /* 0x0000000400a01947 */ /* 0x000fea0003800000 */
[----:B01----:R-:W2:Y:S04]  /*11a60*/  LDL R20, [R1+0xa0] ;  /* 0x0000a00001147983 */ /* 0x003ea80000100800 */
[----:B------:R-:W3:Y:S01]  /*11a70*/  LDL R65, [R1+0xb8] ;  /* 0x0000b80001417983 */ /* 0x000ee20000100800 */
[--C-:B------:R-:W-:Y:S02]  /*11a80*/  SHF.R.U64 R57, R42, 0x10, R43.reuse ;  /* 0x000000102a397819 */ /* 0x100fe4000000122b */
[----:B------:R-:W-:Y:S02]  /*11a90*/  SHF.R.U32.HI R43, RZ, 0x10, R43 ;  /* 0x00000010ff2b7819 */ /* 0x000fe4000001162b */
[--C-:B------:R-:W-:Y:S02]  /*11aa0*/  SHF.R.U64 R42, R48, 0x10, R49.reuse ;  /* 0x00000010302a7819 */ /* 0x100fe40000001231 */
[----:B------:R-:W-:-:S02]  /*11ab0*/  SHF.R.U32.HI R48, RZ, 0x10, R49 ;  /* 0x00000010ff307819 */ /* 0x000fc40000011631 */
[----:B--2---:R-:W-:-:S04]  /*11ac0*/  LEA.HI R3, R3, R20, RZ, 0x1d ;  /* 0x0000001403037211 */ /* 0x004fc800078fe8ff */
[----:B------:R-:W-:Y:S01]  /*11ad0*/  SHF.R.S32.HI R44, RZ, 0x1f, R3 ;  /* 0x0000001fff2c7819 */ /* 0x000fe20000011403 */
[----:B------:R-:W-:-:S03]  /*11ae0*/  IMAD.SHL.U32 R20, R3, 0x8, RZ ;  /* 0x0000000803147824 */ /* 0x000fc600078e00ff */
[----:B------:R-:W-:Y:S02]  /*11af0*/  LEA.HI R44, R44, R3, RZ, 0x3 ;  /* 0x000000032c2c7211 */ /* 0x000fe400078f18ff */
[----:B-----5:R-:W-:-:S03]  /*11b00*/  LOP3.LUT R3, R81, 0x38, R20, 0xf8, !PT ;  /* 0x0000003851037812 */ /* 0x020fc600078ef814 */
[----:B------:R-:W-:Y:S01]  /*11b10*/  IMAD.SHL.U32 R44, R44, 0x400, RZ ;  /* 0x000004002c2c7824 */ /* 0x000fe200078e00ff */
[----:B------:R-:W-:-:S04]  /*11b20*/  LOP3.LUT R3, R3, R80, RZ, 0x3c, !PT ;  /* 0x0000005003037212 */ /* 0x000fc800078e3cff */
[----:B------:R-:W-:Y:S02]  /*11b30*/  LOP3.LUT R20, R44, 0x7fffe000, RZ, 0xc0, !PT ;  /* 0x7fffe0002c147812 */ /* 0x000fe400078ec0ff */
[----:B---3--:R-:W0:Y:S02]  /*11b40*/  LDS.128 R44, [R65] ;  /* 0x00000000412c7984 */ /* 0x008e240000000c00 */
[----:B------:R-:W-:-:S05]  /*11b50*/  IADD3 R20, R3, R20, R79 ;  /* 0x0000001403147210 */ /* 0x000fca0007ffe04f */
[----:B------:R-:W-:Y:S01]  /*11b60*/  IMAD R3, R20, 0x2, R17 ;  /* 0x0000000214037824 */ /* 0x000fe200078e0211 */
[--C-:B------:R-:W-:Y:S02]  /*11b70*/  SHF.R.U64 R20, R40, 0x10, R41.reuse ;  /* 0x0000001028147819 */ /* 0x100fe40000001229 */
[----:B------:R-:W-:Y:S02]  /*11b80*/  SHF.R.U32.HI R40, RZ, 0x10, R41 ;  /* 0x00000010ff287819 */ /* 0x000fe40000011629 */
[----:B------:R-:W1:Y:S01]  /*11b90*/  LDS.128 R52, [R3+0x10400] ;  /* 0x0104000003347984 */ /* 0x000e620000000c00 */
[C---:B------:R-:W-:Y:S02]  /*11ba0*/  PRMT R20, R111.reuse, 0x5410, R20 ;  /* 0x000054106f147816 */ /* 0x040fe40000000014 */
[----:B------:R-:W-:Y:S02]  /*11bb0*/  PRMT R111, R111, 0x5432, R40 ;  /* 0x000054326f6f7816 */ /* 0x000fe40000000028 */
[----:B------:R-:W-:-:S02]  /*11bc0*/  PRMT R40, R112, 0x5410, R57 ;  /* 0x0000541070287816 */ /* 0x000fc40000000039 */
[----:B------:R-:W-:Y:S02]  /*11bd0*/  PRMT R112, R112, 0x5432, R43 ;  /* 0x0000543270707816 */ /* 0x000fe4000000002b */
[----:B------:R-:W-:Y:S02]  /*11be0*/  PRMT R43, R109, 0x5410, R42 ;  /* 0x000054106d2b7816 */ /* 0x000fe4000000002a */
[--C-:B------:R-:W-:Y:S02]  /*11bf0*/  SHF.R.U64 R41, R50, 0x10, R51.reuse ;  /* 0x0000001032297819 */ /* 0x100fe40000001233 */
[----:B------:R-:W-:Y:S01]  /*11c00*/  SHF.R.U32.HI R51, RZ, 0x10, R51 ;  /* 0x00000010ff337819 */ /* 0x000fe20000011633 */
[----:B------:R-:W-:Y:S01]  /*11c10*/  IMAD.U32 R62, R43, 0x10000, RZ ;  /* 0x000100002b3e7824 */ /* 0x000fe200078e00ff */
[----:B------:R-:W-:Y:S02]  /*11c20*/  PRMT R109, R109, 0x5432, R48 ;  /* 0x000054326d6d7816 */ /* 0x000fe40000000030 */
[----:B------:R-:W-:-:S02]  /*11c30*/  PRMT R41, R110, 0x5410, R41 ;  /* 0x000054106e297816 */ /* 0x000fc40000000029 */
[----:B------:R-:W-:Y:S01]  /*11c40*/  PRMT R110, R110, 0x5432, R51 ;  /* 0x000054326e6e7816 */ /* 0x000fe20000000033 */
        /* <DEDUP_REMOVED lines=12> */
[----:B------:R-:W-:Y:S01]  /*11d10*/  IMAD.U32 R52, R20, 0x10000, RZ ;  /* 0x0001000014347824 */ /* 0x000fe200078e00ff */
[----:B------:R-:W-:Y:S01]  /*11d20*/  LOP3.LUT R47, R54, 0xffff0000, RZ, 0xc0, !PT ;  /* 0xffff0000362f7812 */ /* 0x000fe200078ec0ff */
[----:B------:R-:W-:Y:S01]  /*11d30*/  FMUL.FTZ R64, R61, R62 ;  /* 0x0000003e3d407220 */ /* 0x000fe20000410000 */
[----:B------:R-:W-:-:S02]  /*11d40*/  IMAD.U32 R50, R53, 0x10000, RZ ;  /* 0x0001000035327824 */ /* 0x000fc400078e00ff */
[-C--:B------:R-:W-:Y:S01]  /*11d50*/  FMUL.FTZ R66, R61, R52.reuse ;  /* 0x000000343d427220 */ /* 0x080fe20000410000 */
[----:B------:R-:W-:Y:S01]  /*11d60*/  IMAD.U32 R49, R54, 0x10000, RZ ;  /* 0x0001000036317824 */ /* 0x000fe200078e00ff */
[C---:B------:R-:W-:Y:S01]  /*11d70*/  LOP3.LUT R54, R55.reuse, 0xffff0000, RZ, 0xc0, !PT ;  /* 0xffff000037367812 */ /* 0x040fe200078ec0ff */
[----:B------:R-:W-:Y:S02]  /*11d80*/  IMAD.U32 R59, R55, 0x10000, RZ ;  /* 0x00010000373b7824 */ /* 0x000fe400078e00ff */
[----:B------:R-:W-:Y:S01]  /*11d90*/  FFMA.FTZ R52, R51, R52, -R64 ;  /* 0x0000003433347223 */ /* 0x000fe20000010840 */
[----:B------:R-:W-:Y:S02]  /*11da0*/  IMAD.U32 R55, R111, 0x10000, RZ ;  /* 0x000100006f377824 */ /* 0x000fe400078e00ff */
[----:B------:R-:W-:Y:S01]  /*11db0*/  FMUL.FTZ R64, R50, R60 ;  /* 0x0000003c32407220 */ /* 0x000fe20000410000 */
[----:B------:R-:W-:Y:S02]  /*11dc0*/  IMAD.U32 R61, R110, 0x10000, RZ ;  /* 0x000100006e3d7824 */ /* 0x000fe400078e00ff */
[----:B------:R-:W-:Y:S01]  /*11dd0*/  FFMA.FTZ R51, R51, R62, R66 ;  /* 0x0000003e33337223 */ /* 0x000fe20000010042 */
[----:B------:R-:W-:-:S02]  /*11de0*/  IMAD.U32 R62, R112, 0x10000, RZ ;  /* 0x00010000703e7824 */ /* 0x000fc400078e00ff */
[-C--:B------:R-:W-:Y:S01]  /*11df0*/  FMUL.FTZ R66, R50, R55.reuse ;  /* 0x0000003732427220 */ /* 0x080fe20000410000 */
[----:B------:R-:W-:Y:S01]  /*11e00*/  FFMA.FTZ R50, R57, R55, -R64 ;  /* 0x0000003739327223 */ /* 0x000fe20000010840 */
[-C--:B------:R-:W-:Y:S01]  /*11e10*/  FMUL.FTZ R63, R59, R61.reuse ;  /* 0x0000003d3b3f7220 */ /* 0x080fe20000410000 */
[----:B------:R-:W-:Y:S01]  /*11e20*/  LOP3.LUT R55, R43, 0xffff0000, RZ, 0xc0, !PT ;  /* 0xffff00002b377812 */ /* 0x000fe200078ec0ff */
[-C--:B------:R-:W-:Y:S01]  /*11e30*/  FMUL.FTZ R64, R59, R62.reuse ;  /* 0x0000003e3b407220 */ /* 0x080fe20000410000 */
[----:B------:R-:W-:Y:S01]  /*11e40*/  LOP3.LUT R59, R20, 0xffff0000, RZ, 0xc0, !PT ;  /* 0xffff0000143b7812 */ /* 0x000fe200078ec0ff */
[C---:B------:R-:W-:Y:S01]  /*11e50*/  FFMA.FTZ R43, R56.reuse, R62, -R63 ;  /* 0x0000003e382b7223 */ /* 0x040fe2000001083f */
[----:B------:R-:W-:Y:S01]  /*11e60*/  LOP3.LUT R53, R53, 0xffff0000, RZ, 0xc0, !PT ;  /* 0xffff000035357812 */ /* 0x000fe200078ec0ff */
[----:B------:R-:W-:Y:S01]  /*11e70*/  FFMA.FTZ R56, R56, R61, R64 ;  /* 0x0000003d38387223 */ /* 0x000fe20000010040 */
[C---:B------:R-:W-:Y:S01]  /*11e80*/  FMUL.FTZ R61, R58.reuse, R55 ;  /* 0x000000373a3d7220 */ /* 0x040fe20000410000 */
[----:B------:R-:W-:Y:S01]  /*11e90*/  LOP3.LUT R111, R111, 0xffff0000, RZ, 0xc0, !PT ;  /* 0xffff00006f6f7812 */ /* 0x000fe200078ec0ff */
[-C--:B------:R-:W-:Y:S01]  /*11ea0*/  FMUL.FTZ R63, R58, R59.reuse ;  /* 0x0000003b3a3f7220 */ /* 0x080fe20000410000 */
[----:B------:R-:W-:Y:S01]  /*11eb0*/  FFMA.FTZ R57, R57, R60, R66 ;  /* 0x0000003c39397223 */ /* 0x000fe20000010042 */
[----:B------:R-:W-:Y:S01]  /*11ec0*/  FFMA.FTZ R59, R42, R59, -R61 ;  /* 0x0000003b2a3b7223 */ /* 0x000fe2000001083d */
[C---:B------:R-:W-:Y:S01]  /*11ed0*/  FMUL.FTZ R61, R53.reuse, R109 ;  /* 0x0000006d353d7220 */ /* 0x040fe20000410000 */
[----:B------:R-:W-:Y:S01]  /*11ee0*/  FMUL.FTZ R60, R53, R111 ;  /* 0x0000006f353c7220 */ /* 0x000fe20000410000 */
[----:B------:R-:W-:-:S02]  /*11ef0*/  IMAD.U32 R20, R41, 0x10000, RZ ;  /* 0x0001000029147824 */ /* 0x000fc400078e00ff */
[----:B------:R-:W-:Y:S01]  /*11f00*/  FFMA.FTZ R42, R42, R55, R63 ;  /* 0x000000372a2a7223 */ /* 0x000fe2000001003f */
[----:B------:R-:W-:Y:S02]  /*11f10*/  IMAD.U32 R58, R40, 0x10000, RZ ;  /* 0x00010000283a7824 */ /* 0x000fe400078e00ff */
[C---:B------:R-:W-:Y:S01]  /*11f20*/  FFMA.FTZ R53, R48.reuse, R111, -R61 ;  /* 0x0000006f30357223 */ /* 0x040fe2000001083d */
[----:B------:R-:W-:Y:S01]  /*11f30*/  FFMA.FTZ R48, R48, R109, R60 ;  /* 0x0000006d30307223 */ /* 0x000fe2000001003c */
[C---:B------:R-:W-:Y:S01]  /*11f40*/  FMUL.FTZ R62, R49.reuse, R20 ;  /* 0x00000014313e7220 */ /* 0x040fe20000410000 */
[-C--:B------:R-:W-:Y:S01]  /*11f50*/  FMUL.FTZ R60, R49, R58.reuse ;  /* 0x0000003a313c7220 */ /* 0x080fe20000410000 */
[----:B------:R-:W-:Y:S02]  /*11f60*/  LOP3.LUT R55, R41, 0xffff0000, RZ, 0xc0, !PT ;  /* 0xffff000029377812 */ /* 0x000fe400078ec0ff */
[----:B------:R-:W-:Y:S01]  /*11f70*/  LOP3.LUT R40, R40, 0xffff0000, RZ, 0xc0, !PT ;  /* 0xffff000028287812 */ /* 0x000fe200078ec0ff */
[C---:B------:R-:W-:Y:S01]  /*11f80*/  FFMA.FTZ R49, R45.reuse, R58, -R62 ;  /* 0x0000003a2d317223 */ /* 0x040fe2000001083e */
[----:B------:R-:W-:Y:S01]  /*11f90*/  LOP3.LUT R61, R110, 0xffff0000, RZ, 0xc0, !PT ;  /* 0xffff00006e3d7812 */ /* 0x000fe200078ec0ff */
[----:B------:R-:W-:Y:S01]  /*11fa0*/  FFMA.FTZ R60, R45, R20, R60 ;  /* 0x000000142d3c7223 */ /* 0x000fe2000001003c */
[----:B------:R-:W-:Y:S01]  /*11fb0*/  LOP3.LUT R41, R112, 0xffff0000, RZ, 0xc0, !PT ;  /* 0xffff000070297812 */ /* 0x000fe200078ec0ff */
[C---:B------:R-:W-:Y:S01]  /*11fc0*/  FMUL.FTZ R45, R47.reuse, R55 ;  /* 0x000000372f2d7220 */ /* 0x040fe20000410000 */
[----:B------:R-:W-:Y:S01]  /*11fd0*/  FMUL.FTZ R58, R47, R40 ;  /* 0x000000282f3a7220 */ /* 0x000fe20000410000 */
[----:B------:R-:W-:-:S02]  /*11fe0*/  FMUL.FTZ R47, R54, R61 ;  /* 0x0000003d362f7220 */ /* 0x000fc40000410000 */
[-C--:B------:R-:W-:Y:S01]  /*11ff0*/  FMUL.FTZ R62, R54, R41.reuse ;  /* 0x00000029363e7220 */ /* 0x080fe20000410000 */
        /* <DEDUP_REMOVED lines=9> */
[----:B------:R-:W-:Y:S02]  /*12090*/  F2FP.BF16.F32.PACK_AB R45, R48, R57 ;  /* 0x00000039302d723e */ /* 0x000fe400000010ff */
[----:B------:R-:W-:Y:S01]  /*120a0*/  F2FP.BF16.F32.PACK_AB R46, R55, R60 ;  /* 0x0000003c372e723e */ /* 0x000fe200000010ff */
[----:B------:R2:W-:Y:S01]  /*120b0*/  STS.128 [R65], R40 ;  /* 0x0000002841007388 */ /* 0x0005e20000000c00 */
[----:B------:R-:W-:-:S05]  /*120c0*/  F2FP.BF16.F32.PACK_AB R47, R47, R56 ;  /* 0x000000382f2f723e */ /* 0x000fca00000010ff */
[----:B------:R2:W-:Y:S02]  /*120d0*/  STS.128 [R3+0x10400], R44 ;  /* 0x0104002c03007388 */ /* 0x0005e40000000c00 */
.L_x_1726:
[----:B------:R-:W-:Y:S05]  /*120e0*/  BSYNC B1 ;  /* 0x0000000000017941 */ /* 0x000fea0003800000 */
.L_x_1725:
[----:B--2---:R-:W-:Y:S01]  /*120f0*/  VIADD R3, R123, 0x40 ;  /* 0x000000407b037836 */ /* 0x004fe20000000000 */
[----:B------:R-:W-:Y:S04]  /*12100*/  BSSY B1, `(.L_x_1729) ;  /* 0x00000e8000017945 */ /* 0x000fe80003800000 */
[----:B------:R-:W-:-:S13]  /*12110*/  ISETP.GE.AND P0, PT, R3, R0, PT ;  /* 0x000000000300720c */ /* 0x000fda0003f06270 */
[----:B------:R-:W-:Y:S05]  /*12120*/  @P0 BRA `(.L_x_1730) ;  /* 0x0000000c00940947 */ /* 0x000fea0003800000 */
[----:B01----:R-:W0:Y:S01]  /*12130*/  LDC R20, c[0x0][0x3f4] ;  /* 0x0000fd00ff147b82 */ /* 0x003e220000000800 */
[----:B------:R-:W-:Y:S01]  /*12140*/  BSSY B2, `(.L_x_1731) ;  /* 0x0000073000027945 */ /* 0x000fe20003800000 */
[-C--:B0-----:R-:W-:Y:S02]  /*12150*/  ISETP.GE.AND P0, PT, R18, R20.reuse, PT ;  /* 0x000000141200720c */ /* 0x081fe40003f06270 */
[----:B------:R-:W-:-:S11]  /*12160*/  ISETP.GE.AND P1, PT, R203, R20, PT ;  /* 0x00000014cb00720c */ /* 0x000fd60003f26270 */
[----:B------:R-:W-:Y:S05]  /*12170*/  @P0 BRA `(.L_x_1732) ;  /* 0x0000000400bc0947 */ /* 0x000fea0003800000 */
[----:B------:R-:W2:Y:S04]  /*12180*/  LDL R40, [R1+0x80] ;  /* 0x0000800001287983 */ /* 0x000ea80000100800 */
[----:B------:R-:W3:Y:S01]  /*12190*/  LDL R61, [R1+0xb4] ;  /* 0x0000b400013d7983 */ /* 0x000ee20000100800 */
[----:B------:R-:W-:Y:S01]  /*121a0*/  IMAD.SHL.U32 R41, R3, 0x40, RZ ;  /* 0x0000004003297824 */ /* 0x000fe200078e00ff */
[----:B------:R-:W-:Y:S02]  /*121b0*/  SHF.R.S32.HI R44, RZ, 0x1f, R3 ;  /* 0x0000001fff2c7819 */ /* 0x000fe40000011403 */
[----:B------:R-:W-:Y:S02]  /*121c0*/  SHF.R.U64 R50, R28, 0x10, R29 ;  /* 0x000000101c327819 */ /* 0x000fe4000000121d */
[----:B------:R-:W-:-:S02]  /*121d0*/  LOP3.LUT R42, R41, 0x1c0, RZ, 0xc0, !PT ;  /* 0x000001c0292a7812 */ /* 0x000fc400078ec0ff */
[----:B------:R-:W-:Y:S02]  /*121e0*/  LEA.HI R44, R44, R3, RZ, 0x3 ;  /* 0x000000032c2c7211 */ /* 0x000fe400078f18ff */
[----:B------:R-:W-:Y:S02]  /*121f0*/  SHF.R.U32.HI R28, RZ, 0x10, R29 ;  /* 0x00000010ff1c7819 */ /* 0x000fe4000001161d */
[--C-:B------:R-:W-:Y:S01]  /*12200*/  SHF.R.U64 R51, R30, 0x10, R31.reuse ;  /* 0x000000101e337819 */ /* 0x100fe2000000121f */
[----:B------:R-:W-:Y:S01]  /*12210*/  IMAD.SHL.U32 R44, R44, 0x40, RZ ;  /* 0x000000402c2c7824 */ /* 0x000fe200078e00ff */
[----:B------:R-:W-:Y:S02]  /*12220*/  SHF.R.U32.HI R49, RZ, 0x10, R31 ;  /* 0x00000010ff317819 */ /* 0x000fe4000001161f */
[----:B------:R-:W-:Y:S02]  /*12230*/  SHF.R.U64 R30, R36, 0x10, R37 ;  /* 0x00000010241e7819 */ /* 0x000fe40000001225 */
[----:B------:R-:W-:-:S02]  /*12240*/  LOP3.LUT R44, R44, 0xfffffe00, RZ, 0xc0, !PT ;  /* 0xfffffe002c2c7812 */ /* 0x000fc400078ec0ff */
[C---:B------:R-:W-:Y:S02]  /*12250*/  PRMT R31, R107.reuse, 0x5410, R50 ;  /* 0x000054106b1f7816 */ /* 0x040fe40000000032 */
[----:B------:R-:W-:Y:S02]  /*12260*/  PRMT R107, R107, 0x5432, R28 ;  /* 0x000054326b6b7816 */ /* 0x000fe4000000001c */
[----:B------:R-:W-:Y:S02]  /*12270*/  SHF.R.U32.HI R36, RZ, 0x10, R37 ;  /* 0x00000010ff247819 */ /* 0x000fe40000011625 */
[----:B------:R-:W-:Y:S02]  /*12280*/  PRMT R28, R108, 0x5410, R51 ;  /* 0x000054106c1c7816 */ /* 0x000fe40000000033 */
[----:B------:R-:W-:Y:S02]  /*12290*/  SHF.R.U64 R29, R38, 0x10, R39 ;  /* 0x00000010261d7819 */ /* 0x000fe40000001227 */
[----:B------:R-:W-:-:S02]  /*122a0*/  PRMT R108, R108, 0x5432, R49 ;  /* 0x000054326c6c7816 */ /* 0x000fc40000000031 */
[C---:B------:R-:W-:Y:S02]  /*122b0*/  PRMT R49, R105.reuse, 0x5410, R30 ;  /* 0x0000541069317816 */ /* 0x040fe4000000001e */
[----:B------:R-:W-:Y:S02]  /*122c0*/  PRMT R105, R105, 0x5432, R36 ;  /* 0x0000543269697816 */ /* 0x000fe40000000024 */
[----:B------:R-:W-:Y:S01]  /*122d0*/  SHF.R.U32.HI R39, RZ, 0x10, R39 ;  /* 0x00000010ff277819 */ /* 0x000fe20000011627 */
[----:B------:R-:W-:Y:S01]  /*122e0*/  IMAD.U32 R56, R49, 0x10000, RZ ;  /* 0x0001000031387824 */ /* 0x000fe200078e00ff */
[C---:B------:R-:W-:Y:S01]  /*122f0*/  PRMT R36, R106.reuse, 0x5410, R29 ;  /* 0x000054106a247816 */ /* 0x040fe2000000001d */
[C---:B------:R-:W-:Y:S01]  /*12300*/  IMAD.U32 R57, R105.reuse, 0x10000, RZ ;  /* 0x0001000069397824 */ /* 0x040fe200078e00ff */
[----:B------:R-:W-:Y:S02]  /*12310*/  PRMT R106, R106, 0x5432, R39 ;  /* 0x000054326a6a7816 */ /* 0x000fe40000000027 */
[----:B------:R-:W-:-:S03]  /*12320*/  LOP3.LUT R105, R105, 0xffff0000, RZ, 0xc0, !PT ;  /* 0xffff000069697812 */ /* 0x000fc600078ec0ff */
[----:B------:R-:W-:Y:S01]  /*12330*/  IMAD.U32 R58, R106, 0x10000, RZ ;  /* 0x000100006a3a7824 */ /* 0x000fe200078e00ff */
[----:B--2---:R-:W-:-:S04]  /*12340*/  LEA.HI R40, R20, R40, RZ, 0x1d ;  /* 0x0000002814287211 */ /* 0x004fc800078fe8ff */
[----:B------:R-:W-:Y:S01]  /*12350*/  SHF.R.S32.HI R43, RZ, 0x1f, R40 ;  /* 0x0000001fff2b7819 */ /* 0x000fe20000011428 */
[----:B------:R-:W-:-:S03]  /*12360*/  IMAD.SHL.U32 R41, R40, 0x8, RZ ;  /* 0x0000000828297824 */ /* 0x000fc600078e00ff */
[----:B------:R-:W-:Y:S02]  /*12370*/  LEA.HI R43, R43, R40, RZ, 0x3 ;  /* 0x000000282b2b7211 */ /* 0x000fe400078f18ff */
[----:B------:R-:W-:Y:S02]  /*12380*/  LOP3.LUT R40, R42, 0x38, R41, 0xf8, !PT ;  /* 0x000000382a287812 */ /* 0x000fe400078ef829 */
[----:B------:R-:W-:Y:S01]  /*12390*/  SHF.R.U32.HI R41, RZ, 0x3, R42 ;  /* 0x00000003ff297819 */ /* 0x000fe2000001162a */
[----:B------:R-:W-:-:S03]  /*123a0*/  IMAD.SHL.U32 R43, R43, 0x400, RZ ;  /* 0x000004002b2b7824 */ /* 0x000fc600078e00ff */
[----:B------:R-:W-:Y:S02]  /*123b0*/  LOP3.LUT R40, R40, R41, RZ, 0x3c, !PT ;  /* 0x0000002928287212 */ /* 0x000fe400078e3cff */
[----:B------:R-:W-:-:S04]  /*123c0*/  LOP3.LUT R43, R43, 0x7fffe000, RZ, 0xc0, !PT ;  /* 0x7fffe0002b2b7812 */ /* 0x000fc800078ec0ff */
[----:B------:R-:W-:Y:S02]  /*123d0*/  IADD3 R48, R40, R43, R44 ;  /* 0x0000002b28307210 */ /* 0x000fe40007ffe02c */
[----:B---3--:R-:W0:Y:S03]  /*123e0*/  LDS.128 R40, [R61] ;  /* 0x000000003d287984 */ /* 0x008e260000000c00 */
        /* <DEDUP_REMOVED lines=13> */
[C---:B------:R-:W-:Y:S01]  /*124c0*/  LOP3.LUT R44, R45.reuse, 0xffff0000, RZ, 0xc0, !PT ;  /* 0xffff00002d2c7812 */ /* 0x040fe200078ec0ff */
[----:B------:R-:W-:Y:S01]  /*124d0*/  IMAD.U32 R54, R45, 0x10000, RZ ;  /* 0x000100002d367824 */ /* 0x000fe200078e00ff */
[C---:B------:R-:W-:Y:S01]  /*124e0*/  LOP3.LUT R38, R46.reuse, 0xffff0000, RZ, 0xc0, !PT ;  /* 0xffff00002e267812 */ /* 0x040fe200078ec0ff */
[----:B------:R-:W-:-:S02]  /*124f0*/  IMAD.U32 R39, R46, 0x10000, RZ ;  /* 0x000100002e277824 */ /* 0x000fc400078e00ff */
[-C--:B------:R-:W-:Y:S01]  /*12500*/  FMUL.FTZ R45, R41, R56.reuse ;  /* 0x00000038292d7220 */ /* 0x080fe20000410000 */
[C---:B------:R-:W-:Y:S01]  /*12510*/  IMAD.U32 R55, R47.reuse, 0x10000, RZ ;  /* 0x000100002f377824 */ /* 0x040fe200078e00ff */
[----:B------:R-:W-:Y:S01]  /*12520*/  LOP3.LUT R46, R47, 0xffff0000, RZ, 0xc0, !PT ;  /* 0xffff00002f2e7812 */ /* 0x000fe200078ec0ff */
[-C--:B------:R-:W-:Y:S01]  /*12530*/  FMUL.FTZ R47, R41, R43.reuse ;  /* 0x0000002b292f7220 */ /* 0x080fe20000410000 */
[----:B------:R-:W-:Y:S01]  /*12540*/  FFMA.FTZ R41, R50, R43, -R45 ;  /* 0x0000002b32297223 */ /* 0x000fe2000001082d */
[----:B------:R-:W-:Y:S02]  /*12550*/  IMAD.U32 R45, R107, 0x10000, RZ ;  /* 0x000100006b2d7824 */ /* 0x000fe400078e00ff */
[----:B------:R-:W-:Y:S01]  /*12560*/  FMUL.FTZ R60, R54, R57 ;  /* 0x00000039363c7220 */ /* 0x000fe20000410000 */
[----:B------:R-:W-:Y:S01]  /*12570*/  FFMA.FTZ R43, R50, R56, R47 ;  /* 0x00000038322b7223 */ /* 0x000fe2000001002f */
[----:B------:R-:W-:Y:S02]  /*12580*/  IMAD.U32 R47, R108, 0x10000, RZ ;  /* 0x000100006c2f7824 */ /* 0x000fe400078e00ff */
[----:B------:R-:W-:Y:S01]  /*12590*/  FMUL.FTZ R50, R54, R45 ;  /* 0x0000002d36327220 */ /* 0x000fe20000410000 */
[----:B------:R-:W-:Y:S01]  /*125a0*/  LOP3.LUT R56, R49, 0xffff0000, RZ, 0xc0, !PT ;  /* 0xffff000031387812 */ /* 0x000fe200078ec0ff */
[CC--:B------:R-:W-:Y:S01]  /*125b0*/  FMUL.FTZ R59, R55.reuse, R58.reuse ;  /* 0x0000003a373b7220 */ /* 0x0c0fe20000410000 */
[----:B------:R-:W-:Y:S01]  /*125c0*/  FMUL.FTZ R49, R55, R47 ;  /* 0x0000002f37317220 */ /* 0x000fe20000410000 */
[----:B------:R-:W-:Y:S01]  /*125d0*/  LOP3.LUT R54, R31, 0xffff0000, RZ, 0xc0, !PT ;  /* 0xffff00001f367812 */ /* 0x000fe200078ec0ff */
[C---:B------:R-:W-:Y:S01]  /*125e0*/  FFMA.FTZ R45, R51.reuse, R45, -R60 ;  /* 0x0000002d332d7223 */ /* 0x040fe2000001083c */
[C---:B------:R-:W-:Y:S01]  /*125f0*/  FFMA.FTZ R47, R52.reuse, R47, -R59 ;  /* 0x0000002f342f7223 */ /* 0x040fe2000001083b */
[----:B------:R-:W-:Y:S01]  /*12600*/  FFMA.FTZ R49, R52, R58, R49 ;  /* 0x0000003a34317223 */ /* 0x000fe20000010031 */
[----:B------:R-:W-:Y:S01]  /*12610*/  FFMA.FTZ R50, R51, R57, R50 ;  /* 0x0000003933327223 */ /* 0x000fe20000010032 */
[C---:B------:R-:W-:Y:S01]  /*12620*/  FMUL.FTZ R52, R53.reuse, R56 ;  /* 0x0000003835347220 */ /* 0x040fe20000410000 */
[----:B------:R-:W-:Y:S01]  /*12630*/  FMUL.FTZ R58, R53, R54 ;  /* 0x00000036353a7220 */ /* 0x000fe20000410000 */
[----:B------:R-:W-:Y:S01]  /*12640*/  LOP3.LUT R107, R107, 0xffff0000, RZ, 0xc0, !PT ;  /* 0xffff00006b6b7812 */ /* 0x000fe200078ec0ff */
[----:B------:R-:W-:-:S02]  /*12650*/  IMAD.U32 R51, R36, 0x10000, RZ ;  /* 0x0001000024337824 */ /* 0x000fc400078e00ff */
[----:B------:R-:W-:Y:S01]  /*12660*/  FMUL.FTZ R53, R44, R105 ;  /* 0x000000692c357220 */ /* 0x000fe20000410000 */
[C---:B------:R-:W-:Y:S01]  /*12670*/  FFMA.FTZ R52, R37.reuse, R54, -R52 ;  /* 0x0000003625347223 */ /* 0x040fe20000010834 */
[----:B------:R-:W-:Y:S02]  /*12680*/  IMAD.U32 R31, R28, 0x10000, RZ ;  /* 0x000100001c1f7824 */ /* 0x000fe400078e00ff */
[----:B------:R-:W-:Y:S01]  /*12690*/  FFMA.FTZ R58, R37, R56, R58 ;  /* 0x00000038253a7223 */ /* 0x000fe2000001003a */
[C---:B------:R-:W-:Y:S01]  /*126a0*/  FMUL.FTZ R37, R39.reuse, R51 ;  /* 0x0000003327257220 */ /* 0x040fe20000410000 */
[-C--:B------:R-:W-:Y:S01]  /*126b0*/  FMUL.FTZ R54, R44, R107.reuse ;  /* 0x0000006b2c367220 */ /* 0x080fe20000410000 */
[----:B------:R-:W-:Y:S01]  /*126c0*/  FFMA.FTZ R44, R40, R107, -R53 ;  /* 0x0000006b282c7223 */ /* 0x000fe20000010835 */
[-C--:B------:R-:W-:Y:S01]  /*126d0*/  FMUL.FTZ R53, R39, R31.reuse ;  /* 0x0000001f27357220 */ /* 0x080fe20000410000 */
[----:B------:R-:W-:Y:S01]  /*126e0*/  FFMA.FTZ R39, R30, R31, -R37 ;  /* 0x0000001f1e277223 */ /* 0x000fe20000010825 */
[----:B------:R-:W-:Y:S01]  /*126f0*/  LOP3.LUT R36, R36, 0xffff0000, RZ, 0xc0, !PT ;  /* 0xffff000024247812 */ /* 0x000fe200078ec0ff */
[----:B------:R-:W-:Y:S01]  /*12700*/  FFMA.FTZ R105, R40, R105, R54 ;  /* 0x0000006928697223 */ /* 0x000fe20000010036 */
[----:B------:R-:W-:Y:S01]  /*12710*/  LOP3.LUT R37, R106, 0xffff0000, RZ, 0xc0, !PT ;  /* 0xffff00006a257812 */ /* 0x000fe200078ec0ff */
[----:B------:R-:W-:Y:S01]  /*12720*/  FFMA.FTZ R53, R30, R51, R53 ;  /* 0x000000331e357223 */ /* 0x000fe20000010035 */
[----:B------:R-:W-:Y:S01]  /*12730*/  LOP3.LUT R28, R28, 0xffff0000, RZ, 0xc0, !PT ;  /* 0xffff00001c1c7812 */ /* 0x000fe200078ec0ff */
[----:B------:R-:W-:Y:S01]  /*12740*/  FMUL.FTZ R30, R38, R36 ;  /* 0x00000024261e7220 */ /* 0x000fe20000410000 */
[----:B------:R-:W-:Y:S01]  /*12750*/  LOP3.LUT R31, R108, 0xffff0000, RZ, 0xc0, !PT ;  /* 0xffff00006c1f7812 */ /* 0x000fe200078ec0ff */
[----:B------:R-:W-:-:S02]  /*12760*/  FMUL.FTZ R55, R46, R37 ;  /* 0x000000252e377220 */ /* 0x000fc40000410000 */
[-C--:B------:R-:W-:Y:S01]  /*12770*/  FMUL.FTZ R51, R38, R28.reuse ;  /* 0x0000001c26337220 */ /* 0x080fe20000410000 */
[C---:B------:R-:W-:Y:S01]  /*12780*/  FFMA.FTZ R30, R29.reuse, R28, -R30 ;  /* 0x0000001c1d1e7223 */ /* 0x040fe2000001081e */
[-C--:B------:R-:W-:Y:S01]  /*12790*/  FMUL.FTZ R46, R46, R31.reuse ;  /* 0x0000001f2e2e7220 */ /* 0x080fe20000410000 */
[----:B------:R-:W-:Y:S01]  /*127a0*/  FFMA.FTZ R40, R42, R31, -R55 ;  /* 0x0000001f2a287223 */ /* 0x000fe20000010837 */
[----:B------:R-:W-:Y:S01]  /*127b0*/  FFMA.FTZ R38, R29, R36, R51 ;  /* 0x000000241d267223 */ /* 0x000fe20000010033 */
[----:B------:R-:W-:Y:S01]  /*127c0*/  F2FP.BF16.F32.PACK_AB R28, R52, R41 ;  /* 0x00000029341c723e */ /* 0x000fe200000010ff */
[----:B------:R-:W-:Y:S01]  /*127d0*/  FFMA.FTZ R46, R42, R37, R46 ;  /* 0x000000252a2e7223 */ /* 0x000fe2000001002e */
        /* <DEDUP_REMOVED lines=9> */
.L_x_1732:
[----:B------:R-:W-:Y:S05]  /*12870*/  BSYNC B2 ;  /* 0x0000000000027941 */ /* 0x000fea0003800000 */
.L_x_1731:
[----:B------:R-:W-:Y:S05]  /*12880*/  @P1 BRA `(.L_x_1730) ;  /* 0x0000000400bc1947 */ /* 0x000fea0003800000 */
[----:B0-----:R-:W2:Y:S04]  /*12890*/  LDL R29, [R1+0xa0] ;  /* 0x0000a000011d7983 */ /* 0x001ea80000100800 */
        /* <DEDUP_REMOVED lines=10> */
[----:B------:R-:W-:Y:S02]  /*12940*/  PRMT R41, R96, 0x5410, R41 ;  /* 0x0000541060297816 */ /* 0x000fe40000000029 */
[----:B------:R-:W-:-:S02]  /*12950*/  LOP3.LUT R30, R30, 0xfffffe00, RZ, 0xc0, !PT ;  /* 0xfffffe001e1e7812 */ /* 0x000fc400078ec0ff */
[----:B------:R-:W-:Y:S01]  /*12960*/  PRMT R96, R96, 0x5432, R25 ;  /* 0x0000543260607816 */ /* 0x000fe20000000019 */
[----:B------:R-:W-:Y:S01]  /*12970*/  IMAD.U32 R42, R41, 0x10000, RZ ;  /* 0x00010000292a7824 */ /* 0x000fe200078e00ff */
[----:B------:R-:W-:Y:S02]  /*12980*/  PRMT R43, R95, 0x5432, R24 ;  /* 0x000054325f2b7816 */ /* 0x000fe40000000018 */
[--C-:B------:R-:W-:Y:S02]  /*12990*/  SHF.R.U64 R45, R34, 0x10, R35.reuse ;  /* 0x00000010222d7819 */ /* 0x100fe40000001223 */
[----:B------:R-:W-:Y:S01]  /*129a0*/  SHF.R.U32.HI R35, RZ, 0x10, R35 ;  /* 0x00000010ff237819 */ /* 0x000fe20000011623 */
[----:B------:R-:W-:Y:S01]  /*129b0*/  IMAD.U32 R44, R43, 0x10000, RZ ;  /* 0x000100002b2c7824 */ /* 0x000fe200078e00ff */
[----:B------:R-:W-:Y:S02]  /*129c0*/  PRMT R95, R95, 0x5410, R32 ;  /* 0x000054105f5f7816 */ /* 0x000fe40000000020 */
[----:B------:R-:W-:-:S02]  /*129d0*/  PRMT R45, R94, 0x5432, R45 ;  /* 0x000054325e2d7816 */ /* 0x000fc4000000002d */
[----:B------:R-:W-:Y:S02]  /*129e0*/  PRMT R94, R94, 0x5410, R35 ;  /* 0x000054105e5e7816 */ /* 0x000fe40000000023 */
[----:B------:R-:W-:Y:S02]  /*129f0*/  LOP3.LUT R43, R43, 0xffff0000, RZ, 0xc0, !PT ;  /* 0xffff00002b2b7812 */ /* 0x000fe400078ec0ff */
[----:B------:R-:W-:Y:S01]  /*12a00*/  LOP3.LUT R41, R41, 0xffff0000, RZ, 0xc0, !PT ;  /* 0xffff000029297812 */ /* 0x000fe200078ec0ff */
        /* <DEDUP_REMOVED lines=12> */
[----:B------:R-:W-:Y:S01]  /*12ad0*/  IMAD R3, R20, 0x2, R17 ;  /* 0x0000000214037824 */ /* 0x000fe200078e0211 */
[--C-:B------:R-:W-:Y:S02]  /*12ae0*/  SHF.R.U64 R20, R26, 0x10, R27.reuse ;  /* 0x000000101a147819 */ /* 0x100fe4000000121b */
[----:B------:R-:W-:Y:S02]  /*12af0*/  SHF.R.U32.HI R26, RZ, 0x10, R27 ;  /* 0x00000010ff1a7819 */ /* 0x000fe4000001161b */
[----:B------:R-:W1:Y:S01]  /*12b00*/  LDS.128 R36, [R3+0x10400] ;  /* 0x0104000003247984 */ /* 0x000e620000000c00 */
[----:B------:R-:W-:-:S02]  /*12b10*/  PRMT R20, R97, 0x5410, R20 ;  /* 0x0000541061147816 */ /* 0x000fc40000000014 */
[----:B------:R-:W-:Y:S01]  /*12b20*/  PRMT R97, R97, 0x5432, R26 ;  /* 0x0000543261617816 */ /* 0x000fe2000000001a */
        /* <DEDUP_REMOVED lines=12> */
[C---:B------:R-:W-:Y:S01]  /*12bf0*/  IMAD.U32 R35, R38.reuse, 0x10000, RZ ;  /* 0x0001000026237824 */ /* 0x040fe200078e00ff */
[----:B------:R-:W-:Y:S01]  /*12c00*/  LOP3.LUT R37, R38, 0xffff0000, RZ, 0xc0, !PT ;  /* 0xffff000026257812 */ /* 0x000fe200078ec0ff */
[----:B------:R-:W-:-:S02]  /*12c10*/  IMAD.U32 R40, R39, 0x10000, RZ ;  /* 0x0001000027287824 */ /* 0x000fc400078e00ff */
[----:B------:R-:W-:Y:S01]  /*12c20*/  FMUL.FTZ R46, R31, R44 ;  /* 0x0000002c1f2e7220 */ /* 0x000fe20000410000 */
[----:B------:R-:W-:Y:S01]  /*12c30*/  LOP3.LUT R38, R39, 0xffff0000, RZ, 0xc0, !PT ;  /* 0xffff000027267812 */ /* 0x000fe200078ec0ff */
[----:B------:R-:W-:Y:S02]  /*12c40*/  IMAD.U32 R39, R95, 0x10000, RZ ;  /* 0x000100005f277824 */ /* 0x000fe400078e00ff */
[-C--:B------:R-:W-:Y:S01]  /*12c50*/  FMUL.FTZ R48, R31, R42.reuse ;  /* 0x0000002a1f307220 */ /* 0x080fe20000410000 */
[C---:B------:R-:W-:Y:S01]  /*12c60*/  FFMA.FTZ R46, R25.reuse, R42, -R46 ;  /* 0x0000002a192e7223 */ /* 0x040fe2000001082e */
[----:B------:R-:W-:Y:S02]  /*12c70*/  IMAD.U32 R31, R96, 0x10000, RZ ;  /* 0x00010000601f7824 */ /* 0x000fe400078e00ff */
[----:B------:R-:W-:Y:S01]  /*12c80*/  FMUL.FTZ R42, R34, R39 ;  /* 0x00000027222a7220 */ /* 0x000fe20000410000 */
[----:B------:R-:W-:Y:S01]  /*12c90*/  FFMA.FTZ R48, R25, R44, R48 ;  /* 0x0000002c19307223 */ /* 0x000fe20000010030 */
[----:B------:R-:W-:-:S02]  /*12ca0*/  IMAD.U32 R25, R97, 0x10000, RZ ;  /* 0x0001000061197824 */ /* 0x000fc400078e00ff */
[-C--:B------:R-:W-:Y:S01]  /*12cb0*/  FMUL.FTZ R34, R34, R31.reuse ;  /* 0x0000001f22227220 */ /* 0x080fe20000410000 */
[----:B------:R-:W-:Y:S01]  /*12cc0*/  FFMA.FTZ R42, R27, R31, -R42 ;  /* 0x0000001f1b2a7223 */ /* 0x000fe2000001082a */
[C---:B------:R-:W-:Y:S01]  /*12cd0*/  FMUL.FTZ R31, R40.reuse, R47 ;  /* 0x0000002f281f7220 */ /* 0x040fe20000410000 */
[----:B------:R-:W-:Y:S01]  /*12ce0*/  FMUL.FTZ R44, R40, R25 ;  /* 0x00000019282c7220 */ /* 0x000fe20000410000 */
[----:B------:R-:W-:Y:S01]  /*12cf0*/  LOP3.LUT R95, R95, 0xffff0000, RZ, 0xc0, !PT ;  /* 0xffff00005f5f7812 */ /* 0x000fe200078ec0ff */
[----:B------:R-:W-:Y:S01]  /*12d00*/  FFMA.FTZ R39, R27, R39, R34 ;  /* 0x000000271b277223 */ /* 0x000fe20000010022 */
[----:B------:R-:W-:Y:S01]  /*12d10*/  FFMA.FTZ R40, R32, R25, -R31 ;  /* 0x0000001920287223 */ /* 0x000fe2000001081f */
[----:B------:R-:W-:Y:S01]  /*12d20*/  LOP3.LUT R25, R96, 0xffff0000, RZ, 0xc0, !PT ;  /* 0xffff000060197812 */ /* 0x000fe200078ec0ff */
[C---:B------:R-:W-:Y:S01]  /*12d30*/  FMUL.FTZ R27, R33.reuse, R43 ;  /* 0x0000002b211b7220 */ /* 0x040fe20000410000 */
[----:B------:R-:W-:Y:S01]  /*12d40*/  FMUL.FTZ R31, R36, R95 ;  /* 0x0000005f241f7220 */ /* 0x000fe20000410000 */
[----:B------:R-:W-:Y:S01]  /*12d50*/  FFMA.FTZ R44, R32, R47, R44 ;  /* 0x0000002f202c7223 */ /* 0x000fe2000001002c */
[----:B------:R-:W-:Y:S01]  /*12d60*/  FMUL.FTZ R33, R33, R41 ;  /* 0x0000002921217220 */ /* 0x000fe20000410000 */
[----:B------:R-:W-:Y:S01]  /*12d70*/  FMUL.FTZ R36, R36, R25 ;  /* 0x0000001924247220 */ /* 0x000fe20000410000 */
[----:B------:R-:W-:-:S02]  /*12d80*/  IMAD.U32 R34, R45, 0x10000, RZ ;  /* 0x000100002d227824 */ /* 0x000fc400078e00ff */
[----:B------:R-:W-:Y:S01]  /*12d90*/  FFMA.FTZ R27, R26, R41, -R27 ;  /* 0x000000291a1b7223 */ /* 0x000fe2000001081b */
[----:B------:R-:W-:Y:S02]  /*12da0*/  IMAD.U32 R32, R20, 0x10000, RZ ;  /* 0x0001000014207824 */ /* 0x000fe400078e00ff */
[----:B------:R-:W-:Y:S01]  /*12db0*/  FFMA.FTZ R33, R26, R43, R33 ;  /* 0x0000002b1a217223 */ /* 0x000fe20000010021 */
        /* <DEDUP_REMOVED lines=28> */
.L_x_1730:
[----:B------:R-:W-:Y:S05]  /*12f80*/  BSYNC B1 ;  /* 0x0000000000017941 */ /* 0x000fea0003800000 */
.L_x_1729:
[----:B--2---:R-:W-:-:S05]  /*12f90*/  VIADD R3, R123, 0x60 ;  /* 0x000000607b037836 */ /* 0x004fca0000000000 */
[----:B------:R-:W-:-:S13]  /*12fa0*/  ISETP.GE.AND P0, PT, R3, R0, PT ;  /* 0x000000000300720c */ /* 0x000fda0003f06270 */
[----:B------:R-:W-:Y:S05]  /*12fb0*/  @P0 BRA `(.L_x_1700) ;  /* 0x0000000c00940947 */ /* 0x000fea0003800000 */
[----:B------:R-:W2:Y:S01]  /*12fc0*/  LDC R0, c[0x0][0x3f4] ;  /* 0x0000fd00ff007b82 */ /* 0x000ea20000000800 */
[----:B------:R-:W-:Y:S01]  /*12fd0*/  BSSY B1, `(.L_x_1733) ;  /* 0x0000073000017945 */ /* 0x000fe20003800000 */
[-C--:B--2---:R-:W-:Y:S02]  /*12fe0*/  ISETP.GE.AND P0, PT, R18, R0.reuse, PT ;  /* 0x000000001200720c */ /* 0x084fe40003f06270 */
[----:B------:R-:W-:-:S11]  /*12ff0*/  ISETP.GE.AND P1, PT, R203, R0, PT ;  /* 0x00000000cb00720c */ /* 0x000fd60003f26270 */
[----:B------:R-:W-:Y:S05]  /*13000*/  @P0 BRA `(.L_x_1734) ;  /* 0x0000000400bc0947 */ /* 0x000fea0003800000 */
[----:B01----:R-:W2:Y:S04]  /*13010*/  LDL R20, [R1+0x80] ;  /* 0x0000800001147983 */ /* 0x003ea80000100800 */
[----:B------:R-:W3:Y:S01]  /*13020*/  LDL R42, [R1+0xac] ;  /* 0x0000ac00012a7983 */ /* 0x000ee20000100800 */
[----:B------:R-:W-:Y:S01]  /*13030*/  IMAD.SHL.U32 R24, R3, 0x40, RZ ;  /* 0x0000004003187824 */ /* 0x000fe200078e00ff */
[----:B------:R-:W-:Y:S02]  /*13040*/  SHF.R.S32.HI R26, RZ, 0x1f, R3 ;  /* 0x0000001fff1a7819 */ /* 0x000fe40000011403 */
[----:B------:R-:W-:Y:S02]  /*13050*/  SHF.R.U64 R33, R12, 0x10, R13 ;  /* 0x000000100c217819 */ /* 0x000fe4000000120d */
[----:B------:R-:W-:-:S02]  /*13060*/  LOP3.LUT R27, R24, 0x1c0, RZ, 0xc0, !PT ;  /* 0x000001c0181b7812 */ /* 0x000fc400078ec0ff */
[----:B------:R-:W-:Y:S02]  /*13070*/  LEA.HI R26, R26, R3, RZ, 0x3 ;  /* 0x000000031a1a7211 */ /* 0x000fe400078f18ff */
[----:B------:R-:W-:Y:S02]  /*13080*/  SHF.R.U32.HI R35, RZ, 0x10, R13 ;  /* 0x00000010ff237819 */ /* 0x000fe4000001160d */
[----:B------:R-:W-:Y:S01]  /*13090*/  SHF.R.U64 R13, R4, 0x10, R5 ;  /* 0x00000010040d7819 */ /* 0x000fe20000001205 */
[----:B------:R-:W-:Y:S01]  /*130a0*/  IMAD.SHL.U32 R26, R26, 0x40, RZ ;  /* 0x000000401a1a7824 */ /* 0x000fe200078e00ff */
[----:B------:R-:W-:Y:S02]  /*130b0*/  SHF.R.U64 R34, R14, 0x10, R15 ;  /* 0x000000100e227819 */ /* 0x000fe4000000120f */
[----:B------:R-:W-:Y:S02]  /*130c0*/  SHF.R.U32.HI R5, RZ, 0x10, R5 ;  /* 0x00000010ff057819 */ /* 0x000fe40000011605 */
[----:B------:R-:W-:-:S02]  /*130d0*/  LOP3.LUT R26, R26, 0xfffffe00, RZ, 0xc0, !PT ;  /* 0xfffffe001a1a7812 */ /* 0x000fc400078ec0ff */
[----:B------:R-:W-:Y:S02]  /*130e0*/  SHF.R.U64 R38, R6, 0x10, R7 ;  /* 0x0000001006267819 */ /* 0x000fe40000001207 */
[----:B------:R-:W-:Y:S02]  /*130f0*/  SHF.R.U32.HI R14, RZ, 0x10, R15 ;  /* 0x00000010ff0e7819 */ /* 0x000fe4000001160f */
[----:B------:R-:W-:Y:S02]  /*13100*/  SHF.R.U32.HI R6, RZ, 0x10, R7 ;  /* 0x00000010ff067819 */ /* 0x000fe40000011607 */
[----:B------:R-:W-:Y:S02]  /*13110*/  PRMT R36, R98, 0x5410, R13 ;  /* 0x0000541062247816 */ /* 0x000fe4000000000d */
[----:B------:R-:W-:Y:S02]  /*13120*/  PRMT R33, R100, 0x5410, R33 ;  /* 0x0000541064217816 */ /* 0x000fe40000000021 */
[----:B------:R-:W-:Y:S01]  /*13130*/  PRMT R34, R101, 0x5410, R34 ;  /* 0x0000541065227816 */ /* 0x000fe20000000022 */
[----:B------:R-:W-:Y:S01]  /*13140*/  IMAD.U32 R37, R36, 0x10000, RZ ;  /* 0x0001000024257824 */ /* 0x000fe200078e00ff */
[----:B------:R-:W-:-:S02]  /*13150*/  PRMT R98, R98, 0x5432, R5 ;  /* 0x0000543262627816 */ /* 0x000fc40000000005 */
[----:B------:R-:W-:Y:S02]  /*13160*/  PRMT R38, R99, 0x5410, R38 ;  /* 0x0000541063267816 */ /* 0x000fe40000000026 */
[----:B------:R-:W-:Y:S02]  /*13170*/  PRMT R101, R101, 0x5432, R14 ;  /* 0x0000543265657816 */ /* 0x000fe4000000000e */
[----:B------:R-:W-:Y:S02]  /*13180*/  PRMT R99, R99, 0x5432, R6 ;  /* 0x0000543263637816 */ /* 0x000fe40000000006 */
[----:B------:R-:W-:Y:S01]  /*13190*/  PRMT R100, R100, 0x5432, R35 ;  /* 0x0000543264647816 */ /* 0x000fe20000000023 */
[----:B------:R-:W-:Y:S01]  /*131a0*/  IMAD.U32 R35, R33, 0x10000, RZ ;  /* 0x0001000021237824 */ /* 0x000fe200078e00ff */
[----:B------:R-:W-:Y:S02]  /*131b0*/  LOP3.LUT R36, R36, 0xffff0000, RZ, 0xc0, !PT ;  /* 0xffff000024247812 */ /* 0x000fe400078ec0ff */
        /* <DEDUP_REMOVED lines=27> */
[C---:B------:R-:W-:Y:S01]  /*13370*/  IMAD.U32 R32, R31.reuse, 0x10000, RZ ;  /* 0x000100001f207824 */ /* 0x040fe200078e00ff */
[----:B------:R-:W-:Y:S01]  /*13380*/  LOP3.LUT R30, R31, 0xffff0000, RZ, 0xc0, !PT ;  /* 0xffff00001f1e7812 */ /* 0x000fe200078ec0ff */
[----:B------:R-:W-:Y:S01]  /*13390*/  FMUL.FTZ R39, R14, R37 ;  /* 0x000000250e277220 */ /* 0x000fe20000410000 */
[----:B------:R-:W-:-:S02]  /*133a0*/  IMAD.U32 R31, R98, 0x10000, RZ ;  /* 0x00010000621f7824 */ /* 0x000fc400078e00ff */
[-C--:B------:R-:W-:Y:S01]  /*133b0*/  FMUL.FTZ R41, R14, R35.reuse ;  /* 0x000000230e297220 */ /* 0x080fe20000410000 */
[----:B------:R-:W-:Y:S02]  /*133c0*/  IMAD.U32 R14, R100, 0x10000, RZ ;  /* 0x00010000640e7824 */ /* 0x000fe400078e00ff */
[C---:B------:R-:W-:Y:S01]  /*133d0*/  FFMA.FTZ R39, R4.reuse, R35, -R39 ;  /* 0x0000002304277223 */ /* 0x040fe20000010827 */
[----:B------:R-:W-:Y:S01]  /*133e0*/  FMUL.FTZ R43, R25, R31 ;  /* 0x0000001f192b7220 */ /* 0x000fe20000410000 */
[----:B------:R-:W-:Y:S02]  /*133f0*/  IMAD.U32 R35, R99, 0x10000, RZ ;  /* 0x0001000063237824 */ /* 0x000fe400078e00ff */
[----:B------:R-:W-:Y:S01]  /*13400*/  FFMA.FTZ R41, R4, R37, R41 ;  /* 0x0000002504297223 */ /* 0x000fe20000010029 */
[----:B------:R-:W-:Y:S02]  /*13410*/  IMAD.U32 R4, R101, 0x10000, RZ ;  /* 0x0001000065047824 */ /* 0x000fe400078e00ff */
[-C--:B------:R-:W-:Y:S01]  /*13420*/  FMUL.FTZ R25, R25, R14.reuse ;  /* 0x0000000e19197220 */ /* 0x080fe20000410000 */
[----:B------:R-:W-:Y:S01]  /*13430*/  FFMA.FTZ R43, R6, R14, -R43 ;  /* 0x0000000e062b7223 */ /* 0x000fe2000001082b */
[C---:B------:R-:W-:Y:S01]  /*13440*/  FMUL.FTZ R14, R32.reuse, R35 ;  /* 0x00000023200e7220 */ /* 0x040fe20000410000 */
[----:B------:R-:W-:Y:S01]  /*13450*/  FMUL.FTZ R32, R32, R4 ;  /* 0x0000000420207220 */ /* 0x000fe20000410000 */
[----:B------:R-:W-:Y:S01]  /*13460*/  FFMA.FTZ R31, R6, R31, R25 ;  /* 0x0000001f061f7223 */ /* 0x000fe20000010019 */
[----:B------:R-:W-:Y:S01]  /*13470*/  FMUL.FTZ R6, R15, R36 ;  /* 0x000000240f067220 */ /* 0x000fe20000410000 */
[----:B------:R-:W-:Y:S01]  /*13480*/  FFMA.FTZ R37, R13, R4, -R14 ;  /* 0x000000040d257223 */ /* 0x000fe2000001080e */
[----:B------:R-:W-:Y:S01]  /*13490*/  LOP3.LUT R4, R33, 0xffff0000, RZ, 0xc0, !PT ;  /* 0xffff000021047812 */ /* 0x000fe200078ec0ff */
[----:B------:R-:W-:Y:S01]  /*134a0*/  FFMA.FTZ R35, R13, R35, R32 ;  /* 0x000000230d237223 */ /* 0x000fe20000010020 */
[----:B------:R-:W-:-:S02]  /*134b0*/  LOP3.LUT R13, R100, 0xffff0000, RZ, 0xc0, !PT ;  /* 0xffff0000640d7812 */ /* 0x000fc400078ec0ff */
[----:B------:R-:W-:Y:S01]  /*134c0*/  LOP3.LUT R25, R98, 0xffff0000, RZ, 0xc0, !PT ;  /* 0xffff000062197812 */ /* 0x000fe200078ec0ff */
[-C--:B------:R-:W-:Y:S01]  /*134d0*/  FMUL.FTZ R32, R15, R4.reuse ;  /* 0x000000040f207220 */ /* 0x080fe20000410000 */
[C---:B------:R-:W-:Y:S01]  /*134e0*/  FFMA.FTZ R14, R5.reuse, R4, -R6 ;  /* 0x00000004050e7223 */ /* 0x040fe20000010806 */
[----:B------:R-:W-:Y:S02]  /*134f0*/  IMAD.U32 R6, R38, 0x10000, RZ ;  /* 0x0001000026067824 */ /* 0x000fe400078e00ff */
[C---:B------:R-:W-:Y:S01]  /*13500*/  FMUL.FTZ R40, R28.reuse, R13 ;  /* 0x0000000d1c287220 */ /* 0x040fe20000410000 */
[----:B------:R-:W-:Y:S01]  /*13510*/  FMUL.FTZ R15, R28, R25 ;  /* 0x000000191c0f7220 */ /* 0x000fe20000410000 */
[----:B------:R-:W-:Y:S01]  /*13520*/  IMAD.U32 R4, R34, 0x10000, RZ ;  /* 0x0001000022047824 */ /* 0x000fe200078e00ff */
[----:B------:R-:W-:Y:S01]  /*13530*/  LOP3.LUT R38, R38, 0xffff0000, RZ, 0xc0, !PT ;  /* 0xffff000026267812 */ /* 0x000fe200078ec0ff */
[----:B------:R-:W-:Y:S01]  /*13540*/  FFMA.FTZ R32, R5, R36, R32 ;  /* 0x0000002405207223 */ /* 0x000fe20000010020 */
[----:B------:R-:W-:Y:S01]  /*13550*/  LOP3.LUT R99, R99, 0xffff0000, RZ, 0xc0, !PT ;  /* 0xffff000063637812 */ /* 0x000fe200078ec0ff */
[----:B------:R-:W-:Y:S01]  /*13560*/  FMUL.FTZ R36, R27, R6 ;  /* 0x000000061b247220 */ /* 0x000fe20000410000 */
[----:B------:R-:W-:Y:S01]  /*13570*/  LOP3.LUT R34, R34, 0xffff0000, RZ, 0xc0, !PT ;  /* 0xffff000022227812 */ /* 0x000fe200078ec0ff */
[C---:B------:R-:W-:Y:S01]  /*13580*/  FFMA.FTZ R28, R24.reuse, R13, -R15 ;  /* 0x0000000d181c7223 */ /* 0x040fe2000001080f */
[----:B------:R-:W-:Y:S01]  /*13590*/  LOP3.LUT R101, R101, 0xffff0000, RZ, 0xc0, !PT ;  /* 0xffff000065657812 */ /* 0x000fe200078ec0ff */
[----:B------:R-:W-:Y:S01]  /*135a0*/  FFMA.FTZ R40, R24, R25, R40 ;  /* 0x0000001918287223 */ /* 0x000fe20000010028 */
[----:B------:R-:W-:Y:S01]  /*135b0*/  FMUL.FTZ R24, R27, R4 ;  /* 0x000000041b187220 */ /* 0x000fe20000410000 */
[----:B------:R-:W-:Y:S01]  /*135c0*/  FMUL.FTZ R5, R29, R38 ;  /* 0x000000261d057220 */ /* 0x000fe20000410000 */
[----:B------:R-:W-:Y:S01]  /*135d0*/  FFMA.FTZ R36, R7, R4, -R36 ;  /* 0x0000000407247223 */ /* 0x000fe20000010824 */
[C---:B------:R-:W-:Y:S01]  /*135e0*/  FMUL.FTZ R13, R30.reuse, R99 ;  /* 0x000000631e0d7220 */ /* 0x040fe20000410000 */
[----:B------:R-:W-:Y:S01]  /*135f0*/  FMUL.FTZ R29, R29, R34 ;  /* 0x000000221d1d7220 */ /* 0x000fe20000410000 */
[-C--:B------:R-:W-:Y:S01]  /*13600*/  FMUL.FTZ R4, R30, R101.reuse ;  /* 0x000000651e047220 */ /* 0x080fe20000410000 */
        /* <DEDUP_REMOVED lines=15> */
.L_x_1734:
[----:B------:R-:W-:Y:S05]  /*13700*/  BSYNC B1 ;  /* 0x0000000000017941 */ /* 0x000fea0003800000 */
.L_x_1733:
[----:B------:R-:W-:Y:S05]  /*13710*/  @P1 BRA `(.L_x_1700) ;  /* 0x0000000400bc1947 */ /* 0x000fea0003800000 */
[----:B--2---:R-:W2:Y:S04]  /*13720*/  LDL R5, [R1+0xa0] ;  /* 0x0000a00001057983 */ /* 0x004ea80000100800 */
[----:B0-----:R-:W3:Y:S01]  /*13730*/  LDL R38, [R1+0xa8] ;  /* 0x0000a80001267983 */ /* 0x001ee20000100800 */
[----:B------:R-:W-:Y:S01]  /*13740*/  IMAD.SHL.U32 R4, R3, 0x40, RZ ;  /* 0x0000004003047824 */ /* 0x000fe200078e00ff */
[----:B------:R-:W-:Y:S02]  /*13750*/  SHF.R.S32.HI R6, RZ, 0x1f, R3 ;  /* 0x0000001fff067819 */ /* 0x000fe40000011403 */
[----:B-1----:R-:W-:Y:S02]  /*13760*/  SHF.R.U64 R20, R72, 0x10, R73 ;  /* 0x0000001048147819 */ /* 0x002fe40000001249 */
[----:B------:R-:W-:-:S02]  /*13770*/  LOP3.LUT R7, R4, 0x1c0, RZ, 0xc0, !PT ;  /* 0x000001c004077812 */ /* 0x000fc400078ec0ff */
[----:B------:R-:W-:Y:S02]  /*13780*/  LEA.HI R6, R6, R3, RZ, 0x3 ;  /* 0x0000000306067211 */ /* 0x000fe400078f18ff */
[--C-:B------:R-:W-:Y:S02]  /*13790*/  SHF.R.U64 R28, R8, 0x10, R9.reuse ;  /* 0x00000010081c7819 */ /* 0x100fe40000001209 */
[----:B------:R-:W-:Y:S01]  /*137a0*/  SHF.R.U32.HI R8, RZ, 0x10, R9 ;  /* 0x00000010ff087819 */ /* 0x000fe20000011609 */
[----:B------:R-:W-:Y:S01]  /*137b0*/  IMAD.SHL.U32 R6, R6, 0x40, RZ ;  /* 0x0000004006067824 */ /* 0x000fe200078e00ff */
[--C-:B------:R-:W-:Y:S02]  /*137c0*/  SHF.R.U64 R3, R10, 0x10, R11.reuse ;  /* 0x000000100a037819 */ /* 0x100fe4000000120b */
[----:B------:R-:W-:Y:S02]  /*137d0*/  SHF.R.U32.HI R11, RZ, 0x10, R11 ;  /* 0x00000010ff0b7819 */ /* 0x000fe4000001160b */
[----:B------:R-:W-:-:S02]  /*137e0*/  LOP3.LUT R6, R6, 0xfffffe00, RZ, 0xc0, !PT ;  /* 0xfffffe0006067812 */ /* 0x000fc400078ec0ff */
[----:B------:R-:W-:Y:S02]  /*137f0*/  PRMT R25, R85, 0x5410, R20 ;  /* 0x0000541055197816 */ /* 0x000fe40000000014 */
[----:B------:R-:W-:Y:S02]  /*13800*/  PRMT R28, R21, 0x5410, R28 ;  /* 0x00005410151c7816 */ /* 0x000fe4000000001c */
[----:B------:R-:W-:Y:S01]  /*13810*/  SHF.R.U32.HI R72, RZ, 0x10, R73 ;  /* 0x00000010ff487819 */ /* 0x000fe20000011649 */
[----:B------:R-:W-:Y:S01]  /*13820*/  IMAD.U32 R26, R25, 0x10000, RZ ;  /* 0x00010000191a7824 */ /* 0x000fe200078e00ff */
[----:B------:R-:W-:Y:S01]  /*13830*/  PRMT R29, R21, 0x5432, R8 ;  /* 0x00005432151d7816 */ /* 0x000fe20000000008 */
[----:B------:R-:W-:Y:S01]  /*13840*/  IMAD.U32 R30, R28, 0x10000, RZ ;  /* 0x000100001c1e7824 */ /* 0x000fe200078e00ff */
[----:B------:R-:W-:Y:S02]  /*13850*/  PRMT R32, R84, 0x5410, R3 ;  /* 0x0000541054207816 */ /* 0x000fe40000000003 */
[----:B------:R-:W-:Y:S01]  /*13860*/  SHF.R.U64 R27, R74, 0x10, R75 ;  /* 0x000000104a1b7819 */ /* 0x000fe2000000124b */
[----:B------:R-:W-:Y:S01]  /*13870*/  IMAD.U32 R31, R29, 0x10000, RZ ;  /* 0x000100001d1f7824 */ /* 0x000fe200078e00ff */
[----:B------:R-:W-:-:S02]  /*13880*/  PRMT R84, R84, 0x5432, R11 ;  /* 0x0000543254547816 */ /* 0x000fc4000000000b */
[----:B------:R-:W-:Y:S02]  /*13890*/  SHF.R.U32.HI R75, RZ, 0x10, R75 ;  /* 0x00000010ff4b7819 */ /* 0x000fe4000001164b */
[----:B------:R-:W-:Y:S01]  /*138a0*/  PRMT R85, R85, 0x5432, R72 ;  /* 0x0000543255557816 */ /* 0x000fe20000000048 */
[----:B------:R-:W-:Y:S01]  /*138b0*/  IMAD.U32 R33, R84, 0x10000, RZ ;  /* 0x0001000054217824 */ /* 0x000fe200078e00ff */
[C---:B------:R-:W-:Y:S02]  /*138c0*/  PRMT R27, R86.reuse, 0x5410, R27 ;  /* 0x00005410561b7816 */ /* 0x040fe4000000001b */
[----:B------:R-:W-:Y:S02]  /*138d0*/  PRMT R86, R86, 0x5432, R75 ;  /* 0x0000543256567816 */ /* 0x000fe4000000004b */
[----:B------:R-:W-:Y:S02]  /*138e0*/  LOP3.LUT R25, R25, 0xffff0000, RZ, 0xc0, !PT ;  /* 0xffff000019197812 */ /* 0x000fe400078ec0ff */
[----:B------:R-:W-:-:S02]  /*138f0*/  LOP3.LUT R84, R84, 0xffff0000, RZ, 0xc0, !PT ;  /* 0xffff000054547812 */ /* 0x000fc400078ec0ff */
        /* <DEDUP_REMOVED lines=26> */
[----:B------:R-:W-:Y:S01]  /*13aa0*/  FMUL.FTZ R36, R11, R26 ;  /* 0x0000001a0b247220 */ /* 0x000fe20000410000 */
[----:B------:R-:W-:-:S02]  /*13ab0*/  IMAD.U32 R11, R85, 0x10000, RZ ;  /* 0x00010000550b7824 */ /* 0x000fc400078e00ff */
[----:B------:R-:W-:Y:S01]  /*13ac0*/  FMUL.FTZ R35, R20, R31 ;  /* 0x0000001f14237220 */ /* 0x000fe20000410000 */
[----:B------:R-:W-:Y:S02]  /*13ad0*/  IMAD.U32 R24, R15, 0x10000, RZ ;  /* 0x000100000f187824 */ /* 0x000fe400078e00ff */
[C---:B------:R-:W-:Y:S01]  /*13ae0*/  FFMA.FTZ R34, R3.reuse, R26, -R34 ;  /* 0x0000001a03227223 */ /* 0x040fe20000010822 */
[----:B------:R-:W-:Y:S01]  /*13af0*/  FFMA.FTZ R36, R3, R30, R36 ;  /* 0x0000001e03247223 */ /* 0x000fe20000010024 */
[----:B------:R-:W-:Y:S02]  /*13b00*/  IMAD.U32 R3, R86, 0x10000, RZ ;  /* 0x0001000056037824 */ /* 0x000fe400078e00ff */
[-C--:B------:R-:W-:Y:S01]  /*13b10*/  FMUL.FTZ R37, R20, R11.reuse ;  /* 0x0000000b14257220 */ /* 0x080fe20000410000 */
[----:B------:R-:W-:Y:S01]  /*13b20*/  FFMA.FTZ R35, R8, R11, -R35 ;  /* 0x0000000b08237223 */ /* 0x000fe20000010823 */
[----:B------:R-:W-:Y:S01]  /*13b30*/  FMUL.FTZ R39, R24, R33 ;  /* 0x0000002118277220 */ /* 0x000fe20000410000 */
[----:B------:R-:W-:Y:S01]  /*13b40*/  LOP3.LUT R11, R28, 0xffff0000, RZ, 0xc0, !PT ;  /* 0xffff00001c0b7812 */ /* 0x000fe200078ec0ff */
[----:B------:R-:W-:Y:S01]  /*13b50*/  FMUL.FTZ R24, R24, R3 ;  /* 0x0000000318187220 */ /* 0x000fe20000410000 */
[----:B------:R-:W-:Y:S01]  /*13b60*/  LOP3.LUT R20, R29, 0xffff0000, RZ, 0xc0, !PT ;  /* 0xffff00001d147812 */ /* 0x000fe200078ec0ff */
[----:B------:R-:W-:Y:S01]  /*13b70*/  FFMA.FTZ R37, R8, R31, R37 ;  /* 0x0000001f08257223 */ /* 0x000fe20000010025 */
[----:B------:R-:W-:Y:S01]  /*13b80*/  FFMA.FTZ R39, R10, R3, -R39 ;  /* 0x000000030a277223 */ /* 0x000fe20000010827 */
[C---:B------:R-:W-:Y:S01]  /*13b90*/  FMUL.FTZ R3, R12.reuse, R11 ;  /* 0x0000000b0c037220 */ /* 0x040fe20000410000 */
[----:B------:R-:W-:Y:S01]  /*13ba0*/  LOP3.LUT R8, R85, 0xffff0000, RZ, 0xc0, !PT ;  /* 0xffff000055087812 */ /* 0x000fe200078ec0ff */
[----:B------:R-:W-:Y:S01]  /*13bb0*/  FMUL.FTZ R29, R12, R25 ;  /* 0x000000190c1d7220 */ /* 0x000fe20000410000 */
[----:B------:R-:W-:-:S02]  /*13bc0*/  IMAD.U32 R21, R14, 0x10000, RZ ;  /* 0x000100000e157824 */ /* 0x000fc400078e00ff */
[----:B------:R-:W-:Y:S01]  /*13bd0*/  FFMA.FTZ R33, R10, R33, R24 ;  /* 0x000000210a217223 */ /* 0x000fe20000010018 */
[----:B------:R-:W-:Y:S02]  /*13be0*/  IMAD.U32 R12, R32, 0x10000, RZ ;  /* 0x00010000200c7824 */ /* 0x000fe400078e00ff */
[----:B------:R-:W-:Y:S01]  /*13bf0*/  FMUL.FTZ R24, R13, R20 ;  /* 0x000000140d187220 */ /* 0x000fe20000410000 */
[C---:B------:R-:W-:Y:S01]  /*13c00*/  FFMA.FTZ R25, R4.reuse, R25, -R3 ;  /* 0x0000001904197223 */ /* 0x040fe20000010803 */
[----:B------:R-:W-:Y:S02]  /*13c10*/  IMAD.U32 R10, R27, 0x10000, RZ ;  /* 0x000100001b0a7824 */ /* 0x000fe400078e00ff */
[----:B------:R-:W-:Y:S01]  /*13c20*/  FFMA.FTZ R29, R4, R11, R29 ;  /* 0x0000000b041d7223 */ /* 0x000fe2000001001d */
[----:B------:R-:W-:Y:S01]  /*13c30*/  LOP3.LUT R14, R14, 0xffff0000, RZ, 0xc0, !PT ;  /* 0xffff00000e0e7812 */ /* 0x000fe200078ec0ff */
[----:B------:R-:W-:Y:S01]  /*13c40*/  FMUL.FTZ R13, R13, R8 ;  /* 0x000000080d0d7220 */ /* 0x000fe20000410000 */
[----:B------:R-:W-:Y:S01]  /*13c50*/  LOP3.LUT R15, R15, 0xffff0000, RZ, 0xc0, !PT ;  /* 0xffff00000f0f7812 */ /* 0x000fe200078ec0ff */
[----:B------:R-:W-:Y:S01]  /*13c60*/  FMUL.FTZ R4, R21, R12 ;  /* 0x0000000c15047220 */ /* 0x000fe20000410000 */
[----:B------:R-:W-:Y:S01]  /*13c70*/  LOP3.LUT R3, R32, 0xffff0000, RZ, 0xc0, !PT ;  /* 0xffff000020037812 */ /* 0x000fe200078ec0ff */
[----:B------:R-:W-:Y:S01]  /*13c80*/  FFMA.FTZ R24, R5, R8, -R24 ;  /* 0x0000000805187223 */ /* 0x000fe20000010818 */
[----:B------:R-:W-:Y:S01]  /*13c90*/  LOP3.LUT R27, R27, 0xffff0000, RZ, 0xc0, !PT ;  /* 0xffff00001b1b7812 */ /* 0x000fe200078ec0ff */
[----:B------:R-:W-:Y:S01]  /*13ca0*/  FMUL.FTZ R8, R21, R10 ;  /* 0x0000000a15087220 */ /* 0x000fe20000410000 */
[----:B------:R-:W-:Y:S01]  /*13cb0*/  LOP3.LUT R86, R86, 0xffff0000, RZ, 0xc0, !PT ;  /* 0xffff000056567812 */ /* 0x000fe200078ec0ff */
[----:B------:R-:W-:Y:S01]  /*13cc0*/  FFMA.FTZ R20, R5, R20, R13 ;  /* 0x0000001405147223 */ /* 0x000fe2000001000d */
[----:B------:R-:W-:Y:S01]  /*13cd0*/  FFMA.FTZ R10, R9, R10, -R4 ;  /* 0x0000000a090a7223 */ /* 0x000fe20000010804 */
[C---:B------:R-:W-:Y:S01]  /*13ce0*/  FMUL.FTZ R5, R14.reuse, R3 ;  /* 0x000000030e057220 */ /* 0x040fe20000410000 */
[C---:B------:R-:W-:Y:S01]  /*13cf0*/  FMUL.FTZ R4, R15.reuse, R84 ;  /* 0x000000540f047220 */ /* 0x040fe20000410000 */
[-C--:B------:R-:W-:Y:S01]  /*13d00*/  FMUL.FTZ R14, R14, R27.reuse ;  /* 0x0000001b0e0e7220 */ /* 0x080fe20000410000 */
[-C--:B------:R-:W-:Y:S01]  /*13d10*/  FMUL.FTZ R15, R15, R86.reuse ;  /* 0x000000560f0f7220 */ /* 0x080fe20000410000 */
[C---:B------:R-:W-:Y:S01]  /*13d20*/  FFMA.FTZ R27, R6.reuse, R27, -R5 ;  /* 0x0000001b061b7223 */ /* 0x040fe20000010805 */
[----:B------:R-:W-:Y:S01]  /*13d30*/  FFMA.FTZ R86, R7, R86, -R4 ;  /* 0x0000005607567223 */ /* 0x000fe20000010804 */
[----:B------:R-:W-:Y:S01]  /*13d40*/  FFMA.FTZ R12, R9, R12, R8 ;  /* 0x0000000c090c7223 */ /* 0x000fe20000010008 */
        /* <DEDUP_REMOVED lines=12> */
.L_x_1700:
[----:B------:R-:W-:Y:S05]  /*13e10*/  BSYNC B0 ;  /* 0x0000000000007941 */ /* 0x000fea0003800000 */
.L_x_1660:
        /* <DEDUP_REMOVED lines=8> */
.L_x_1657:
[----:B01-3--:R-:W3:Y:S02]  /*13ea0*/  LDL R0, [R1+0x64] ;  /* 0x0000640001007983 */ /* 0x00bee40000100800 */
[----:B---3--:R-:W-:-:S13]  /*13eb0*/  R2UR UR4, R0 ;  /* 0x00000000000472ca */ /* 0x008fda00000e0000 */
[----:B------:R-:W-:-:S05]  /*13ec0*/  IMAD.U32 R0, RZ, RZ, UR4 ;  /* 0x00000004ff007e24 */ /* 0x000fca000f8e00ff */
[----:B------:R-:W-:-:S13]  /*13ed0*/  ISETP.NE.AND P0, PT, R0, 0x3, PT ;  /* 0x000000030000780c */ /* 0x000fda0003f05270 */
[----:B------:R-:W-:Y:S05]  /*13ee0*/  @!P0 BRA `(.L_x_1735) ;  /* 0x0000000000048947 */ /* 0x000fea0003800000 */
[----:B------:R-:W-:Y:S01]  /*13ef0*/  BPT.TRAP 0x1 ;  /* 0x000000040000795c */ /* 0x000fe20000300000 */
.L_x_1735:
[----:B------:R-:W-:Y:S01]  /*13f00*/  IMAD R0, R202, 0x8, R17 ;  /* 0x00000008ca007824 */ /* 0x000fe200078e0211 */
[----:B--2---:R-:W-:-:S04]  /*13f10*/  SHF.L.U32 R5, R218, 0x1f, RZ ;  /* 0x0000001fda057819 */ /* 0x004fc800000006ff */
[----:B------:R0:W1:Y:S01]  /*13f20*/  SYNCS.PHASECHK.TRANS64.TRYWAIT P1, [R0+URZ+0x30830], R5 ;  /* 0x03083005000075a7 */ /* 0x000062000802017f */
[----:B------:R-:W-:Y:S05]  /*13f30*/  @!P0 BRA `(.L_x_1736) ;  /* 0x0000000000048947 */ /* 0x000fea0003800000 */
[----:B------:R-:W-:Y:S01]  /*13f40*/  BPT.TRAP 0x1 ;  /* 0x000000040000795c */ /* 0x000fe20000300000 */
.L_x_1736:
[----:B------:R-:W-:Y:S01]  /*13f50*/  VIADD R3, R17, 0x20400 ;  /* 0x0002040011037836 */ /* 0x000fe20000000000 */
[----:B------:R-:W-:Y:S01]  /*13f60*/  LOP3.LUT R6, R2, 0x10000, RZ, 0xfc, !PT ;  /* 0x0001000002067812 */ /* 0x000fe200078efcff */
[----:B------:R-:W-:-:S03]  /*13f70*/  IMAD.MOV.U32 R7, RZ, RZ, 0x40000040 ;  /* 0x40000040ff077424 */ /* 0x000fc600078e00ff */
[----:B------:R-:W-:-:S04]  /*13f80*/  SHF.R.U32.HI R3, RZ, 0x4, R3 ;  /* 0x00000004ff037819 */ /* 0x000fc80000011603 */
[----:B------:R-:W-:-:S04]  /*13f90*/  LOP3.LUT R3, R3, 0x3fff, RZ, 0xc0, !PT ;  /* 0x00003fff03037812 */ /* 0x000fc800078ec0ff */
[----:B------:R-:W-:-:S05]  /*13fa0*/  LOP3.LUT R2, R3, 0x10000, RZ, 0xfc, !PT ;  /* 0x0001000003027812 */ /* 0x000fca00078efcff */
[----:B------:R2:W-:Y:S01]  /*13fb0*/  STL [R1+0x50], R2 ;  /* 0x0000500201007387 */ /* 0x0005e20000100800 */
[----:B-1----:R-:W-:Y:S05]  /*13fc0*/  @P1 BRA `(.L_x_1737) ;  /* 0x0000000000081947 */ /* 0x002fea0003800000 */
[----:B------:R-:W1:Y:S02]  /*13fd0*/  SYNCS.PHASECHK.TRANS64.TRYWAIT P1, [R0+URZ+0x30830], R5 ;  /* 0x03083005000075a7 */ /* 0x000e64000802017f */
[----:B-1----:R-:W-:Y:S05]  /*13fe0*/  @!P1 BRA `(.L_x_1738) ;  /* 0x000001a400349947 */ /* 0x002fea0003800000 */
.L_x_1737:
[----:B--2---:R-:W2:Y:S01]  /*13ff0*/  LDL R2, [R1+0x50] ;  /* 0x0000500001027983 */ /* 0x004ea20000100800 */
[----:B------:R-:W-:Y:S01]  /*14000*/  IMAD.MOV.U32 R3, RZ, RZ, 0x40000040 ;  /* 0x40000040ff037424 */ /* 0x000fe200078e00ff */
[----:B------:R-:W-:Y:S05]  /*14010*/  WARPSYNC.ALL ;  /* 0x0000000000007948 */ /* 0x000fea0003800000 */
[C---:B------:R-:W-:Y:S01]  /*14020*/  R2UR UR4, R6.reuse ;  /* 0x00000000060472ca */ /* 0x040fe200000e0000 */
[----:B----45:R-:W-:Y:S01]  /*14030*/  WARPGROUP.ARRIVE ;  /* 0x00000000000079c5 */ /* 0x030fe20000000000 */
[----:B------:R-:W-:Y:S01]  /*14040*/  R2UR UR5, R7 ;  /* 0x00000000070572ca */ /* 0x000fe200000e0000 */
[----:B------:R-:W-:Y:S01]  /*14050*/  VIADD R62, R6, 0x2 ;  /* 0x00000002063e7836 */ /* 0x000fe20000000000 */
[----:B------:R-:W-:Y:S01]  /*14060*/  R2UR UR7, R3 ;  /* 0x00000000030772ca */ /* 0x000fe200000e0000 */
[----:B------:R-:W-:-:S02]  /*14070*/  IMAD.MOV.U32 R63, RZ, RZ, 0x40000040 ;  /* 0x40000040ff3f7424 */ /* 0x000fc400078e00ff */
[----:B01----:R-:W-:Y:S02]  /*14080*/  IMAD.MOV.U32 R5, RZ, RZ, 0x40000040 ;  /* 0x40000040ff057424 */ /* 0x003fe400078e00ff */
[C---:B------:R-:W-:Y:S01]  /*14090*/  VIADD R60, R6.reuse, 0x4 ;  /* 0x00000004063c7836 */ /* 0x040fe20000000000 */
[----:B------:R0:W-:Y:S01]  /*140a0*/  STL.64 [R1+0x40], R62 ;  /* 0x0000403e01007387 */ /* 0x0001e20000100a00 */
[----:B------:R-:W-:Y:S02]  /*140b0*/  IMAD.MOV.U32 R61, RZ, RZ, 0x40000040 ;  /* 0x40000040ff3d7424 */ /* 0x000fe400078e00ff */
[C---:B------:R-:W-:Y:S02]  /*140c0*/  VIADD R58, R6.reuse, 0x6 ;  /* 0x00000006063a7836 */ /* 0x040fe40000000000 */
[----:B------:R-:W-:Y:S01]  /*140d0*/  IMAD.MOV.U32 R59, RZ, RZ, 0x40000040 ;  /* 0x40000040ff3b7424 */ /* 0x000fe200078e00ff */
[----:B------:R0:W-:Y:S01]  /*140e0*/  STL.64 [R1+0x38], R60 ;  /* 0x0000383c01007387 */ /* 0x0001e20000100a00 */
[----:B------:R-:W-:-:S02]  /*140f0*/  VIADD R56, R6, 0x400 ;  /* 0x0000040006387836 */ /* 0x000fc40000000000 */
[----:B------:R-:W-:Y:S01]  /*14100*/  IMAD.MOV.U32 R57, RZ, RZ, 0x40000040 ;  /* 0x40000040ff397424 */ /* 0x000fe200078e00ff */
[----:B------:R0:W-:Y:S01]  /*14110*/  STL.64 [R1+0x28], R58 ;  /* 0x0000283a01007387 */ /* 0x0001e20000100a00 */
[C---:B------:R-:W-:Y:S02]  /*14120*/  VIADD R8, R6.reuse, 0x402 ;  /* 0x0000040206087836 */ /* 0x040fe40000000000 */
[----:B------:R-:W-:Y:S01]  /*14130*/  IMAD.MOV.U32 R9, RZ, RZ, 0x40000040 ;  /* 0x40000040ff097424 */ /* 0x000fe200078e00ff */
[----:B------:R0:W-:Y:S01]  /*14140*/  STL.64 [R1+0x20], R56 ;  /* 0x0000203801007387 */ /* 0x0001e20000100a00 */
[C---:B------:R-:W-:Y:S02]  /*14150*/  VIADD R216, R6.reuse, 0x404 ;  /* 0x0000040406d87836 */ /* 0x040fe40000000000 */
[----:B------:R-:W-:Y:S01]  /*14160*/  IMAD.MOV.U32 R217, RZ, RZ, 0x40000040 ;  /* 0x40000040ffd97424 */ /* 0x000fe200078e00ff */
[----:B------:R0:W-:Y:S01]  /*14170*/  STL.64 [R1+0x18], R8 ;  /* 0x0000180801007387 */ /* 0x0001e20000100a00 */
[----:B------:R-:W-:-:S02]  /*14180*/  VIADD R214, R6, 0x406 ;  /* 0x0000040606d67836 */ /* 0x000fc40000000000 */
[----:B------:R-:W-:Y:S02]  /*14190*/  IMAD.MOV.U32 R215, RZ, RZ, 0x40000040 ;  /* 0x40000040ffd77424 */ /* 0x000fe400078e00ff */
[C---:B------:R-:W-:Y:S02]  /*141a0*/  VIADD R212, R6.reuse, 0x800 ;  /* 0x0000080006d47836 */ /* 0x040fe40000000000 */
[----:B------:R-:W-:Y:S02]  /*141b0*/  IMAD.MOV.U32 R213, RZ, RZ, 0x40000040 ;  /* 0x40000040ffd57424 */ /* 0x000fe400078e00ff */
[C---:B------:R-:W-:Y:S02]  /*141c0*/  VIADD R210, R6.reuse, 0x802 ;  /* 0x0000080206d27836 */ /* 0x040fe40000000000 */
[----:B------:R-:W-:Y:S02]  /*141d0*/  IMAD.MOV.U32 R211, RZ, RZ, 0x40000040 ;  /* 0x40000040ffd37424 */ /* 0x000fe400078e00ff */
        /* <DEDUP_REMOVED lines=10> */
[----:B------:R-:W-:Y:S02]  /*14280*/  VIADD R10, R6, 0xc06 ;  /* 0x00000c06060a7836 */ /* 0x000fe40000000000 */
[----:B------:R-:W-:Y:S02]  /*14290*/  IMAD.MOV.U32 R11, RZ, RZ, 0x40000040 ;  /* 0x40000040ff0b7424 */ /* 0x000fe400078e00ff */
[----:B------:R-:W-:-:S02]  /*142a0*/  IMAD.MOV.U32 R3, RZ, RZ, 0x40000040 ;  /* 0x40000040ff037424 */ /* 0x000fc400078e00ff */
[----:B--2---:R-:W-:-:S04]  /*142b0*/  IMAD R2, R202, 0x800, R2 ;  /* 0x00000800ca027824 */ /* 0x004fc800078e0202 */
[C---:B------:R-:W-:Y:S01]  /*142c0*/  VIADD R4, R2.reuse, 0x2 ;  /* 0x0000000202047836 */ /* 0x040fe20000000000 */
[----:B------:R-:W-:-:S13]  /*142d0*/  R2UR UR6, R2 ;  /* 0x00000000020672ca */ /* 0x000fda00000e0000 */
[----:B------:R-:W-:Y:S01]  /*142e0*/  HGMMA.64x64x16.F32.BF16 R24, gdesc[UR4], RZ, !UPT, gsb0 ;  /* 0x00e00000041879f0 */ /* 0x000fe2000c0018ff */
[----:B------:R-:W-:Y:S02]  /*142f0*/  R2UR UR4, R62 ;  /* 0x000000003e0472ca */ /* 0x000fe400000e0000 */
[----:B------:R-:W-:Y:S02]  /*14300*/  R2UR UR5, R63 ;  /* 0x000000003f0572ca */ /* 0x000fe400000e0000 */
[----:B------:R-:W-:Y:S01]  /*14310*/  R2UR UR6, R4 ;  /* 0x00000000040672ca */ /* 0x000fe200000e0000 */
[----:B------:R-:W-:Y:S01]  /*14320*/  VIADD R4, R2, 0x4 ;  /* 0x0000000402047836 */ /* 0x000fe20000000000 */
[----:B------:R-:W-:Y:S01]  /*14330*/  R2UR UR7, R5 ;  /* 0x00000000050772ca */ /* 0x000fe200000e0000 */
[----:B------:R-:W-:Y:S01]  /*14340*/  IMAD.MOV.U32 R5, RZ, RZ, 0x40000040 ;  /* 0x40000040ff057424 */ /* 0x000fe200078e00ff */
[----:B------:R-:W-:Y:S02]  /*14350*/  WARPGROUP.DEPBAR.LE gsb0, 0x0 ;  /* 0x00008000000079c5 */ /* 0x000fe40000010000 */
[----:B------:R-:W-:-:S09]  /*14360*/  WARPGROUP.ARRIVE ;  /* 0x00000000000079c5 */ /* 0x000fd20000000000 */
[----:B------:R-:W-:Y:S01]  /*14370*/  HGMMA.64x64x16.F32.BF16 R24, gdesc[UR4], R24, gsb0 ;  /* 0x00e00000041879f0 */ /* 0x000fe20008001818 */
        /* <DEDUP_REMOVED lines=102> */
[C---:B------:R-:W-:Y:S01]  /*149e0*/  VIADD R4, R2.reuse, 0x604 ;  /* 0x0000060402047836 */ /* 0x040fe20000000000 */
[----:B------:R-:W-:Y:S01]  /*149f0*/  R2UR UR7, R5 ;  /* 0x00000000050772ca */ /* 0x000fe200000e0000 */
[----:B------:R-:W-:Y:S02]  /*14a00*/  IMAD.MOV.U32 R5, RZ, RZ, 0x40000040 ;  /* 0x40000040ff057424 */ /* 0x000fe400078e00ff */
[----:B------:R-:W-:Y:S01]  /*14a10*/  VIADD R2, R2, 0x606 ;  /* 0x0000060602027836 */ /* 0x000fe20000000000 */
[----:B------:R-:W-:-:S02]  /*14a20*/  WARPGROUP.DEPBAR.LE gsb0, 0x0 ;  /* 0x00008000000079c5 */ /* 0x000fc40000010000 */
[----:B------:R-:W-:-:S07]  /*14a30*/  WARPGROUP.ARRIVE ;  /* 0x00000000000079c5 */ /* 0x000fce0000000000 */
[----:B------:R-:W-:Y:S01]  /*14a40*/  HGMMA.64x64x16.F32.BF16 R24, gdesc[UR4], R24, gsb0 ;  /* 0x00e00000041879f0 */ /* 0x000fe20008001818 */
[----:B------:R-:W-:Y:S02]  /*14a50*/  R2UR UR4, R12 ;  /* 0x000000000c0472ca */ /* 0x000fe400000e0000 */
[----:B------:R-:W-:Y:S02]  /*14a60*/  R2UR UR5, R13 ;  /* 0x000000000d0572ca */ /* 0x000fe400000e0000 */
[----:B------:R-:W-:Y:S02]  /*14a70*/  R2UR UR6, R4 ;  /* 0x00000000040672ca */ /* 0x000fe400000e0000 */
[----:B------:R-:W-:Y:S01]  /*14a80*/  R2UR UR7, R5 ;  /* 0x00000000050772ca */ /* 0x000fe200000e0000 */
[----:B------:R-:W-:Y:S02]  /*14a90*/  WARPGROUP.DEPBAR.LE gsb0, 0x0 ;  /* 0x00008000000079c5 */ /* 0x000fe40000010000 */
[----:B------:R-:W-:-:S10]  /*14aa0*/  WARPGROUP.ARRIVE ;  /* 0x00000000000079c5 */ /* 0x000fd40000000000 */
[----:B------:R-:W-:Y:S01]  /*14ab0*/  HGMMA.64x64x16.F32.BF16 R24, gdesc[UR4], R24, gsb0 ;  /* 0x00e00000041879f0 */ /* 0x000fe20008001818 */
[----:B------:R-:W-:Y:S02]  /*14ac0*/  R2UR UR4, R10 ;  /* 0x000000000a0472ca */ /* 0x000fe400000e0000 */
[----:B------:R-:W-:Y:S02]  /*14ad0*/  R2UR UR5, R11 ;  /* 0x000000000b0572ca */ /* 0x000fe400000e0000 */
[----:B------:R-:W-:Y:S02]  /*14ae0*/  R2UR UR6, R2 ;  /* 0x00000000020672ca */ /* 0x000fe400000e0000 */
[----:B------:R-:W-:Y:S01]  /*14af0*/  R2UR UR7, R3 ;  /* 0x00000000030772ca */ /* 0x000fe200000e0000 */
[----:B------:R-:W-:Y:S02]  /*14b00*/  WARPGROUP.DEPBAR.LE gsb0, 0x0 ;  /* 0x00008000000079c5 */ /* 0x000fe40000010000 */
[----:B------:R-:W-:-:S10]  /*14b10*/  WARPGROUP.ARRIVE ;  /* 0x00000000000079c5 */ /* 0x000fd40000000000 */
[----:B------:R-:W-:Y:S03]  /*14b20*/  HGMMA.64x64x16.F32.BF16 R24, gdesc[UR4], R24, gsb0 ;  /* 0x00e00000041879f0 */ /* 0x000fe60008001818 */
[----:B------:R-:W-:Y:S02]  /*14b30*/  WARPGROUP.DEPBAR.LE gsb0, 0x0 ;  /* 0x00008000000079c5 */ /* 0x000fe40000010000 */
[----:B0-----:R-:W-:Y:S05]  /*14b40*/  @!P0 BRA `(.L_x_1739) ;  /* 0x0000000000048947 */ /* 0x001fea0003800000 */
[----:B------:R-:W-:Y:S01]  /*14b50*/  BPT.TRAP 0x1 ;  /* 0x000000040000795c */ /* 0x000fe20000300000 */
.L_x_1739:
[----:B------:R-:W2:Y:S01]  /*14b60*/  LDL R2, [R1+0x74] ;  /* 0x0000740001027983 */ /* 0x000ea20000100800 */
[----:B------:R-:W0:Y:S03]  /*14b70*/  LDC R76, c[0x0][0x448] ;  /* 0x00011200ff4c7b82 */ /* 0x000e260000000800 */
[----:B------:R-:W2:Y:S04]  /*14b80*/  LDL R74, [R1+0x58] ;  /* 0x00005800014a7983 */ /* 0x000ea80000100800 */
[----:B------:R-:W3:Y:S01]  /*14b90*/  LDL R8, [R1+0x8] ;  /* 0x0000080001087983 */ /* 0x000ee20000100800 */
[----:B------:R-:W1:Y:S01]  /*14ba0*/  LDC.64 R56, c[0x0][0x9e0] ;  /* 0x00027800ff387b82 */ /* 0x000e620000000a00 */
[----:B------:R-:W-:Y:S01]  /*14bb0*/  VIADD R0, R0, 0x30840 ;  /* 0x0003084000007836 */ /* 0x000fe20000000000 */
[----:B------:R-:W-:Y:S01]  /*14bc0*/  LOP3.LUT R16, R16, 0xffffffbf, RZ, 0xc0, !PT ;  /* 0xffffffbf10107812 */ /* 0x000fe200078ec0ff */
[----:B------:R-:W-:Y:S01]  /*14bd0*/  IMAD.MOV.U32 R64, RZ, RZ, -0x40 ;  /* 0xffffffc0ff407424 */ /* 0x000fe200078e00ff */
[----:B------:R-:W-:Y:S01]  /*14be0*/  ULDC UR4, c[0x0][0x9dc] ;  /* 0x0002770000047ab9 */ /* 0x000fe20000000800 */
[----:B0-----:R-:W-:-:S13]  /*14bf0*/  ISETP.NE.AND P1, PT, R76, 0x1, PT ;  /* 0x000000014c00780c */ /* 0x001fda0003f25270 */
[----:B------:R-:W0:Y:S08]  /*14c00*/  @P1 LDC R3, c[0x0][0x44c] ;  /* 0x00011300ff031b82 */ /* 0x000e300000000800 */
[----:B------:R-:W4:Y:S01]  /*14c10*/  @P1 LDC R5, c[0x0][0x450] ;  /* 0x00011400ff051b82 */ /* 0x000f220000000800 */
[----:B------:R-:W-:Y:S01]  /*14c20*/  IMAD R64, R93, R64, 0x40 ;  /* 0x000000405d407424 */ /* 0x000fe200078e0240 */
[----:B------:R-:W-:Y:S01]  /*14c30*/  @P1 LOP3.LUT R16, R16, 0x40, RZ, 0xfc, !PT ;  /* 0x0000004010101812 */ /* 0x000fe200078efcff */
[----:B------:R-:W-:-:S03]  /*14c40*/  IMAD.U32 R223, RZ, RZ, UR4 ;  /* 0x00000004ffdf7e24 */ /* 0x000fc6000f8e00ff */
[----:B------:R-:W-:Y:S02]  /*14c50*/  IADD3 R58, -R225, R220, R64 ;  /* 0x000000dce13a7210 */ /* 0x000fe40007ffe140 */
[----:B------:R-:W-:Y:S01]  /*14c60*/  LOP3.LUT R16, R16, 0xffffffdf, RZ, 0xc0, !PT ;  /* 0xffffffdf10107812 */ /* 0x000fe200078ec0ff */
[----:B--2---:R-:W-:-:S04]  /*14c70*/  IMAD.IADD R4, R2, 0x1, R74 ;  /* 0x0000000102047824 */ /* 0x004fc800078e024a */
[----:B0-----:R-:W-:-:S05]  /*14c80*/  @P1 IMAD.HI.U32 R2, R4, R3, RZ ;  /* 0x0000000304021227 */ /* 0x001fca00078e00ff */
[----:B----4-:R-:W-:-:S05]  /*14c90*/  @P1 SHF.R.U32.HI R4, RZ, R5, R2 ;  /* 0x00000005ff041219 */ /* 0x010fca0000011602 */
[----:B------:R-:W0:Y:S01]  /*14ca0*/  SHFL.IDX PT, R9, R4, RZ, 0x1c1f ;  /* 0x001c1fff04097589 */ /* 0x000e2200000e0000 */
[----:B---3--:R-:W-:Y:S02]  /*14cb0*/  PRMT R0, R8, 0x654, R0 ;  /* 0x0000065408007816 */ /* 0x008fe40000000000 */
[----:B-1----:R-:W-:Y:S02]  /*14cc0*/  ISETP.GE.AND P1, PT, R57, 0x1, PT ;  /* 0x000000013900780c */ /* 0x002fe40003f26270 */
[----:B------:R1:W-:Y:S01]  /*14cd0*/  SYNCS.ARRIVE.TRANS64.RED.A1T0 RZ, [R0+URZ], RZ ;  /* 0x000000ff00ff79a7 */ /* 0x0003e2000810043f */
[----:B------:R-:W-:Y:S02]  /*14ce0*/  LOP3.LUT R8, RZ, R223, RZ, 0x33, !PT ;  /* 0x000000dfff087212 */ /* 0x000fe400078e33ff */
[----:B-1----:R-:W-:-:S04]  /*14cf0*/  IADD3 R0, -R225, 0x1, R64 ;  /* 0x00000001e1007810 */ /* 0x002fc80007ffe140 */
[----:B------:R-:W-:-:S05]  /*14d00*/  IADD3 R5, -R219, R0, R220 ;  /* 0x00000000db057210 */ /* 0x000fca0007ffe1dc */
[C---:B------:R-:W-:Y:S02]  /*14d10*/  IMAD.IADD R8, R5.reuse, 0x1, R8 ;  /* 0x0000000105087824 */ /* 0x040fe400078e0208 */
[----:B------:R-:W-:Y:S01]  /*14d20*/  IMAD.IADD R5, R5, 0x1, R56 ;  /* 0x0000000105057824 */ /* 0x000fe200078e0238 */
[----:B------:R-:W-:Y:S01]  /*14d30*/  @P1 LOP3.LUT R16, R16, 0x20, RZ, 0xfc, !PT ;  /* 0x0000002010101812 */ /* 0x000fe200078efcff */
[----:B0-----:R-:W-:Y:S01]  /*14d40*/  IMAD.IADD R62, R8, 0x1, R9 ;  /* 0x00000001083e7824 */ /* 0x001fe200078e0209 */
[----:B------:R-:W-:Y:S02]  /*14d50*/  LEA R0, R93, 0xffffffc0, 0x6 ;  /* 0xffffffc05d007811 */ /* 0x000fe400078e30ff */
[----:B------:R-:W-:Y:S01]  /*14d60*/  VIADDMNMX R60, R9, R5, R58, PT ;  /* 0x00000005093c7246 */ /* 0x000fe2000380013a */
[----:B------:R-:W-:Y:S06]  /*14d70*/  @!P1 BRA `(.L_x_1740) ;  /* 0x0000000000509947 */ /* 0x000fec0003800000 */
[----:B------:R-:W-:Y:S01]  /*14d80*/  IADD3 R9, -R219, R220, R9 ;  /* 0x000000dcdb097210 */ /* 0x000fe20007ffe109 */
[----:B------:R-:W-:Y:S03]  /*14d90*/  BSSY B0, `(.L_x_1741) ;  /* 0x000000e000007945 */ /* 0x000fe60003800000 */
        /* <DEDUP_REMOVED lines=9> */
.L_x_1742:
[----:B------:R-:W-:-:S13]  /*14e30*/  ISETP.NE.AND P1, PT, R57, 0x1, PT ;  /* 0x000000013900780c */ /* 0x000fda0003f25270 */
[----:B------:R-:W0:Y:S02]  /*14e40*/  @P1 LDC.64 R2, c[0x0][0x9e8] ;  /* 0x00027a00ff021b82 */ /* 0x000e240000000a00 */
[----:B0-----:R-:W-:-:S05]  /*14e50*/  @P1 IMAD.HI.U32 R2, R9, R2, RZ ;  /* 0x0000000209021227 */ /* 0x001fca00078e00ff */
[----:B------:R-:W-:-:S07]  /*14e60*/  @P1 SHF.R.U32.HI R9, RZ, R3, R2 ;  /* 0x00000003ff091219 */ /* 0x000fce0000011602 */
.L_x_1743:
[----:B------:R-:W-:Y:S05]  /*14e70*/  BSYNC B0 ;  /* 0x0000000000007941 */ /* 0x000fea0003800000 */
.L_x_1741:
[----:B------:R-:W-:-:S04]  /*14e80*/  IMAD R2, R9, R57, -R0 ;  /* 0x0000003909027224 */ /* 0x000fc800078e0a00 */
[----:B------:R-:W-:-:S05]  /*14e90*/  IMAD.IADD R3, R2, 0x1, -R225 ;  /* 0x0000000102037824 */ /* 0x000fca00078e0ae1 */
[----:B------:R-:W-:Y:S02]  /*14ea0*/  VIMNMX R62, R62, R3, !PT ;  /* 0x000000033e3e7248 */ /* 0x000fe40007fe0100 */
[----:B------:R-:W-:-:S07]  /*14eb0*/  VIADDMNMX R60, R3, R57, R60, PT ;  /* 0x00000039033c7246 */ /* 0x000fce000380013c */
.L_x_1740:
        /* <DEDUP_REMOVED lines=10> */
[----:B------:R-:W-:Y:S02]  /*14f60*/  FSEL R25, R25, -INF , !P4 ;  /* 0xff80000019197808 */ /* 0x000fe40006000000 */
[----:B------:R-:W-:Y:S02]  /*14f70*/  ISETP.LT.OR P3, PT, R60, 0xa, P3 ;  /* 0x0000000a3c00780c */ /* 0x000fe40001f61670 */
[----:B------:R-:W-:-:S02]  /*14f80*/  ISETP.GE.AND P4, PT, R64, 0x11, PT ;  /* 0x000000114000780c */ /* 0x000fc40003f86270 */
[----:B------:R-:W-:Y:S01]  /*14f90*/  FSEL R29, R29, -INF , !P3 ;  /* 0xff8000001d1d7808 */ /* 0x000fe20005800000 */
[----:B0-----:R-:W-:Y:S01]  /*14fa0*/  IMAD.IADD R8, R8, 0x1, R3 ;  /* 0x0000000108087824 */ /* 0x001fe200078e0203 */
        /* <DEDUP_REMOVED lines=48> */
[C---:B------:R-:W-:Y:S02]  /*152b0*/  ISETP.GE.AND P6, PT, R64.reuse, 0x1, PT ;  /* 0x000000014000780c */ /* 0x040fe40003fc6270 */
[----:B------:R-:W-:Y:S02]  /*152c0*/  FSEL R69, R49, -INF , !P3 ;  /* 0xff80000031457808 */ /* 0x000fe40005800000 */
[----:B------:R-:W-:Y:S02]  /*152d0*/  ISETP.GE.AND P3, PT, R64, 0x39, PT ;  /* 0x000000394000780c */ /* 0x000fe40003f66270 */
[----:B------:R-:W-:Y:S02]  /*152e0*/  P2R R70, PR, RZ, 0x20 ;  /* 0x00000020ff467803 */ /* 0x000fe40000000000 */
[----:B------:R-:W-:-:S02]  /*152f0*/  ISETP.GT.AND P4, PT, R62, 0x38, !P3 ;  /* 0x000000383e00780c */ /* 0x000fc40005f84270 */
[----:B------:R-:W-:Y:S02]  /*15300*/  ISETP.GE.AND P5, PT, R64, 0x3a, PT ;  /* 0x0000003a4000780c */ /* 0x000fe40003fa6270 */
[----:B------:R-:W-:Y:S02]  /*15310*/  ISETP.LT.OR P4, PT, R60, 0x39, P4 ;  /* 0x000000393c00780c */ /* 0x000fe40002781670 */
[----:B------:R-:W-:Y:S02]  /*15320*/  VIADDMNMX R58, R3, R5, R58, PT ;  /* 0x00000005033a7246 */ /* 0x000fe4000380013a */
[----:B------:R-:W-:Y:S02]  /*15330*/  FSEL R49, R52, -INF , !P4 ;  /* 0xff80000034317808 */ /* 0x000fe40006000000 */
[----:B------:R-:W-:-:S04]  /*15340*/  ISETP.GT.AND P4, PT, R62, RZ, !P6 ;  /* 0x000000ff3e00720c */ /* 0x000fc80007784270 */
[----:B------:R-:W-:-:S04]  /*15350*/  ISETP.LT.OR P4, PT, R60, 0x1, P4 ;  /* 0x000000013c00780c */ /* 0x000fc80002781670 */
[----:B------:R-:W-:Y:S02]  /*15360*/  FSEL R24, R24, -INF , !P4 ;  /* 0xff80000018187808 */ /* 0x000fe40006000000 */
[----:B------:R-:W-:-:S04]  /*15370*/  ISETP.GT.AND P4, PT, R62, 0x39, !P5 ;  /* 0x000000393e00780c */ /* 0x000fc80006f84270 */
[----:B------:R-:W-:-:S04]  /*15380*/  ISETP.LT.OR P4, PT, R60, 0x3a, P4 ;  /* 0x0000003a3c00780c */ /* 0x000fc80002781670 */
[----:B------:R-:W-:Y:S02]  /*15390*/  FSEL R53, R53, -INF , !P4 ;  /* 0xff80000035357808 */ /* 0x000fe40006000000 */
[----:B------:R-:W-:-:S13]  /*153a0*/  ISETP.GE.AND P4, PT, R57, 0x1, PT ;  /* 0x000000013900780c */ /* 0x000fda0003f86270 */
[----:B------:R-:W-:Y:S05]  /*153b0*/  @!P4 BRA `(.L_x_1744) ;  /* 0x000000000050c947 */ /* 0x000fea0003800000 */
        /* <DEDUP_REMOVED lines=11> */
.L_x_1746:
[----:B------:R-:W-:-:S13]  /*15470*/  ISETP.NE.AND P4, PT, R57, 0x1, PT ;  /* 0x000000013900780c */ /* 0x000fda0003f85270 */
[----:B------:R-:W0:Y:S02]  /*15480*/  @P4 LDC.64 R2, c[0x0][0x9e8] ;  /* 0x00027a00ff024b82 */ /* 0x000e240000000a00 */
[----:B0-----:R-:W-:-:S05]  /*15490*/  @P4 IMAD.HI.U32 R2, R5, R2, RZ ;  /* 0x0000000205024227 */ /* 0x001fca00078e00ff */
[----:B------:R-:W-:-:S07]  /*154a0*/  @P4 SHF.R.U32.HI R5, RZ, R3, R2 ;  /* 0x00000003ff054219 */ /* 0x000fce0000011602 */
.L_x_1747:
[----:B------:R-:W-:Y:S05]  /*154b0*/  BSYNC B0 ;  /* 0x0000000000007941 */ /* 0x000fea0003800000 */
.L_x_1745:
[----:B------:R-:W-:-:S04]  /*154c0*/  IMAD R0, R5, R57, -R0 ;  /* 0x0000003905007224 */ /* 0x000fc800078e0a00 */
[----:B------:R-:W-:-:S05]  /*154d0*/  IMAD.IADD R3, R0, 0x1, -R225 ;  /* 0x0000000100037824 */ /* 0x000fca00078e0ae1 */
[----:B------:R-:W-:Y:S02]  /*154e0*/  VIMNMX R8, R8, R3, !PT ;  /* 0x0000000308087248 */ /* 0x000fe40007fe0100 */
[----:B------:R-:W-:-:S07]  /*154f0*/  VIADDMNMX R58, R3, R57, R58, PT ;  /* 0x00000039033a7246 */ /* 0x000fce000380013a */
.L_x_1744:
[----:B------:R-:W-:Y:S01]  /*15500*/  FMNMX.FTZ R0, R24, R25, !PT ;  /* 0x0000001918007209 */ /* 0x000fe20007810000 */
[----:B------:R-:W-:Y:S01]  /*15510*/  ULDC UR4, c[0x0][0x988] ;  /* 0x0002620000047ab9 */ /* 0x000fe20000000800 */
[----:B------:R-:W-:Y:S01]  /*15520*/  ISETP.GT.AND P1, PT, R8, 0x1, !P1 ;  /* 0x000000010800780c */ /* 0x000fe20004f24270 */
[----:B------:R-:W-:Y:S01]  /*15530*/  IMAD.U32 R2, RZ, RZ, UR4 ;  /* 0x00000004ff027e24 */ /* 0x000fe2000f8e00ff */
        /* <DEDUP_REMOVED lines=13> */
[C---:B------:R-:W-:Y:S02]  /*15610*/  ISETP.GT.AND P2, PT, R8.reuse, 0x8, !P2 ;  /* 0x000000080800780c */ /* 0x040fe40005744270 */
[----:B------:R-:W-:Y:S02]  /*15620*/  ISETP.GT.AND P1, PT, R8, 0x10, !P1 ;  /* 0x000000100800780c */ /* 0x000fe40004f24270 */
[----:B------:R-:W-:-:S02]  /*15630*/  FMNMX.FTZ R0, R63, R0, !PT ;  /* 0x000000003f007209 */ /* 0x000fc40007810000 */
[C---:B------:R-:W-:Y:S02]  /*15640*/  ISETP.LT.OR P2, PT, R58.reuse, 0x9, P2 ;  /* 0x000000093a00780c */ /* 0x040fe40001741670 */
[----:B------:R-:W-:Y:S02]  /*15650*/  ISETP.LT.OR P1, PT, R58, 0x11, P1 ;  /* 0x000000113a00780c */ /* 0x000fe40000f21670 */
[----:B------:R-:W-:Y:S02]  /*15660*/  FMNMX.FTZ R0, R41, R0, !PT ;  /* 0x0000000029007209 */ /* 0x000fe40007810000 */
[----:B------:R-:W-:Y:S02]  /*15670*/  FSEL R3, R30, -INF , !P2 ;  /* 0xff8000001e037808 */ /* 0x000fe40005000000 */
[----:B------:R-:W-:Y:S02]  /*15680*/  ISETP.NE.AND P2, PT, R71, RZ, PT ;  /* 0x000000ff4700720c */ /* 0x000fe40003f45270 */
[----:B------:R-:W-:-:S02]  /*15690*/  FSEL R71, R34, -INF , !P1 ;  /* 0xff80000022477808 */ /* 0x000fc40004800000 */
[----:B------:R-:W-:Y:S02]  /*156a0*/  FMNMX.FTZ R0, R65, R0, !PT ;  /* 0x0000000041007209 */ /* 0x000fe40007810000 */
        /* <DEDUP_REMOVED lines=12> */
[----:B------:R-:W-:Y:S01]  /*15770*/  ISETP.GT.AND P6, PT, R8, RZ, !P6 ;  /* 0x000000ff0800720c */ /* 0x000fe200077c4270 */
[----:B------:R-:W0:Y:S01]  /*15780*/  SHFL.BFLY PT, R5, R28, 0x2, 0x1f ;  /* 0x0c401f001c057f89 */ /* 0x000e2200000e0000 */
[----:B------:R-:W-:Y:S02]  /*15790*/  FSEL R73, R38, -INF , !P1 ;  /* 0xff80000026497808 */ /* 0x000fe40004800000 */
[----:B------:R-:W-:Y:S02]  /*157a0*/  ISETP.NE.AND P1, PT, R36, RZ, PT ;  /* 0x000000ff2400720c */ /* 0x000fe40003f25270 */
[----:B------:R-:W-:Y:S02]  /*157b0*/  ISETP.LT.OR P6, PT, R58, 0x1, P6 ;  /* 0x000000013a00780c */ /* 0x000fe400037c1670 */
[----:B------:R-:W-:-:S02]  /*157c0*/  ISETP.GT.AND P1, PT, R8, 0x19, !P1 ;  /* 0x000000190800780c */ /* 0x000fc40004f24270 */
[----:B------:R-:W-:Y:S02]  /*157d0*/  FSEL R26, R26, -INF , !P6 ;  /* 0xff8000001a1a7808 */ /* 0x000fe40007000000 */
[----:B------:R-:W-:Y:S02]  /*157e0*/  ISETP.LT.OR P1, PT, R58, 0x1a, P1 ;  /* 0x0000001a3a00780c */ /* 0x000fe40000f21670 */
[----:B------:R-:W-:Y:S02]  /*157f0*/  FMNMX.FTZ R4, R26, R27, !PT ;  /* 0x0000001b1a047209 */ /* 0x000fe40007810000 */
[----:B------:R-:W-:Y:S02]  /*15800*/  FSEL R39, R39, -INF , !P1 ;  /* 0xff80000027277808 */ /* 0x000fe40004800000 */
[----:B------:R-:W-:Y:S02]  /*15810*/  ISETP.NE.AND P1, PT, R68, RZ, PT ;  /* 0x000000ff4400720c */ /* 0x000fe40003f25270 */
[----:B------:R-:W-:-:S02]  /*15820*/  FMNMX.FTZ R4, R3, R4, !PT ;  /* 0x0000000403047209 */ /* 0x000fc40007810000 */
[----:B------:R-:W-:Y:S02]  /*15830*/  ISETP.GT.AND P1, PT, R8, 0x20, !P1 ;  /* 0x000000200800780c */ /* 0x000fe40004f24270 */
[----:B------:R-:W-:Y:S02]  /*15840*/  FMNMX.FTZ R4, R31, R4, !PT ;  /* 0x000000041f047209 */ /* 0x000fe40007810000 */
[----:B------:R-:W-:Y:S02]  /*15850*/  ISETP.LT.OR P1, PT, R58, 0x21, P1 ;  /* 0x000000213a00780c */ /* 0x000fe40000f21670 */
[----:B0-----:R-:W-:Y:S02]  /*15860*/  FMNMX.FTZ R30, R28, R5, !PT ;  /* 0x000000051c1e7209 */ /* 0x001fe40007810000 */
[----:B------:R-:W-:Y:S02]  /*15870*/  FSEL R75, R42, -INF , !P1 ;  /* 0xff8000002a4b7808 */ /* 0x000fe40004800000 */
[----:B------:R-:W-:Y:S01]  /*15880*/  ISETP.NE.AND P1, PT, R40, RZ, PT ;  /* 0x000000ff2800720c */ /* 0x000fe20003f25270 */
[----:B------:R-:W0:Y:S01]  /*15890*/  SHFL.BFLY PT, R5, R30, 0x1, 0x1f ;  /* 0x0c201f001e057f89 */ /* 0x000e2200000e0000 */
[----:B------:R-:W-:-:S02]  /*158a0*/  FMNMX.FTZ R4, R71, R4, !PT ;  /* 0x0000000447047209 */ /* 0x000fc40007810000 */
[----:B------:R-:W-:Y:S02]  /*158b0*/  ISETP.GT.AND P1, PT, R8, 0x21, !P1 ;  /* 0x000000210800780c */ /* 0x000fe40004f24270 */
[----:B------:R-:W-:Y:S02]  /*158c0*/  ISETP.NE.AND P4, PT, R72, RZ, PT ;  /* 0x000000ff4800720c */ /* 0x000fe40003f85270 */
[----:B------:R-:W-:Y:S02]  /*158d0*/  ISETP.LT.OR P1, PT, R58, 0x22, P1 ;  /* 0x000000223a00780c */ /* 0x000fe40000f21670 */
[----:B------:R-:W-:Y:S02]  /*158e0*/  FMNMX.FTZ R4, R35, R4, !PT ;  /* 0x0000000423047209 */ /* 0x000fe40007810000 */
[----:B------:R-:W-:Y:S02]  /*158f0*/  FSEL R43, R43, -INF , !P1 ;  /* 0xff8000002b2b7808 */ /* 0x000fe40004800000 */
[----:B------:R-:W-:-:S02]  /*15900*/  ISETP.GT.AND P1, PT, R8, 0x28, !P2 ;  /* 0x000000280800780c */ /* 0x000fc40005724270 */
[----:B------:R-:W-:Y:S02]  /*15910*/  FMNMX.FTZ R4, R73, R4, !PT ;  /* 0x0000000449047209 */ /* 0x000fe40007810000 */
[----:B------:R-:W-:Y:S02]  /*15920*/  ISETP.LT.OR P1, PT, R58, 0x29, P1 ;  /* 0x000000293a00780c */ /* 0x000fe40000f21670 */
[----:B------:R-:W-:Y:S02]  /*15930*/  FMNMX.FTZ R4, R39, R4, !PT ;  /* 0x0000000427047209 */ /* 0x000fe40007810000 */
[----:B------:R-:W-:Y:S02]  /*15940*/  FSEL R77, R46, -INF , !P1 ;  /* 0xff8000002e4d7808 */ /* 0x000fe40004800000 */
[----:B------:R-:W-:Y:S02]  /*15950*/  ISETP.GT.AND P1, PT, R8, 0x29, !P4 ;  /* 0x000000290800780c */ /* 0x000fe40006724270 */
[----:B0-----:R-:W-:-:S02]  /*15960*/  FMNMX.FTZ R5, R30, R5, !PT ;  /* 0x000000051e057209 */ /* 0x001fc40007810000 */
[----:B------:R-:W-:Y:S02]  /*15970*/  ISETP.LT.OR P1, PT, R58, 0x2a, P1 ;  /* 0x0000002a3a00780c */ /* 0x000fe40000f21670 */
[----:B------:R-:W-:Y:S01]  /*15980*/  ISETP.NE.AND P2, PT, R44, RZ, PT ;  /* 0x000000ff2c00720c */ /* 0x000fe20003f45270 */
[----:B------:R-:W-:Y:S01]  /*15990*/  FMUL.FTZ R0, R5, R2 ;  /* 0x0000000205007220 */ /* 0x000fe20000410000 */
[----:B------:R-:W-:Y:S02]  /*159a0*/  FSEL R47, R47, -INF , !P1 ;  /* 0xff8000002f2f7808 */ /* 0x000fe40004800000 */
[----:B------:R-:W-:Y:S02]  /*159b0*/  FSETP.NEU.FTZ.AND P1, PT, R5, -INF , PT ;  /* 0xff8000000500780b */ /* 0x000fe40003f3d000 */
[----:B------:R-:W-:Y:S02]  /*159c0*/  FMNMX.FTZ R4, R75, R4, !PT ;  /* 0x000000044b047209 */ /* 0x000fe40007810000 */
[----:B------:R-:W-:-:S02]  /*159d0*/  FSEL R0, R0, RZ, P1 ;  /* 0x000000ff00007208 */ /* 0x000fc40000800000 */
[----:B------:R-:W-:Y:S02]  /*159e0*/  ISETP.NE.AND P4, PT, R48, RZ, PT ;  /* 0x000000ff3000720c */ /* 0x000fe40003f85270 */
[----:B------:R-:W-:Y:S01]  /*159f0*/  ISETP.GT.AND P1, PT, R8, 0x30, !P2 ;  /* 0x000000300800780c */ /* 0x000fe20005724270 */
[--C-:B------:R-:W-:Y:S01]  /*15a00*/  FFMA.FTZ R196, R24, R2, -R0.reuse ;  /* 0x0000000218c47223 */ /* 0x100fe20000010800 */
[----:B------:R-:W-:Y:S01]  /*15a10*/  FMNMX.FTZ R4, R43, R4, !PT ;  /* 0x000000042b047209 */ /* 0x000fe20007810000 */
[-CC-:B------:R-:W-:Y:S01]  /*15a20*/  FFMA.FTZ R25, R25, R2.reuse, -R0.reuse ;  /* 0x0000000219197223 */ /* 0x180fe20000010800 */
[----:B------:R-:W-:Y:S01]  /*15a30*/  ISETP.GT.AND P2, PT, R8, 0x31, !P4 ;  /* 0x000000310800780c */ /* 0x000fe20006744270 */
[-CC-:B------:R-:W-:Y:S01]  /*15a40*/  FFMA.FTZ R198, R9, R2.reuse, -R0.reuse ;  /* 0x0000000209c67223 */ /* 0x180fe20000010800 */
[----:B------:R-:W-:Y:S01]  /*15a50*/  ISETP.LT.OR P1, PT, R58, 0x31, P1 ;  /* 0x000000313a00780c */ /* 0x000fe20000f21670 */
[--C-:B------:R-:W-:Y:S01]  /*15a60*/  FFMA.FTZ R9, R29, R2, -R0.reuse ;  /* 0x000000021d097223 */ /* 0x100fe20000010800 */
[----:B------:R-:W-:Y:S01]  /*15a70*/  FMNMX.FTZ R4, R77, R4, !PT ;  /* 0x000000044d047209 */ /* 0x000fe20007810000 */
[-CC-:B------:R-:W-:Y:S01]  /*15a80*/  FFMA.FTZ R29, R33, R2.reuse, -R0.reuse ;  /* 0x00000002211d7223 */ /* 0x180fe20000010800 */
[----:B------:R-:W-:Y:S01]  /*15a90*/  ISETP.GT.AND P3, PT, R8, 0x38, !P3 ;  /* 0x000000380800780c */ /* 0x000fe20005f64270 */
[-CC-:B------:R-:W-:Y:S01]  /*15aa0*/  FFMA.FTZ R33, R37, R2.reuse, -R0.reuse ;  /* 0x0000000225217223 */ /* 0x180fe20000010800 */
[----:B------:R-:W-:Y:S01]  /*15ab0*/  ISETP.LT.OR P2, PT, R58, 0x32, P2 ;  /* 0x000000323a00780c */ /* 0x000fe20001741670 */
[----:B------:R-:W-:Y:S01]  /*15ac0*/  MUFU.EX2 R196, R196 ;  /* 0x000000c400c47308 */ /* 0x000fe20000000800 */
[----:B------:R-:W-:Y:S01]  /*15ad0*/  FSEL R79, R50, -INF , !P1 ;  /* 0xff800000324f7808 */ /* 0x000fe20004800000 */
[--C-:B------:R-:W-:Y:S01]  /*15ae0*/  FFMA.FTZ R37, R41, R2, -R0.reuse ;  /* 0x0000000229257223 */ /* 0x100fe20000010800 */
[----:B------:R-:W-:Y:S01]  /*15af0*/  FMNMX.FTZ R4, R47, R4, !PT ;  /* 0x000000042f047209 */ /* 0x000fe20007810000 */
[-CC-:B------:R-:W-:Y:S01]  /*15b00*/  FFMA.FTZ R41, R45, R2.reuse, -R0.reuse ;  /* 0x000000022d297223 */ /* 0x180fe20000010800 */
[----:B------:R-:W-:Y:S01]  /*15b10*/  ISETP.GT.AND P5, PT, R8, 0x39, !P5 ;  /* 0x000000390800780c */ /* 0x000fe20006fa4270 */
[-CC-:B------:R-:W-:Y:S01]  /*15b20*/  FFMA.FTZ R186, R49, R2.reuse, -R0.reuse ;  /* 0x0000000231ba7223 */ /* 0x180fe20000010800 */
[C---:B------:R-:W-:Y:S01]  /*15b30*/  ISETP.LT.OR P3, PT, R58.reuse, 0x39, P3 ;  /* 0x000000393a00780c */ /* 0x040fe20001f61670 */
[----:B------:R-:W0:Y:S01]  /*15b40*/  MUFU.EX2 R25, R25 ;  /* 0x0000001900197308 */ /* 0x000e220000000800 */
[----:B------:R-:W-:Y:S01]  /*15b50*/  FSEL R51, R51, -INF , !P2 ;  /* 0xff80000033337808 */ /* 0x000fe20005000000 */
[--C-:B------:R-:W-:Y:S01]  /*15b60*/  FFMA.FTZ R192, R59, R2, -R0.reuse ;  /* 0x000000023bc07223 */ /* 0x100fe20000010800 */
[----:B------:R-:W-:Y:S01]  /*15b70*/  FMNMX.FTZ R4, R79, R4, !PT ;  /* 0x000000044f047209 */ /* 0x000fe20007810000 */
[-CC-:B------:R-:W-:Y:S01]  /*15b80*/  FFMA.FTZ R194, R61, R2.reuse, -R0.reuse ;  /* 0x000000023dc27223 */ /* 0x180fe20000010800 */
[----:B------:R-:W-:Y:S01]  /*15b90*/  ISETP.LT.OR P5, PT, R58, 0x3a, P5 ;  /* 0x0000003a3a00780c */ /* 0x000fe20002fa1670 */
[-CC-:B------:R-:W-:Y:S01]  /*15ba0*/  FFMA.FTZ R188, R63, R2.reuse, -R0.reuse ;  /* 0x000000023fbc7223 */ /* 0x180fe20000010800 */
[----:B------:R-:W-:Y:S01]  /*15bb0*/  FSEL R81, R54, -INF , !P3 ;  /* 0xff80000036517808 */ /* 0x000fe20005800000 */
[--C-:B------:R-:W-:Y:S01]  /*15bc0*/  FFMA.FTZ R190, R65, R2, -R0.reuse ;  /* 0x0000000241be7223 */ /* 0x100fe20000010800 */
[----:B------:R-:W-:Y:S01]  /*15bd0*/  FMNMX.FTZ R4, R51, R4, !PT ;  /* 0x0000000433047209 */ /* 0x000fe20007810000 */
[-CC-:B------:R-:W-:Y:S01]  /*15be0*/  FFMA.FTZ R184, R67, R2.reuse, -R0.reuse ;  /* 0x0000000243b87223 */ /* 0x180fe20000010800 */
[----:B------:R-:W-:Y:S01]  /*15bf0*/  FSEL R55, R55, -INF , !P5 ;  /* 0xff80000037377808 */ /* 0x000fe20006800000 */
[--C-:B------:R-:W-:Y:S01]  /*15c00*/  FFMA.FTZ R45, R69, R2, -R0.reuse ;  /* 0x00000002452d7223 */ /* 0x100fe20000010800 */
[----:B------:R-:W-:Y:S01]  /*15c10*/  FMNMX.FTZ R4, R81, R4, !PT ;  /* 0x0000000451047209 */ /* 0x000fe20007810000 */
[----:B------:R-:W-:Y:S01]  /*15c20*/  FFMA.FTZ R49, R53, R2, -R0 ;  /* 0x0000000235317223 */ /* 0x000fe20000010800 */
[----:B------:R-:W1:Y:S01]  /*15c30*/  MUFU.EX2 R198, R198 ;  /* 0x000000c600c67308 */ /* 0x000e620000000800 */
[----:B------:R-:W-:-:S02]  /*15c40*/  ISETP.NE.AND P4, PT, R76, 0x1, PT ;  /* 0x000000014c00780c */ /* 0x000fc40003f85270 */
[----:B------:R-:W-:-:S05]  /*15c50*/  FMNMX.FTZ R4, R55, R4, !PT ;  /* 0x0000000437047209 */ /* 0x000fca0007810000 */
[----:B------:R-:W2:Y:S01]  /*15c60*/  SHFL.BFLY PT, R83, R4, 0x2, 0x1f ;  /* 0x0c401f0004537f89 */ /* 0x000ea200000e0000 */
[----:B------:R-:W3:Y:S05]  /*15c70*/  MUFU.EX2 R9, R9 ;  /* 0x0000000900097308 */ /* 0x000eea0000000800 */
[----:B------:R-:W4:Y:S03]  /*15c80*/  @P4 LDC R38, c[0x0][0x450] ;  /* 0x00011400ff264b82 */ /* 0x000f260000000800 */
[----:B------:R-:W5:Y:S08]  /*15c90*/  MUFU.EX2 R192, R192 ;  /* 0x000000c000c07308 */ /* 0x000f700000000800 */
[----:B------:R-:W5:Y:S01]  /*15ca0*/  MUFU.EX2 R29, R29 ;  /* 0x0000001d001d7308 */ /* 0x000f620000000800 */
[----:B--2---:R-:W-:-:S07]  /*15cb0*/  FMNMX.FTZ R83, R4, R83, !PT ;  /* 0x0000005304537209 */ /* 0x004fce0007810000 */
[----:B------:R-:W2:Y:S01]  /*15cc0*/  MUFU.EX2 R194, R194 ;  /* 0x000000c200c27308 */ /* 0x000ea20000000800 */
[----:B------:R-:W0:Y:S07]  /*15cd0*/  SHFL.BFLY PT, R4, R83, 0x1, 0x1f ;  /* 0x0c201f0053047f89 */ /* 0x000e2e00000e0000 */
[----:B------:R-:W4:Y:S08]  /*15ce0*/  MUFU.EX2 R33, R33 ;  /* 0x0000002100217308 */ /* 0x000f300000000800 */
[----:B------:R-:W-:Y:S08]  /*15cf0*/  MUFU.EX2 R188, R188 ;  /* 0x000000bc00bc7308 */ /* 0x000ff00000000800 */
[----:B------:R-:W-:Y:S01]  /*15d00*/  MUFU.EX2 R37, R37 ;  /* 0x0000002500257308 */ /* 0x000fe20000000800 */
[----:B0-----:R-:W-:-:S04]  /*15d10*/  FMNMX.FTZ R4, R83, R4, !PT ;  /* 0x0000000453047209 */ /* 0x001fc80007810000 */
[C---:B------:R-:W-:Y:S01]  /*15d20*/  FSETP.NEU.FTZ.AND P1, PT, R4.reuse, -INF , PT ;  /* 0xff8000000400780b */ /* 0x040fe20003f3d000 */
[----:B------:R-:W-:Y:S02]  /*15d30*/  FMUL.FTZ R28, R4, R2 ;  /* 0x00000002041c7220 */ /* 0x000fe40000410000 */
[----:B------:R-:W-:Y:S03]  /*15d40*/  MUFU.EX2 R190, R190 ;  /* 0x000000be00be7308 */ /* 0x000fe60000000800 */
[----:B------:R-:W-:-:S05]  /*15d50*/  FSEL R28, R28, RZ, P1 ;  /* 0x000000ff1c1c7208 */ /* 0x000fca0000800000 */
[----:B------:R-:W-:Y:S01]  /*15d60*/  MUFU.EX2 R41, R41 ;  /* 0x0000002900297308 */ /* 0x000fe20000000800 */
[-CC-:B------:R-:W-:Y:S01]  /*15d70*/  FFMA.FTZ R197, R26, R2.reuse, -R28.reuse ;  /* 0x000000021ac57223 */ /* 0x180fe2000001081c */
[-CC-:B------:R-:W-:Y:S01]  /*15d80*/  FFMA.FTZ R0, R27, R2.reuse, -R28.reuse ;  /* 0x000000021b007223 */ /* 0x180fe2000001081c */
[-CC-:B------:R-:W-:Y:S01]  /*15d90*/  FFMA.FTZ R199, R3, R2.reuse, -R28.reuse ;  /* 0x0000000203c77223 */ /* 0x180fe2000001081c */
[-CC-:B------:R-:W-:Y:S01]  /*15da0*/  FFMA.FTZ R8, R31, R2.reuse, -R28.reuse ;  /* 0x000000021f087223 */ /* 0x180fe2000001081c */
[-CC-:B------:R-:W-:Y:S01]  /*15db0*/  FFMA.FTZ R193, R71, R2.reuse, -R28.reuse ;  /* 0x0000000247c17223 */ /* 0x180fe2000001081c */
[----:B------:R-:W-:Y:S01]  /*15dc0*/  FADD.FTZ R3, R196, R25 ;  /* 0x00000019c4037221 */ /* 0x000fe20000010000 */
[-CC-:B------:R-:W-:Y:S01]  /*15dd0*/  FFMA.FTZ R24, R35, R2.reuse, -R28.reuse ;  /* 0x0000000223187223 */ /* 0x180fe2000001081c */
[----:B------:R-:W-:Y:S01]  /*15de0*/  MUFU.EX2 R197, R197 ;  /* 0x000000c500c57308 */ /* 0x000fe20000000800 */
[-CC-:B------:R-:W-:Y:S01]  /*15df0*/  FFMA.FTZ R195, R73, R2.reuse, -R28.reuse ;  /* 0x0000000249c37223 */ /* 0x180fe2000001081c */
[----:B-1----:R-:W-:Y:S01]  /*15e00*/  FADD.FTZ R32, R198, R3 ;  /* 0x00000003c6207221 */ /* 0x002fe20000010000 */
[-CC-:B------:R-:W-:Y:S01]  /*15e10*/  FFMA.FTZ R26, R39, R2.reuse, -R28.reuse ;  /* 0x00000002271a7223 */ /* 0x180fe2000001081c */
[-CC-:B------:R-:W-:Y:S01]  /*15e20*/  FFMA.FTZ R189, R75, R2.reuse, -R28.reuse ;  /* 0x000000024bbd7223 */ /* 0x180fe2000001081c */
[-C--:B------:R-:W-:Y:S01]  /*15e30*/  FFMA.FTZ R30, R43, R2.reuse, -R28 ;  /* 0x000000022b1e7223 */ /* 0x080fe2000001081c */
[----:B---3--:R-:W-:Y:S01]  /*15e40*/  FADD.FTZ R3, R9, R32 ;  /* 0x0000002009037221 */ /* 0x008fe20000010000 */
[----:B------:R-:W0:Y:S01]  /*15e50*/  @P4 LDC R35, c[0x0][0x44c] ;  /* 0x00011300ff234b82 */ /* 0x000e220000000800 */
[----:B------:R-:W1:Y:S01]  /*15e60*/  MUFU.EX2 R0, R0 ;  /* 0x0000000000007308 */ /* 0x000e620000000800 */
[-CC-:B------:R-:W-:Y:S01]  /*15e70*/  FFMA.FTZ R191, R77, R2.reuse, -R28.reuse ;  /* 0x000000024dbf7223 */ /* 0x180fe2000001081c */
[----:B-----5:R-:W-:Y:S01]  /*15e80*/  FADD.FTZ R36, R192, R3 ;  /* 0x00000003c0247221 */ /* 0x020fe20000010000 */
[-CC-:B------:R-:W-:Y:S01]  /*15e90*/  FFMA.FTZ R32, R47, R2.reuse, -R28.reuse ;  /* 0x000000022f207223 */ /* 0x180fe2000001081c */
[-CC-:B------:R-:W-:Y:S01]  /*15ea0*/  FFMA.FTZ R185, R79, R2.reuse, -R28.reuse ;  /* 0x000000024fb97223 */ /* 0x180fe2000001081c */
[----:B------:R-:W-:Y:S01]  /*15eb0*/  FFMA.FTZ R51, R51, R2, -R28 ;  /* 0x0000000233337223 */ /* 0x000fe2000001081c */
[----:B------:R-:W-:Y:S01]  /*15ec0*/  FADD.FTZ R27, R29, R36 ;  /* 0x000000241d1b7221 */ /* 0x000fe20000010000 */
[----:B------:R-:W-:Y:S01]  /*15ed0*/  F2FP.BF16.F32.PACK_AB R196, R25, R196 ;  /* 0x000000c419c4723e */ /* 0x000fe200000010ff */
[----:B------:R-:W3:Y:S01]  /*15ee0*/  MUFU.EX2 R199, R199 ;  /* 0x000000c700c77308 */ /* 0x000ee20000000800 */
[-CC-:B------:R-:W-:Y:S01]  /*15ef0*/  FFMA.FTZ R81, R81, R2.reuse, -R28.reuse ;  /* 0x0000000251517223 */ /* 0x180fe2000001081c */
[----:B--2---:R-:W-:Y:S01]  /*15f00*/  FADD.FTZ R36, R194, R27 ;  /* 0x0000001bc2247221 */ /* 0x004fe20000010000 */
[----:B------:R-:W-:Y:S01]  /*15f10*/  FFMA.FTZ R55, R55, R2, -R28 ;  /* 0x0000000237377223 */ /* 0x000fe2000001081c */
[----:B------:R-:W-:Y:S01]  /*15f20*/  F2FP.BF16.F32.PACK_AB R198, R9, R198 ;  /* 0x000000c609c6723e */ /* 0x000fe200000010ff */
[----:B------:R-:W-:-:S02]  /*15f30*/  IMAD.MOV.U32 R31, RZ, RZ, R74 ;  /* 0x000000ffff1f7224 */ /* 0x000fc400078e004a */
[----:B----4-:R-:W-:Y:S01]  /*15f40*/  FADD.FTZ R27, R33, R36 ;  /* 0x00000024211b7221 */ /* 0x010fe20000010000 */
[----:B------:R-:W-:Y:S01]  /*15f50*/  F2FP.BF16.F32.PACK_AB R192, R29, R192 ;  /* 0x000000c01dc0723e */ /* 0x000fe200000010ff */
[----:B------:R-:W2:Y:S01]  /*15f60*/  MUFU.EX2 R8, R8 ;  /* 0x0000000800087308 */ /* 0x000ea20000000800 */
[----:B-1----:R-:W-:Y:S01]  /*15f70*/  FADD.FTZ R34, R197, R0 ;  /* 0x00000000c5227221 */ /* 0x002fe20000010000 */
[----:B------:R-:W-:Y:S01]  /*15f80*/  FADD.FTZ R36, R188, R27 ;  /* 0x0000001bbc247221 */ /* 0x000fe20000010000 */
[----:B------:R-:W-:Y:S02]  /*15f90*/  F2FP.BF16.F32.PACK_AB R197, R0, R197 ;  /* 0x000000c500c5723e */ /* 0x000fe400000010ff */
[----:B------:R-:W-:Y:S01]  /*15fa0*/  F2FP.BF16.F32.PACK_AB R194, R33, R194 ;  /* 0x000000c221c2723e */ /* 0x000fe200000010ff */
[----:B------:R-:W-:Y:S01]  /*15fb0*/  FADD.FTZ R27, R37, R36 ;  /* 0x00000024251b7221 */ /* 0x000fe20000010000 */
[----:B0-----:R-:W-:Y:S01]  /*15fc0*/  @P4 IMAD.HI.U32 R35, R74, R35, RZ ;  /* 0x000000234a234227 */ /* 0x001fe200078e00ff */
[----:B------:R-:W0:Y:S03]  /*15fd0*/  MUFU.EX2 R193, R193 ;  /* 0x000000c100c17308 */ /* 0x000e260000000800 */
[----:B---3--:R-:W-:Y:S01]  /*15fe0*/  FADD.FTZ R3, R199, R34 ;  /* 0x00000022c7037221 */ /* 0x008fe20000010000 */
[----:B------:R-:W-:Y:S01]  /*15ff0*/  FADD.FTZ R36, R190, R27 ;  /* 0x0000001bbe247221 */ /* 0x000fe20000010000 */
[----:B------:R-:W-:-:S02]  /*16000*/  F2FP.BF16.F32.PACK_AB R188, R37, R188 ;  /* 0x000000bc25bc723e */ /* 0x000fc400000010ff */
[----:B------:R-:W-:Y:S01]  /*16010*/  @P4 SHF.R.U32.HI R31, RZ, R38, R35 ;  /* 0x00000026ff1f4219 */ /* 0x000fe20000011623 */
[----:B------:R-:W-:Y:S01]  /*16020*/  FADD.FTZ R27, R41, R36 ;  /* 0x00000024291b7221 */ /* 0x000fe20000010000 */
[----:B------:R-:W-:Y:S01]  /*16030*/  ISETP.GE.AND P4, PT, R57, 0x1, PT ;  /* 0x000000013900780c */ /* 0x000fe20003f86270 */
[----:B------:R-:W1:Y:S01]  /*16040*/  MUFU.EX2 R24, R24 ;  /* 0x0000001800187308 */ /* 0x000e620000000800 */
[C---:B--2---:R-:W-:Y:S01]  /*16050*/  FADD.FTZ R34, R8.reuse, R3 ;  /* 0x0000000308227221 */ /* 0x044fe20000010000 */
[----:B------:R-:W-:Y:S01]  /*16060*/  F2FP.BF16.F32.PACK_AB R199, R8, R199 ;  /* 0x000000c708c7723e */ /* 0x000fe200000010ff */
[----:B------:R-:W-:Y:S01]  /*16070*/  VIADD R8, R93, 0xfffffffe ;  /* 0xfffffffe5d087836 */ /* 0x000fe20000000000 */
[----:B------:R-:W-:-:S04]  /*16080*/  F2FP.BF16.F32.PACK_AB R190, R41, R190 ;  /* 0x000000be29be723e */ /* 0x000fc800000010ff */
[----:B------:R-:W2:Y:S01]  /*16090*/  MUFU.EX2 R195, R195 ;  /* 0x000000c300c37308 */ /* 0x000ea20000000800 */
[----:B0-----:R-:W-:-:S07]  /*160a0*/  FADD.FTZ R3, R193, R34 ;  /* 0x00000022c1037221 */ /* 0x001fce0000010000 */
[----:B------:R-:W0:Y:S01]  /*160b0*/  MUFU.EX2 R26, R26 ;  /* 0x0000001a001a7308 */ /* 0x000e220000000800 */
[C---:B-1----:R-:W-:Y:S01]  /*160c0*/  FADD.FTZ R34, R24.reuse, R3 ;  /* 0x0000000318227221 */ /* 0x042fe20000010000 */
[----:B------:R-:W-:-:S06]  /*160d0*/  F2FP.BF16.F32.PACK_AB R193, R24, R193 ;  /* 0x000000c118c1723e */ /* 0x000fcc00000010ff */
[----:B------:R-:W1:Y:S01]  /*160e0*/  MUFU.EX2 R189, R189 ;  /* 0x000000bd00bd7308 */ /* 0x000e620000000800 */
[----:B--2---:R-:W-:-:S07]  /*160f0*/  FADD.FTZ R3, R195, R34 ;  /* 0x00000022c3037221 */ /* 0x004fce0000010000 */
[----:B------:R-:W2:Y:S01]  /*16100*/  MUFU.EX2 R30, R30 ;  /* 0x0000001e001e7308 */ /* 0x000ea20000000800 */
[----:B0-----:R-:W-:Y:S01]  /*16110*/  FADD.FTZ R34, R26, R3 ;  /* 0x000000031a227221 */ /* 0x001fe20000010000 */
[----:B------:R-:W-:Y:S01]  /*16120*/  IMAD.IADD R3, R156, 0x1, R31 ;  /* 0x000000019c037824 */ /* 0x000fe200078e021f */
[----:B------:R-:W-:-:S03]  /*16130*/  F2FP.BF16.F32.PACK_AB R195, R26, R195 ;  /* 0x000000c31ac3723e */ /* 0x000fc600000010ff */
[----:B------:R-:W-:Y:S02]  /*16140*/  IMAD.IADD R56, R3, 0x1, R56 ;  /* 0x0000000103387824 */ /* 0x000fe400078e0238 */
[----:B------:R-:W0:Y:S01]  /*16150*/  MUFU.EX2 R184, R184 ;  /* 0x000000b800b87308 */ /* 0x000e220000000800 */
[----:B-1----:R-:W-:-:S07]  /*16160*/  FADD.FTZ R25, R189, R34 ;  /* 0x00000022bd197221 */ /* 0x002fce0000010000 */
[----:B------:R-:W1:Y:S01]  /*16170*/  MUFU.EX2 R191, R191 ;  /* 0x000000bf00bf7308 */ /* 0x000e620000000800 */
[C---:B--2---:R-:W-:Y:S01]  /*16180*/  FADD.FTZ R34, R30.reuse, R25 ;  /* 0x000000191e227221 */ /* 0x044fe20000010000 */
[----:B------:R-:W-:-:S06]  /*16190*/  F2FP.BF16.F32.PACK_AB R189, R30, R189 ;  /* 0x000000bd1ebd723e */ /* 0x000fcc00000010ff */
[----:B------:R-:W2:Y:S01]  /*161a0*/  MUFU.EX2 R45, R45 ;  /* 0x0000002d002d7308 */ /* 0x000ea20000000800 */
[----:B0-----:R-:W-:-:S07]  /*161b0*/  FADD.FTZ R36, R184, R27 ;  /* 0x0000001bb8247221 */ /* 0x001fce0000010000 */
        /* <DEDUP_REMOVED lines=16> */
[----:B-1----:R-:W-:Y:S01]  /*162c0*/  FADD.FTZ R9, R81, R0 ;  /* 0x0000000051097221 */ /* 0x002fe20000010000 */
[C---:B--2---:R-:W-:Y:S01]  /*162d0*/  FADD.FTZ R221, R49.reuse, R38 ;  /* 0x0000002631dd7221 */ /* 0x044fe20000010000 */
[----:B------:R-:W-:Y:S02]  /*162e0*/  F2FP.BF16.F32.PACK_AB R186, R49, R186 ;  /* 0x000000ba31ba723e */ /* 0x000fe400000010ff */
[C---:B0-----:R-:W-:Y:S01]  /*162f0*/  FADD.FTZ R9, R34.reuse, R9 ;  /* 0x0000000922097221 */ /* 0x041fe20000010000 */
[----:B------:R-:W-:Y:S01]  /*16300*/  F2FP.BF16.F32.PACK_AB R187, R34, R81 ;  /* 0x0000005122bb723e */ /* 0x000fe200000010ff */
[----:B------:R-:W-:Y:S06]  /*16310*/  @!P4 BRA `(.L_x_1748) ;  /* 0x000000000048c947 */ /* 0x000fec0003800000 */
        /* <DEDUP_REMOVED lines=11> */
.L_x_1750:
[----:B------:R-:W-:-:S13]  /*163d0*/  ISETP.NE.AND P1, PT, R57, 0x1, PT ;  /* 0x000000013900780c */ /* 0x000fda0003f25270 */
[----:B------:R-:W0:Y:S02]  /*163e0*/  @P1 LDC.64 R24, c[0x0][0x9e8] ;  /* 0x00027a00ff181b82 */ /* 0x000e240000000a00 */
[----:B0-----:R-:W-:-:S05]  /*163f0*/  @P1 IMAD.HI.U32 R24, R0, R24, RZ ;  /* 0x0000001800181227 */ /* 0x001fca00078e00ff */
[----:B------:R-:W-:-:S07]  /*16400*/  @P1 SHF.R.U32.HI R0, RZ, R25, R24 ;  /* 0x00000019ff001219 */ /* 0x000fce0000011618 */
.L_x_1751:
[----:B------:R-:W-:Y:S05]  /*16410*/  BSYNC B0 ;  /* 0x0000000000007941 */ /* 0x000fea0003800000 */
.L_x_1749:
[----:B------:R-:W-:-:S05]  /*16420*/  IMAD R57, R0, R57, R57 ;  /* 0x0000003900397224 */ /* 0x000fca00078e0239 */
[----:B------:R-:W-:-:S07]  /*16430*/  VIMNMX R56, R56, R57, PT ;  /* 0x0000003938387248 */ /* 0x000fce0003fe0100 */
.L_x_1748:
[----:B------:R-:W2:Y:S01]  /*16440*/  LDL R25, [R1+0x78] ;  /* 0x0000780001197983 */ /* 0x000ea20000100800 */
[----:B------:R-:W-:Y:S01]  /*16450*/  SHF.R.S32.HI R3, RZ, 0x1f, R56 ;  /* 0x0000001fff037819 */ /* 0x000fe20000011438 */
[----:B------:R-:W-:Y:S01]  /*16460*/  BSSY B1, `(.L_x_1752) ;  /* 0x0000329000017945 */ /* 0x000fe20003800000 */
[----:B------:R-:W-:Y:S01]  /*16470*/  IMAD.MOV.U32 R0, RZ, RZ, 0x3f800000 ;  /* 0x3f800000ff007424 */ /* 0x000fe200078e00ff */
[----:B------:R-:W-:Y:S02]  /*16480*/  CS2R R150, SRZ ;  /* 0x0000000000967805 */ /* 0x000fe4000001ff00 */
[----:B------:R-:W-:Y:S01]  /*16490*/  LEA.HI R24, R3, R56, RZ, 0x6 ;  /* 0x0000003803187211 */ /* 0x000fe200078f30ff */
[----:B------:R-:W-:Y:S01]  /*164a0*/  IMAD.MOV.U32 R3, RZ, RZ, 0x3f800000 ;  /* 0x3f800000ff037424 */ /* 0x000fe200078e00ff */
[----:B------:R-:W-:Y:S02]  /*164b0*/  CS2R R148, SRZ ;  /* 0x0000000000947805 */ /* 0x000fe4000001ff00 */
[----:B------:R-:W-:-:S02]  /*164c0*/  CS2R R146, SRZ ;  /* 0x0000000000927805 */ /* 0x000fc4000001ff00 */
[----:B------:R-:W-:Y:S02]  /*164d0*/  SHF.R.S32.HI R24, RZ, 0x6, R24 ;  /* 0x00000006ff187819 */ /* 0x000fe40000011418 */
        /* <DEDUP_REMOVED lines=60> */
[----:B--2---:R-:W-:-:S04]  /*168a0*/  VIMNMX R25, R25, R24, !PT ;  /* 0x0000001819197248 */ /* 0x004fc80007fe0100 */
[----:B------:R-:W-:Y:S01]  /*168b0*/  ISETP.GE.AND P1, PT, R8, R25, PT ;  /* 0x000000190800720c */ /* 0x000fe20003f26270 */
[----:B------:R0:W-:Y:S02]  /*168c0*/  STL [R1+0x10], R25 ;  /* 0x0000101901007387 */ /* 0x0001e40000100800 */
[----:B0-----:R-:W-:-:S10]  /*168d0*/  CS2R R24, SRZ ;  /* 0x0000000000187805 */ /* 0x001fd4000001ff00 */
[----:B------:R-:W-:Y:S05]  /*168e0*/  @!P1 BRA `(.L_x_1753) ;  /* 0x0000002c00809947 */ /* 0x000fea0003800000 */
[----:B------:R-:W-:Y:S01]  /*168f0*/  BSSY B0, `(.L_x_1754) ;  /* 0x00002db000007945 */ /* 0x000fe20003800000 */
[----:B------:R-:W-:Y:S02]  /*16900*/  IMAD.MOV.U32 R0, RZ, RZ, 0x3f800000 ;  /* 0x3f800000ff007424 */ /* 0x000fe400078e00ff */
[----:B------:R-:W-:-:S07]  /*16910*/  IMAD.MOV.U32 R151, RZ, RZ, RZ ;  /* 0x000000ffff977224 */ /* 0x000fce00078e00ff */
.L_x_1775:
[----:B------:R-:W-:-:S05]  /*16920*/  VIADD R222, R202, 0x1 ;  /* 0x00000001cade7836 */ /* 0x000fca0000000000 */
[----:B------:R-:W-:-:S04]  /*16930*/  ISETP.NE.AND P1, PT, R222, 0x2, PT ;  /* 0x00000002de00780c */ /* 0x000fc80003f25270 */
[----:B------:R-:W-:Y:S02]  /*16940*/  SEL R227, RZ, 0x1, P1 ;  /* 0x00000001ffe37807 */ /* 0x000fe40000800000 */
[----:B------:R-:W-:Y:S02]  /*16950*/  SEL R222, R222, RZ, P1 ;  /* 0x000000ffdede7207 */ /* 0x000fe40000800000 */
[----:B------:R-:W-:Y:S01]  /*16960*/  LOP3.LUT R227, R218, R227, RZ, 0x3c, !PT ;  /* 0x000000e3dae37212 */ /* 0x000fe200078e3cff */
[----:B------:R-:W-:Y:S06]  /*16970*/  @!P0 BRA `(.L_x_1755) ;  /* 0x0000000000048947 */ /* 0x000fec0003800000 */
[----:B------:R-:W-:Y:S01]  /*16980*/  BPT.TRAP 0x1 ;  /* 0x000000040000795c */ /* 0x000fe20000300000 */
.L_x_1755:
[----:B------:R-:W-:Y:S01]  /*16990*/  IMAD R223, R222, 0x8, R17 ;  /* 0x00000008dedf7824 */ /* 0x000fe200078e0211 */
[----:B------:R-:W-:-:S04]  /*169a0*/  SHF.L.U32 R152, R227, 0x1f, RZ ;  /* 0x0000001fe3987819 */ /* 0x000fc800000006ff */
[----:B------:R0:W1:Y:S01]  /*169b0*/  SYNCS.PHASECHK.TRANS64.TRYWAIT P1, [R223+URZ+0x30830], R152 ;  /* 0x03083098df0075a7 */ /* 0x000062000802017f */
[----:B------:R-:W-:Y:S05]  /*169c0*/  @!P0 BRA `(.L_x_1756) ;  /* 0x0000000000048947 */ /* 0x000fea0003800000 */
[----:B------:R-:W-:Y:S01]  /*169d0*/  BPT.TRAP 0x1 ;  /* 0x000000040000795c */ /* 0x000fe20000300000 */
.L_x_1756:
[----:B------:R-:W2:Y:S01]  /*169e0*/  LDL R2, [R1+0x50] ;  /* 0x0000500001027983 */ /* 0x000ea20000100800 */
[----:B------:R-:W-:Y:S01]  /*169f0*/  BSSY B2, `(.L_x_1757) ;  /* 0x0000007000027945 */ /* 0x000fe20003800000 */
[----:B--2---:R-:W-:-:S04]  /*16a00*/  IMAD R2, R222, 0x800, R2 ;  /* 0x00000800de027824 */ /* 0x004fc800078e0202 */
[C---:B------:R-:W-:Y:S02]  /*16a10*/  VIADD R156, R2.reuse, 0x2 ;  /* 0x00000002029c7836 */ /* 0x040fe40000000000 */
[----:B------:R-:W-:Y:S01]  /*16a20*/  VIADD R155, R2, 0x4 ;  /* 0x00000004029b7836 */ /* 0x000fe20000000000 */
[----:B-1----:R-:W-:Y:S06]  /*16a30*/  @P1 BRA `(.L_x_1758) ;  /* 0x0000000000081947 */ /* 0x002fec0003800000 */
[----:B------:R-:W1:Y:S02]  /*16a40*/  SYNCS.PHASECHK.TRANS64.TRYWAIT P1, [R223+URZ+0x30830], R152 ;  /* 0x03083098df0075a7 */ /* 0x000e64000802017f */
[----:B-1----:R-:W-:Y:S05]  /*16a50*/  @!P1 BRA `(.L_x_1759) ;  /* 0x0000017800ac9947 */ /* 0x002fea0003800000 */
.L_x_1758:
[----:B------:R-:W-:Y:S05]  /*16a60*/  BSYNC B2 ;  /* 0x0000000000027941 */ /* 0x000fea0003800000 */
.L_x_1757:
[----:B------:R2:W-:Y:S04]  /*16a70*/  STL.64 [R1+0xf8], R18 ;  /* 0x0000f81201007387 */ /* 0x0005e80000100a00 */
[----:B--2---:R-:W2:Y:S04]  /*16a80*/  LDL.64 R18, [R1+0x40] ;  /* 0x0000400001127983 */ /* 0x004ea80000100a00 */
[----:B------:R3:W-:Y:S04]  /*16a90*/  STL.64 [R1+0xf0], R16 ;  /* 0x0000f01001007387 */ /* 0x0007e80000100a00 */
[----:B---3--:R-:W3:Y:S04]  /*16aa0*/  LDL.64 R16, [R1+0x38] ;  /* 0x0000380001107983 */ /* 0x008ee80000100a00 */
[----:B------:R4:W-:Y:S01]  /*16ab0*/  STL.64 [R1+0xe8], R8 ;  /* 0x0000e80801007387 */ /* 0x0009e20000100a00 */
[----:B01----:R-:W-:-:S03]  /*16ac0*/  IMAD.MOV.U32 R152, RZ, RZ, R2 ;  /* 0x000000ffff987224 */ /* 0x003fc600078e0002 */
[----:B----4-:R-:W4:Y:S02]  /*16ad0*/  LDL.64 R8, [R1+0x28] ;  /* 0x0000280001087983 */ /* 0x010f240000100a00 */
[----:B------:R-:W-:Y:S01]  /*16ae0*/  R2UR UR6, R152 ;  /* 0x00000000980672ca */ /* 0x000fe200000e0000 */
[----:B------:R-:W-:Y:S02]  /*16af0*/  IMAD.MOV.U32 R152, RZ, RZ, R156 ;  /* 0x000000ffff987224 */ /* 0x000fe400078e009c */
[----:B------:R-:W-:Y:S01]  /*16b00*/  VIADD R154, R2, 0x6 ;  /* 0x00000006029a7836 */ /* 0x000fe20000000000 */
[----:B------:R0:W-:Y:S02]  /*16b10*/  STL.64 [R1+0xe0], R4 ;  /* 0x0000e00401007387 */ /* 0x0001e40000100a00 */
[----:B------:R-:W-:Y:S01]  /*16b20*/  R2UR UR4, R152 ;  /* 0x00000000980472ca */ /* 0x000fe200000e0000 */
[----:B------:R-:W-:-:S05]  /*16b30*/  IMAD.MOV.U32 R152, RZ, RZ, R155 ;  /* 0x000000ffff987224 */ /* 0x000fca00078e009b */
[----:B------:R-:W-:Y:S01]  /*16b40*/  R2UR UR8, R152 ;  /* 0x00000000980872ca */ /* 0x000fe200000e0000 */
[----:B------:R-:W-:Y:S02]  /*16b50*/  VIADD R152, R2, 0x200 ;  /* 0x0000020002987836 */ /* 0x000fe40000000000 */
[----:B------:R-:W-:Y:S02]  /*16b60*/  IMAD.MOV.U32 R155, RZ, RZ, 0x40000040 ;  /* 0x40000040ff9b7424 */ /* 0x000fe400078e00ff */
[----:B------:R-:W-:Y:S01]  /*16b70*/  IMAD.MOV.U32 R153, RZ, RZ, 0x40000040 ;  /* 0x40000040ff997424 */ /* 0x000fe200078e00ff */
[----:B------:R-:W-:Y:S01]  /*16b80*/  R2UR UR14, R152 ;  /* 0x00000000980e72ca */ /* 0x000fe200000e0000 */
[----:B------:R-:W-:Y:S01]  /*16b90*/  VIADD R156, R2, 0x204 ;  /* 0x00000204029c7836 */ /* 0x000fe20000000000 */
[----:B------:R-:W-:Y:S01]  /*16ba0*/  R2UR UR10, R154 ;  /* 0x000000009a0a72ca */ /* 0x000fe200000e0000 */
[C---:B------:R-:W-:Y:S01]  /*16bb0*/  VIADD R152, R2.reuse, 0x206 ;  /* 0x0000020602987836 */ /* 0x040fe20000000000 */
[----:B------:R-:W-:Y:S01]  /*16bc0*/  R2UR UR11, R155 ;  /* 0x000000009b0b72ca */ /* 0x000fe200000e0000 */
[----:B------:R-:W-:Y:S01]  /*16bd0*/  IMAD.MOV.U32 R157, RZ, RZ, 0x40000040 ;  /* 0x40000040ff9d7424 */ /* 0x000fe200078e00ff */
[C---:B------:R-:W-:Y:S01]  /*16be0*/  R2UR UR5, R153.reuse ;  /* 0x00000000990572ca */ /* 0x040fe200000e0000 */
[----:B------:R-:W-:Y:S01]  /*16bf0*/  VIADD R154, R2, 0x202 ;  /* 0x00000202029a7836 */ /* 0x000fe20000000000 */
[----:B------:R-:W-:Y:S01]  /*16c00*/  R2UR UR22, R156 ;  /* 0x000000009c1672ca */ /* 0x000fe200000e0000 */
        /* <DEDUP_REMOVED lines=9> */
[----:B------:R-:W-:Y:S01]  /*16ca0*/  MOV R229, UR11 ;  /* 0x0000000b00e57c02 */ /* 0x000fe20008000f00 */
[----:B------:R-:W-:Y:S01]  /*16cb0*/  UMOV UR11, UR5 ;  /* 0x00000005000b7c82 */ /* 0x000fe20008000000 */
[----:B------:R-:W-:Y:S01]  /*16cc0*/  MOV R228, UR10 ;  /* 0x0000000a00e47c02 */ /* 0x000fe20008000f00 */
[----:B------:R-:W-:Y:S01]  /*16cd0*/  UMOV UR10, UR4 ;  /* 0x00000004000a7c82 */ /* 0x000fe20008000000 */
[----:B------:R-:W-:Y:S01]  /*16ce0*/  R2UR UR7, R153 ;  /* 0x00000000990772ca */ /* 0x000fe200000e0000 */
[----:B0-----:R-:W4:Y:S01]  /*16cf0*/  LDL.64 R4, [R1+0x20] ;  /* 0x0000200001047983 */ /* 0x001f220000100a00 */
[----:B------:R-:W-:Y:S01]  /*16d00*/  R2UR UR34, R154 ;  /* 0x000000009a2272ca */ /* 0x000fe200000e0000 */
[----:B------:R-:W-:Y:S01]  /*16d10*/  VIADD R154, R2, 0x604 ;  /* 0x00000604029a7836 */ /* 0x000fe20000000000 */
[----:B------:R-:W-:Y:S01]  /*16d20*/  R2UR UR42, R156 ;  /* 0x000000009c2a72ca */ /* 0x000fe200000e0000 */
[----:B------:R-:W-:Y:S01]  /*16d30*/  VIADD R156, R2, 0x602 ;  /* 0x00000602029c7836 */ /* 0x000fe20000000000 */
[----:B------:R-:W-:Y:S01]  /*16d40*/  R2UR UR46, R152 ;  /* 0x00000000982e72ca */ /* 0x000fe200000e0000 */
[----:B------:R-:W-:Y:S01]  /*16d50*/  VIADD R152, R2, 0x606 ;  /* 0x0000060602987836 */ /* 0x000fe20000000000 */
[----:B------:R-:W-:Y:S01]  /*16d60*/  R2UR UR4, R6 ;  /* 0x00000000060472ca */ /* 0x000fe200000e0000 */
[-C--:B------:R-:W-:Y:S01]  /*16d70*/  FMUL.FTZ R24, R24, R3.reuse ;  /* 0x0000000318187220 */ /* 0x080fe20000410000 */
[----:B------:R-:W-:Y:S01]  /*16d80*/  R2UR UR5, R7 ;  /* 0x00000000070572ca */ /* 0x000fe200000e0000 */
[-C--:B------:R-:W-:Y:S01]  /*16d90*/  FMUL.FTZ R25, R25, R3.reuse ;  /* 0x0000000319197220 */ /* 0x080fe20000410000 */
[C---:B------:R-:W-:Y:S01]  /*16da0*/  R2UR UR9, R153.reuse ;  /* 0x00000000990972ca */ /* 0x040fe200000e0000 */
[-C--:B------:R-:W-:Y:S01]  /*16db0*/  FMUL.FTZ R28, R28, R3.reuse ;  /* 0x000000031c1c7220 */ /* 0x080fe20000410000 */
[----:B------:R-:W-:Y:S01]  /*16dc0*/  R2UR UR15, R153 ;  /* 0x00000000990f72ca */ /* 0x000fe200000e0000 */
        /* <DEDUP_REMOVED lines=29> */
[----:B------:R-:W-:Y:S01]  /*16fa0*/  WARPGROUP.ARRIVE ;  /* 0x00000000000079c5 */ /* 0x000fe20000000000 */
[-C--:B------:R-:W-:Y:S01]  /*16fb0*/  FMUL.FTZ R60, R60, R3.reuse ;  /* 0x000000033c3c7220 */ /* 0x080fe20000410000 */
[-C--:B------:R-:W-:Y:S01]  /*16fc0*/  FMUL.FTZ R61, R61, R3.reuse ;  /* 0x000000033d3d7220 */ /* 0x080fe20000410000 */
[-C--:B------:R-:W-:Y:S01]  /*16fd0*/  FMUL.FTZ R64, R64, R3.reuse ;  /* 0x0000000340407220 */ /* 0x080fe20000410000 */
[-C--:B------:R-:W-:Y:S01]  /*16fe0*/  FMUL.FTZ R65, R65, R3.reuse ;  /* 0x0000000341417220 */ /* 0x080fe20000410000 */
[-C--:B------:R-:W-:Y:S01]  /*16ff0*/  FMUL.FTZ R68, R68, R3.reuse ;  /* 0x0000000344447220 */ /* 0x080fe20000410000 */
[----:B------:R-:W-:Y:S01]  /*17000*/  HGMMA.64x64x16.F32.BF16 R152, gdesc[UR4], RZ, !UPT, gsb0 ;  /* 0x00e00000049879f0 */ /* 0x000fe2000c0018ff */
[----:B------:R-:W-:Y:S01]  /*17010*/  UMOV UR6, UR8 ;  /* 0x0000000800067c82 */ /* 0x000fe20008000000 */
[----:B------:R-:W-:Y:S01]  /*17020*/  UMOV UR7, UR9 ;  /* 0x0000000900077c82 */ /* 0x000fe20008000000 */
        /* <DEDUP_REMOVED lines=40> */
[----:B------:R-:W-:-:S02]  /*172b0*/  FMUL.FTZ R149, R149, R3 ;  /* 0x0000000395957220 */ /* 0x000fc40000410000 */
[----:B------:R-:W4:Y:S01]  /*172c0*/  LDL.64 R2, [R1+0x18] ;  /* 0x0000180001027983 */ /* 0x000f220000100a00 */
        /* <DEDUP_REMOVED lines=66> */
[----:B--2---:R-:W-:-:S02]  /*176f0*/  R2UR UR8, R18 ;  /* 0x00000000120872ca */ /* 0x004fc400000e0000 */
[----:B------:R-:W-:Y:S02]  /*17700*/  R2UR UR9, R19 ;  /* 0x00000000130972ca */ /* 0x000fe400000e0000 */
[----:B------:R-:W-:Y:S01]  /*17710*/  R2UR UR20, R216 ;  /* 0x00000000d81472ca */ /* 0x000fe200000e0000 */
[----:B------:R0:W5:Y:S10]  /*17720*/  LDL.LU.64 R18, [R1+0xf8] ;  /* 0x0000f80001127983 */ /* 0x0001740000300a00 */
[----:B------:R-:W-:Y:S01]  /*17730*/  HGMMA.64x64x16.F32.BF16 R152, gdesc[UR8], R152, gsb0 ;  /* 0x00e00000089879f0 */ /* 0x000fe20008001898 */
[----:B---3--:R-:W-:-:S02]  /*17740*/  R2UR UR4, R16 ;  /* 0x00000000100472ca */ /* 0x008fc400000e0000 */
[----:B------:R-:W-:Y:S02]  /*17750*/  R2UR UR5, R17 ;  /* 0x00000000110572ca */ /* 0x000fe400000e0000 */
[----:B------:R-:W-:Y:S01]  /*17760*/  R2UR UR11, R229 ;  /* 0x00000000e50b72ca */ /* 0x000fe200000e0000 */
[----:B------:R0:W5:Y:S01]  /*17770*/  LDL.LU.64 R16, [R1+0xf0] ;  /* 0x0000f00001107983 */ /* 0x0001620000300a00 */
[----:B------:R-:W-:Y:S01]  /*17780*/  R2UR UR10, R228 ;  /* 0x00000000e40a72ca */ /* 0x000fe200000e0000 */
[----:B------:R-:W-:Y:S02]  /*17790*/  WARPGROUP.DEPBAR.LE gsb0, 0x0 ;  /* 0x00008000000079c5 */ /* 0x000fe40000010000 */
[----:B------:R-:W-:-:S06]  /*177a0*/  WARPGROUP.ARRIVE ;  /* 0x00000000000079c5 */ /* 0x000fcc0000000000 */
[----:B------:R-:W-:Y:S01]  /*177b0*/  HGMMA.64x64x16.F32.BF16 R152, gdesc[UR4], R152, gsb0 ;  /* 0x00e00000049879f0 */ /* 0x000fe20008001898 */
[----:B----4-:R-:W-:Y:S02]  /*177c0*/  R2UR UR8, R8 ;  /* 0x00000000080872ca */ /* 0x010fe400000e0000 */
[----:B------:R-:W-:Y:S02]  /*177d0*/  R2UR UR9, R9 ;  /* 0x00000000090972ca */ /* 0x000fe400000e0000 */
[----:B------:R-:W-:Y:S01]  /*177e0*/  R2UR UR12, R4 ;  /* 0x00000000040c72ca */ /* 0x000fe200000e0000 */
[----:B------:R0:W5:Y:S01]  /*177f0*/  LDL.LU.64 R8, [R1+0xe8] ;  /* 0x0000e80001087983 */ /* 0x0001620000300a00 */
[----:B------:R-:W-:Y:S02]  /*17800*/  WARPGROUP.DEPBAR.LE gsb0, 0x0 ;  /* 0x00008000000079c5 */ /* 0x000fe40000010000 */
[----:B------:R-:W-:-:S07]  /*17810*/  WARPGROUP.ARRIVE ;  /* 0x00000000000079c5 */ /* 0x000fce0000000000 */
[----:B------:R-:W-:Y:S01]  /*17820*/  HGMMA.64x64x16.F32.BF16 R152, gdesc[UR8], R152, gsb0 ;  /* 0x00e00000089879f0 */ /* 0x000fe20008001898 */
[----:B------:R-:W-:Y:S02]  /*17830*/  R2UR UR13, R5 ;  /* 0x00000000050d72ca */ /* 0x000fe400000e0000 */
[----:B------:R-:W-:Y:S01]  /*17840*/  R2UR UR16, R2 ;  /* 0x00000000021072ca */ /* 0x000fe200000e0000 */
[----:B------:R0:W5:Y:S01]  /*17850*/  LDL.LU.64 R4, [R1+0xe0] ;  /* 0x0000e00001047983 */ /* 0x0001620000300a00 */
[----:B------:R-:W-:Y:S02]  /*17860*/  WARPGROUP.DEPBAR.LE gsb0, 0x0 ;  /* 0x00008000000079c5 */ /* 0x000fe40000010000 */
[----:B------:R-:W-:-:S07]  /*17870*/  WARPGROUP.ARRIVE ;  /* 0x00000000000079c5 */ /* 0x000fce0000000000 */
[----:B------:R-:W-:Y:S01]  /*17880*/  HGMMA.64x64x16.F32.BF16 R152, gdesc[UR12], R152, gsb0 ;  /* 0x00e000000c9879f0 */ /* 0x000fe20008001898 */
[----:B------:R-:W-:Y:S02]  /*17890*/  R2UR UR17, R3 ;  /* 0x00000000031172ca */ /* 0x000fe400000e0000 */
[----:B------:R-:W-:Y:S02]  /*178a0*/  WARPGROUP.DEPBAR.LE gsb0, 0x0 ;  /* 0x00008000000079c5 */ /* 0x000fe40000010000 */
[----:B------:R-:W-:-:S09]  /*178b0*/  WARPGROUP.ARRIVE ;  /* 0x00000000000079c5 */ /* 0x000fd20000000000 */
[----:B------:R-:W-:Y:S01]  /*178c0*/  HGMMA.64x64x16.F32.BF16 R152, gdesc[UR16], R152, gsb0 ;  /* 0x00e00000109879f0 */ /* 0x000fe20008001898 */
[----:B------:R-:W-:Y:S02]  /*178d0*/  R2UR UR21, R217 ;  /* 0x00000000d91572ca */ /* 0x000fe400000e0000 */
[----:B------:R-:W-:Y:S02]  /*178e0*/  WARPGROUP.DEPBAR.LE gsb0, 0x0 ;  /* 0x00008000000079c5 */ /* 0x000fe40000010000 */
[----:B------:R-:W-:-:S09]  /*178f0*/  WARPGROUP.ARRIVE ;  /* 0x00000000000079c5 */ /* 0x000fd20000000000 */
[----:B------:R-:W-:Y:S01]  /*17900*/  HGMMA.64x64x16.F32.BF16 R152, gdesc[UR20], R152, gsb0 ;  /* 0x00e00000149879f0 */ /* 0x000fe20008001898 */
[----:B------:R-:W-:Y:S02]  /*17910*/  R2UR UR24, R214 ;  /* 0x00000000d61872ca */ /* 0x000fe400000e0000 */
[----:B------:R-:W-:Y:S01]  /*17920*/  R2UR UR25, R215 ;  /* 0x00000000d71972ca */ /* 0x000fe200000e0000 */
[----:B------:R-:W-:Y:S02]  /*17930*/  WARPGROUP.DEPBAR.LE gsb0, 0x0 ;  /* 0x00008000000079c5 */ /* 0x000fe40000010000 */
[----:B------:R-:W-:-:S10]  /*17940*/  WARPGROUP.ARRIVE ;  /* 0x00000000000079c5 */ /* 0x000fd40000000000 */
        /* <DEDUP_REMOVED lines=44> */
.L_x_1760:
[----:B------:R-:W-:Y:S01]  /*17c10*/  SHF.L.U32 R0, R218, 0x1f, RZ ;  /* 0x0000001fda007819 */ /* 0x000fe200000006ff */
[----:B-----5:R-:W-:-:S04]  /*17c20*/  IMAD R218, R202, 0x8, R17 ;  /* 0x00000008cada7824 */ /* 0x020fc800078e0211 */
[----:B------:R0:W1:Y:S01]  /*17c30*/  SYNCS.PHASECHK.TRANS64.TRYWAIT P1, [R218+URZ+0x30850], R0 ;  /* 0x03085000da0075a7 */ /* 0x000062000802017f */
[----:B------:R-:W-:Y:S05]  /*17c40*/  @!P0 BRA `(.L_x_1761) ;  /* 0x0000000000048947 */ /* 0x000fea0003800000 */
[----:B------:R-:W-:Y:S01]  /*17c50*/  BPT.TRAP 0x1 ;  /* 0x000000040000795c */ /* 0x000fe20000300000 */
.L_x_1761:
[----:B------:R-:W-:Y:S04]  /*17c60*/  BSSY B2, `(.L_x_1762) ;  /* 0x0000004000027945 */ /* 0x000fe80003800000 */
[----:B-1----:R-:W-:Y:S05]  /*17c70*/  @P1 BRA `(.L_x_1763) ;  /* 0x0000000000081947 */ /* 0x002fea0003800000 */
[----:B------:R-:W1:Y:S02]  /*17c80*/  SYNCS.PHASECHK.TRANS64.TRYWAIT P1, [R218+URZ+0x30850], R0 ;  /* 0x03085000da0075a7 */ /* 0x000e64000802017f */
[----:B-1----:R-:W-:Y:S05]  /*17c90*/  @!P1 BRA `(.L_x_1764) ;  /* 0x0000016800309947 */ /* 0x002fea0003800000 */
.L_x_1763:
[----:B------:R-:W-:Y:S05]  /*17ca0*/  BSYNC B2 ;  /* 0x0000000000027941 */ /* 0x000fea0003800000 */
.L_x_1762:
[----:B01----:R-:W-:Y:S01]  /*17cb0*/  VIADD R0, R17, 0x400 ;  /* 0x0000040011007836 */ /* 0x003fe20000000000 */
[----:B------:R-:W-:Y:S01]  /*17cc0*/  WARPGROUP.ARRIVE ;  /* 0x00000000000079c5 */ /* 0x000fe20000000000 */
[----:B------:R-:W-:-:S03]  /*17cd0*/  IMAD.MOV.U32 R3, RZ, RZ, 0x40000040 ;  /* 0x40000040ff037424 */ /* 0x000fc600078e00ff */
[----:B------:R-:W-:Y:S02]  /*17ce0*/  SHF.R.U32.HI R0, RZ, 0x4, R0 ;  /* 0x00000004ff007819 */ /* 0x000fe40000011600 */
[----:B------:R-:W-:Y:S01]  /*17cf0*/  R2UR UR7, R3 ;  /* 0x00000000030772ca */ /* 0x000fe200000e0000 */
[----:B------:R-:W-:Y:S01]  /*17d00*/  IMAD.MOV.U32 R3, RZ, RZ, 0x40000040 ;  /* 0x40000040ff037424 */ /* 0x000fe200078e00ff */
[----:B------:R-:W-:-:S04]  /*17d10*/  LOP3.LUT R0, R0, 0x3fff, RZ, 0xc0, !PT ;  /* 0x00003fff00007812 */ /* 0x000fc800078ec0ff */
[----:B------:R-:W-:-:S05]  /*17d20*/  LOP3.LUT R0, R0, 0x2000000, RZ, 0xfc, !PT ;  /* 0x0200000000007812 */ /* 0x000fca00078efcff */
[----:B------:R-:W-:-:S05]  /*17d30*/  IMAD R2, R202, 0x800, R0 ;  /* 0x00000800ca027824 */ /* 0x000fca00078e0200 */
[----:B------:R-:W-:-:S13]  /*17d40*/  R2UR UR6, R2 ;  /* 0x00000000020672ca */ /* 0x000fda00000e0000 */
[----:B------:R-:W-:Y:S03]  /*17d50*/  HGMMA.64x256x16.F32.BF16 R24, R196, gdesc[UR4].tnspB, R24, gsb0 ;  /* 0x43e00004c4187df0 */ /* 0x000fe60008001818 */
[----:B------:R-:W-:Y:S02]  /*17d60*/  WARPGROUP.DEPBAR.LE gsb0, 0x0 ;  /* 0x00008000000079c5 */ /* 0x000fe40000010000 */
[----:B------:R-:W-:Y:S01]  /*17d70*/  VIADD R196, R2, 0x80 ;  /* 0x0000008002c47836 */ /* 0x000fe20000000000 */
[----:B------:R-:W-:Y:S01]  /*17d80*/  WARPGROUP.ARRIVE ;  /* 0x00000000000079c5 */ /* 0x000fe20000000000 */
[----:B------:R-:W-:-:S03]  /*17d90*/  IMAD.MOV.U32 R197, RZ, RZ, 0x40000040 ;  /* 0x40000040ffc57424 */ /* 0x000fc600078e00ff */
[----:B------:R-:W-:Y:S02]  /*17da0*/  R2UR UR6, R196 ;  /* 0x00000000c40672ca */ /* 0x000fe400000e0000 */
[----:B------:R-:W-:-:S15]  /*17db0*/  R2UR UR7, R197 ;  /* 0x00000000c50772ca */ /* 0x000fde00000e0000 */
[----:B------:R-:W-:-:S01]  /*17dc0*/  NOP ;  /* 0x0000000000007918 */ /* 0x000fc20000000000 */
[----:B------:R-:W-:Y:S03]  /*17dd0*/  HGMMA.64x256x16.F32.BF16 R24, R192, gdesc[UR4].tnspB, R24, gsb0 ;  /* 0x43e00004c0187df0 */ /* 0x000fe60008001818 */
[----:B------:R-:W-:Y:S02]  /*17de0*/  WARPGROUP.DEPBAR.LE gsb0, 0x0 ;  /* 0x00008000000079c5 */ /* 0x000fe40000010000 */
[C---:B------:R-:W-:Y:S01]  /*17df0*/  VIADD R192, R2.reuse, 0x100 ;  /* 0x0000010002c07836 */ /* 0x040fe20000000000 */
[----:B------:R-:W-:Y:S01]  /*17e00*/  WARPGROUP.ARRIVE ;  /* 0x00000000000079c5 */ /* 0x000fe20000000000 */
[----:B------:R-:W-:Y:S02]  /*17e10*/  IMAD.MOV.U32 R193, RZ, RZ, 0x40000040 ;  /* 0x40000040ffc17424 */ /* 0x000fe400078e00ff */
[----:B------:R-:W-:Y:S01]  /*17e20*/  VIADD R2, R2, 0x180 ;  /* 0x0000018002027836 */ /* 0x000fe20000000000 */
[----:B------:R-:W-:-:S02]  /*17e30*/  R2UR UR6, R192 ;  /* 0x00000000c00672ca */ /* 0x000fc400000e0000 */
[----:B------:R-:W-:-:S15]  /*17e40*/  R2UR UR7, R193 ;  /* 0x00000000c10772ca */ /* 0x000fde00000e0000 */
[----:B------:R-:W-:-:S01]  /*17e50*/  NOP ;  /* 0x0000000000007918 */ /* 0x000fc20000000000 */
        /* <DEDUP_REMOVED lines=10> */
.L_x_1765:
[----:B------:R-:W2:Y:S01]  /*17f00*/  LDL R184, [R1+0x58] ;  /* 0x0000580001b87983 */ /* 0x000ea20000100800 */
[----:B------:R-:W0:Y:S01]  /*17f10*/  LDC R0, c[0x0][0x448] ;  /* 0x00011200ff007b82 */ /* 0x000e220000000800 */
[----:B------:R-:W-:Y:S02]  /*17f20*/  ULDC UR4, c[0x0][0x9dc] ;  /* 0x0002770000047ab9 */ /* 0x000fe40000000800 */
[----:B------:R-:W2:Y:S04]  /*17f30*/  LDL R3, [R1+0x74] ;  /* 0x0000740001037983 */ /* 0x000ea80000100800 */
[----:B------:R-:W3:Y:S01]  /*17f40*/  LDL R191, [R1+0x8] ;  /* 0x0000080001bf7983 */ /* 0x000ee20000100800 */
[----:B0-----:R-:W-:-:S13]  /*17f50*/  ISETP.NE.AND P1, PT, R0, 0x1, PT ;  /* 0x000000010000780c */ /* 0x001fda0003f25270 */
[----:B------:R-:W0:Y:S08]  /*17f60*/  @P1 LDC R2, c[0x0][0x44c] ;  /* 0x00011300ff021b82 */ /* 0x000e300000000800 */
[----:B------:R-:W1:Y:S01]  /*17f70*/  @P1 LDC R0, c[0x0][0x450] ;  /* 0x00011400ff001b82 */ /* 0x000e620000000800 */
[----:B------:R-:W-:Y:S01]  /*17f80*/  LOP3.LUT P5, RZ, R16, 0x20, RZ, 0xc0, !PT ;  /* 0x0000002010ff7812 */ /* 0x000fe200078ac0ff */
[----:B--2---:R-:W-:-:S04]  /*17f90*/  IMAD.IADD R188, R3, 0x1, R184 ;  /* 0x0000000103bc7824 */ /* 0x004fc800078e02b8 */
[----:B0-----:R-:W-:-:S05]  /*17fa0*/  @P1 IMAD.HI.U32 R2, R188, R2, RZ ;  /* 0x00000002bc021227 */ /* 0x001fca00078e00ff */
[----:B-1----:R-:W-:Y:S01]  /*17fb0*/  @P1 SHF.R.U32.HI R188, RZ, R0, R2 ;  /* 0x00000000ffbc1219 */ /* 0x002fe20000011602 */
[----:B------:R-:W-:-:S04]  /*17fc0*/  VIADD R0, R223, 0x30840 ;  /* 0x00030840df007836 */ /* 0x000fc80000000000 */
[----:B------:R-:W0:Y:S01]  /*17fd0*/  SHFL.IDX PT, R189, R188, RZ, 0x1c1f ;  /* 0x001c1fffbcbd7589 */ /* 0x000e2200000e0000 */
[----:B---3--:R-:W-:-:S04]  /*17fe0*/  PRMT R0, R191, 0x654, R0 ;  /* 0x00000654bf007816 */ /* 0x008fc80000000000 */
[----:B------:R1:W-:Y:S01]  /*17ff0*/  SYNCS.ARRIVE.TRANS64.RED.A1T0 RZ, [R0+URZ], RZ ;  /* 0x000000ff00ff79a7 */ /* 0x0003e2000810043f */
[----:B------:R-:W-:Y:S01]  /*18000*/  IMAD.U32 R223, RZ, RZ, UR4 ;  /* 0x00000004ffdf7e24 */ /* 0x000fe2000f8e00ff */
[----:B------:R-:W-:Y:S01]  /*18010*/  ULDC UR4, c[0x0][0x9e0] ;  /* 0x0002780000047ab9 */ /* 0x000fe20000000800 */
[----:B-1----:R-:W-:-:S03]  /*18020*/  IMAD.SHL.U32 R0, R8, 0x40, RZ ;  /* 0x0000004008007824 */ /* 0x002fc600078e00ff */
[----:B------:R-:W-:Y:S02]  /*18030*/  LOP3.LUT R187, RZ, R223, RZ, 0x33, !PT ;  /* 0x000000dfffbb7212 */ /* 0x000fe400078e33ff */
[----:B------:R-:W-:-:S04]  /*18040*/  IADD3 R186, -R225, 0x1, -R0 ;  /* 0x00000001e1ba7810 */ /* 0x000fc80007ffe900 */
[----:B------:R-:W-:-:S05]  /*18050*/  IADD3 R186, -R219, R186, R220 ;  /* 0x000000badbba7210 */ /* 0x000fca0007ffe1dc */
[----:B------:R-:W-:Y:S02]  /*18060*/  IMAD.IADD R187, R187, 0x1, R186 ;  /* 0x00000001bbbb7824 */ /* 0x000fe400078e02ba */
[----:B------:R-:W-:Y:S02]  /*18070*/  VIADD R186, R186, UR4 ;  /* 0x00000004baba7c36 */ /* 0x000fe40008000000 */
[--C-:B0-----:R-:W-:Y:S02]  /*18080*/  IMAD.IADD R184, R187, 0x1, R189.reuse ;  /* 0x00000001bbb87824 */ /* 0x101fe400078e02bd */
[----:B------:R-:W-:Y:S01]  /*18090*/  IMAD.IADD R185, R186, 0x1, R189 ;  /* 0x00000001bab97824 */ /* 0x000fe200078e02bd */
[----:B------:R-:W-:Y:S06]  /*180a0*/  @!P5 BRA `(.L_x_1766) ;  /* 0x000000000060d947 */ /* 0x000fec0003800000 */
[----:B------:R-:W-:Y:S01]  /*180b0*/  IADD3 R189, -R219, R220, R189 ;  /* 0x000000dcdbbd7210 */ /* 0x000fe20007ffe1bd */
[----:B------:R-:W-:Y:S03]  /*180c0*/  BSSY B2, `(.L_x_1767) ;  /* 0x0000012000027945 */ /* 0x000fe60003800000 */
        /* <DEDUP_REMOVED lines=11> */
.L_x_1768:
[----:B------:R-:W-:Y:S02]  /*18180*/  ULDC UR4, c[0x0][0x9e4] ;  /* 0x0002790000047ab9 */ /* 0x000fe40000000800 */
[----:B------:R-:W-:-:S05]  /*18190*/  IMAD.U32 R190, RZ, RZ, UR4 ;  /* 0x00000004ffbe7e24 */ /* 0x000fca000f8e00ff */
[----:B------:R-:W-:-:S13]  /*181a0*/  ISETP.NE.AND P1, PT, R190, 0x1, PT ;  /* 0x00000001be00780c */ /* 0x000fda0003f25270 */
[----:B------:R-:W0:Y:S02]  /*181b0*/  @P1 LDC.64 R2, c[0x0][0x9e8] ;  /* 0x00027a00ff021b82 */ /* 0x000e240000000a00 */
[----:B0-----:R-:W-:-:S05]  /*181c0*/  @P1 IMAD.HI.U32 R2, R189, R2, RZ ;  /* 0x00000002bd021227 */ /* 0x001fca00078e00ff */
[----:B------:R-:W-:-:S07]  /*181d0*/  @P1 SHF.R.U32.HI R189, RZ, R3, R2 ;  /* 0x00000003ffbd1219 */ /* 0x000fce0000011602 */
.L_x_1769:
[----:B------:R-:W-:Y:S05]  /*181e0*/  BSYNC B2 ;  /* 0x0000000000027941 */ /* 0x000fea0003800000 */
.L_x_1767:
[----:B------:R-:W-:-:S04]  /*181f0*/  IMAD R189, R189, R190, -R0 ;  /* 0x000000bebdbd7224 */ /* 0x000fc800078e0a00 */
[----:B------:R-:W-:-:S05]  /*18200*/  IMAD.IADD R189, R189, 0x1, -R225 ;  /* 0x00000001bdbd7824 */ /* 0x000fca00078e0ae1 */
[----:B------:R-:W-:Y:S02]  /*18210*/  VIMNMX R184, R184, R189, !PT ;  /* 0x000000bdb8b87248 */ /* 0x000fe40007fe0100 */
[----:B------:R-:W-:-:S07]  /*18220*/  VIADDMNMX R185, R189, R190, R185, PT ;  /* 0x000000bebdb97246 */ /* 0x000fce00038001b9 */
.L_x_1766:
[----:B------:R-:W-:Y:S01]  /*18230*/  ISETP.GT.AND P1, PT, R8, -0x1, PT ;  /* 0xffffffff0800780c */ /* 0x000fe20003f24270 */
[----:B------:R-:W0:Y:S03]  /*18240*/  SHFL.IDX PT, R188, R188, 0x1, 0x1c1f ;  /* 0x003c1f00bcbc7f89 */ /* 0x000e2600000e0000 */
[C---:B------:R-:W-:Y:S02]  /*18250*/  ISETP.GT.AND P2, PT, R184.reuse, RZ, P1 ;  /* 0x000000ffb800720c */ /* 0x040fe40000f44270 */
[C---:B------:R-:W-:Y:S02]  /*18260*/  ISETP.GT.AND P4, PT, R184.reuse, 0x1, P1 ;  /* 0x00000001b800780c */ /* 0x040fe40000f84270 */
[----:B------:R-:W-:Y:S02]  /*18270*/  ISETP.LT.OR P3, PT, R185, 0x1, P2 ;  /* 0x00000001b900780c */ /* 0x000fe40001761670 */
[----:B------:R-:W-:-:S02]  /*18280*/  ISETP.GT.AND P2, PT, R184, 0x8, P1 ;  /* 0x00000008b800780c */ /* 0x000fc40000f44270 */
[----:B------:R-:W-:Y:S02]  /*18290*/  FSEL R152, R152, -INF , !P3 ;  /* 0xff80000098987808 */ /* 0x000fe40005800000 */
[----:B------:R-:W-:Y:S02]  /*182a0*/  ISETP.GT.AND P3, PT, R184, 0x9, P1 ;  /* 0x00000009b800780c */ /* 0x000fe40000f64270 */
[C---:B------:R-:W-:Y:S02]  /*182b0*/  ISETP.LT.OR P4, PT, R185.reuse, 0x2, P4 ;  /* 0x00000002b900780c */ /* 0x040fe40002781670 */
[C---:B------:R-:W-:Y:S02]  /*182c0*/  ISETP.LT.OR P2, PT, R185.reuse, 0x9, P2 ;  /* 0x00000009b900780c */ /* 0x040fe40001741670 */
[----:B------:R-:W-:Y:S02]  /*182d0*/  ISETP.LT.OR P3, PT, R185, 0xa, P3 ;  /* 0x0000000ab900780c */ /* 0x000fe40001f61670 */
[----:B------:R-:W-:-:S02]  /*182e0*/  FSEL R153, R153, -INF , !P4 ;  /* 0xff80000099997808 */ /* 0x000fc40006000000 */
[----:B------:R-:W-:Y:S01]  /*182f0*/  FSEL R156, R156, -INF , !P2 ;  /* 0xff8000009c9c7808 */ /* 0x000fe20005000000 */
[--C-:B0-----:R-:W-:Y:S01]  /*18300*/  IMAD.IADD R186, R186, 0x1, R188.reuse ;  /* 0x00000001baba7824 */ /* 0x101fe200078e02bc */
[----:B------:R-:W-:Y:S01]  /*18310*/  FSEL R157, R157, -INF , !P3 ;  /* 0xff8000009d9d7808 */ /* 0x000fe20005800000 */
[----:B------:R-:W-:Y:S01]  /*18320*/  IMAD.IADD R187, R187, 0x1, R188 ;  /* 0x00000001bbbb7824 */ /* 0x000fe200078e02bc */
[C---:B------:R-:W-:Y:S02]  /*18330*/  ISETP.GT.AND P4, PT, R184.reuse, 0x10, P1 ;  /* 0x00000010b800780c */ /* 0x040fe40000f84270 */
[C---:B------:R-:W-:Y:S02]  /*18340*/  ISETP.GT.AND P2, PT, R184.reuse, 0x11, P1 ;  /* 0x00000011b800780c */ /* 0x040fe40000f44270 */
[----:B------:R-:W-:Y:S02]  /*18350*/  ISETP.GT.AND P3, PT, R184, 0x18, P1 ;  /* 0x00000018b800780c */ /* 0x000fe40000f64270 */
[----:B------:R-:W-:-:S02]  /*18360*/  ISETP.LT.OR P4, PT, R185, 0x11, P4 ;  /* 0x00000011b900780c */ /* 0x000fc40002781670 */
[C---:B------:R-:W-:Y:S02]  /*18370*/  ISETP.LT.OR P2, PT, R185.reuse, 0x12, P2 ;  /* 0x00000012b900780c */ /* 0x040fe40001741670 */
[----:B------:R-:W-:Y:S02]  /*18380*/  ISETP.LT.OR P3, PT, R185, 0x19, P3 ;  /* 0x00000019b900780c */ /* 0x000fe40001f61670 */
[----:B------:R-:W-:Y:S02]  /*18390*/  FSEL R160, R160, -INF , !P4 ;  /* 0xff800000a0a07808 */ /* 0x000fe40006000000 */
[----:B------:R-:W-:Y:S02]  /*183a0*/  FSEL R161, R161, -INF , !P2 ;  /* 0xff800000a1a17808 */ /* 0x000fe40005000000 */
[----:B------:R-:W-:Y:S02]  /*183b0*/  FSEL R164, R164, -INF , !P3 ;  /* 0xff800000a4a47808 */ /* 0x000fe40005800000 */
[----:B------:R-:W-:-:S02]  /*183c0*/  ISETP.GT.AND P4, PT, R184, 0x19, P1 ;  /* 0x00000019b800780c */ /* 0x000fc40000f84270 */
[C---:B------:R-:W-:Y:S02]  /*183d0*/  ISETP.GT.AND P2, PT, R184.reuse, 0x20, P1 ;  /* 0x00000020b800780c */ /* 0x040fe40000f44270 */
[----:B------:R-:W-:Y:S02]  /*183e0*/  ISETP.GT.AND P3, PT, R184, 0x21, P1 ;  /* 0x00000021b800780c */ /* 0x000fe40000f64270 */
[C---:B------:R-:W-:Y:S02]  /*183f0*/  ISETP.LT.OR P4, PT, R185.reuse, 0x1a, P4 ;  /* 0x0000001ab900780c */ /* 0x040fe40002781670 */
[C---:B------:R-:W-:Y:S02]  /*18400*/  ISETP.LT.OR P2, PT, R185.reuse, 0x21, P2 ;  /* 0x00000021b900780c */ /* 0x040fe40001741670 */
[----:B------:R-:W-:Y:S02]  /*18410*/  ISETP.LT.OR P3, PT, R185, 0x22, P3 ;  /* 0x00000022b900780c */ /* 0x000fe40001f61670 */
[----:B------:R-:W-:-:S02]  /*18420*/  FSEL R165, R165, -INF , !P4 ;  /* 0xff800000a5a57808 */ /* 0x000fc40006000000 */
[----:B------:R-:W-:Y:S02]  /*18430*/  FSEL R168, R168, -INF , !P2 ;  /* 0xff800000a8a87808 */ /* 0x000fe40005000000 */
[----:B------:R-:W-:Y:S02]  /*18440*/  FSEL R169, R169, -INF , !P3 ;  /* 0xff800000a9a97808 */ /* 0x000fe40005800000 */
        /* <DEDUP_REMOVED lines=17> */
[----:B------:R-:W-:Y:S01]  /*18560*/  FSEL R181, R181, -INF , !P3 ;  /* 0xff800000b5b57808 */ /* 0x000fe20005800000 */
        /* <DEDUP_REMOVED lines=14> */
.L_x_1772:
[----:B------:R-:W-:Y:S02]  /*18650*/  ULDC UR4, c[0x0][0x9e4] ;  /* 0x0002790000047ab9 */ /* 0x000fe40000000800 */
[----:B------:R-:W-:-:S05]  /*18660*/  IMAD.U32 R184, RZ, RZ, UR4 ;  /* 0x00000004ffb87e24 */ /* 0x000fca000f8e00ff */
[----:B------:R-:W-:-:S13]  /*18670*/  ISETP.NE.AND P2, PT, R184, 0x1, PT ;  /* 0x00000001b800780c */ /* 0x000fda0003f45270 */
[----:B------:R-:W0:Y:S02]  /*18680*/  @P2 LDC.64 R2, c[0x0][0x9e8] ;  /* 0x00027a00ff022b82 */ /* 0x000e240000000a00 */
[----:B0-----:R-:W-:-:S05]  /*18690*/  @P2 IMAD.HI.U32 R2, R188, R2, RZ ;  /* 0x00000002bc022227 */ /* 0x001fca00078e00ff */
[----:B------:R-:W-:-:S07]  /*186a0*/  @P2 SHF.R.U32.HI R188, RZ, R3, R2 ;  /* 0x00000003ffbc2219 */ /* 0x000fce0000011602 */
.L_x_1773:
[----:B------:R-:W-:Y:S05]  /*186b0*/  BSYNC B2 ;  /* 0x0000000000027941 */ /* 0x000fea0003800000 */
.L_x_1771:
[----:B------:R-:W-:-:S04]  /*186c0*/  IMAD R0, R188, R184, -R0 ;  /* 0x000000b8bc007224 */ /* 0x000fc800078e0a00 */
[----:B------:R-:W-:-:S05]  /*186d0*/  IMAD.IADD R0, R0, 0x1, -R225 ;  /* 0x0000000100007824 */ /* 0x000fca00078e0ae1 */
[----:B------:R-:W-:Y:S02]  /*186e0*/  VIMNMX R187, R187, R0, !PT ;  /* 0x00000000bbbb7248 */ /* 0x000fe40007fe0100 */
[----:B------:R-:W-:-:S07]  /*186f0*/  VIADDMNMX R186, R0, R184, R186, PT ;  /* 0x000000b800ba7246 */ /* 0x000fce00038001ba */
.L_x_1770:
[----:B------:R-:W-:Y:S01]  /*18700*/  FMNMX.FTZ R2, R152, R5, !PT ;  /* 0x0000000598027209 */ /* 0x000fe20007810000 */
[----:B------:R-:W-:Y:S01]  /*18710*/  ULDC UR4, c[0x0][0x988] ;  /* 0x0002620000047ab9 */ /* 0x000fe20000000800 */
[----:B------:R-:W-:Y:S02]  /*18720*/  LOP3.LUT R16, R16, 0xffffdfff, RZ, 0xc0, !PT ;  /* 0xffffdfff10107812 */ /* 0x000fe400078ec0ff */
[----:B------:R-:W-:Y:S02]  /*18730*/  FMNMX.FTZ R2, R153, R2, !PT ;  /* 0x0000000299027209 */ /* 0x000fe40007810000 */
[C---:B------:R-:W-:Y:S02]  /*18740*/  ISETP.GT.AND P2, PT, R187.reuse, 0x1, P1 ;  /* 0x00000001bb00780c */ /* 0x040fe40000f44270 */
[----:B------:R-:W-:Y:S02]  /*18750*/  FMNMX.FTZ R2, R156, R2, !PT ;  /* 0x000000029c027209 */ /* 0x000fe40007810000 */
[----:B------:R-:W-:-:S02]  /*18760*/  ISETP.GT.AND P3, PT, R187, 0x8, P1 ;  /* 0x00000008bb00780c */ /* 0x000fc40000f64270 */
[----:B------:R-:W-:Y:S02]  /*18770*/  FMNMX.FTZ R2, R157, R2, !PT ;  /* 0x000000029d027209 */ /* 0x000fe40007810000 */
[----:B------:R-:W-:Y:S02]  /*18780*/  @P0 LOP3.LUT R16, R16, 0x2000, RZ, 0xfc, !PT ;  /* 0x0000200010100812 */ /* 0x000fe400078efcff */
[----:B------:R-:W-:Y:S02]  /*18790*/  FMNMX.FTZ R2, R160, R2, !PT ;  /* 0x00000002a0027209 */ /* 0x000fe40007810000 */
[----:B------:R-:W-:Y:S02]  /*187a0*/  ISETP.GT.AND P0, PT, R187, 0x21, P1 ;  /* 0x00000021bb00780c */ /* 0x000fe40000f04270 */
[----:B------:R-:W-:Y:S02]  /*187b0*/  FMNMX.FTZ R2, R161, R2, !PT ;  /* 0x00000002a1027209 */ /* 0x000fe40007810000 */
[----:B------:R-:W-:-:S02]  /*187c0*/  ISETP.LT.OR P2, PT, R186, 0x2, P2 ;  /* 0x00000002ba00780c */ /* 0x000fc40001741670 */
[----:B------:R-:W-:Y:S02]  /*187d0*/  FMNMX.FTZ R2, R164, R2, !PT ;  /* 0x00000002a4027209 */ /* 0x000fe40007810000 */
[----:B------:R-:W-:Y:S02]  /*187e0*/  ISETP.LT.OR P3, PT, R186, 0x9, P3 ;  /* 0x00000009ba00780c */ /* 0x000fe40001f61670 */
[----:B------:R-:W-:Y:S02]  /*187f0*/  FMNMX.FTZ R2, R165, R2, !PT ;  /* 0x00000002a5027209 */ /* 0x000fe40007810000 */
[----:B------:R-:W-:Y:S02]  /*18800*/  FSEL R0, R155, -INF , !P2 ;  /* 0xff8000009b007808 */ /* 0x000fe40005000000 */
[----:B------:R-:W-:Y:S02]  /*18810*/  FMNMX.FTZ R2, R168, R2, !PT ;  /* 0x00000002a8027209 */ /* 0x000fe40007810000 */
[----:B------:R-:W-:-:S02]  /*18820*/  FSEL R158, R158, -INF , !P3 ;  /* 0xff8000009e9e7808 */ /* 0x000fc40005800000 */
[----:B------:R-:W-:Y:S02]  /*18830*/  FMNMX.FTZ R2, R169, R2, !PT ;  /* 0x00000002a9027209 */ /* 0x000fe40007810000 */
[C---:B------:R-:W-:Y:S02]  /*18840*/  ISETP.GT.AND P4, PT, R187.reuse, 0x9, P1 ;  /* 0x00000009bb00780c */ /* 0x040fe40000f84270 */
[----:B------:R-:W-:Y:S02]  /*18850*/  FMNMX.FTZ R2, R172, R2, !PT ;  /* 0x00000002ac027209 */ /* 0x000fe40007810000 */
[----:B------:R-:W-:Y:S02]  /*18860*/  ISETP.GT.AND P2, PT, R187, 0x10, P1 ;  /* 0x00000010bb00780c */ /* 0x000fe40000f44270 */
[----:B------:R-:W-:Y:S02]  /*18870*/  FMNMX.FTZ R2, R173, R2, !PT ;  /* 0x00000002ad027209 */ /* 0x000fe40007810000 */
[----:B------:R-:W-:-:S02]  /*18880*/  ISETP.GT.AND P3, PT, R187, 0x11, P1 ;  /* 0x00000011bb00780c */ /* 0x000fc40000f64270 */
[----:B------:R-:W-:Y:S02]  /*18890*/  FMNMX.FTZ R2, R176, R2, !PT ;  /* 0x00000002b0027209 */ /* 0x000fe40007810000 */
[----:B------:R-:W-:Y:S02]  /*188a0*/  LOP3.LUT R16, R16, 0xffff7fff, RZ, 0xc0, !PT ;  /* 0xffff7fff10107812 */ /* 0x000fe400078ec0ff */
[----:B------:R-:W-:Y:S02]  /*188b0*/  FMNMX.FTZ R2, R177, R2, !PT ;  /* 0x00000002b1027209 */ /* 0x000fe40007810000 */
[----:B------:R-:W-:Y:S02]  /*188c0*/  ISETP.LT.OR P4, PT, R186, 0xa, P4 ;  /* 0x0000000aba00780c */ /* 0x000fe40002781670 */
[----:B------:R-:W-:Y:S02]  /*188d0*/  FMNMX.FTZ R2, R180, R2, !PT ;  /* 0x00000002b4027209 */ /* 0x000fe40007810000 */
[----:B------:R-:W-:-:S02]  /*188e0*/  ISETP.LT.OR P2, PT, R186, 0x11, P2 ;  /* 0x00000011ba00780c */ /* 0x000fc40001741670 */
[----:B------:R-:W-:Y:S02]  /*188f0*/  FMNMX.FTZ R2, R181, R2, !PT ;  /* 0x00000002b5027209 */ /* 0x000fe40007810000 */
[----:B------:R-:W-:Y:S02]  /*18900*/  ISETP.LT.OR P3, PT, R186, 0x12, P3 ;  /* 0x00000012ba00780c */ /* 0x000fe40001f61670 */
[----:B------:R-:W-:Y:S01]  /*18910*/  @P0 LOP3.LUT R16, R16, 0x8000, RZ, 0xfc, !PT ;  /* 0x0000800010100812 */ /* 0x000fe200078efcff */
[----:B------:R-:W0:Y:S01]  /*18920*/  SHFL.BFLY PT, R3, R2, 0x2, 0x1f ;  /* 0x0c401f0002037f89 */ /* 0x000e2200000e0000 */
[----:B------:R-:W-:Y:S02]  /*18930*/  ISETP.GT.AND P0, PT, R187, RZ, P1 ;  /* 0x000000ffbb00720c */ /* 0x000fe40000f04270 */
[----:B------:R-:W-:Y:S02]  /*18940*/  FSEL R159, R159, -INF , !P4 ;  /* 0xff8000009f9f7808 */ /* 0x000fe40006000000 */
[----:B------:R-:W-:-:S02]  /*18950*/  FSEL R162, R162, -INF , !P2 ;  /* 0xff800000a2a27808 */ /* 0x000fc40005000000 */
[----:B------:R-:W-:Y:S02]  /*18960*/  FSEL R163, R163, -INF , !P3 ;  /* 0xff800000a3a37808 */ /* 0x000fe40005800000 */
[C---:B------:R-:W-:Y:S02]  /*18970*/  ISETP.GT.AND P4, PT, R187.reuse, 0x18, P1 ;  /* 0x00000018bb00780c */ /* 0x040fe40000f84270 */
[C---:B------:R-:W-:Y:S02]  /*18980*/  ISETP.GT.AND P2, PT, R187.reuse, 0x19, P1 ;  /* 0x00000019bb00780c */ /* 0x040fe40000f44270 */
[----:B------:R-:W-:Y:S02]  /*18990*/  ISETP.GT.AND P3, PT, R187, 0x20, P1 ;  /* 0x00000020bb00780c */ /* 0x000fe40000f64270 */
[C---:B------:R-:W-:Y:S02]  /*189a0*/  ISETP.LT.OR P4, PT, R186.reuse, 0x19, P4 ;  /* 0x00000019ba00780c */ /* 0x040fe40002781670 */
[----:B------:R-:W-:-:S02]  /*189b0*/  ISETP.LT.OR P2, PT, R186, 0x1a, P2 ;  /* 0x0000001aba00780c */ /* 0x000fc40001741670 */
[----:B------:R-:W-:Y:S02]  /*189c0*/  ISETP.LT.OR P3, PT, R186, 0x21, P3 ;  /* 0x00000021ba00780c */ /* 0x000fe40001f61670 */
[----:B------:R-:W-:Y:S02]  /*189d0*/  LOP3.LUT R16, R16, 0xfffffff7, RZ, 0xc0, !PT ;  /* 0xfffffff710107812 */ /* 0x000fe400078ec0ff */
[----:B------:R-:W-:Y:S02]  /*189e0*/  FSEL R166, R166, -INF , !P4 ;  /* 0xff800000a6a67808 */ /* 0x000fe40006000000 */
[----:B------:R-:W-:Y:S02]  /*189f0*/  FSEL R167, R167, -INF , !P2 ;  /* 0xff800000a7a77808 */ /* 0x000fe40005000000 */
[----:B------:R-:W-:Y:S02]  /*18a00*/  FSEL R170, R170, -INF , !P3 ;  /* 0xff800000aaaa7808 */ /* 0x000fe40005800000 */
[----:B------:R-:W-:-:S02]  /*18a10*/  ISETP.GT.AND P2, PT, R187, 0x28, P1 ;  /* 0x00000028bb00780c */ /* 0x000fc40000f44270 */
[C---:B------:R-:W-:Y:S02]  /*18a20*/  ISETP.GT.AND P3, PT, R187.reuse, 0x29, P1 ;  /* 0x00000029bb00780c */ /* 0x040fe40000f64270 */
[C---:B------:R-:W-:Y:S02]  /*18a30*/  ISETP.GT.AND P4, PT, R187.reuse, 0x30, P1 ;  /* 0x00000030bb00780c */ /* 0x040fe40000f84270 */
[C---:B------:R-:W-:Y:S02]  /*18a40*/  ISETP.GT.AND P5, PT, R187.reuse, 0x31, P1 ;  /* 0x00000031bb00780c */ /* 0x040fe40000fa4270 */
[C---:B------:R-:W-:Y:S02]  /*18a50*/  ISETP.GT.AND P6, PT, R187.reuse, 0x38, P1 ;  /* 0x00000038bb00780c */ /* 0x040fe40000fc4270 */
[----:B------:R-:W-:Y:S02]  /*18a60*/  ISETP.GT.AND P1, PT, R187, 0x39, P1 ;  /* 0x00000039bb00780c */ /* 0x000fe40000f24270 */
[----:B------:R-:W-:-:S02]  /*18a70*/  @P0 LOP3.LUT R16, R16, 0x8, RZ, 0xfc, !PT ;  /* 0x0000000810100812 */ /* 0x000fc400078efcff */
[----:B0-----:R-:W-:Y:S01]  /*18a80*/  FMNMX.FTZ R3, R2, R3, !PT ;  /* 0x0000000302037209 */ /* 0x001fe20007810000 */
[----:B------:R-:W-:Y:S01]  /*18a90*/  IMAD.U32 R2, RZ, RZ, UR4 ;  /* 0x00000004ff027e24 */ /* 0x000fe2000f8e00ff */
[C---:B------:R-:W-:Y:S02]  /*18aa0*/  LOP3.LUT P0, RZ, R16.reuse, 0x8000, RZ, 0xc0, !PT ;  /* 0x0000800010ff7812 */ /* 0x040fe4000780c0ff */
[----:B------:R-:W-:Y:S01]  /*18ab0*/  LOP3.LUT R16, R16, 0xfffffffd, RZ, 0xc0, !PT ;  /* 0xfffffffd10107812 */ /* 0x000fe200078ec0ff */
[----:B------:R-:W0:Y:S01]  /*18ac0*/  SHFL.BFLY PT, R155, R3, 0x1, 0x1f ;  /* 0x0c201f00039b7f89 */ /* 0x000e2200000e0000 */
[C---:B------:R-:W-:Y:S02]  /*18ad0*/  ISETP.LT.OR P0, PT, R186.reuse, 0x22, P0 ;  /* 0x00000022ba00780c */ /* 0x040fe40000701670 */
[----:B------:R-:W-:Y:S02]  /*18ae0*/  ISETP.LT.OR P4, PT, R186, 0x31, P4 ;  /* 0x00000031ba00780c */ /* 0x000fe40002781670 */
[----:B------:R-:W-:-:S02]  /*18af0*/  @P1 LOP3.LUT R16, R16, 0x2, RZ, 0xfc, !PT ;  /* 0x0000000210101812 */ /* 0x000fc400078efcff */
[----:B------:R-:W-:Y:S02]  /*18b00*/  ISETP.LT.OR P5, PT, R186, 0x32, P5 ;  /* 0x00000032ba00780c */ /* 0x000fe40002fa1670 */
[C---:B------:R-:W-:Y:S02]  /*18b10*/  LOP3.LUT P1, RZ, R16.reuse, 0x8, RZ, 0xc0, !PT ;  /* 0x0000000810ff7812 */ /* 0x040fe4000782c0ff */
[----:B------:R-:W-:Y:S02]  /*18b20*/  LOP3.LUT R16, R16, 0xffffffef, RZ, 0xc0, !PT ;  /* 0xffffffef10107812 */ /* 0x000fe400078ec0ff */
[----:B------:R-:W-:Y:S02]  /*18b30*/  ISETP.LT.OR P1, PT, R186, 0x1, P1 ;  /* 0x00000001ba00780c */ /* 0x000fe40000f21670 */
[----:B------:R-:W-:Y:S02]  /*18b40*/  @P0 LOP3.LUT R16, R16, 0x10, RZ, 0xfc, !PT ;  /* 0x0000001010100812 */ /* 0x000fe400078efcff */
[----:B------:R-:W-:-:S02]  /*18b50*/  ISETP.LT.OR P0, PT, R186, 0x29, P2 ;  /* 0x00000029ba00780c */ /* 0x000fc40001701670 */
[C---:B------:R-:W-:Y:S02]  /*18b60*/  LOP3.LUT P2, RZ, R16.reuse, 0x2, RZ, 0xc0, !PT ;  /* 0x0000000210ff7812 */ /* 0x040fe4000784c0ff */
[----:B------:R-:W-:Y:S02]  /*18b70*/  LOP3.LUT R16, R16, 0xfffffffb, RZ, 0xc0, !PT ;  /* 0xfffffffb10107812 */ /* 0x000fe400078ec0ff */
[----:B------:R-:W-:Y:S02]  /*18b80*/  FSEL R154, R154, -INF , !P1 ;  /* 0xff8000009a9a7808 */ /* 0x000fe40004800000 */
[----:B0-----:R-:W-:Y:S02]  /*18b90*/  FMNMX.FTZ R155, R3, R155, !PT ;  /* 0x0000009b039b7209 */ /* 0x001fe40007810000 */
[----:B------:R-:W-:Y:S02]  /*18ba0*/  FSEL R178, R178, -INF , !P4 ;  /* 0xff800000b2b27808 */ /* 0x000fe40006000000 */
[----:B------:R-:W-:-:S02]  /*18bb0*/  ISETP.LT.OR P6, PT, R186, 0x39, P6 ;  /* 0x00000039ba00780c */ /* 0x000fc400037c1670 */
[----:B------:R-:W-:Y:S02]  /*18bc0*/  @P0 LOP3.LUT R16, R16, 0x4, RZ, 0xfc, !PT ;  /* 0x0000000410100812 */ /* 0x000fe400078efcff */
[----:B------:R-:W-:Y:S02]  /*18bd0*/  ISETP.LT.OR P0, PT, R186, 0x2a, P3 ;  /* 0x0000002aba00780c */ /* 0x000fe40001f01670 */
[C---:B------:R-:W-:Y:S02]  /*18be0*/  FSETP.NEU.FTZ.AND P3, PT, R155.reuse, -INF , PT ;  /* 0xff8000009b00780b */ /* 0x040fe40003f7d000 */
[----:B------:R-:W-:Y:S02]  /*18bf0*/  LOP3.LUT R16, R16, 0xffffbfff, RZ, 0xc0, !PT ;  /* 0xffffbfff10107812 */ /* 0x000fe400078ec0ff */
[----:B------:R-:W-:Y:S02]  /*18c00*/  FSEL R3, R155, RZ, P3 ;  /* 0x000000ff9b037208 */ /* 0x000fe40001800000 */
[----:B------:R-:W-:-:S02]  /*18c10*/  FSEL R179, R179, -INF , !P5 ;  /* 0xff800000b3b37808 */ /* 0x000fc40006800000 */
[----:B------:R-:W-:Y:S01]  /*18c20*/  ISETP.LT.OR P2, PT, R186, 0x3a, P2 ;  /* 0x0000003aba00780c */ /* 0x000fe20001741670 */
[----:B------:R-:W-:Y:S01]  /*18c30*/  FADD.FTZ R3, -R3, R5 ;  /* 0x0000000503037221 */ /* 0x000fe20000010100 */
[-C--:B------:R-:W-:Y:S01]  /*18c40*/  FMUL.FTZ R5, R155, R2.reuse ;  /* 0x000000029b057220 */ /* 0x080fe20000410000 */
[----:B------:R-:W-:Y:S02]  /*18c50*/  @P0 LOP3.LUT R16, R16, 0x4000, RZ, 0xfc, !PT ;  /* 0x0000400010100812 */ /* 0x000fe400078efcff */
[----:B------:R-:W-:Y:S01]  /*18c60*/  FSEL R182, R182, -INF , !P6 ;  /* 0xff800000b6b67808 */ /* 0x000fe20007000000 */
[-C--:B------:R-:W-:Y:S01]  /*18c70*/  FMUL.FTZ R3, R3, R2.reuse ;  /* 0x0000000203037220 */ /* 0x080fe20000410000 */
[----:B------:R-:W-:Y:S02]  /*18c80*/  FSEL R5, R5, RZ, P3 ;  /* 0x000000ff05057208 */ /* 0x000fe40001800000 */
[C---:B------:R-:W-:Y:S02]  /*18c90*/  LOP3.LUT P0, RZ, R16.reuse, 0x10, RZ, 0xc0, !PT ;  /* 0x0000001010ff7812 */ /* 0x040fe4000780c0ff */
[----:B------:R-:W-:Y:S01]  /*18ca0*/  LOP3.LUT P3, RZ, R16, 0x4, RZ, 0xc0, !PT ;  /* 0x0000000410ff7812 */ /* 0x000fe2000786c0ff */
[-CC-:B------:R-:W-:Y:S01]  /*18cb0*/  FFMA.FTZ R152, R152, R2.reuse, -R5.reuse ;  /* 0x0000000298987223 */ /* 0x180fe20000010805 */
        /* <DEDUP_REMOVED lines=14> */
[----:B------:R-:W-:Y:S01]  /*18da0*/  FFMA.FTZ R5, R181, R2, -R5 ;  /* 0x00000002b5057223 */ /* 0x000fe20000010805 */
[----:B------:R-:W-:Y:S01]  /*18db0*/  FMNMX.FTZ R181, R154, R4, !PT ;  /* 0x000000049ab57209 */ /* 0x000fe20007810000 */
[----:B------:R-:W-:Y:S01]  /*18dc0*/  MUFU.EX2 R196, R152 ;  /* 0x0000009800c47308 */ /* 0x000fe20000000800 */
[----:B------:R-:W-:-:S02]  /*18dd0*/  FSEL R171, R171, -INF , !P0 ;  /* 0xff800000abab7808 */ /* 0x000fc40004000000 */
[----:B------:R-:W-:Y:S02]  /*18de0*/  FMNMX.FTZ R181, R0, R181, !PT ;  /* 0x000000b500b57209 */ /* 0x000fe40007810000 */
[----:B------:R-:W-:Y:S02]  /*18df0*/  LOP3.LUT P0, RZ, R16, 0x4000, RZ, 0xc0, !PT ;  /* 0x0000400010ff7812 */ /* 0x000fe4000780c0ff */
[----:B------:R-:W-:Y:S01]  /*18e00*/  FMNMX.FTZ R181, R158, R181, !PT ;  /* 0x000000b59eb57209 */ /* 0x000fe20007810000 */
[----:B------:R-:W0:Y:S01]  /*18e10*/  MUFU.EX2 R3, R3 ;  /* 0x0000000300037308 */ /* 0x000e220000000800 */
[----:B------:R-:W-:Y:S02]  /*18e20*/  FSEL R174, R174, -INF , !P3 ;  /* 0xff800000aeae7808 */ /* 0x000fe40005800000 */
[----:B------:R-:W-:Y:S02]  /*18e30*/  FMNMX.FTZ R181, R159, R181, !PT ;  /* 0x000000b59fb57209 */ /* 0x000fe40007810000 */
[----:B------:R-:W-:-:S02]  /*18e40*/  FSEL R175, R175, -INF , !P0 ;  /* 0xff800000afaf7808 */ /* 0x000fc40004000000 */
[----:B------:R-:W-:Y:S01]  /*18e50*/  FMNMX.FTZ R181, R162, R181, !PT ;  /* 0x000000b5a2b57209 */ /* 0x000fe20007810000 */
[----:B------:R-:W1:Y:S01]  /*18e60*/  MUFU.EX2 R153, R153 ;  /* 0x0000009900997308 */ /* 0x000e620000000800 */
[----:B------:R-:W-:Y:S02]  /*18e70*/  FSEL R183, R183, -INF , !P2 ;  /* 0xff800000b7b77808 */ /* 0x000fe40005000000 */
[----:B------:R-:W-:Y:S02]  /*18e80*/  FMNMX.FTZ R181, R163, R181, !PT ;  /* 0x000000b5a3b57209 */ /* 0x000fe40007810000 */
[----:B------:R-:W-:Y:S02]  /*18e90*/  LOP3.LUT P0, RZ, R16, 0x2000, RZ, 0xc0, !PT ;  /* 0x0000200010ff7812 */ /* 0x000fe4000780c0ff */
[----:B------:R-:W-:Y:S01]  /*18ea0*/  FMNMX.FTZ R181, R166, R181, !PT ;  /* 0x000000b5a6b57209 */ /* 0x000fe20007810000 */
[----:B------:R-:W2:Y:S01]  /*18eb0*/  MUFU.EX2 R156, R156 ;  /* 0x0000009c009c7308 */ /* 0x000ea20000000800 */
[----:B0-----:R-:W-:-:S02]  /*18ec0*/  FFMA.FTZ R221, R3, R221, R196 ;  /* 0x000000dd03dd7223 */ /* 0x001fc400000100c4 */
[----:B------:R-:W-:-:S04]  /*18ed0*/  FMNMX.FTZ R181, R167, R181, !PT ;  /* 0x000000b5a7b57209 */ /* 0x000fc80007810000 */
[----:B------:R-:W-:Y:S01]  /*18ee0*/  FMNMX.FTZ R181, R170, R181, !PT ;  /* 0x000000b5aab57209 */ /* 0x000fe20007810000 */
[----:B------:R-:W-:Y:S03]  /*18ef0*/  MUFU.EX2 R157, R157 ;  /* 0x0000009d009d7308 */ /* 0x000fe60000000800 */
        /* <DEDUP_REMOVED lines=20> */
[----:B0-----:R-:W-:-:S04]  /*19040*/  FMNMX.FTZ R152, R181, R184, !PT ;  /* 0x000000b8b5987209 */ /* 0x001fc80007810000 */
[----:B------:R-:W-:-:S03]  /*19050*/  FSETP.NEU.FTZ.AND P1, PT, R152, -INF , PT ;  /* 0xff8000009800780b */ /* 0x000fc60003f3d000 */
[----:B------:R-:W-:Y:S01]  /*19060*/  MUFU.EX2 R180, R180 ;  /* 0x000000b400b47308 */ /* 0x000fe20000000800 */
[----:B------:R-:W-:-:S05]  /*19070*/  FSEL R181, R152, RZ, P1 ;  /* 0x000000ff98b57208 */ /* 0x000fca0000800000 */
[----:B------:R-:W-:Y:S01]  /*19080*/  FADD.FTZ R4, -R181, R4 ;  /* 0x00000004b5047221 */ /* 0x000fe20000010100 */
[-C--:B------:R-:W-:Y:S01]  /*19090*/  FMUL.FTZ R181, R152, R2.reuse ;  /* 0x0000000298b57220 */ /* 0x080fe20000410000 */
[----:B------:R-:W-:Y:S02]  /*190a0*/  MUFU.EX2 R5, R5 ;  /* 0x0000000500057308 */ /* 0x000fe40000000800 */
[----:B------:R-:W-:Y:S02]  /*190b0*/  FMUL.FTZ R4, R4, R2 ;  /* 0x0000000204047220 */ /* 0x000fe40000410000 */
[----:B------:R-:W-:-:S05]  /*190c0*/  FSEL R181, R181, RZ, P1 ;  /* 0x000000ffb5b57208 */ /* 0x000fca0000800000 */
[-CC-:B------:R-:W-:Y:S01]  /*190d0*/  FFMA.FTZ R154, R154, R2.reuse, -R181.reuse ;  /* 0x000000029a9a7223 */ /* 0x180fe200000108b5 */
[-CC-:B------:R-:W-:Y:S01]  /*190e0*/  FFMA.FTZ R0, R0, R2.reuse, -R181.reuse ;  /* 0x0000000200007223 */ /* 0x180fe200000108b5 */
[-CC-:B------:R-:W-:Y:S01]  /*190f0*/  FFMA.FTZ R158, R158, R2.reuse, -R181.reuse ;  /* 0x000000029e9e7223 */ /* 0x180fe200000108b5 */
[-CC-:B------:R-:W-:Y:S01]  /*19100*/  FFMA.FTZ R159, R159, R2.reuse, -R181.reuse ;  /* 0x000000029f9f7223 */ /* 0x180fe200000108b5 */
[-CC-:B------:R-:W-:Y:S01]  /*19110*/  FFMA.FTZ R162, R162, R2.reuse, -R181.reuse ;  /* 0x00000002a2a27223 */ /* 0x180fe200000108b5 */
[----:B------:R-:W-:Y:S01]  /*19120*/  MUFU.EX2 R197, R0 ;  /* 0x0000000000c57308 */ /* 0x000fe20000000800 */
[-CC-:B------:R-:W-:Y:S01]  /*19130*/  FFMA.FTZ R163, R163, R2.reuse, -R181.reuse ;  /* 0x00000002a3a37223 */ /* 0x180fe200000108b5 */
[-CC-:B------:R-:W-:Y:S01]  /*19140*/  FFMA.FTZ R166, R166, R2.reuse, -R181.reuse ;  /* 0x00000002a6a67223 */ /* 0x180fe200000108b5 */
        /* <DEDUP_REMOVED lines=9> */
[----:B------:R-:W-:-:S04]  /*191e0*/  FFMA.FTZ R181, R183, R2, -R181 ;  /* 0x00000002b7b57223 */ /* 0x000fc800000108b5 */
[----:B------:R1:W0:Y:S08]  /*191f0*/  MUFU.EX2 R0, R4 ;  /* 0x0000000400007308 */ /* 0x0002300000000800 */
[----:B------:R-:W3:Y:S01]  /*19200*/  MUFU.EX2 R158, R158 ;  /* 0x0000009e009e7308 */ /* 0x000ee20000000800 */
[----:B-1----:R-:W-:-:S04]  /*19210*/  FADD.FTZ R4, R153, R221 ;  /* 0x000000dd99047221 */ /* 0x002fc80000010000 */
[----:B--2---:R-:W-:-:S03]  /*19220*/  FADD.FTZ R4, R156, R4 ;  /* 0x000000049c047221 */ /* 0x004fc60000010000 */
[----:B------:R-:W1:Y:S01]  /*19230*/  MUFU.EX2 R159, R159 ;  /* 0x0000009f009f7308 */ /* 0x000e620000000800 */
[----:B0-----:R-:W-:Y:S01]  /*19240*/  FFMA.FTZ R9, R0, R9, R154 ;  /* 0x0000000900097223 */ /* 0x001fe2000001009a */
[----:B------:R-:W-:-:S03]  /*19250*/  FADD.FTZ R4, R157, R4 ;  /* 0x000000049d047221 */ /* 0x000fc60000010000 */
[----:B------:R-:W-:Y:S01]  /*19260*/  FADD.FTZ R9, R197, R9 ;  /* 0x00000009c5097221 */ /* 0x000fe20000010000 */
[----:B------:R-:W-:Y:S02]  /*19270*/  FADD.FTZ R4, R160, R4 ;  /* 0x00000004a0047221 */ /* 0x000fe40000010000 */
[----:B------:R-:W0:Y:S01]  /*19280*/  MUFU.EX2 R162, R162 ;  /* 0x000000a200a27308 */ /* 0x000e220000000800 */
[----:B---3--:R-:W-:Y:S01]  /*19290*/  FADD.FTZ R9, R158, R9 ;  /* 0x000000099e097221 */ /* 0x008fe20000010000 */
[----:B------:R-:W-:-:S04]  /*192a0*/  FADD.FTZ R4, R161, R4 ;  /* 0x00000004a1047221 */ /* 0x000fc80000010000 */
[----:B------:R-:W-:Y:S02]  /*192b0*/  FADD.FTZ R4, R164, R4 ;  /* 0x00000004a4047221 */ /* 0x000fe40000010000 */
[----:B------:R-:W2:Y:S01]  /*192c0*/  MUFU.EX2 R163, R163 ;  /* 0x000000a300a37308 */ /* 0x000ea20000000800 */
[----:B-1----:R-:W-:Y:S01]  /*192d0*/  FADD.FTZ R9, R159, R9 ;  /* 0x000000099f097221 */ /* 0x002fe20000010000 */
[----:B------:R-:W-:-:S04]  /*192e0*/  FADD.FTZ R4, R165, R4 ;  /* 0x00000004a5047221 */ /* 0x000fc80000010000 */
[----:B------:R-:W-:Y:S02]  /*192f0*/  FADD.FTZ R4, R168, R4 ;  /* 0x00000004a8047221 */ /* 0x000fe40000010000 */
[----:B------:R-:W1:Y:S01]  /*19300*/  MUFU.EX2 R166, R166 ;  /* 0x000000a600a67308 */ /* 0x000e620000000800 */
[----:B0-----:R-:W-:Y:S01]  /*19310*/  FADD.FTZ R9, R162, R9 ;  /* 0x00000009a2097221 */ /* 0x001fe20000010000 */
[----:B------:R-:W-:-:S04]  /*19320*/  FADD.FTZ R4, R169, R4 ;  /* 0x00000004a9047221 */ /* 0x000fc80000010000 */
[----:B------:R-:W-:Y:S02]  /*19330*/  FADD.FTZ R4, R172, R4 ;  /* 0x00000004ac047221 */ /* 0x000fe40000010000 */
[----:B------:R-:W0:Y:S01]  /*19340*/  MUFU.EX2 R167, R167 ;  /* 0x000000a700a77308 */ /* 0x000e220000000800 */
[----:B--2---:R-:W-:Y:S01]  /*19350*/  FADD.FTZ R9, R163, R9 ;  /* 0x00000009a3097221 */ /* 0x004fe20000010000 */
        /* <DEDUP_REMOVED lines=8> */
[----:B------:R-:W-:-:S06]  /*193e0*/  FADD.FTZ R221, R5, R4 ;  /* 0x0000000405dd7221 */ /* 0x000fcc0000010000 */
        /* <DEDUP_REMOVED lines=11> */
[----:B0-----:R-:W-:-:S04]  /*194a0*/  FADD.FTZ R9, R179, R9 ;  /* 0x00000009b3097221 */ /* 0x001fc80000010000 */
[----:B--2---:R-:W-:-:S04]  /*194b0*/  FADD.FTZ R9, R182, R9 ;  /* 0x00000009b6097221 */ /* 0x004fc80000010000 */
[----:B-1----:R-:W-:Y:S01]  /*194c0*/  FADD.FTZ R9, R181, R9 ;  /* 0x00000009b5097221 */ /* 0x002fe20000010000 */
[----:B------:R-:W-:Y:S06]  /*194d0*/  @!P0 BRA `(.L_x_1774) ;  /* 0x0000000000048947 */ /* 0x000fec0003800000 */
[----:B------:R-:W-:Y:S01]  /*194e0*/  BPT.TRAP 0x1 ;  /* 0x000000040000795c */ /* 0x000fe20000300000 */
.L_x_1774:
[----:B------:R-:W2:Y:S01]  /*194f0*/  LDL R4, [R1+0x10] ;  /* 0x0000100001047983 */ /* 0x000ea20000100800 */
[----:B------:R-:W-:Y:S01]  /*19500*/  VIADD R218, R218, 0x30860 ;  /* 0x00030860dada7836 */ /* 0x000fe20000000000 */
[----:B------:R-:W-:Y:S01]  /*19510*/  F2FP.BF16.F32.PACK_AB R186, R5, R180 ;  /* 0x000000b405ba723e */ /* 0x000fe200000010ff */
[----:B------:R-:W-:Y:S01]  /*19520*/  IMAD.MOV.U32 R5, RZ, RZ, R155 ;  /* 0x000000ffff057224 */ /* 0x000fe200078e009b */
[----:B------:R-:W-:Y:S01]  /*19530*/  F2FP.BF16.F32.PACK_AB R196, R153, R196 ;  /* 0x000000c499c4723e */ /* 0x000fe200000010ff */
[----:B------:R-:W-:Y:S01]  /*19540*/  IMAD.MOV.U32 R202, RZ, RZ, R222 ;  /* 0x000000ffffca7224 */ /* 0x000fe200078e00de */
[----:B------:R-:W-:Y:S02]  /*19550*/  PRMT R218, R191, 0x654, R218 ;  /* 0x00000654bfda7816 */ /* 0x000fe400000000da */
[----:B------:R-:W-:Y:S02]  /*19560*/  F2FP.BF16.F32.PACK_AB R197, R197, R154 ;  /* 0x0000009ac5c5723e */ /* 0x000fe400000010ff */
[----:B------:R0:W-:Y:S01]  /*19570*/  SYNCS.ARRIVE.TRANS64.RED.A1T0 RZ, [R218+URZ], RZ ;  /* 0x000000ffdaff79a7 */ /* 0x0001e2000810043f */
[----:B------:R-:W-:-:S02]  /*19580*/  F2FP.BF16.F32.PACK_AB R198, R157, R156 ;  /* 0x0000009c9dc6723e */ /* 0x000fc400000010ff */
[----:B------:R-:W-:Y:S02]  /*19590*/  F2FP.BF16.F32.PACK_AB R199, R159, R158 ;  /* 0x0000009e9fc7723e */ /* 0x000fe400000010ff */
[----:B------:R-:W-:Y:S02]  /*195a0*/  F2FP.BF16.F32.PACK_AB R192, R161, R160 ;  /* 0x000000a0a1c0723e */ /* 0x000fe400000010ff */
[----:B------:R-:W-:Y:S01]  /*195b0*/  F2FP.BF16.F32.PACK_AB R193, R163, R162 ;  /* 0x000000a2a3c1723e */ /* 0x000fe200000010ff */
[----:B0-----:R-:W-:Y:S01]  /*195c0*/  IMAD.MOV.U32 R218, RZ, RZ, R227 ;  /* 0x000000ffffda7224 */ /* 0x001fe200078e00e3 */
        /* <DEDUP_REMOVED lines=9> */
[C---:B--2---:R-:W-:Y:S01]  /*19660*/  ISETP.GT.AND P1, PT, R8.reuse, R4, PT ;  /* 0x000000040800720c */ /* 0x044fe20003f24270 */
[----:B------:R-:W-:Y:S02]  /*19670*/  VIADD R8, R8, 0xffffffff ;  /* 0xffffffff08087836 */ /* 0x000fe40000000000 */
[----:B------:R-:W-:-:S10]  /*19680*/  IMAD.MOV.U32 R4, RZ, RZ, R152 ;  /* 0x000000ffff047224 */ /* 0x000fd400078e0098 */
[----:B------:R-:W-:Y:S05]  /*19690*/  @P1 BRA `(.L_x_1775) ;  /* 0xffffffd000a01947 */ /* 0x000fea000383ffff */
[----:B------:R-:W-:Y:S05]  /*196a0*/  BSYNC B0 ;  /* 0x0000000000007941 */ /* 0x000fea0003800000 */
.L_x_1754:
[----:B------:R-:W-:Y:S02]  /*196b0*/  IMAD.MOV.U32 R4, RZ, RZ, R152 ;  /* 0x000000ffff047224 */ /* 0x000fe400078e0098 */
[----:B------:R-:W-:Y:S02]  /*196c0*/  IMAD.MOV.U32 R5, RZ, RZ, R155 ;  /* 0x000000ffff057224 */ /* 0x000fe400078e009b */
[----:B------:R-:W-:Y:S02]  /*196d0*/  IMAD.MOV.U32 R202, RZ, RZ, R222 ;  /* 0x000000ffffca7224 */ /* 0x000fe400078e00de */
[----:B------:R-:W-:-:S07]  /*196e0*/  IMAD.MOV.U32 R218, RZ, RZ, R227 ;  /* 0x000000ffffda7224 */ /* 0x000fce00078e00e3 */
.L_x_1753:
[----:B------:R-:W-:Y:S05]  /*196f0*/  BSYNC B1 ;  /* 0x0000000000017941 */ /* 0x000fea0003800000 */
.L_x_1752:
[----:B------:R-:W2:Y:S01]  /*19700*/  LDL R153, [R1+0x58] ;  /* 0x0000580001997983 */ /* 0x000ea20000100800 */
[----:B------:R-:W0:Y:S01]  /*19710*/  LDC R152, c[0x0][0x448] ;  /* 0x00011200ff987b82 */ /* 0x000e220000000800 */
[----:B------:R-:W-:-:S07]  /*19720*/  LOP3.LUT R16, R16, 0xffffffdf, RZ, 0xc0, !PT ;  /* 0xffffffdf10107812 */ /* 0x000fce00078ec0ff */
[----:B------:R-:W1:Y:S01]  /*19730*/  LDC R155, c[0x0][0x9e4] ;  /* 0x00027900ff9b7b82 */ /* 0x000e620000000800 */
[----:B0-----:R-:W-:-:S13]  /*19740*/  ISETP.NE.AND P1, PT, R152, 0x1, PT ;  /* 0x000000019800780c */ /* 0x001fda0003f25270 */
[----:B------:R-:W0:Y:S01]  /*19750*/  @P1 LDC R154, c[0x0][0x44c] ;  /* 0x00011300ff9a1b82 */ /* 0x000e220000000800 */
[----:B------:R-:W-:-:S04]  /*19760*/  @P1 LOP3.LUT R16, R16, 0x20, RZ, 0xfc, !PT ;  /* 0x0000002010101812 */ /* 0x000fc800078efcff */
[----:B------:R-:W-:-:S03]  /*19770*/  LOP3.LUT R16, R16, 0xffffffbf, RZ, 0xc0, !PT ;  /* 0xffffffbf10107812 */ /* 0x000fc600078ec0ff */
[----:B------:R-:W3:Y:S01]  /*19780*/  @P1 LDC R152, c[0x0][0x450] ;  /* 0x00011400ff981b82 */ /* 0x000ee20000000800 */
[----:B--2---:R-:W-:-:S04]  /*19790*/  VIADD R153, R153, 0x7f ;  /* 0x0000007f99997836 */ /* 0x004fc80000000000 */
[----:B0-----:R-:W-:-:S05]  /*197a0*/  @P1 IMAD.HI.U32 R154, R153, R154, RZ ;  /* 0x0000009a999a1227 */ /* 0x001fca00078e00ff */
[----:B---3--:R-:W-:Y:S02]  /*197b0*/  @P1 SHF.R.U32.HI R153, RZ, R152, R154 ;  /* 0x00000098ff991219 */ /* 0x008fe4000001169a */
[----:B-1----:R-:W-:Y:S02]  /*197c0*/  ISETP.GE.AND P1, PT, R155, 0x1, PT ;  /* 0x000000019b00780c */ /* 0x002fe40003f26270 */
[----:B------:R-:W-:-:S05]  /*197d0*/  IADD3 R152, R220, 0x1, -R219 ;  /* 0x00000001dc987810 */ /* 0x000fca0007ffe8db */
[----:B------:R-:W-:-:S04]  /*197e0*/  IMAD.IADD R153, R152, 0x1, R153 ;  /* 0x0000000198997824 */ /* 0x000fc800078e0299 */
[----:B------:R-:W-:Y:S02]  /*197f0*/  IMAD.IADD R223, R153, 0x1, -R223 ;  /* 0x0000000199df7824 */ /* 0x000fe400078e0adf */
[----:B------:R-:W-:Y:S01]  /*19800*/  @P1 LOP3.LUT R16, R16, 0x40, RZ, 0xfc, !PT ;  /* 0x0000004010101812 */ /* 0x000fe200078efcff */
        /* <DEDUP_REMOVED lines=12> */
.L_x_1778:
[----:B------:R-:W-:-:S13]  /*198d0*/  ISETP.NE.AND P1, PT, R155, 0x1, PT ;  /* 0x000000019b00780c */ /* 0x000fda0003f25270 */
[----:B------:R-:W0:Y:S02]  /*198e0*/  @P1 LDC.64 R152, c[0x0][0x9e8] ;  /* 0x00027a00ff981b82 */ /* 0x000e240000000a00 */
[----:B0-----:R-:W-:-:S05]  /*198f0*/  @P1 IMAD.HI.U32 R152, R154, R152, RZ ;  /* 0x000000989a981227 */ /* 0x001fca00078e00ff */
[----:B------:R-:W-:-:S07]  /*19900*/  @P1 SHF.R.U32.HI R154, RZ, R153, R152 ;  /* 0x00000099ff9a1219 */ /* 0x000fce0000011698 */
.L_x_1779:
[----:B------:R-:W-:Y:S05]  /*19910*/  BSYNC B0 ;  /* 0x0000000000007941 */ /* 0x000fea0003800000 */
.L_x_1777:
[----:B------:R-:W-:-:S05]  /*19920*/  IMAD R154, R154, R155, RZ ;  /* 0x0000009b9a9a7224 */ /* 0x000fca00078e02ff */
[----:B------:R-:W-:-:S07]  /*19930*/  VIMNMX R223, R223, R154, !PT ;  /* 0x0000009adfdf7248 */ /* 0x000fce0007fe0100 */
.L_x_1776:
[----:B------:R-:W2:Y:S01]  /*19940*/  LDL R153, [R1+0x78] ;  /* 0x0000780001997983 */ /* 0x000ea20000100800 */
[----:B------:R-:W-:Y:S01]  /*19950*/  VIADD R223, R223, 0x3f ;  /* 0x0000003fdfdf7836 */ /* 0x000fe20000000000 */
[----:B------:R-:W-:Y:S04]  /*19960*/  BSSY B0, `(.L_x_1780) ;  /* 0x0000224000007945 */ /* 0x000fe80003800000 */
[----:B------:R-:W-:-:S04]  /*19970*/  SHF.R.S32.HI R152, RZ, 0x1f, R223 ;  /* 0x0000001fff987819 */ /* 0x000fc800000114df */
[----:B------:R-:W-:-:S04]  /*19980*/  LEA.HI R152, R152, R223, RZ, 0x6 ;  /* 0x000000df98987211 */ /* 0x000fc800078f30ff */
[----:B------:R-:W-:-:S04]  /*19990*/  SHF.R.S32.HI R152, RZ, 0x6, R152 ;  /* 0x00000006ff987819 */ /* 0x000fc80000011498 */
[----:B--2---:R-:W-:-:S04]  /*199a0*/  VIMNMX R153, R153, R152, !PT ;  /* 0x0000009899997248 */ /* 0x004fc80007fe0100 */
[----:B------:R-:W-:Y:S01]  /*199b0*/  ISETP.GE.AND P1, PT, R8, R153, PT ;  /* 0x000000990800720c */ /* 0x000fe20003f26270 */
[----:B------:R0:W-:-:S12]  /*199c0*/  STL [R1+0x54], R153 ;  /* 0x0000549901007387 */ /* 0x0001d80000100800 */
[----:B0-----:R-:W-:Y:S05]  /*199d0*/  @!P1 BRA `(.L_x_1781) ;  /* 0x0000002000709947 */ /* 0x001fea0003800000 */
[----:B------:R-:W-:Y:S01]  /*199e0*/  BSSY B1, `(.L_x_1782) ;  /* 0x000021a000017945 */ /* 0x000fe20003800000 */
[----:B------:R-:W-:Y:S02]  /*199f0*/  IMAD.MOV.U32 R228, RZ, RZ, R8 ;  /* 0x000000ffffe47224 */ /* 0x000fe400078e0008 */
[----:B------:R-:W-:Y:S02]  /*19a00*/  IMAD.MOV.U32 R227, RZ, RZ, R4 ;  /* 0x000000ffffe37224 */ /* 0x000fe400078e0004 */
[----:B------:R-:W-:Y:S02]  /*19a10*/  IMAD.MOV.U32 R223, RZ, RZ, R5 ;  /* 0x000000ffffdf7224 */ /* 0x000fe400078e0005 */
[----:B------:R-:W-:Y:S02]  /*19a20*/  IMAD.MOV.U32 R8, RZ, RZ, R218 ;  /* 0x000000ffff087224 */ /* 0x000fe400078e00da */
[----:B------:R-:W-:-:S07]  /*19a30*/  IMAD.MOV.U32 R229, RZ, RZ, R202 ;  /* 0x000000ffffe57224 */ /* 0x000fce00078e00ca */
.L_x_1795:
[----:B------:R-:W-:-:S04]  /*19a40*/  ISETP.NE.AND P1, PT, R229, 0x1, PT ;  /* 0x00000001e500780c */ /* 0x000fc80003f25270 */
[----:B------:R-:W-:-:S04]  /*19a50*/  SEL R218, RZ, 0x1, P1 ;  /* 0x00000001ffda7807 */ /* 0x000fc80000800000 */
[----:B------:R-:W-:Y:S01]  /*19a60*/  LOP3.LUT R218, R8, R218, RZ, 0x3c, !PT ;  /* 0x000000da08da7212 */ /* 0x000fe200078e3cff */
[----:B------:R-:W-:Y:S06]  /*19a70*/  @!P0 BRA `(.L_x_1783) ;  /* 0x0000000000048947 */ /* 0x000fec0003800000 */
[----:B------:R-:W-:Y:S01]  /*19a80*/  BPT.TRAP 0x1 ;  /* 0x000000040000795c */ /* 0x000fe20000300000 */
.L_x_1783:
        /* <DEDUP_REMOVED lines=8> */
.L_x_1784:
        /* <DEDUP_REMOVED lines=8> */
.L_x_1786:
[----:B------:R-:W-:Y:S05]  /*19b90*/  BSYNC B2 ;  /* 0x0000000000027941 */ /* 0x000fea0003800000 */
.L_x_1785:
[----:B------:R-:W-:Y:S04]  /*19ba0*/  STL.64 [R1+0xf8], R22 ;  /* 0x0000f81601007387 */ /* 0x000fe80000100a00 */
[----:B------:R-:W-:Y:S04]  /*19bb0*/  STL [R1+0xf0], R18 ;  /* 0x0000f01201007387 */ /* 0x000fe80000100800 */
[----:B------:R2:W-:Y:S04]  /*19bc0*/  STL.64 [R1+0xe8], R16 ;  /* 0x0000e81001007387 */ /* 0x0005e80000100a00 */
[----:B--2---:R-:W2:Y:S04]  /*19bd0*/  LDL.64 R16, [R1+0x38] ;  /* 0x0000380001107983 */ /* 0x004ea80000100a00 */
[----:B------:R3:W-:Y:S04]  /*19be0*/  STL.64 [R1+0xe0], R8 ;  /* 0x0000e00801007387 */ /* 0x0007e80000100a00 */
[----:B------:R-:W4:Y:S01]  /*19bf0*/  LDL.64 R22, [R1+0x40] ;  /* 0x0000400001167983 */ /* 0x000f220000100a00 */
[----:B01----:R-:W-:-:S05]  /*19c00*/  IMAD.MOV.U32 R4, RZ, RZ, R2 ;  /* 0x000000ffff047224 */ /* 0x003fca00078e0002 */
[----:B------:R-:W-:Y:S01]  /*19c10*/  R2UR UR6, R4 ;  /* 0x00000000040672ca */ /* 0x000fe200000e0000 */
[----:B------:R-:W-:Y:S01]  /*19c20*/  IMAD.MOV.U32 R4, RZ, RZ, R154 ;  /* 0x000000ffff047224 */ /* 0x000fe200078e009a */
[----:B---3--:R-:W3:Y:S01]  /*19c30*/  LDL.64 R8, [R1+0x28] ;  /* 0x0000280001087983 */ /* 0x008ee20000100a00 */
[----:B------:R-:W-:Y:S02]  /*19c40*/  VIADD R152, R2, 0x6 ;  /* 0x0000000602987836 */ /* 0x000fe40000000000 */
[----:B------:R-:W-:Y:S01]  /*19c50*/  IMAD.MOV.U32 R5, RZ, RZ, 0x40000040 ;  /* 0x40000040ff057424 */ /* 0x000fe200078e00ff */
[----:B------:R-:W-:Y:S01]  /*19c60*/  R2UR UR4, R4 ;  /* 0x00000000040472ca */ /* 0x000fe200000e0000 */
[----:B------:R-:W-:Y:S01]  /*19c70*/  IMAD.MOV.U32 R4, RZ, RZ, R153 ;  /* 0x000000ffff047224 */ /* 0x000fe200078e0099 */
[----:B------:R-:W-:Y:S01]  /*19c80*/  R2UR UR10, R152 ;  /* 0x00000000980a72ca */ /* 0x000fe200000e0000 */
[----:B------:R-:W-:Y:S01]  /*19c90*/  IMAD.MOV.U32 R153, RZ, RZ, 0x40000040 ;  /* 0x40000040ff997424 */ /* 0x000fe200078e00ff */
[----:B------:R-:W-:-:S02]  /*19ca0*/  R2UR UR7, R5 ;  /* 0x00000000050772ca */ /* 0x000fc400000e0000 */
[----:B------:R-:W-:Y:S01]  /*19cb0*/  R2UR UR8, R4 ;  /* 0x00000000040872ca */ /* 0x000fe200000e0000 */
[C---:B------:R-:W-:Y:S01]  /*19cc0*/  VIADD R4, R2.reuse, 0x200 ;  /* 0x0000020002047836 */ /* 0x040fe20000000000 */
[----:B------:R-:W-:Y:S01]  /*19cd0*/  R2UR UR11, R153 ;  /* 0x00000000990b72ca */ /* 0x000fe200000e0000 */
[----:B------:R-:W-:Y:S01]  /*19ce0*/  VIADD R154, R2, 0x204 ;  /* 0x00000204029a7836 */ /* 0x000fe20000000000 */
[C---:B------:R-:W-:Y:S02]  /*19cf0*/  R2UR UR5, R5.reuse ;  /* 0x00000000050572ca */ /* 0x040fe400000e0000 */
[----:B------:R-:W-:Y:S01]  /*19d00*/  R2UR UR14, R4 ;  /* 0x00000000040e72ca */ /* 0x000fe200000e0000 */
[----:B------:R-:W-:Y:S01]  /*19d10*/  VIADD R4, R2, 0x206 ;  /* 0x0000020602047836 */ /* 0x000fe20000000000 */
[----:B------:R-:W-:-:S04]  /*19d20*/  R2UR UR9, R5 ;  /* 0x00000000050972ca */ /* 0x000fc800000e0000 */
[----:B------:R-:W-:Y:S01]  /*19d30*/  R2UR UR26, R4 ;  /* 0x00000000041a72ca */ /* 0x000fe200000e0000 */
[----:B------:R-:W-:Y:S02]  /*19d40*/  VIADD R4, R2, 0x404 ;  /* 0x0000040402047836 */ /* 0x000fe40000000000 */
[----:B------:R-:W-:Y:S02]  /*19d50*/  MOV R152, UR11 ;  /* 0x0000000b00987c02 */ /* 0x000fe40008000f00 */
[----:B------:R-:W-:Y:S01]  /*19d60*/  R2UR UR22, R154 ;  /* 0x000000009a1672ca */ /* 0x000fe200000e0000 */
[----:B------:R-:W-:Y:S01]  /*19d70*/  VIADD R154, R2, 0x400 ;  /* 0x00000400029a7836 */ /* 0x000fe20000000000 */
[----:B------:R-:W-:Y:S01]  /*19d80*/  R2UR UR38, R4 ;  /* 0x00000000042672ca */ /* 0x000fe200000e0000 */
[----:B------:R0:W-:Y:S01]  /*19d90*/  STL [R1+0x14], R152 ;  /* 0x0000149801007387 */ /* 0x0001e20000100800 */
[----:B------:R-:W-:Y:S02]  /*19da0*/  VIADD R4, R2, 0x600 ;  /* 0x0000060002047836 */ /* 0x000fe40000000000 */
[----:B------:R-:W-:Y:S01]  /*19db0*/  R2UR UR30, R154 ;  /* 0x000000009a1e72ca */ /* 0x000fe200000e0000 */
[----:B------:R-:W-:-:S02]  /*19dc0*/  VIADD R154, R2, 0x406 ;  /* 0x00000406029a7836 */ /* 0x000fc40000000000 */
[----:B0-----:R-:W-:Y:S01]  /*19dd0*/  VIADD R152, R2, 0x202 ;  /* 0x0000020202987836 */ /* 0x001fe20000000000 */
[----:B------:R-:W-:Y:S01]  /*19de0*/  R2UR UR46, R4 ;  /* 0x00000000042e72ca */ /* 0x000fe200000e0000 */
[----:B------:R-:W-:-:S03]  /*19df0*/  VIADD R4, R2, 0x606 ;  /* 0x0000060602047836 */ /* 0x000fc60000000000 */
[----:B------:R-:W-:Y:S01]  /*19e00*/  R2UR UR18, R152 ;  /* 0x00000000981272ca */ /* 0x000fe200000e0000 */
[----:B------:R-:W-:Y:S01]  /*19e10*/  VIADD R152, R2, 0x402 ;  /* 0x0000040202987836 */ /* 0x000fe20000000000 */
[----:B------:R-:W-:Y:S01]  /*19e20*/  R2UR UR42, R154 ;  /* 0x000000009a2a72ca */ /* 0x000fe200000e0000 */
[----:B------:R-:W-:Y:S01]  /*19e30*/  VIADD R154, R2, 0x602 ;  /* 0x00000602029a7836 */ /* 0x000fe20000000000 */
[C---:B------:R-:W-:Y:S01]  /*19e40*/  R2UR UR15, R5.reuse ;  /* 0x00000000050f72ca */ /* 0x040fe200000e0000 */
[-C--:B------:R-:W-:Y:S01]  /*19e50*/  FMUL.FTZ R24, R24, R3.reuse ;  /* 0x0000000318187220 */ /* 0x080fe20000410000 */
[----:B------:R-:W-:Y:S01]  /*19e60*/  R2UR UR34, R152 ;  /* 0x00000000982272ca */ /* 0x000fe200000e0000 */
[----:B------:R-:W-:Y:S01]  /*19e70*/  VIADD R152, R2, 0x604 ;  /* 0x0000060402987836 */ /* 0x000fe20000000000 */
        /* <DEDUP_REMOVED lines=68> */
[----:B------:R-:W3:Y:S01]  /*1a2c0*/  LDL.64 R4, [R1+0x18] ;  /* 0x0000180001047983 */ /* 0x000ee20000100a00 */
[-C--:B------:R-:W-:Y:S01]  /*1a2d0*/  FMUL.FTZ R26, R26, R0.reuse ;  /* 0x000000001a1a7220 */ /* 0x080fe20000410000 */
[-C--:B------:R-:W-:Y:S01]  /*1a2e0*/  FMUL.FTZ R27, R27, R0.reuse ;  /* 0x000000001b1b7220 */ /* 0x080fe20000410000 */
[-C--:B------:R-:W-:Y:S01]  /*1a2f0*/  FMUL.FTZ R30, R30, R0.reuse ;  /* 0x000000001e1e7220 */ /* 0x080fe20000410000 */
[----:B------:R-:W3:Y:S01]  /*1a300*/  LDL.64 R2, [R1+0x20] ;  /* 0x0000200001027983 */ /* 0x000ee20000100a00 */
        /* <DEDUP_REMOVED lines=61> */
[----:B------:R-:W3:Y:S01]  /*1a6e0*/  LDL.LU R0, [R1+0x14] ;  /* 0x0000140001007983 */ /* 0x000ee20000300800 */
[----:B------:R-:W-:Y:S01]  /*1a6f0*/  MOV R18, UR10 ;  /* 0x0000000a00127c02 */ /* 0x000fe20008000f00 */
[----:B------:R-:W-:Y:S01]  /*1a700*/  UMOV UR10, UR4 ;  /* 0x00000004000a7c82 */ /* 0x000fe20008000000 */
[----:B------:R-:W-:Y:S01]  /*1a710*/  UMOV UR11, UR5 ;  /* 0x00000005000b7c82 */ /* 0x000fe20008000000 */
[----:B------:R-:W-:Y:S01]  /*1a720*/  R2UR UR4, R6 ;  /* 0x00000000060472ca */ /* 0x000fe200000e0000 */
[----:B------:R-:W-:Y:S01]  /*1a730*/  IMAD.MOV.U32 R155, RZ, RZ, 0x40000040 ;  /* 0x40000040ff9b7424 */ /* 0x000fe200078e00ff */
[----:B------:R-:W-:Y:S02]  /*1a740*/  R2UR UR5, R7 ;  /* 0x00000000070572ca */ /* 0x000fe400000e0000 */
[----:B------:R-:W-:Y:S02]  /*1a750*/  R2UR UR19, R153 ;  /* 0x00000000991372ca */ /* 0x000fe400000e0000 */
[----:B------:R-:W-:-:S02]  /*1a760*/  R2UR UR23, R155 ;  /* 0x000000009b1772ca */ /* 0x000fc400000e0000 */
[----:B------:R-:W-:Y:S02]  /*1a770*/  R2UR UR31, R155 ;  /* 0x000000009b1f72ca */ /* 0x000fe400000e0000 */
[----:B------:R-:W-:Y:S02]  /*1a780*/  R2UR UR35, R153 ;  /* 0x00000000992372ca */ /* 0x000fe400000e0000 */
[C---:B------:R-:W-:Y:S02]  /*1a790*/  R2UR UR43, R155.reuse ;  /* 0x000000009b2b72ca */ /* 0x040fe400000e0000 */
[----:B------:R-:W-:Y:S02]  /*1a7a0*/  R2UR UR50, R154 ;  /* 0x000000009a3272ca */ /* 0x000fe400000e0000 */
[----:B------:R-:W-:Y:S02]  /*1a7b0*/  R2UR UR51, R155 ;  /* 0x000000009b3372ca */ /* 0x000fe400000e0000 */
[----:B------:R-:W-:-:S02]  /*1a7c0*/  R2UR UR54, R152 ;  /* 0x00000000983672ca */ /* 0x000fc400000e0000 */
[----:B------:R-:W-:Y:S02]  /*1a7d0*/  R2UR UR55, R153 ;  /* 0x00000000993772ca */ /* 0x000fe400000e0000 */
[----:B------:R-:W-:-:S06]  /*1a7e0*/  WARPGROUP.ARRIVE ;  /* 0x00000000000079c5 */ /* 0x000fcc0000000000 */
[----:B------:R-:W-:Y:S01]  /*1a7f0*/  HGMMA.64x64x16.F32.BF16 R152, gdesc[UR4], RZ, !UPT, gsb0 ;  /* 0x00e00000049879f0 */ /* 0x000fe2000c0018ff */
[----:B------:R-:W-:Y:S01]  /*1a800*/  UMOV UR6, UR8 ;  /* 0x0000000800067c82 */ /* 0x000fe20008000000 */
[----:B------:R-:W-:Y:S01]  /*1a810*/  UMOV UR7, UR9 ;  /* 0x0000000900077c82 */ /* 0x000fe20008000000 */
[----:B----4-:R-:W-:Y:S02]  /*1a820*/  R2UR UR8, R22 ;  /* 0x00000000160872ca */ /* 0x010fe400000e0000 */
[----:B------:R-:W-:Y:S01]  /*1a830*/  R2UR UR9, R23 ;  /* 0x00000000170972ca */ /* 0x000fe200000e0000 */
[----:B------:R-:W-:Y:S02]  /*1a840*/  WARPGROUP.DEPBAR.LE gsb0, 0x0 ;  /* 0x00008000000079c5 */ /* 0x000fe40000010000 */
[----:B------:R-:W-:Y:S01]  /*1a850*/  WARPGROUP.ARRIVE ;  /* 0x00000000000079c5 */ /* 0x000fe20000000000 */
[----:B--2---:R-:W-:Y:S01]  /*1a860*/  R2UR UR4, R16 ;  /* 0x00000000100472ca */ /* 0x004fe200000e0000 */
[----:B------:R0:W5:Y:S08]  /*1a870*/  LDL.LU.64 R22, [R1+0xf8] ;  /* 0x0000f80001167983 */ /* 0x0001700000300a00 */
[----:B------:R-:W-:Y:S01]  /*1a880*/  HGMMA.64x64x16.F32.BF16 R152, gdesc[UR8], R152, gsb0 ;  /* 0x00e00000089879f0 */ /* 0x000fe20008001898 */
[----:B------:R-:W-:-:S02]  /*1a890*/  R2UR UR5, R17 ;  /* 0x00000000110572ca */ /* 0x000fc400000e0000 */
[----:B------:R-:W-:Y:S02]  /*1a8a0*/  WARPGROUP.DEPBAR.LE gsb0, 0x0 ;  /* 0x00008000000079c5 */ /* 0x000fe40000010000 */
[----:B------:R-:W-:-:S09]  /*1a8b0*/  WARPGROUP.ARRIVE ;  /* 0x00000000000079c5 */ /* 0x000fd20000000000 */
[----:B------:R-:W-:Y:S01]  /*1a8c0*/  HGMMA.64x64x16.F32.BF16 R152, gdesc[UR4], R152, gsb0 ;  /* 0x00e00000049879f0 */ /* 0x000fe20008001898 */
[----:B------:R-:W-:Y:S02]  /*1a8d0*/  R2UR UR10, R18 ;  /* 0x00000000120a72ca */ /* 0x000fe400000e0000 */
[----:B---3--:R-:W-:Y:S01]  /*1a8e0*/  R2UR UR8, R8 ;  /* 0x00000000080872ca */ /* 0x008fe200000e0000 */
[----:B------:R0:W5:Y:S01]  /*1a8f0*/  LDL.LU R18, [R1+0xf0] ;  /* 0x0000f00001127983 */ /* 0x0001620000300800 */
[----:B------:R-:W-:Y:S02]  /*1a900*/  R2UR UR9, R9 ;  /* 0x00000000090972ca */ /* 0x000fe400000e0000 */
[----:B------:R-:W-:Y:S01]  /*1a910*/  R2UR UR20, R216 ;  /* 0x00000000d81472ca */ /* 0x000fe200000e0000 */
[----:B------:R0:W5:Y:S01]  /*1a920*/  LDL.LU.64 R16, [R1+0xe8] ;  /* 0x0000e80001107983 */ /* 0x0001620000300a00 */
[----:B------:R-:W-:Y:S02]  /*1a930*/  R2UR UR21, R217 ;  /* 0x00000000d91572ca */ /* 0x000fe400000e0000 */
[----:B------:R-:W-:Y:S01]  /*1a940*/  R2UR UR24, R214 ;  /* 0x00000000d61872ca */ /* 0x000fe200000e0000 */
[----:B------:R0:W5:Y:S01]  /*1a950*/  LDL.LU.64 R8, [R1+0xe0] ;  /* 0x0000e00001087983 */ /* 0x0001620000300a00 */
[----:B------:R-:W-:-:S02]  /*1a960*/  WARPGROUP.DEPBAR.LE gsb0, 0x0 ;  /* 0x00008000000079c5 */ /* 0x000fc40000010000 */
[----:B------:R-:W-:Y:S01]  /*1a970*/  WARPGROUP.ARRIVE ;  /* 0x00000000000079c5 */ /* 0x000fe20000000000 */
[----:B------:R-:W-:-:S13]  /*1a980*/  R2UR UR11, R0 ;  /* 0x00000000000b72ca */ /* 0x000fda00000e0000 */
        /* <DEDUP_REMOVED lines=12> */
[----:B------:R-:W-:-:S06]  /*1aa50*/  WARPGROUP.ARRIVE ;  /* 0x00000000000079c5 */ /* 0x000fcc0000000000 */
        /* <DEDUP_REMOVED lines=48> */
.L_x_1788:
[----:B-----5:R-:W-:Y:S01]  /*1ad60*/  SHF.L.U32 R0, R8, 0x1f, RZ ;  /* 0x0000001f08007819 */ /* 0x020fe200000006ff */
[----:B------:R-:W-:-:S04]  /*1ad70*/  IMAD R8, R229, 0x8, R17 ;  /* 0x00000008e5087824 */ /* 0x000fc800078e0211 */
[----:B------:R0:W1:Y:S01]  /*1ad80*/  SYNCS.PHASECHK.TRANS64.TRYWAIT P1, [R8+URZ+0x30850], R0 ;  /* 0x03085000080075a7 */ /* 0x000062000802017f */
[----:B------:R-:W-:Y:S05]  /*1ad90*/  @!P0 BRA `(.L_x_1789) ;  /* 0x0000000000048947 */ /* 0x000fea0003800000 */
[----:B------:R-:W-:Y:S01]  /*1ada0*/  BPT.TRAP 0x1 ;  /* 0x000000040000795c */ /* 0x000fe20000300000 */
.L_x_1789:
[----:B------:R-:W-:Y:S04]  /*1adb0*/  BSSY B2, `(.L_x_1790) ;  /* 0x0000004000027945 */ /* 0x000fe80003800000 */
[----:B-1----:R-:W-:Y:S05]  /*1adc0*/  @P1 BRA `(.L_x_1791) ;  /* 0x0000000000081947 */ /* 0x002fea0003800000 */
[----:B------:R-:W1:Y:S02]  /*1add0*/  SYNCS.PHASECHK.TRANS64.TRYWAIT P1, [R8+URZ+0x30850], R0 ;  /* 0x03085000080075a7 */ /* 0x000e64000802017f */
[----:B-1----:R-:W-:Y:S05]  /*1ade0*/  @!P1 BRA `(.L_x_1792) ;  /* 0x0000013800049947 */ /* 0x002fea0003800000 */
.L_x_1791:
[----:B------:R-:W-:Y:S05]  /*1adf0*/  BSYNC B2 ;  /* 0x0000000000027941 */ /* 0x000fea0003800000 */
.L_x_1790:
[----:B01----:R-:W-:Y:S01]  /*1ae00*/  VIADD R0, R17, 0x400 ;  /* 0x0000040011007836 */ /* 0x003fe20000000000 */
[----:B------:R-:W-:Y:S01]  /*1ae10*/  WARPGROUP.ARRIVE ;  /* 0x00000000000079c5 */ /* 0x000fe20000000000 */
[----:B------:R-:W-:Y:S02]  /*1ae20*/  IMAD.MOV.U32 R3, RZ, RZ, 0x40000040 ;  /* 0x40000040ff037424 */ /* 0x000fe400078e00ff */
        /* <DEDUP_REMOVED lines=34> */
.L_x_1793:
[----:B------:R-:W2:Y:S01]  /*1b050*/  LDL R185, [R1+0x8] ;  /* 0x0000080001b97983 */ /* 0x000ea20000100800 */
[----:B------:R-:W-:Y:S01]  /*1b060*/  FMNMX.FTZ R0, R152, R223, !PT ;  /* 0x000000df98007209 */ /* 0x000fe20007810000 */
[----:B------:R-:W-:Y:S01]  /*1b070*/  ULDC UR4, c[0x0][0x988] ;  /* 0x0002620000047ab9 */ /* 0x000fe20000000800 */
[----:B------:R-:W-:Y:S02]  /*1b080*/  VIADD R222, R222, 0x30840 ;  /* 0x00030840dede7836 */ /* 0x000fe40000000000 */
        /* <DEDUP_REMOVED lines=27> */
[----:B------:R-:W-:Y:S01]  /*1b240*/  FADD.FTZ R3, -R5, R223 ;  /* 0x000000df05037221 */ /* 0x000fe20000010100 */
        /* <DEDUP_REMOVED lines=9> */
[----:B0-----:R-:W-:-:S05]  /*1b2e0*/  FMNMX.FTZ R2, R0, R2, !PT ;  /* 0x0000000200027209 */ /* 0x001fca0007810000 */
[----:B------:R-:W0:Y:S02]  /*1b2f0*/  SHFL.BFLY PT, R4, R2, 0x1, 0x1f ;  /* 0x0c201f0002047f89 */ /* 0x000e2400000e0000 */
[----:B0-----:R-:W-:Y:S01]  /*1b300*/  FMNMX.FTZ R4, R2, R4, !PT ;  /* 0x0000000402047209 */ /* 0x001fe20007810000 */
[----:B------:R-:W-:-:S04]  /*1b310*/  IMAD.U32 R2, RZ, RZ, UR4 ;  /* 0x00000004ff027e24 */ /* 0x000fc8000f8e00ff */
[-C--:B------:R-:W-:Y:S01]  /*1b320*/  FMUL.FTZ R184, R5, R2.reuse ;  /* 0x0000000205b87220 */ /* 0x080fe20000410000 */
[----:B------:R-:W-:Y:S01]  /*1b330*/  FADD.FTZ R0, -R4, R227 ;  /* 0x000000e304007221 */ /* 0x000fe20000010100 */
[-C--:B------:R-:W-:Y:S02]  /*1b340*/  FMUL.FTZ R3, R3, R2.reuse ;  /* 0x0000000203037220 */ /* 0x080fe40000410000 */
        /* <DEDUP_REMOVED lines=15> */
[-C--:B------:R-:W-:Y:S01]  /*1b440*/  FFMA.FTZ R181, R181, R2.reuse, -R184 ;  /* 0x00000002b5b57223 */ /* 0x080fe200000108b8 */
[-C--:B------:R-:W-:Y:S01]  /*1b450*/  FMUL.FTZ R184, R4, R2.reuse ;  /* 0x0000000204b87220 */ /* 0x080fe20000410000 */
[-C--:B------:R-:W-:Y:S01]  /*1b460*/  FMUL.FTZ R0, R0, R2.reuse ;  /* 0x0000000200007220 */ /* 0x080fe20000410000 */
[----:B------:R-:W-:Y:S02]  /*1b470*/  MUFU.EX2 R3, R3 ;  /* 0x0000000300037308 */ /* 0x000fe40000000800 */
[-CC-:B------:R-:W-:Y:S01]  /*1b480*/  FFMA.FTZ R154, R154, R2.reuse, -R184.reuse ;  /* 0x000000029a9a7223 */ /* 0x180fe200000108b8 */
[-CC-:B------:R-:W-:Y:S01]  /*1b490*/  FFMA.FTZ R155, R155, R2.reuse, -R184.reuse ;  /* 0x000000029b9b7223 */ /* 0x180fe200000108b8 */
[-CC-:B------:R-:W-:Y:S01]  /*1b4a0*/  FFMA.FTZ R158, R158, R2.reuse, -R184.reuse ;  /* 0x000000029e9e7223 */ /* 0x180fe200000108b8 */
[-CC-:B------:R-:W-:Y:S01]  /*1b4b0*/  FFMA.FTZ R159, R159, R2.reuse, -R184.reuse ;  /* 0x000000029f9f7223 */ /* 0x180fe200000108b8 */
[-CC-:B------:R-:W-:Y:S01]  /*1b4c0*/  FFMA.FTZ R162, R162, R2.reuse, -R184.reuse ;  /* 0x00000002a2a27223 */ /* 0x180fe200000108b8 */
[-CC-:B------:R-:W-:Y:S01]  /*1b4d0*/  FFMA.FTZ R163, R163, R2.reuse, -R184.reuse ;  /* 0x00000002a3a37223 */ /* 0x180fe200000108b8 */
[----:B------:R-:W0:Y:S01]  /*1b4e0*/  MUFU.EX2 R152, R152 ;  /* 0x0000009800987308 */ /* 0x000e220000000800 */
        /* <DEDUP_REMOVED lines=10> */
[----:B------:R-:W-:-:S05]  /*1b590*/  FFMA.FTZ R183, R183, R2, -R184 ;  /* 0x00000002b7b77223 */ /* 0x000fca00000108b8 */
[----:B------:R-:W1:Y:S01]  /*1b5a0*/  MUFU.EX2 R197, R154 ;  /* 0x0000009a00c57308 */ /* 0x000e620000000800 */
[----:B0-----:R-:W-:-:S07]  /*1b5b0*/  FFMA.FTZ R221, R3, R221, R152 ;  /* 0x000000dd03dd7223 */ /* 0x001fce0000010098 */
[----:B------:R-:W0:Y:S08]  /*1b5c0*/  MUFU.EX2 R153, R153 ;  /* 0x0000009900997308 */ /* 0x000e300000000800 */
[----:B------:R-:W3:Y:S01]  /*1b5d0*/  MUFU.EX2 R155, R155 ;  /* 0x0000009b009b7308 */ /* 0x000ee20000000800 */
[----:B-1----:R-:W-:-:S07]  /*1b5e0*/  FFMA.FTZ R9, R0, R9, R197 ;  /* 0x0000000900097223 */ /* 0x002fce00000100c5 */
[----:B------:R-:W1:Y:S01]  /*1b5f0*/  MUFU.EX2 R156, R156 ;  /* 0x0000009c009c7308 */ /* 0x000e620000000800 */
[----:B0-----:R-:W-:-:S07]  /*1b600*/  FADD.FTZ R221, R153, R221 ;  /* 0x000000dd99dd7221 */ /* 0x001fce0000010000 */
[----:B------:R-:W0:Y:S01]  /*1b610*/  MUFU.EX2 R158, R158 ;  /* 0x0000009e009e7308 */ /* 0x000e220000000800 */
[----:B---3--:R-:W-:Y:S01]  /*1b620*/  FADD.FTZ R154, R155, R9 ;  /* 0x000000099b9a7221 */ /* 0x008fe20000010000 */
[----:B--2---:R-:W-:-:S06]  /*1b630*/  PRMT R222, R185, 0x654, R222 ;  /* 0x00000654b9de7816 */ /* 0x004fcc00000000de */
[----:B------:R-:W2:Y:S01]  /*1b640*/  MUFU.EX2 R157, R157 ;  /* 0x0000009d009d7308 */ /* 0x000ea20000000800 */
[----:B-1----:R-:W-:Y:S01]  /*1b650*/  FADD.FTZ R9, R156, R221 ;  /* 0x000000dd9c097221 */ /* 0x002fe20000010000 */
[----:B------:R1:W-:Y:S06]  /*1b660*/  SYNCS.ARRIVE.TRANS64.RED.A1T0 RZ, [R222+URZ], RZ ;  /* 0x000000ffdeff79a7 */ /* 0x0003ec000810043f */
[----:B------:R-:W3:Y:S01]  /*1b670*/  MUFU.EX2 R159, R159 ;  /* 0x0000009f009f7308 */ /* 0x000ee20000000800 */
[----:B0-----:R-:W-:-:S07]  /*1b680*/  FADD.FTZ R154, R158, R154 ;  /* 0x0000009a9e9a7221 */ /* 0x001fce0000010000 */
[----:B------:R-:W0:Y:S01]  /*1b690*/  MUFU.EX2 R160, R160 ;  /* 0x000000a000a07308 */ /* 0x000e220000000800 */
[----:B--2---:R-:W-:-:S07]  /*1b6a0*/  FADD.FTZ R9, R157, R9 ;  /* 0x000000099d097221 */ /* 0x004fce0000010000 */
[----:B------:R-:W2:Y:S01]  /*1b6b0*/  MUFU.EX2 R162, R162 ;  /* 0x000000a200a27308 */ /* 0x000ea20000000800 */
[----:B---3--:R-:W-:-:S07]  /*1b6c0*/  FADD.FTZ R154, R159, R154 ;  /* 0x0000009a9f9a7221 */ /* 0x008fce0000010000 */
        /* <DEDUP_REMOVED lines=43> */
[----:B0-----:R-:W-:Y:S01]  /*1b980*/  FADD.FTZ R182, R187, R182 ;  /* 0x000000b6bbb67221 */ /* 0x001fe20000010000 */
[----:B--2---:R-:W-:-:S03]  /*1b990*/  FADD.FTZ R221, R181, R9 ;  /* 0x00000009b5dd7221 */ /* 0x004fc60000010000 */
[----:B---3--:R-:W-:Y:S01]  /*1b9a0*/  FADD.FTZ R9, R154, R182 ;  /* 0x000000b69a097221 */ /* 0x008fe20000010000 */
[----:B-1----:R-:W-:Y:S06]  /*1b9b0*/  @!P0 BRA `(.L_x_1794) ;  /* 0x0000000000048947 */ /* 0x002fec0003800000 */
[----:B------:R-:W-:Y:S01]  /*1b9c0*/  BPT.TRAP 0x1 ;  /* 0x000000040000795c */ /* 0x000fe20000300000 */
.L_x_1794:
        /* <DEDUP_REMOVED lines=25> */
[----:B------:R-:W-:-:S12]  /*1bb60*/  VIADD R228, R228, 0xffffffff ;  /* 0xffffffffe4e47836 */ /* 0x000fd80000000000 */
[----:B------:R-:W-:Y:S05]  /*1bb70*/  @P1 BRA `(.L_x_1795) ;  /* 0xffffffdc00b01947 */ /* 0x000fea000383ffff */
[----:B------:R-:W-:Y:S05]  /*1bb80*/  BSYNC B1 ;  /* 0x0000000000017941 */ /* 0x000fea0003800000 */
.L_x_1782:
[----:B------:R-:W-:-:S07]  /*1bb90*/  IMAD.MOV.U32 R8, RZ, RZ, R228 ;  /* 0x000000ffff087224 */ /* 0x000fce00078e00e4 */
.L_x_1781:
[----:B------:R-:W-:Y:S05]  /*1bba0*/  BSYNC B0 ;  /* 0x0000000000007941 */ /* 0x000fea0003800000 */
.L_x_1780:
[----:B------:R-:W2:Y:S01]  /*1bbb0*/  LDL R152, [R1+0x78] ;  /* 0x0000780001987983 */ /* 0x000ea20000100800 */
[----:B------:R-:W-:Y:S01]  /*1bbc0*/  BSSY B0, `(.L_x_1796) ;  /* 0x00002e2000007945 */ /* 0x000fe20003800000 */
[----:B--2---:R-:W-:-:S13]  /*1bbd0*/  ISETP.GE.AND P1, PT, R8, R152, PT ;  /* 0x000000980800720c */ /* 0x004fda0003f26270 */
[----:B------:R-:W-:Y:S05]  /*1bbe0*/  @!P1 BRA `(.L_x_1797) ;  /* 0x0000002c007c9947 */ /* 0x000fea0003800000 */
[----:B------:R-:W-:Y:S02]  /*1bbf0*/  IMAD.MOV.U32 R228, RZ, RZ, R4 ;  /* 0x000000ffffe47224 */ /* 0x000fe400078e0004 */
[----:B------:R-:W-:Y:S02]  /*1bc00*/  IMAD.MOV.U32 R227, RZ, RZ, R5 ;  /* 0x000000ffffe37224 */ /* 0x000fe400078e0005 */
[----:B------:R-:W-:Y:S02]  /*1bc10*/  IMAD.MOV.U32 R222, RZ, RZ, R218 ;  /* 0x000000ffffde7224 */ /* 0x000fe400078e00da */
[----:B------:R-:W-:-:S07]  /*1bc20*/  IMAD.MOV.U32 R229, RZ, RZ, R202 ;  /* 0x000000ffffe57224 */ /* 0x000fce00078e00ca */
.L_x_1818:
[----:B------:R-:W-:-:S04]  /*1bc30*/  ISETP.NE.AND P1, PT, R229, 0x1, PT ;  /* 0x00000001e500780c */ /* 0x000fc80003f25270 */
[----:B------:R-:W-:-:S04]  /*1bc40*/  SEL R218, RZ, 0x1, P1 ;  /* 0x00000001ffda7807 */ /* 0x000fc80000800000 */
[----:B------:R-:W-:Y:S01]  /*1bc50*/  LOP3.LUT R218, R222, R218, RZ, 0x3c, !PT ;  /* 0x000000dadeda7212 */ /* 0x000fe200078e3cff */
[----:B-1----:R-:W-:Y:S06]  /*1bc60*/  @!P0 BRA `(.L_x_1798) ;  /* 0x0000000000048947 */ /* 0x002fec0003800000 */
[----:B------:R-:W-:Y:S01]  /*1bc70*/  BPT.TRAP 0x1 ;  /* 0x000000040000795c */ /* 0x000fe20000300000 */
.L_x_1798:
        /* <DEDUP_REMOVED lines=8> */
.L_x_1799:
        /* <DEDUP_REMOVED lines=8> */
.L_x_1801:
[----:B------:R-:W-:Y:S05]  /*1bd80*/  BSYNC B1 ;  /* 0x0000000000017941 */ /* 0x000fea0003800000 */
.L_x_1800:
        /* <DEDUP_REMOVED lines=284> */
.L_x_1803:
[----:B------:R-:W-:Y:S01]  /*1cf50*/  SHF.L.U32 R0, R222, 0x1f, RZ ;  /* 0x0000001fde007819 */ /* 0x000fe200000006ff */
[----:B-----5:R-:W-:-:S04]  /*1cf60*/  IMAD R222, R229, 0x8, R17 ;  /* 0x00000008e5de7824 */ /* 0x020fc800078e0211 */
[----:B------:R0:W1:Y:S01]  /*1cf70*/  SYNCS.PHASECHK.TRANS64.TRYWAIT P1, [R222+URZ+0x30850], R0 ;  /* 0x03085000de0075a7 */ /* 0x000062000802017f */
[----:B------:R-:W-:Y:S05]  /*1cf80*/  @!P0 BRA `(.L_x_1804) ;  /* 0x0000000000048947 */ /* 0x000fea0003800000 */
[----:B------:R-:W-:Y:S01]  /*1cf90*/  BPT.TRAP 0x1 ;  /* 0x000000040000795c */ /* 0x000fe20000300000 */
.L_x_1804:
[----:B------:R-:W-:Y:S04]  /*1cfa0*/  BSSY B1, `(.L_x_1805) ;  /* 0x0000004000017945 */ /* 0x000fe80003800000 */
[----:B-1----:R-:W-:Y:S05]  /*1cfb0*/  @P1 BRA `(.L_x_1806) ;  /* 0x0000000000081947 */ /* 0x002fea0003800000 */
[----:B------:R-:W1:Y:S02]  /*1cfc0*/  SYNCS.PHASECHK.TRANS64.TRYWAIT P1, [R222+URZ+0x30850], R0 ;  /* 0x03085000de0075a7 */ /* 0x000e64000802017f */
[----:B-1----:R-:W-:Y:S05]  /*1cfd0*/  @!P1 BRA `(.L_x_1807) ;  /* 0x0000011400b09947 */ /* 0x002fea0003800000 */
.L_x_1806:
[----:B------:R-:W-:Y:S05]  /*1cfe0*/  BSYNC B1 ;  /* 0x0000000000017941 */ /* 0x000fea0003800000 */
.L_x_1805:
        /* <DEDUP_REMOVED lines=37> */
.L_x_1808:
[----:B------:R-:W2:Y:S01]  /*1d240*/  LDL R4, [R1+0x58] ;  /* 0x0000580001047983 */ /* 0x000ea20000100800 */
[----:B------:R-:W0:Y:S03]  /*1d250*/  LDC R0, c[0x0][0x448] ;  /* 0x00011200ff007b82 */ /* 0x000e260000000800 */
[----:B------:R-:W2:Y:S04]  /*1d260*/  LDL R3, [R1+0x74] ;  /* 0x0000740001037983 */ /* 0x000ea80000100800 */
[----:B------:R-:W3:Y:S01]  /*1d270*/  LDL R189, [R1+0x8] ;  /* 0x0000080001bd7983 */ /* 0x000ee20000100800 */
[----:B------:R-:W-:Y:S01]  /*1d280*/  VIADD R223, R223, 0x30840 ;  /* 0x00030840dfdf7836 */ /* 0x000fe20000000000 */
[----:B------:R-:W-:Y:S01]  /*1d290*/  ULDC UR4, c[0x0][0x9dc] ;  /* 0x0002770000047ab9 */ /* 0x000fe20000000800 */
[----:B------:R-:W-:Y:S01]  /*1d2a0*/  ULDC UR5, c[0x0][0x9e0] ;  /* 0x0002780000057ab9 */ /* 0x000fe20000000800 */
[----:B0-----:R-:W-:-:S13]  /*1d2b0*/  ISETP.NE.AND P1, PT, R0, 0x1, PT ;  /* 0x000000010000780c */ /* 0x001fda0003f25270 */
[----:B------:R-:W0:Y:S08]  /*1d2c0*/  @P1 LDC R2, c[0x0][0x44c] ;  /* 0x00011300ff021b82 */ /* 0x000e300000000800 */
[----:B------:R-:W1:Y:S01]  /*1d2d0*/  @P1 LDC R0, c[0x0][0x450] ;  /* 0x00011400ff001b82 */ /* 0x000e620000000800 */
[----:B------:R-:W-:Y:S01]  /*1d2e0*/  ULOP3.LUT UR4, URZ, UR4, URZ, 0x33, !UPT ;  /* 0x000000043f047292 */ /* 0x000fe2000f8e333f */
[----:B--2---:R-:W-:-:S06]  /*1d2f0*/  IMAD.IADD R186, R3, 0x1, R4 ;  /* 0x0000000103ba7824 */ /* 0x004fcc00078e0204 */
[----:B------:R-:W2:Y:S01]  /*1d300*/  LDC R3, c[0x0][0x9e4] ;  /* 0x00027900ff037b82 */ /* 0x000ea20000000800 */
[----:B0-----:R-:W-:-:S05]  /*1d310*/  @P1 IMAD.HI.U32 R2, R186, R2, RZ ;  /* 0x00000002ba021227 */ /* 0x001fca00078e00ff */
[----:B-1----:R-:W-:-:S05]  /*1d320*/  @P1 SHF.R.U32.HI R186, RZ, R0, R2 ;  /* 0x00000000ffba1219 */ /* 0x002fca0000011602 */
[----:B------:R-:W0:Y:S01]  /*1d330*/  SHFL.IDX PT, R187, R186, RZ, 0x1c1f ;  /* 0x001c1fffbabb7589 */ /* 0x000e2200000e0000 */
[----:B------:R-:W-:-:S05]  /*1d340*/  IMAD.SHL.U32 R0, R8, 0x40, RZ ;  /* 0x0000004008007824 */ /* 0x000fca00078e00ff */
[----:B------:R-:W-:Y:S02]  /*1d350*/  IADD3 R184, -R225, 0x1, -R0 ;  /* 0x00000001e1b87810 */ /* 0x000fe40007ffe900 */
[----:B--2---:R-:W-:Y:S02]  /*1d360*/  ISETP.GE.AND P5, PT, R3, 0x1, PT ;  /* 0x000000010300780c */ /* 0x004fe40003fa6270 */
[----:B------:R-:W-:Y:S02]  /*1d370*/  IADD3 R184, -R219, R184, R220 ;  /* 0x000000b8dbb87210 */ /* 0x000fe40007ffe1dc */
[----:B---3--:R-:W-:-:S03]  /*1d380*/  PRMT R223, R189, 0x654, R223 ;  /* 0x00000654bddf7816 */ /* 0x008fc600000000df */
[C---:B------:R-:W-:Y:S01]  /*1d390*/  VIADD R185, R184.reuse, UR5 ;  /* 0x00000005b8b97c36 */ /* 0x040fe20008000000 */
[----:B------:R1:W-:Y:S01]  /*1d3a0*/  SYNCS.ARRIVE.TRANS64.RED.A1T0 RZ, [R223+URZ], RZ ;  /* 0x000000ffdfff79a7 */ /* 0x0003e2000810043f */
        /* <DEDUP_REMOVED lines=17> */
.L_x_1811:
[----:B------:R-:W-:Y:S02]  /*1d4c0*/  ULDC UR4, c[0x0][0x9e4] ;  /* 0x0002790000047ab9 */ /* 0x000fe40000000800 */
[----:B------:R-:W-:-:S05]  /*1d4d0*/  IMAD.U32 R188, RZ, RZ, UR4 ;  /* 0x00000004ffbc7e24 */ /* 0x000fca000f8e00ff */
[----:B------:R-:W-:-:S13]  /*1d4e0*/  ISETP.NE.AND P1, PT, R188, 0x1, PT ;  /* 0x00000001bc00780c */ /* 0x000fda0003f25270 */
[----:B------:R-:W0:Y:S02]  /*1d4f0*/  @P1 LDC.64 R2, c[0x0][0x9e8] ;  /* 0x00027a00ff021b82 */ /* 0x000e240000000a00 */
[----:B0-----:R-:W-:-:S05]  /*1d500*/  @P1 IMAD.HI.U32 R2, R187, R2, RZ ;  /* 0x00000002bb021227 */ /* 0x001fca00078e00ff */
[----:B------:R-:W-:-:S07]  /*1d510*/  @P1 SHF.R.U32.HI R187, RZ, R3, R2 ;  /* 0x00000003ffbb1219 */ /* 0x000fce0000011602 */
.L_x_1812:
[----:B------:R-:W-:Y:S05]  /*1d520*/  BSYNC B1 ;  /* 0x0000000000017941 */ /* 0x000fea0003800000 */
.L_x_1810:
[----:B------:R-:W-:-:S04]  /*1d530*/  IMAD R187, R187, R188, -R0 ;  /* 0x000000bcbbbb7224 */ /* 0x000fc800078e0a00 */
[----:B------:R-:W-:-:S05]  /*1d540*/  IMAD.IADD R187, R187, 0x1, -R225 ;  /* 0x00000001bbbb7824 */ /* 0x000fca00078e0ae1 */
[----:B------:R-:W-:Y:S02]  /*1d550*/  VIMNMX R4, R4, R187, !PT ;  /* 0x000000bb04047248 */ /* 0x000fe40007fe0100 */
[----:B------:R-:W-:-:S07]  /*1d560*/  VIADDMNMX R5, R187, R188, R5, PT ;  /* 0x000000bcbb057246 */ /* 0x000fce0003800105 */
.L_x_1809:
        /* <DEDUP_REMOVED lines=66> */
.L_x_1815:
[----:B------:R-:W-:Y:S02]  /*1d990*/  ULDC UR4, c[0x0][0x9e4] ;  /* 0x0002790000047ab9 */ /* 0x000fe40000000800 */
[----:B------:R-:W-:-:S05]  /*1d9a0*/  IMAD.U32 R4, RZ, RZ, UR4 ;  /* 0x00000004ff047e24 */ /* 0x000fca000f8e00ff */
[----:B------:R-:W-:-:S13]  /*1d9b0*/  ISETP.NE.AND P2, PT, R4, 0x1, PT ;  /* 0x000000010400780c */ /* 0x000fda0003f45270 */
[----:B------:R-:W0:Y:S02]  /*1d9c0*/  @P2 LDC.64 R2, c[0x0][0x9e8] ;  /* 0x00027a00ff022b82 */ /* 0x000e240000000a00 */
[----:B0-----:R-:W-:-:S05]  /*1d9d0*/  @P2 IMAD.HI.U32 R2, R186, R2, RZ ;  /* 0x00000002ba022227 */ /* 0x001fca00078e00ff */
[----:B------:R-:W-:-:S07]  /*1d9e0*/  @P2 SHF.R.U32.HI R186, RZ, R3, R2 ;  /* 0x00000003ffba2219 */ /* 0x000fce0000011602 */
.L_x_1816:
[----:B------:R-:W-:Y:S05]  /*1d9f0*/  BSYNC B1 ;  /* 0x0000000000017941 */ /* 0x000fea0003800000 */
.L_x_1814:
[----:B------:R-:W-:-:S04]  /*1da00*/  IMAD R0, R186, R4, -R0 ;  /* 0x00000004ba007224 */ /* 0x000fc800078e0a00 */
[----:B------:R-:W-:-:S05]  /*1da10*/  IMAD.IADD R0, R0, 0x1, -R225 ;  /* 0x0000000100007824 */ /* 0x000fca00078e0ae1 */
[----:B------:R-:W-:Y:S02]  /*1da20*/  VIMNMX R184, R184, R0, !PT ;  /* 0x00000000b8b87248 */ /* 0x000fe40007fe0100 */
[----:B------:R-:W-:-:S07]  /*1da30*/  VIADDMNMX R185, R0, R4, R185, PT ;  /* 0x0000000400b97246 */ /* 0x000fce00038001b9 */
.L_x_1813:
[----:B------:R-:W-:Y:S01]  /*1da40*/  FMNMX.FTZ R0, R152, R227, !PT ;  /* 0x000000e398007209 */ /* 0x000fe20007810000 */
[----:B------:R-:W-:Y:S01]  /*1da50*/  ULDC UR4, c[0x0][0x988] ;  /* 0x0002620000047ab9 */ /* 0x000fe20000000800 */
[----:B------:R-:W-:Y:S02]  /*1da60*/  LOP3.LUT R16, R16, 0xffffdfff, RZ, 0xc0, !PT ;  /* 0xffffdfff10107812 */ /* 0x000fe400078ec0ff */
[----:B------:R-:W-:Y:S02]  /*1da70*/  FMNMX.FTZ R0, R153, R0, !PT ;  /* 0x0000000099007209 */ /* 0x000fe40007810000 */
[----:B------:R-:W-:Y:S02]  /*1da80*/  ISETP.GT.AND P2, PT, R184, 0x1, P1 ;  /* 0x00000001b800780c */ /* 0x000fe40000f44270 */
[----:B------:R-:W-:Y:S02]  /*1da90*/  FMNMX.FTZ R0, R156, R0, !PT ;  /* 0x000000009c007209 */ /* 0x000fe40007810000 */
[----:B------:R-:W-:-:S02]  /*1daa0*/  ISETP.GT.AND P3, PT, R184, 0x8, P1 ;  /* 0x00000008b800780c */ /* 0x000fc40000f64270 */
[----:B------:R-:W-:Y:S02]  /*1dab0*/  FMNMX.FTZ R0, R157, R0, !PT ;  /* 0x000000009d007209 */ /* 0x000fe40007810000 */
[----:B------:R-:W-:Y:S02]  /*1dac0*/  @P0 LOP3.LUT R16, R16, 0x2000, RZ, 0xfc, !PT ;  /* 0x0000200010100812 */ /* 0x000fe400078efcff */
[----:B------:R-:W-:Y:S02]  /*1dad0*/  FMNMX.FTZ R0, R160, R0, !PT ;  /* 0x00000000a0007209 */ /* 0x000fe40007810000 */
[----:B------:R-:W-:Y:S02]  /*1dae0*/  ISETP.LT.OR P2, PT, R185, 0x2, P2 ;  /* 0x00000002b900780c */ /* 0x000fe40001741670 */
[----:B------:R-:W-:Y:S02]  /*1daf0*/  FMNMX.FTZ R0, R161, R0, !PT ;  /* 0x00000000a1007209 */ /* 0x000fe40007810000 */
[----:B------:R-:W-:-:S02]  /*1db00*/  ISETP.LT.OR P3, PT, R185, 0x9, P3 ;  /* 0x00000009b900780c */ /* 0x000fc40001f61670 */
[----:B------:R-:W-:Y:S02]  /*1db10*/  FMNMX.FTZ R0, R164, R0, !PT ;  /* 0x00000000a4007209 */ /* 0x000fe40007810000 */
[----:B------:R-:W-:Y:S02]  /*1db20*/  ISETP.GT.AND P0, PT, R184, 0x21, P1 ;  /* 0x00000021b800780c */ /* 0x000fe40000f04270 */
[----:B------:R-:W-:Y:S02]  /*1db30*/  FMNMX.FTZ R0, R165, R0, !PT ;  /* 0x00000000a5007209 */ /* 0x000fe40007810000 */
[----:B------:R-:W-:Y:S02]  /*1db40*/  FSEL R155, R155, -INF , !P2 ;  /* 0xff8000009b9b7808 */ /* 0x000fe40005000000 */
[----:B------:R-:W-:Y:S02]  /*1db50*/  FMNMX.FTZ R0, R168, R0, !PT ;  /* 0x00000000a8007209 */ /* 0x000fe40007810000 */
[----:B------:R-:W-:-:S02]  /*1db60*/  FSEL R158, R158, -INF , !P3 ;  /* 0xff8000009e9e7808 */ /* 0x000fc40005800000 */
[----:B------:R-:W-:Y:S02]  /*1db70*/  FMNMX.FTZ R0, R169, R0, !PT ;  /* 0x00000000a9007209 */ /* 0x000fe40007810000 */
[----:B------:R-:W-:Y:S02]  /*1db80*/  ISETP.GT.AND P4, PT, R184, 0x9, P1 ;  /* 0x00000009b800780c */ /* 0x000fe40000f84270 */
[----:B------:R-:W-:Y:S02]  /*1db90*/  FMNMX.FTZ R0, R172, R0, !PT ;  /* 0x00000000ac007209 */ /* 0x000fe40007810000 */
[C---:B------:R-:W-:Y:S02]  /*1dba0*/  ISETP.GT.AND P2, PT, R184.reuse, 0x10, P1 ;  /* 0x00000010b800780c */ /* 0x040fe40000f44270 */
[----:B------:R-:W-:Y:S02]  /*1dbb0*/  FMNMX.FTZ R0, R173, R0, !PT ;  /* 0x00000000ad007209 */ /* 0x000fe40007810000 */
[----:B------:R-:W-:-:S02]  /*1dbc0*/  ISETP.GT.AND P3, PT, R184, 0x11, P1 ;  /* 0x00000011b800780c */ /* 0x000fc40000f64270 */
[----:B------:R-:W-:Y:S02]  /*1dbd0*/  FMNMX.FTZ R0, R176, R0, !PT ;  /* 0x00000000b0007209 */ /* 0x000fe40007810000 */
[----:B------:R-:W-:Y:S02]  /*1dbe0*/  ISETP.LT.OR P4, PT, R185, 0xa, P4 ;  /* 0x0000000ab900780c */ /* 0x000fe40002781670 */
[----:B------:R-:W-:Y:S02]  /*1dbf0*/  FMNMX.FTZ R0, R177, R0, !PT ;  /* 0x00000000b1007209 */ /* 0x000fe40007810000 */
[C---:B------:R-:W-:Y:S02]  /*1dc00*/  ISETP.LT.OR P2, PT, R185.reuse, 0x11, P2 ;  /* 0x00000011b900780c */ /* 0x040fe40001741670 */
[----:B------:R-:W-:Y:S02]  /*1dc10*/  ISETP.LT.OR P3, PT, R185, 0x12, P3 ;  /* 0x00000012b900780c */ /* 0x000fe40001f61670 */
[----:B------:R-:W-:-:S02]  /*1dc20*/  LOP3.LUT R16, R16, 0xffff7fff, RZ, 0xc0, !PT ;  /* 0xffff7fff10107812 */ /* 0x000fc400078ec0ff */
[----:B------:R-:W-:Y:S02]  /*1dc30*/  FMNMX.FTZ R0, R180, R0, !PT ;  /* 0x00000000b4007209 */ /* 0x000fe40007810000 */
[----:B------:R-:W-:Y:S02]  /*1dc40*/  FSEL R159, R159, -INF , !P4 ;  /* 0xff8000009f9f7808 */ /* 0x000fe40006000000 */
[----:B------:R-:W-:Y:S02]  /*1dc50*/  FSEL R162, R162, -INF , !P2 ;  /* 0xff800000a2a27808 */ /* 0x000fe40005000000 */
[----:B------:R-:W-:Y:S02]  /*1dc60*/  FSEL R163, R163, -INF , !P3 ;  /* 0xff800000a3a37808 */ /* 0x000fe40005800000 */
[C---:B------:R-:W-:Y:S02]  /*1dc70*/  ISETP.GT.AND P4, PT, R184.reuse, 0x18, P1 ;  /* 0x00000018b800780c */ /* 0x040fe40000f84270 */
[----:B------:R-:W-:-:S02]  /*1dc80*/  ISETP.GT.AND P2, PT, R184, 0x19, P1 ;  /* 0x00000019b800780c */ /* 0x000fc40000f44270 */
[----:B------:R-:W-:Y:S02]  /*1dc90*/  ISETP.GT.AND P3, PT, R184, 0x20, P1 ;  /* 0x00000020b800780c */ /* 0x000fe40000f64270 */
[----:B------:R-:W-:Y:S02]  /*1dca0*/  @P0 LOP3.LUT R16, R16, 0x8000, RZ, 0xfc, !PT ;  /* 0x0000800010100812 */ /* 0x000fe400078efcff */
[----:B------:R-:W-:Y:S02]  /*1dcb0*/  ISETP.GT.AND P0, PT, R184, RZ, P1 ;  /* 0x000000ffb800720c */ /* 0x000fe40000f04270 */
[----:B------:R-:W-:Y:S02]  /*1dcc0*/  FMNMX.FTZ R0, R181, R0, !PT ;  /* 0x00000000b5007209 */ /* 0x000fe40007810000 */
[C---:B------:R-:W-:Y:S02]  /*1dcd0*/  ISETP.LT.OR P4, PT, R185.reuse, 0x19, P4 ;  /* 0x00000019b900780c */ /* 0x040fe40002781670 */
[C---:B------:R-:W-:Y:S01]  /*1dce0*/  ISETP.LT.OR P2, PT, R185.reuse, 0x1a, P2 ;  /* 0x0000001ab900780c */ /* 0x040fe20001741670 */
[----:B------:R-:W0:Y:S01]  /*1dcf0*/  SHFL.BFLY PT, R2, R0, 0x2, 0x1f ;  /* 0x0c401f0000027f89 */ /* 0x000e2200000e0000 */
[----:B------:R-:W-:-:S02]  /*1dd00*/  ISETP.LT.OR P3, PT, R185, 0x21, P3 ;  /* 0x00000021b900780c */ /* 0x000fc40001f61670 */
[----:B------:R-:W-:Y:S02]  /*1dd10*/  FSEL R166, R166, -INF , !P4 ;  /* 0xff800000a6a67808 */ /* 0x000fe40006000000 */
[----:B------:R-:W-:Y:S02]  /*1dd20*/  FSEL R167, R167, -INF , !P2 ;  /* 0xff800000a7a77808 */ /* 0x000fe40005000000 */
[----:B------:R-:W-:Y:S02]  /*1dd30*/  FSEL R170, R170, -INF , !P3 ;  /* 0xff800000aaaa7808 */ /* 0x000fe40005800000 */
[C---:B------:R-:W-:Y:S02]  /*1dd40*/  ISETP.GT.AND P2, PT, R184.reuse, 0x28, P1 ;  /* 0x00000028b800780c */ /* 0x040fe40000f44270 */
[C---:B------:R-:W-:Y:S02]  /*1dd50*/  ISETP.GT.AND P3, PT, R184.reuse, 0x29, P1 ;  /* 0x00000029b800780c */ /* 0x040fe40000f64270 */
[----:B------:R-:W-:-:S02]  /*1dd60*/  ISETP.GT.AND P4, PT, R184, 0x30, P1 ;  /* 0x00000030b800780c */ /* 0x000fc40000f84270 */
[C---:B------:R-:W-:Y:S02]  /*1dd70*/  ISETP.GT.AND P5, PT, R184.reuse, 0x31, P1 ;  /* 0x00000031b800780c */ /* 0x040fe40000fa4270 */
[----:B------:R-:W-:Y:S02]  /*1dd80*/  ISETP.GT.AND P6, PT, R184, 0x38, P1 ;  /* 0x00000038b800780c */ /* 0x000fe40000fc4270 */
[----:B------:R-:W-:Y:S02]  /*1dd90*/  LOP3.LUT R16, R16, 0xfffffff7, RZ, 0xc0, !PT ;  /* 0xfffffff710107812 */ /* 0x000fe400078ec0ff */
[----:B------:R-:W-:Y:S02]  /*1dda0*/  ISETP.GT.AND P1, PT, R184, 0x39, P1 ;  /* 0x00000039b800780c */ /* 0x000fe40000f24270 */
[----:B------:R-:W-:Y:S02]  /*1ddb0*/  @P0 LOP3.LUT R16, R16, 0x8, RZ, 0xfc, !PT ;  /* 0x0000000810100812 */ /* 0x000fe400078efcff */
[----:B0-----:R-:W-:-:S02]  /*1ddc0*/  FMNMX.FTZ R2, R0, R2, !PT ;  /* 0x0000000200027209 */ /* 0x001fc40007810000 */
[C---:B------:R-:W-:Y:S02]  /*1ddd0*/  LOP3.LUT P0, RZ, R16.reuse, 0x8000, RZ, 0xc0, !PT ;  /* 0x0000800010ff7812 */ /* 0x040fe4000780c0ff */
[----:B------:R-:W-:Y:S01]  /*1dde0*/  LOP3.LUT R16, R16, 0xfffffffd, RZ, 0xc0, !PT ;  /* 0xfffffffd10107812 */ /* 0x000fe200078ec0ff */
[----:B------:R-:W0:Y:S01]  /*1ddf0*/  SHFL.BFLY PT, R5, R2, 0x1, 0x1f ;  /* 0x0c201f0002057f89 */ /* 0x000e2200000e0000 */
[C---:B------:R-:W-:Y:S02]  /*1de00*/  ISETP.LT.OR P0, PT, R185.reuse, 0x22, P0 ;  /* 0x00000022b900780c */ /* 0x040fe40000701670 */
[C---:B------:R-:W-:Y:S02]  /*1de10*/  ISETP.LT.OR P4, PT, R185.reuse, 0x31, P4 ;  /* 0x00000031b900780c */ /* 0x040fe40002781670 */
[----:B------:R-:W-:Y:S02]  /*1de20*/  @P1 LOP3.LUT R16, R16, 0x2, RZ, 0xfc, !PT ;  /* 0x0000000210101812 */ /* 0x000fe400078efcff */
[----:B------:R-:W-:-:S02]  /*1de30*/  ISETP.LT.OR P5, PT, R185, 0x32, P5 ;  /* 0x00000032b900780c */ /* 0x000fc40002fa1670 */
[C---:B------:R-:W-:Y:S02]  /*1de40*/  LOP3.LUT P1, RZ, R16.reuse, 0x8, RZ, 0xc0, !PT ;  /* 0x0000000810ff7812 */ /* 0x040fe4000782c0ff */
[----:B------:R-:W-:Y:S02]  /*1de50*/  LOP3.LUT R16, R16, 0xffffffef, RZ, 0xc0, !PT ;  /* 0xffffffef10107812 */ /* 0x000fe400078ec0ff */
[C---:B------:R-:W-:Y:S02]  /*1de60*/  ISETP.LT.OR P1, PT, R185.reuse, 0x1, P1 ;  /* 0x00000001b900780c */ /* 0x040fe40000f21670 */
[----:B------:R-:W-:Y:S02]  /*1de70*/  @P0 LOP3.LUT R16, R16, 0x10, RZ, 0xfc, !PT ;  /* 0x0000001010100812 */ /* 0x000fe400078efcff */
[----:B------:R-:W-:Y:S02]  /*1de80*/  FSEL R154, R154, -INF , !P1 ;  /* 0xff8000009a9a7808 */ /* 0x000fe40004800000 */
[----:B------:R-:W-:-:S02]  /*1de90*/  ISETP.LT.OR P0, PT, R185, 0x29, P2 ;  /* 0x00000029b900780c */ /* 0x000fc40001701670 */
[----:B------:R-:W-:Y:S02]  /*1dea0*/  FMNMX.FTZ R4, R154, R228, !PT ;  /* 0x000000e49a047209 */ /* 0x000fe40007810000 */
[C---:B------:R-:W-:Y:S02]  /*1deb0*/  LOP3.LUT P2, RZ, R16.reuse, 0x2, RZ, 0xc0, !PT ;  /* 0x0000000210ff7812 */ /* 0x040fe4000784c0ff */
[----:B------:R-:W-:Y:S02]  /*1dec0*/  FMNMX.FTZ R4, R155, R4, !PT ;  /* 0x000000049b047209 */ /* 0x000fe40007810000 */
[----:B------:R-:W-:Y:S02]  /*1ded0*/  LOP3.LUT R16, R16, 0xfffffffb, RZ, 0xc0, !PT ;  /* 0xfffffffb10107812 */ /* 0x000fe400078ec0ff */
[----:B------:R-:W-:Y:S02]  /*1dee0*/  FMNMX.FTZ R4, R158, R4, !PT ;  /* 0x000000049e047209 */ /* 0x000fe40007810000 */
[----:B0-----:R-:W-:Y:S01]  /*1def0*/  FMNMX.FTZ R5, R2, R5, !PT ;  /* 0x0000000502057209 */ /* 0x001fe20007810000 */
[----:B------:R-:W-:Y:S01]  /*1df00*/  IMAD.U32 R2, RZ, RZ, UR4 ;  /* 0x00000004ff027e24 */ /* 0x000fe2000f8e00ff */
[----:B------:R-:W-:-:S02]  /*1df10*/  @P0 LOP3.LUT R16, R16, 0x4, RZ, 0xfc, !PT ;  /* 0x0000000410100812 */ /* 0x000fc400078efcff */
[----:B------:R-:W-:Y:S01]  /*1df20*/  ISETP.LT.OR P0, PT, R185, 0x2a, P3 ;  /* 0x0000002ab900780c */ /* 0x000fe20001f01670 */
[----:B------:R-:W-:Y:S01]  /*1df30*/  FMUL.FTZ R3, R5, R2 ;  /* 0x0000000205037220 */ /* 0x000fe20000410000 */
[----:B------:R-:W-:Y:S02]  /*1df40*/  FMNMX.FTZ R4, R159, R4, !PT ;  /* 0x000000049f047209 */ /* 0x000fe40007810000 */
[----:B------:R-:W-:Y:S02]  /*1df50*/  LOP3.LUT R16, R16, 0xffffbfff, RZ, 0xc0, !PT ;  /* 0xffffbfff10107812 */ /* 0x000fe400078ec0ff */
[----:B------:R-:W-:Y:S02]  /*1df60*/  FMNMX.FTZ R4, R162, R4, !PT ;  /* 0x00000004a2047209 */ /* 0x000fe40007810000 */
[----:B------:R-:W-:Y:S02]  /*1df70*/  FSETP.NEU.FTZ.AND P3, PT, R5, -INF , PT ;  /* 0xff8000000500780b */ /* 0x000fe40003f7d000 */
[----:B------:R-:W-:-:S02]  /*1df80*/  FMNMX.FTZ R4, R163, R4, !PT ;  /* 0x00000004a3047209 */ /* 0x000fc40007810000 */
[----:B------:R-:W-:Y:S02]  /*1df90*/  FSEL R0, R5, RZ, P3 ;  /* 0x000000ff05007208 */ /* 0x000fe40001800000 */
[----:B------:R-:W-:Y:S02]  /*1dfa0*/  @P0 LOP3.LUT R16, R16, 0x4000, RZ, 0xfc, !PT ;  /* 0x0000400010100812 */ /* 0x000fe400078efcff */
[----:B------:R-:W-:Y:S01]  /*1dfb0*/  FMNMX.FTZ R4, R166, R4, !PT ;  /* 0x00000004a6047209 */ /* 0x000fe20007810000 */
[----:B------:R-:W-:Y:S01]  /*1dfc0*/  FADD.FTZ R0, -R0, R227 ;  /* 0x000000e300007221 */ /* 0x000fe20000010100 */
[----:B------:R-:W-:Y:S02]  /*1dfd0*/  LOP3.LUT P0, RZ, R16, 0x10, RZ, 0xc0, !PT ;  /* 0x0000001010ff7812 */ /* 0x000fe4000780c0ff */
[----:B------:R-:W-:Y:S01]  /*1dfe0*/  FMNMX.FTZ R4, R167, R4, !PT ;  /* 0x00000004a7047209 */ /* 0x000fe20007810000 */
[----:B------:R-:W-:Y:S01]  /*1dff0*/  FMUL.FTZ R184, R0, R2 ;  /* 0x0000000200b87220 */ /* 0x000fe20000410000 */
[----:B------:R-:W-:-:S02]  /*1e000*/  FSEL R3, R3, RZ, P3 ;  /* 0x000000ff03037208 */ /* 0x000fc40001800000 */
[----:B------:R-:W-:Y:S02]  /*1e010*/  LOP3.LUT P3, RZ, R16, 0x4, RZ, 0xc0, !PT ;  /* 0x0000000410ff7812 */ /* 0x000fe4000786c0ff */
[----:B------:R-:W-:Y:S01]  /*1e020*/  FSEL R171, R171, -INF , !P0 ;  /* 0xff800000abab7808 */ /* 0x000fe20004000000 */
[--C-:B------:R-:W-:Y:S01]  /*1e030*/  FFMA.FTZ R152, R152, R2, -R3.reuse ;  /* 0x0000000298987223 */ /* 0x100fe20000010803 */
[----:B------:R-:W-:Y:S01]  /*1e040*/  FMNMX.FTZ R4, R170, R4, !PT ;  /* 0x00000004aa047209 */ /* 0x000fe20007810000 */
[-CC-:B------:R-:W-:Y:S01]  /*1e050*/  FFMA.FTZ R153, R153, R2.reuse, -R3.reuse ;  /* 0x0000000299997223 */ /* 0x180fe20000010803 */
[----:B------:R-:W-:Y:S01]  /*1e060*/  LOP3.LUT P0, RZ, R16, 0x4000, RZ, 0xc0, !PT ;  /* 0x0000400010ff7812 */ /* 0x000fe2000780c0ff */
        /* <DEDUP_REMOVED lines=26> */
[----:B------:R-:W-:Y:S01]  /*1e210*/  FFMA.FTZ R3, R181, R2, -R3 ;  /* 0x00000002b5037223 */ /* 0x000fe20000010803 */
[----:B------:R-:W-:Y:S01]  /*1e220*/  FMNMX.FTZ R4, R182, R4, !PT ;  /* 0x00000004b6047209 */ /* 0x000fe20007810000 */
[----:B------:R-:W-:Y:S01]  /*1e230*/  MUFU.EX2 R152, R152 ;  /* 0x0000009800987308 */ /* 0x000fe20000000800 */
[----:B------:R-:W-:-:S02]  /*1e240*/  LOP3.LUT P0, RZ, R16, 0x2000, RZ, 0xc0, !PT ;  /* 0x0000200010ff7812 */ /* 0x000fc4000780c0ff */
[----:B------:R-:W-:-:S05]  /*1e250*/  FMNMX.FTZ R4, R183, R4, !PT ;  /* 0x00000004b7047209 */ /* 0x000fca0007810000 */
[----:B------:R-:W0:Y:S01]  /*1e260*/  SHFL.BFLY PT, R181, R4, 0x2, 0x1f ;  /* 0x0c401f0004b57f89 */ /* 0x000e2200000e0000 */
[----:B------:R2:W-:Y:S08]  /*1e270*/  MUFU.EX2 R186, R3 ;  /* 0x0000000300ba7308 */ /* 0x0005f00000000800 */
        /* <DEDUP_REMOVED lines=9> */
[C---:B------:R-:W-:Y:S01]  /*1e310*/  FSETP.NEU.FTZ.AND P1, PT, R4.reuse, -INF , PT ;  /* 0xff8000000400780b */ /* 0x040fe20003f3d000 */
[C---:B--2---:R-:W-:Y:S02]  /*1e320*/  FMUL.FTZ R3, R4.reuse, R2 ;  /* 0x0000000204037220 */ /* 0x044fe40000410000 */
[----:B------:R-:W-:Y:S01]  /*1e330*/  MUFU.EX2 R165, R165 ;  /* 0x000000a500a57308 */ /* 0x000fe20000000800 */
[----:B------:R-:W-:Y:S02]  /*1e340*/  FSEL R181, R4, RZ, P1 ;  /* 0x000000ff04b57208 */ /* 0x000fe40000800000 */
[----:B------:R-:W-:-:S03]  /*1e350*/  FSEL R0, R3, RZ, P1 ;  /* 0x000000ff03007208 */ /* 0x000fc60000800000 */
[----:B------:R-:W-:Y:S02]  /*1e360*/  FADD.FTZ R181, -R181, R228 ;  /* 0x000000e4b5b57221 */ /* 0x000fe40000010100 */
[----:B------:R-:W0:Y:S01]  /*1e370*/  MUFU.EX2 R3, R184 ;  /* 0x000000b800037308 */ /* 0x000e220000000800 */
[-CC-:B------:R-:W-:Y:S01]  /*1e380*/  FFMA.FTZ R154, R154, R2.reuse, -R0.reuse ;  /* 0x000000029a9a7223 */ /* 0x180fe20000010800 */
[-CC-:B------:R-:W-:Y:S01]  /*1e390*/  FFMA.FTZ R155, R155, R2.reuse, -R0.reuse ;  /* 0x000000029b9b7223 */ /* 0x180fe20000010800 */
[-C--:B------:R-:W-:Y:S01]  /*1e3a0*/  FMUL.FTZ R181, R181, R2.reuse ;  /* 0x00000002b5b57220 */ /* 0x080fe20000410000 */
        /* <DEDUP_REMOVED lines=14> */
[----:B------:R-:W-:Y:S01]  /*1e490*/  MUFU.EX2 R154, R154 ;  /* 0x0000009a009a7308 */ /* 0x000fe20000000800 */
[----:B0-----:R-:W-:-:S04]  /*1e4a0*/  FFMA.FTZ R221, R3, R221, R152 ;  /* 0x000000dd03dd7223 */ /* 0x001fc80000010098 */
[----:B------:R-:W-:-:S03]  /*1e4b0*/  FADD.FTZ R221, R153, R221 ;  /* 0x000000dd99dd7221 */ /* 0x000fc60000010000 */
[----:B------:R-:W0:Y:S08]  /*1e4c0*/  MUFU.EX2 R0, R181 ;  /* 0x000000b500007308 */ /* 0x000e300000000800 */
[----:B------:R-:W2:Y:S08]  /*1e4d0*/  MUFU.EX2 R155, R155 ;  /* 0x0000009b009b7308 */ /* 0x000eb00000000800 */
[----:B------:R-:W3:Y:S01]  /*1e4e0*/  MUFU.EX2 R158, R158 ;  /* 0x0000009e009e7308 */ /* 0x000ee20000000800 */
[----:B0-----:R-:W-:-:S07]  /*1e4f0*/  FFMA.FTZ R9, R0, R9, R154 ;  /* 0x0000000900097223 */ /* 0x001fce000001009a */
[----:B------:R-:W0:Y:S01]  /*1e500*/  MUFU.EX2 R159, R159 ;  /* 0x0000009f009f7308 */ /* 0x000e220000000800 */
[----:B--2---:R-:W-:Y:S01]  /*1e510*/  FADD.FTZ R181, R155, R9 ;  /* 0x000000099bb57221 */ /* 0x004fe20000010000 */
[----:B------:R-:W-:-:S04]  /*1e520*/  FADD.FTZ R9, R156, R221 ;  /* 0x000000dd9c097221 */ /* 0x000fc80000010000 */
[----:B------:R-:W-:Y:S02]  /*1e530*/  FADD.FTZ R9, R157, R9 ;  /* 0x000000099d097221 */ /* 0x000fe40000010000 */
[----:B------:R-:W2:Y:S01]  /*1e540*/  MUFU.EX2 R162, R162 ;  /* 0x000000a200a27308 */ /* 0x000ea20000000800 */
[----:B---3--:R-:W-:Y:S01]  /*1e550*/  FADD.FTZ R181, R158, R181 ;  /* 0x000000b59eb57221 */ /* 0x008fe20000010000 */
[----:B------:R-:W-:-:S04]  /*1e560*/  FADD.FTZ R9, R160, R9 ;  /* 0x00000009a0097221 */ /* 0x000fc80000010000 */
[----:B------:R-:W-:Y:S02]  /*1e570*/  FADD.FTZ R9, R161, R9 ;  /* 0x00000009a1097221 */ /* 0x000fe40000010000 */
[----:B------:R-:W3:Y:S01]  /*1e580*/  MUFU.EX2 R163, R163 ;  /* 0x000000a300a37308 */ /* 0x000ee20000000800 */
[----:B0-----:R-:W-:Y:S01]  /*1e590*/  FADD.FTZ R181, R159, R181 ;  /* 0x000000b59fb57221 */ /* 0x001fe20000010000 */
[----:B------:R-:W-:-:S04]  /*1e5a0*/  FADD.FTZ R9, R164, R9 ;  /* 0x00000009a4097221 */ /* 0x000fc80000010000 */
[----:B------:R-:W-:Y:S02]  /*1e5b0*/  FADD.FTZ R9, R165, R9 ;  /* 0x00000009a5097221 */ /* 0x000fe40000010000 */
        /* <DEDUP_REMOVED lines=33> */
[----:B---3--:R-:W-:-:S04]  /*1e7d0*/  FADD.FTZ R9, R180, R9 ;  /* 0x00000009b4097221 */ /* 0x008fc80000010000 */
[----:B------:R-:W-:Y:S01]  /*1e7e0*/  FADD.FTZ R221, R186, R9 ;  /* 0x00000009badd7221 */ /* 0x000fe20000010000 */
[----:B0-----:R-:W-:-:S04]  /*1e7f0*/  FADD.FTZ R181, R182, R181 ;  /* 0x000000b5b6b57221 */ /* 0x001fc80000010000 */
[----:B--2---:R-:W-:Y:S01]  /*1e800*/  FADD.FTZ R9, R183, R181 ;  /* 0x000000b5b7097221 */ /* 0x004fe20000010000 */
[----:B------:R-:W-:Y:S06]  /*1e810*/  @!P0 BRA `(.L_x_1817) ;  /* 0x0000000000048947 */ /* 0x000fec0003800000 */
[----:B------:R-:W-:Y:S01]  /*1e820*/  BPT.TRAP 0x1 ;  /* 0x000000040000795c */ /* 0x000fe20000300000 */
.L_x_1817:
        /* <DEDUP_REMOVED lines=27> */
.L_x_1797:
[----:B------:R-:W-:Y:S05]  /*1e9e0*/  BSYNC B0 ;  /* 0x0000000000007941 */ /* 0x000fea0003800000 */
.L_x_1796:
        /* <DEDUP_REMOVED lines=131> */
.L_x_1819:
[----:B------:R-:W-:Y:S01]  /*1f220*/  IMAD R3, R202, 0x8, R17 ;  /* 0x00000008ca037824 */ /* 0x000fe200078e0211 */
[----:B------:R-:W-:-:S04]  /*1f230*/  SHF.L.U32 R0, R218, 0x1f, RZ ;  /* 0x0000001fda007819 */ /* 0x000fc800000006ff */
[----:B------:R0:W2:Y:S01]  /*1f240*/  SYNCS.PHASECHK.TRANS64.TRYWAIT P1, [R3+URZ+0x30850], R0 ;  /* 0x03085000030075a7 */ /* 0x0000a2000802017f */
[----:B------:R-:W-:Y:S05]  /*1f250*/  @!P0 BRA `(.L_x_1820) ;  /* 0x0000000000048947 */ /* 0x000fea0003800000 */
[----:B------:R-:W-:Y:S01]  /*1f260*/  BPT.TRAP 0x1 ;  /* 0x000000040000795c */ /* 0x000fe20000300000 */
.L_x_1820:
[----:B------:R-:W-:Y:S04]  /*1f270*/  BSSY B0, `(.L_x_1821) ;  /* 0x0000004000007945 */ /* 0x000fe80003800000 */
[----:B--2---:R-:W-:Y:S05]  /*1f280*/  @P1 BRA `(.L_x_1822) ;  /* 0x0000000000081947 */ /* 0x004fea0003800000 */
[----:B------:R-:W2:Y:S02]  /*1f290*/  SYNCS.PHASECHK.TRANS64.TRYWAIT P1, [R3+URZ+0x30850], R0 ;  /* 0x03085000030075a7 */ /* 0x000ea4000802017f */
[----:B--2---:R-:W-:Y:S05]  /*1f2a0*/  @!P1 BRA `(.L_x_1823) ;  /* 0x000000f400109947 */ /* 0x004fea0003800000 */
.L_x_1822:
[----:B------:R-:W-:Y:S05]  /*1f2b0*/  BSYNC B0 ;  /* 0x0000000000007941 */ /* 0x000fea0003800000 */
.L_x_1821:
[----:B------:R-:W-:Y:S01]  /*1f2c0*/  VIADD R17, R17, 0x400 ;  /* 0x0000040011117836 */ /* 0x000fe20000000000 */
[----:B------:R-:W-:Y:S01]  /*1f2d0*/  WARPGROUP.ARRIVE ;  /* 0x00000000000079c5 */ /* 0x000fe20000000000 */
[----:B------:R-:W-:Y:S01]  /*1f2e0*/  IMAD.MOV.U32 R7, RZ, RZ, 0x40000040 ;  /* 0x40000040ff077424 */ /* 0x000fe200078e00ff */
[----:B0-2---:R-:W0:Y:S01]  /*1f2f0*/  SHFL.BFLY PT, R0, R221, 0x2, 0x1f ;  /* 0x0c401f00dd007f89 */ /* 0x005e2200000e0000 */
[----:B------:R-:W-:Y:S01]  /*1f300*/  IMAD.MOV.U32 R11, RZ, RZ, 0x40000040 ;  /* 0x40000040ff0b7424 */ /* 0x000fe200078e00ff */
[----:B------:R-:W-:Y:S01]  /*1f310*/  SHF.R.U32.HI R17, RZ, 0x4, R17 ;  /* 0x00000004ff117819 */ /* 0x000fe20000011611 */
[----:B------:R-:W-:Y:S01]  /*1f320*/  IMAD.MOV.U32 R155, RZ, RZ, -0x800000 ;  /* 0xff800000ff9b7424 */ /* 0x000fe200078e00ff */
[----:B------:R-:W-:Y:S01]  /*1f330*/  R2UR UR7, R7 ;  /* 0x00000000070772ca */ /* 0x000fe200000e0000 */
[----:B------:R-:W-:Y:S01]  /*1f340*/  IMAD.MOV.U32 R7, RZ, RZ, 0x40000040 ;  /* 0x40000040ff077424 */ /* 0x000fe200078e00ff */
[----:B------:R-:W-:Y:S01]  /*1f350*/  LOP3.LUT R17, R17, 0x3fff, RZ, 0xc0, !PT ;  /* 0x00003fff11117812 */ /* 0x000fe200078ec0ff */
[----:B------:R-:W-:-:S03]  /*1f360*/  IMAD.MOV.U32 R154, RZ, RZ, -0x800000 ;  /* 0xff800000ff9a7424 */ /* 0x000fc600078e00ff */
[----:B------:R-:W-:-:S05]  /*1f370*/  LOP3.LUT R17, R17, 0x2000000, RZ, 0xfc, !PT ;  /* 0x0200000011117812 */ /* 0x000fca00078efcff */
[----:B------:R-:W-:-:S04]  /*1f380*/  IMAD R6, R202, 0x800, R17 ;  /* 0x00000800ca067824 */ /* 0x000fc800078e0211 */
[C---:B------:R-:W-:Y:S01]  /*1f390*/  VIADD R10, R6.reuse, 0x80 ;  /* 0x00000080060a7836 */ /* 0x040fe20000000000 */
[----:B------:R-:W-:Y:S01]  /*1f3a0*/  R2UR UR6, R6 ;  /* 0x00000000060672ca */ /* 0x000fe200000e0000 */
[----:B0-----:R-:W-:-:S12]  /*1f3b0*/  FADD.FTZ R0, R0, R221 ;  /* 0x000000dd00007221 */ /* 0x001fd80000010000 */
        /* <DEDUP_REMOVED lines=18> */
[----:B------:R-:W0:Y:S04]  /*1f4e0*/  SHFL.BFLY PT, R6, R9, 0x2, 0x1f ;  /* 0x0c401f0009067f89 */ /* 0x000e2800000e0000 */
[----:B------:R-:W2:Y:S01]  /*1f4f0*/  SHFL.BFLY PT, R7, R0, 0x1, 0x1f ;  /* 0x0c201f0000077f89 */ /* 0x000ea200000e0000 */
[----:B0-----:R-:W-:Y:S01]  /*1f500*/  FADD.FTZ R6, R6, R9 ;  /* 0x0000000906067221 */ /* 0x001fe20000010000 */
[----:B--2---:R-:W-:-:S04]  /*1f510*/  FADD.FTZ R0, R0, R7 ;  /* 0x0000000700007221 */ /* 0x004fc80000010000 */
[----:B------:R-:W0:Y:S01]  /*1f520*/  SHFL.BFLY PT, R8, R6, 0x1, 0x1f ;  /* 0x0c201f0006087f89 */ /* 0x000e2200000e0000 */
[----:B------:R-:W-:-:S13]  /*1f530*/  FSETP.NE.FTZ.AND P1, PT, R0, RZ, PT ;  /* 0x000000ff0000720b */ /* 0x000fda0003f35000 */
[----:B------:R-:W2:Y:S01]  /*1f540*/  @P1 MUFU.LG2 R7, R0 ;  /* 0x0000000000071308 */ /* 0x000ea20000000c00 */
[----:B0-----:R-:W-:Y:S01]  /*1f550*/  FADD.FTZ R6, R6, R8 ;  /* 0x0000000806067221 */ /* 0x001fe20000010000 */
[----:B------:R-:W-:-:S04]  /*1f560*/  @P1 FMUL.FTZ R8, R2, 0.69314718246459960938 ;  /* 0x3f31721802081820 */ /* 0x000fc80000410000 */
[----:B------:R-:W-:Y:S01]  /*1f570*/  FSETP.NE.FTZ.AND P2, PT, R6, RZ, PT ;  /* 0x000000ff0600720b */ /* 0x000fe20003f55000 */
[----:B--2---:R-:W-:-:S04]  /*1f580*/  @P1 FMUL.FTZ R7, R7, 0.69314718246459960938 ;  /* 0x3f31721807071820 */ /* 0x004fc80000410000 */
[----:B------:R-:W-:Y:S01]  /*1f590*/  @P1 FFMA.FTZ R155, R8, R5, R7 ;  /* 0x00000005089b1223 */ /* 0x000fe20000010007 */
[----:B------:R-:W-:-:S07]  /*1f5a0*/  IMAD.MOV.U32 R5, RZ, RZ, RZ ;  /* 0x000000ffff057224 */ /* 0x000fce00078e00ff */
[----:B------:R-:W0:Y:S01]  /*1f5b0*/  @P2 MUFU.LG2 R7, R6 ;  /* 0x0000000600072308 */ /* 0x000e220000000c00 */
[----:B------:R-:W-:-:S07]  /*1f5c0*/  @P2 FMUL.FTZ R2, R2, 0.69314718246459960938 ;  /* 0x3f31721802022820 */ /* 0x000fce0000410000 */
[----:B------:R2:W3:Y:S02]  /*1f5d0*/  @P1 MUFU.RCP R5, R0 ;  /* 0x0000000000051308 */ /* 0x0004e40000001000 */
[----:B--2---:R-:W-:Y:S02]  /*1f5e0*/  IMAD.MOV.U32 R0, RZ, RZ, RZ ;  /* 0x000000ffff007224 */ /* 0x004fe400078e00ff */
[----:B0-----:R-:W-:-:S04]  /*1f5f0*/  @P2 FMUL.FTZ R7, R7, 0.69314718246459960938 ;  /* 0x3f31721807072820 */ /* 0x001fc80000410000 */
[----:B------:R-:W-:Y:S01]  /*1f600*/  @P2 FFMA.FTZ R154, R2, R4, R7 ;  /* 0x00000004029a2223 */ /* 0x000fe20000010007 */
[----:B------:R0:W2:Y:S01]  /*1f610*/  @P2 MUFU.RCP R0, R6 ;  /* 0x0000000600002308 */ /* 0x0000a20000001000 */
[----:B------:R-:W-:Y:S02]  /*1f620*/  WARPGROUP.DEPBAR.LE gsb0, 0x0 ;  /* 0x00008000000079c5 */ /* 0x000fe40000010000 */
[----:B------:R-:W-:-:S06]  /*1f630*/  WARPGROUP.ARRIVE ;  /* 0x00000000000079c5 */ /* 0x000fcc0000000000 */
[----:B------:R-:W-:Y:S03]  /*1f640*/  HGMMA.64x256x16.F32.BF16 R24, R184, gdesc[UR4].tnspB, R24, gsb0 ;  /* 0x43e00004b8187df0 */ /* 0x000fe60008001818 */
[----:B------:R-:W-:Y:S02]  /*1f650*/  WARPGROUP.DEPBAR.LE gsb0, 0x0 ;  /* 0x00008000000079c5 */ /* 0x000fe40000010000 */
[----:B---3--:R-:W-:Y:S05]  /*1f660*/  @!P0 BRA `(.L_x_1824) ;  /* 0x0000000000048947 */ /* 0x008fea0003800000 */
[----:B------:R-:W-:Y:S01]  /*1f670*/  BPT.TRAP 0x1 ;  /* 0x000000040000795c */ /* 0x000fe20000300000 */
.L_x_1824:
[----:B------:R-:W3:Y:S01]  /*1f680*/  LDL.LU R2, [R1+0x8] ;  /* 0x0000080001027983 */ /* 0x000ee20000300800 */
[----:B------:R-:W-:-:S03]  /*1f690*/  VIADD R3, R3, 0x30860 ;  /* 0x0003086003037836 */ /* 0x000fc60000000000 */
[----:B0-----:R-:W4:Y:S01]  /*1f6a0*/  LDL.LU R6, [R1+0x8c] ;  /* 0x00008c0001067983 */ /* 0x001f220000300800 */
[----:B------:R-:W-:Y:S02]  /*1f6b0*/  VIADD R202, R202, 0x1 ;  /* 0x00000001caca7836 */ /* 0x000fe40000000000 */
        /* <DEDUP_REMOVED lines=63> */
[-C--:B--2---:R-:W-:Y:S01]  /*1fab0*/  FMUL.FTZ R4, R26, R0.reuse ;  /* 0x000000001a047220 */ /* 0x084fe20000410000 */
        /* <DEDUP_REMOVED lines=64> */
[----:B---3--:R-:W-:Y:S01]  /*1fec0*/  PRMT R3, R2, 0x654, R3 ;  /* 0x0000065402037816 */ /* 0x008fe20000000003 */
[----:B----4-:R-:W-:-:S03]  /*1fed0*/  VIADD R6, R6, 0x1 ;  /* 0x0000000106067836 */ /* 0x010fc60000000000 */
[----:B------:R0:W-:Y:S02]  /*1fee0*/  SYNCS.ARRIVE.TRANS64.RED.A1T0 RZ, [R3+URZ], RZ ;  /* 0x000000ff03ff79a7 */ /* 0x0001e4000810043f */
[----:B------:R2:W-:Y:S01]  /*1fef0*/  STL [R1+0x8c], R6 ;  /* 0x00008c0601007387 */ /* 0x0005e20000100800 */
[-C--:B------:R-:W-:Y:S01]  /*1ff00*/  FMUL.FTZ R2, R92, R5.reuse ;  /* 0x000000055c027220 */ /* 0x080fe20000410000 */
[----:B0-----:R-:W-:Y:S01]  /*1ff10*/  FMUL.FTZ R3, R93, R5 ;  /* 0x000000055d037220 */ /* 0x001fe20000410000 */
[----:B------:R-:W-:Y:S01]  /*1ff20*/  FMUL.FTZ R5, R27, R0 ;  /* 0x000000001b057220 */ /* 0x000fe20000410000 */
[----:B------:R-:W-:-:S04]  /*1ff30*/  SEL R0, RZ, 0x1, P1 ;  /* 0x00000001ff007807 */ /* 0x000fc80000800000 */
[----:B--2---:R-:W-:-:S07]  /*1ff40*/  LOP3.LUT R218, R218, R0, RZ, 0x3c, !PT ;  /* 0x00000000dada7212 */ /* 0x004fce00078e3cff */
.L_x_1650:
[----:B------:R-:W0:Y:S08]  /*1ff50*/  S2UR UR4, SR_CgaCtaId ;  /* 0x00000000000479c3 */ /* 0x000e300000008800 */
[----:B------:R-:W-:Y:S01]  /*1ff60*/  BAR.SYNC.DEFER_BLOCKING 0x5, 0x180 ;  /* 0x0146000000007b1d */ /* 0x000fe20000010000 */
[----:B------:R-:W-:-:S05]  /*1ff70*/  MOV R17, 0x400 ;  /* 0x0000040000117802 */ /* 0x000fca0000000f00 */
[----:B------:R-:W-:Y:S01]  /*1ff80*/  BSSY B0, `(.L_x_1825) ;  /* 0x0000486000007945 */ /* 0x000fe20003800000 */
[----:B0-----:R-:W-:-:S05]  /*1ff90*/  IMAD.U32 R0, RZ, RZ, UR4 ;  /* 0x00000004ff007e24 */ /* 0x001fca000f8e00ff */
[----:B------:R0:W-:Y:S01]  /*1ffa0*/  STL [R1+0x8], R0 ;  /* 0x0000080001007387 */ /* 0x0001e20000100800 */
[----:B------:R-:W-:-:S05]  /*1ffb0*/  LEA R17, R0, R17, 0x18 ;  /* 0x0000001100117211 */ /* 0x000fca00078ec0ff */
[----:B------:R0:W2:Y:S01]  /*1ffc0*/  LDS.128 R24, [R17+0x308d0] ;  /* 0x0308d00011187984 */ /* 0x0000a20000000c00 */
[----:B------:R-:W-:Y:S06]  /*1ffd0*/  BAR.ARV 0x4, 0x180 ;  /* 0x0106000000007b1d */ /* 0x000fec0000002000 */
[----:B------:R-:W-:Y:S05]  /*1ffe0*/  @P0 BRA `(.L_x_1826) ;  /* 0x0000003800740947 */ /* 0x000fea0003800000 */
[----:B------:R-:W3:Y:S01]  /*1fff0*/  LDL R8, [R1+0xd4] ;  /* 0x0000d40001087983 */ /* 0x000ee20000100800 */
[----:B0-----:R-:W0:Y:S01]  /*20000*/  S2R R0, SR_SWINHI ;  /* 0x0000000000007919 */ /* 0x001e220000002f00 */
[----:B------:R-:W-:Y:S01]  /*20010*/  F2FP.BF16.F32.PACK_AB R10, R29, R28 ;  /* 0x0000001c1d0a723e */ /* 0x000fe200000010ff */
[----:B------:R-:W-:Y:S01]  /*20020*/  ULDC.64 UR6, c[0x0][0xc00] ;  /* 0x0003000000067ab9 */ /* 0x000fe20000000a00 */
[----:B------:R-:W-:Y:S01]  /*20030*/  F2FP.BF16.F32.PACK_AB R11, R31, R30 ;  /* 0x0000001e1f0b723e */ /* 0x000fe200000010ff */
[----:B------:R-:W4:Y:S01]  /*20040*/  LDL.LU R93, [R1+0x84] ;  /* 0x00008400015d7983 */ /* 0x000f220000300800 */
[----:B------:R-:W-:Y:S01]  /*20050*/  F2FP.BF16.F32.PACK_AB R12, R33, R32 ;  /* 0x00000020210c723e */ /* 0x000fe200000010ff */
[----:B------:R-:W-:Y:S01]  /*20060*/  ULDC.64 UR4, c[0x0][0xc08] ;  /* 0x0003020000047ab9 */ /* 0x000fe20000000a00 */
[----:B------:R-:W-:Y:S01]  /*20070*/  F2FP.BF16.F32.PACK_AB R13, R35, R34 ;  /* 0x00000022230d723e */ /* 0x000fe200000010ff */
[----:B------:R-:W2:Y:S01]  /*20080*/  LDL R92, [R1+0x88] ;  /* 0x00008800015c7983 */ /* 0x000ea20000100800 */
[----:B------:R-:W-:-:S02]  /*20090*/  MOV R6, R17 ;  /* 0x0000001100067202 */ /* 0x000fc40000000f00 */
[----:B0-----:R-:W-:Y:S02]  /*200a0*/  MOV R7, R0 ;  /* 0x0000000000077202 */ /* 0x001fe40000000f00 */
[----:B------:R-:W-:Y:S02]  /*200b0*/  F2FP.BF16.F32.PACK_AB R14, R37, R36 ;  /* 0x00000024250e723e */ /* 0x000fe400000010ff */
[----:B------:R-:W-:Y:S01]  /*200c0*/  F2FP.BF16.F32.PACK_AB R15, R39, R38 ;  /* 0x00000026270f723e */ /* 0x000fe200000010ff */
[----:B------:R-:W-:Y:S01]  /*200d0*/  BAR.SYNC.DEFER_BLOCKING 0x1, 0x100 ;  /* 0x0044000000007b1d */ /* 0x000fe20000010000 */
[----:B---3--:R-:W-:-:S03]  /*200e0*/  IMAD.WIDE R20, R8, 0x2, R6 ;  /* 0x0000000208147825 */ /* 0x008fc600078e0206 */
        /* <DEDUP_REMOVED lines=158> */
[----:B0-----:R-:W-:Y:S01]  /*20ad0*/  IADD3 R0, P0, R20, 0xc060, RZ ;  /* 0x0000c06014007810 */ /* 0x001fe20007f1e0ff */
[----:B------:R-:W2:Y:S03]  /*20ae0*/  LDC.64 R10, c[0x0][0xc00] ;  /* 0x00030000ff0a7b82 */ /* 0x000ea60000000a00 */
        /* <DEDUP_REMOVED lines=9> */
[----:B------:R0:W-:Y:S01]  /*20b80*/  STSM.16.M88.4 [R20], R12 ;  /* 0x0000000c14007844 */ /* 0x0001e20000000200 */
[----:B------:R-:W-:Y:S01]  /*20b90*/  BAR.SYNC.DEFER_BLOCKING 0x1, 0x100 ;  /* 0x0044000000007b1d */ /* 0x000fe20000010000 */
[----:B------:R-:W-:-:S04]  /*20ba0*/  ISETP.NE.U32.AND P1, PT, RZ, UR6, PT ;  /* 0x00000006ff007c0c */ /* 0x000fc8000bf25070 */
[----:B------:R-:W-:Y:S01]  /*20bb0*/  ISETP.NE.AND.EX P1, PT, RZ, UR7, PT, P1 ;  /* 0x00000007ff007c0c */ /* 0x000fe2000bf25310 */
[----:B------:R-:W-:Y:S02]  /*20bc0*/  IMAD.MOV.U32 R0, RZ, RZ, RZ ;  /* 0x000000ffff007224 */ /* 0x000fe400078e00ff */
[----:B--2---:R-:W-:-:S10]  /*20bd0*/  IMAD.WIDE R10, R92, 0x4, R10 ;  /* 0x000000045c0a7825 */ /* 0x004fd400078e020a */
[----:B------:R-:W5:Y:S01]  /*20be0*/  @P1 LDG.E R0, desc[UR60][R10.64] ;  /* 0x0000003c0a001981 */ /* 0x000f62000c1e1900 */
[----:B------:R-:W-:-:S04]  /*20bf0*/  ISETP.NE.U32.AND P0, PT, RZ, UR4, PT ;  /* 0x00000004ff007c0c */ /* 0x000fc8000bf05070 */
[----:B------:R-:W-:-:S13]  /*20c00*/  ISETP.NE.AND.EX P0, PT, RZ, UR5, PT, P0 ;  /* 0x00000005ff007c0c */ /* 0x000fda000bf05300 */
[----:B------:R-:W2:Y:S01]  /*20c10*/  @P0 LDC.64 R8, c[0x0][0xc08] ;  /* 0x00030200ff080b82 */ /* 0x000ea20000000a00 */
[----:B------:R-:W-:Y:S02]  /*20c20*/  ULDC UR4, c[0x0][0xa88] ;  /* 0x0002a20000047ab9 */ /* 0x000fe40000000800 */
[----:B------:R-:W-:Y:S01]  /*20c30*/  IMAD.U32 R24, RZ, RZ, UR4 ;  /* 0x00000004ff187e24 */ /* 0x000fe2000f8e00ff */
[----:B----4-:R-:W-:Y:S01]  /*20c40*/  ISETP.NE.AND P2, PT, R93, RZ, PT ;  /* 0x000000ff5d00720c */ /* 0x010fe20003f45270 */
[----:B------:R-:W-:Y:S01]  /*20c50*/  ULDC UR4, c[0x0][0xad4] ;  /* 0x0002b50000047ab9 */ /* 0x000fe20000000800 */
[----:B0-----:R-:W-:Y:S02]  /*20c60*/  IMAD.MOV.U32 R20, RZ, RZ, 0x9b8 ;  /* 0x000009b8ff147424 */ /* 0x001fe400078e00ff */
[----:B--2---:R-:W-:-:S05]  /*20c70*/  @P0 IMAD.WIDE R8, R92, 0x4, R8 ;  /* 0x000000045c080825 */ /* 0x004fca00078e0208 */
[----:B------:R0:W5:Y:S02]  /*20c80*/  @P0 LDG.E R24, desc[UR60][R8.64] ;  /* 0x0000003c08180981 */ /* 0x000164000c1e1900 */
[----:B0-----:R-:W-:-:S04]  /*20c90*/  SEL R8, R93, UR4, P2 ;  /* 0x000000045d087c07 */ /* 0x001fc80009000000 */
[----:B------:R-:W-:-:S04]  /*20ca0*/  ISETP.GT.AND P2, PT, R8, 0x1, PT ;  /* 0x000000010800780c */ /* 0x000fc80003f44270 */
[----:B------:R-:W-:-:S04]  /*20cb0*/  SEL R20, R20, 0x978, P2 ;  /* 0x0000097814147807 */ /* 0x000fc80001000000 */
[----:B------:R0:W2:Y:S08]  /*20cc0*/  LDC.64 R12, c[0x0][R20+0x220] ;  /* 0x00008800140c7b82 */ /* 0x0000b00000000a00 */
[----:B------:R0:W3:Y:S01]  /*20cd0*/  LDC.64 R8, c[0x0][R20+0x218] ;  /* 0x0000860014087b82 */ /* 0x0000e20000000a00 */
[----:B------:R-:W-:Y:S05]  /*20ce0*/  @P0 BRA `(.L_x_1827) ;  /* 0x0000000000100947 */ /* 0x000fea0003800000 */
[----:B------:R-:W-:Y:S05]  /*20cf0*/  @!P1 BRA `(.L_x_1827) ;  /* 0x00000000000c9947 */ /* 0x000fea0003800000 */
[----:B-----5:R-:W4:Y:S04]  /*20d00*/  LDG.E R24, desc[UR60][R10.64] ;  /* 0x0000003c0a187981 */ /* 0x020f28000c1e1900 */
[----:B------:R-:W4:Y:S02]  /*20d10*/  LDG.E R10, desc[UR60][R10.64+0x4] ;  /* 0x0000043c0a0a7981 */ /* 0x000f24000c1e1900 */
[----:B----4-:R-:W-:-:S07]  /*20d20*/  IMAD.IADD R24, R10, 0x1, -R24 ;  /* 0x000000010a187824 */ /* 0x010fce00078e0a18 */
.L_x_1827:
[----:B------:R-:W4:Y:S01]  /*20d30*/  LDL R157, [R1+0x90] ;  /* 0x00009000019d7983 */ /* 0x000f220000100800 */
[----:B------:R-:W1:Y:S03]  /*20d40*/  LDC R156, c[0x0][0xbe8] ;  /* 0x0002fa00ff9c7b82 */ /* 0x000e660000000800 */
[----:B------:R-:W4:Y:S04]  /*20d50*/  LDL R93, [R1+0x74] ;  /* 0x00007400015d7983 */ /* 0x000f280000100800 */
[----:B------:R-:W4:Y:S04]  /*20d60*/  LDL R159, [R1+0x58] ;  /* 0x00005800019f7983 */ /* 0x000f280000100800 */
[----:B------:R-:W4:Y:S04]  /*20d70*/  LDL R160, [R1+0xd0] ;  /* 0x0000d00001a07983 */ /* 0x000f280000100800 */
[----:B------:R-:W4:Y:S01]  /*20d80*/  LDL R158, [R1+0xa4] ;  /* 0x0000a400019e7983 */ /* 0x000f220000100800 */
[----:B------:R-:W0:Y:S01]  /*20d90*/  LDC.64 R14, c[0x0][R20+0x228] ;  /* 0x00008a00140e7b82 */ /* 0x000e220000000a00 */
[----:B------:R-:W-:-:S04]  /*20da0*/  ISETP.NE.U32.AND P0, PT, RZ, UR6, PT ;  /* 0x00000006ff007c0c */ /* 0x000fc8000bf05070 */
[----:B------:R-:W-:Y:S02]  /*20db0*/  ISETP.NE.AND.EX P0, PT, RZ, UR7, PT, P0 ;  /* 0x00000007ff007c0c */ /* 0x000fe4000bf05300 */
[----:B------:R-:W-:Y:S02]  /*20dc0*/  SHF.R.S32.HI R11, RZ, 0x1f, R92 ;  /* 0x0000001fff0b7819 */ /* 0x000fe4000001145c */
[----:B------:R-:W-:Y:S02]  /*20dd0*/  SEL R10, R92, RZ, !P0 ;  /* 0x000000ff5c0a7207 */ /* 0x000fe40004000000 */
[----:B-1----:R-:W-:Y:S02]  /*20de0*/  ISETP.NE.AND P1, PT, R156, 0x1, PT ;  /* 0x000000019c00780c */ /* 0x002fe40003f25270 */
[----:B------:R-:W-:Y:S01]  /*20df0*/  SEL R11, R11, RZ, !P0 ;  /* 0x000000ff0b0b7207 */ /* 0x000fe20004000000 */
[----:B--2---:R-:W-:-:S04]  /*20e00*/  IMAD R13, R13, R10, RZ ;  /* 0x0000000a0d0d7224 */ /* 0x004fc800078e02ff */
[C---:B------:R-:W-:Y:S02]  /*20e10*/  IMAD R11, R12.reuse, R11, R13 ;  /* 0x0000000b0c0b7224 */ /* 0x040fe400078e020d */
[----:B------:R-:W-:-:S04]  /*20e20*/  IMAD.WIDE.U32 R12, R12, R10, RZ ;  /* 0x0000000a0c0c7225 */ /* 0x000fc800078e00ff */
[-C--:B---3--:R-:W-:Y:S02]  /*20e30*/  IMAD R21, R9, R226.reuse, RZ ;  /* 0x000000e209157224 */ /* 0x088fe400078e02ff */
[----:B------:R-:W-:-:S04]  /*20e40*/  IMAD.WIDE.U32 R8, R8, R226, RZ ;  /* 0x000000e208087225 */ /* 0x000fc800078e00ff */
[----:B------:R-:W-:Y:S02]  /*20e50*/  IMAD.IADD R11, R13, 0x1, R11 ;  /* 0x000000010d0b7824 */ /* 0x000fe400078e020b */
[----:B------:R-:W1:Y:S01]  /*20e60*/  @P1 LDC R13, c[0x0][0xbec] ;  /* 0x0002fb00ff0d1b82 */ /* 0x000e620000000800 */
[----:B-----5:R-:W-:Y:S01]  /*20e70*/  IADD3 R8, P0, P3, R12, R8, R0 ;  /* 0x000000080c087210 */ /* 0x020fe20007b1e000 */
[----:B------:R-:W-:-:S06]  /*20e80*/  IMAD.IADD R92, R9, 0x1, R21 ;  /* 0x00000001095c7824 */ /* 0x000fcc00078e0215 */
[----:B------:R-:W2:Y:S01]  /*20e90*/  @P1 LDC R12, c[0x0][0xbf0] ;  /* 0x0002fc00ff0c1b82 */ /* 0x000ea20000000800 */
[----:B----4-:R-:W-:-:S05]  /*20ea0*/  SEL R9, R157, RZ, P2 ;  /* 0x000000ff9d097207 */ /* 0x010fca0001000000 */
[-C--:B0-----:R-:W-:Y:S02]  /*20eb0*/  IMAD R21, R15, R9.reuse, RZ ;  /* 0x000000090f157224 */ /* 0x081fe400078e02ff */
[----:B------:R-:W-:Y:S01]  /*20ec0*/  IMAD.WIDE.U32 R14, R14, R9, RZ ;  /* 0x000000090e0e7225 */ /* 0x000fe200078e00ff */
[----:B------:R-:W-:-:S04]  /*20ed0*/  SHF.R.S32.HI R9, RZ, 0x1f, R0 ;  /* 0x0000001fff097819 */ /* 0x000fc80000011400 */
[----:B------:R-:W-:Y:S01]  /*20ee0*/  IADD3.X R11, R11, R92, R9, P0, P3 ;  /* 0x0000005c0b0b7210 */ /* 0x000fe200007e6409 */
[----:B------:R-:W-:-:S04]  /*20ef0*/  IMAD.IADD R92, R93, 0x1, R159 ;  /* 0x000000015d5c7824 */ /* 0x000fc800078e029f */
[----:B-1----:R-:W-:-:S04]  /*20f00*/  @P1 IMAD.HI.U32 R13, R92, R13, RZ ;  /* 0x0000000d5c0d1227 */ /* 0x002fc800078e00ff */
[----:B------:R-:W-:Y:S01]  /*20f10*/  IMAD.MOV.U32 R93, RZ, RZ, R92 ;  /* 0x000000ffff5d7224 */ /* 0x000fe200078e005c */
[----:B--2---:R-:W-:Y:S02]  /*20f20*/  @P1 SHF.R.U32.HI R93, RZ, R12, R13 ;  /* 0x0000000cff5d1219 */ /* 0x004fe4000001160d */
[----:B------:R0:W1:Y:S01]  /*20f30*/  LDC.64 R12, c[0x0][R20+0x210] ;  /* 0x00008400140c7b82 */ /* 0x0000620000000a00 */
[----:B------:R-:W-:Y:S01]  /*20f40*/  IMAD.IADD R21, R15, 0x1, R21 ;  /* 0x000000010f157824 */ /* 0x000fe200078e0215 */
[----:B------:R-:W-:Y:S02]  /*20f50*/  IADD3 R14, P0, P3, R93, R8, R14 ;  /* 0x000000085d0e7210 */ /* 0x000fe40007b1e00e */
[----:B------:R-:W-:-:S04]  /*20f60*/  SHF.R.S32.HI R8, RZ, 0x1f, R93 ;  /* 0x0000001fff087819 */ /* 0x000fc8000001145d */
[----:B------:R-:W-:Y:S02]  /*20f70*/  IADD3.X R15, R8, R11, R21, P0, P3 ;  /* 0x0000000b080f7210 */ /* 0x000fe400007e6415 */
[----:B0-----:R-:W0:Y:S01]  /*20f80*/  LDC.64 R20, c[0x0][0xba8] ;  /* 0x0002ea00ff147b82 */ /* 0x001e220000000a00 */
[----:B------:R-:W-:-:S04]  /*20f90*/  IMAD.MOV R11, RZ, RZ, -R93 ;  /* 0x000000ffff0b7224 */ /* 0x000fc800078e0a5d */
[----:B------:R-:W-:-:S05]  /*20fa0*/  IMAD R11, R156, R11, R92 ;  /* 0x0000000b9c0b7224 */ /* 0x000fca00078e025c */
[----:B------:R-:W-:Y:S01]  /*20fb0*/  SHF.R.S32.HI R8, RZ, 0x1f, R11 ;  /* 0x0000001fff087819 */ /* 0x000fe2000001140b */
[----:B0-----:R-:W0:Y:S08]  /*20fc0*/  @!P2 LDC R20, c[0x0][0xb50] ;  /* 0x0002d400ff14ab82 */ /* 0x001e300000000800 */
[----:B------:R-:W2:Y:S01]  /*20fd0*/  @!P2 LDC R21, c[0x0][0xb54] ;  /* 0x0002d500ff15ab82 */ /* 0x000ea20000000800 */
[----:B-1----:R-:W-:-:S02]  /*20fe0*/  IMAD R13, R13, R11, RZ ;  /* 0x0000000b0d0d7224 */ /* 0x002fc400078e02ff */
[----:B------:R-:W-:-:S04]  /*20ff0*/  IMAD.WIDE.U32 R14, R12, R11, R14 ;  /* 0x0000000b0c0e7225 */ /* 0x000fc800078e000e */
[----:B------:R-:W-:-:S04]  /*21000*/  IMAD R8, R12, R8, R13 ;  /* 0x000000080c087224 */ /* 0x000fc800078e020d */
[----:B------:R-:W-:Y:S01]  /*21010*/  IMAD.IADD R8, R15, 0x1, R8 ;  /* 0x000000010f087824 */ /* 0x000fe200078e0208 */
[----:B0-----:R-:W-:-:S04]  /*21020*/  LEA R20, P0, R14, R20, 0x2 ;  /* 0x000000140e147211 */ /* 0x001fc800078010ff */
[----:B--2---:R-:W-:Y:S01]  /*21030*/  LEA.HI.X R8, R14, R21, R8, 0x2, P0 ;  /* 0x000000150e087211 */ /* 0x004fe200000f1408 */
[----:B------:R-:W-:Y:S04]  /*21040*/  SHFL.IDX PT, R12, R20, RZ, 0x1c1f ;  /* 0x001c1fff140c7589 */ /* 0x000fe800000e0000 */
[----:B------:R-:W0:Y:S04]  /*21050*/  SHFL.IDX PT, R13, R8, RZ, 0x1c1f ;  /* 0x001c1fff080d7589 */ /* 0x000e2800000e0000 */
[----:B------:R1:W-:Y:S04]  /*21060*/  SHFL.IDX PT, R14, R20, 0x1, 0x1c1f ;  /* 0x003c1f00140e7f89 */ /* 0x0003e800000e0000 */
[----:B------:R2:W3:Y:S01]  /*21070*/  SHFL.IDX PT, R15, R8, 0x1, 0x1c1f ;  /* 0x003c1f00080f7f89 */ /* 0x0004e200000e0000 */
[----:B-1----:R-:W-:Y:S01]  /*21080*/  IMAD.IADD R20, R160, 0x1, R159 ;  /* 0x00000001a0147824 */ /* 0x002fe200078e029f */
[----:B------:R-:W-:Y:S01]  /*21090*/  LOP3.LUT P0, RZ, R158, 0x3, RZ, 0xc0, !PT ;  /* 0x000000039eff7812 */ /* 0x000fe2000780c0ff */
[----:B--2---:R-:W-:-:S02]  /*210a0*/  IMAD R8, R24, R156, RZ ;  /* 0x0000009c18087224 */ /* 0x004fc400078e02ff */
[----:B------:R-:W-:-:S03]  /*210b0*/  VIADD R11, R20, 0x8 ;  /* 0x00000008140b7836 */ /* 0x000fc60000000000 */
[-C--:B------:R-:W-:Y:S02]  /*210c0*/  ISETP.GE.OR P3, PT, R20, R8.reuse, P0 ;  /* 0x000000081400720c */ /* 0x080fe40000766670 */
[----:B------:R-:W-:-:S11]  /*210d0*/  ISETP.GE.OR P0, PT, R11, R8, P0 ;  /* 0x000000080b00720c */ /* 0x000fd60000706670 */
[----:B0-----:R0:W-:Y:S04]  /*210e0*/  @!P3 ST.E desc[UR60][R12.64], R155 ;  /* 0x0000009b0c00b985 */ /* 0x0011e8000c10193c */
[----:B---3--:R0:W-:Y:S01]  /*210f0*/  @!P0 ST.E desc[UR60][R14.64], R154 ;  /* 0x0000009a0e008985 */ /* 0x0081e2000c10193c */
[----:B------:R-:W-:Y:S05]  /*21100*/  @P2 BRA `(.L_x_1828) ;  /* 0x0000000c00d42947 */ /* 0x000fea0003800000 */
[----:B------:R-:W2:Y:S01]  /*21110*/  LDL R160, [R1+0x80] ;  /* 0x0000800001a07983 */ /* 0x000ea20000100800 */
[----:B------:R-:W1:Y:S01]  /*21120*/  @P1 LDC R21, c[0x0][0xbec] ;  /* 0x0002fb00ff151b82 */ /* 0x000e620000000800 */
[----:B------:R-:W-:Y:S02]  /*21130*/  ULDC.64 UR4, c[0x0][0xaa0] ;  /* 0x0002a80000047ab9 */ /* 0x000fe40000000a00 */
[----:B------:R-:W2:Y:S04]  /*21140*/  LDL R158, [R1+0xc] ;  /* 0x00000c00019e7983 */ /* 0x000ea80000100800 */
[----:B------:R3:W5:Y:S01]  /*21150*/  LDL R88, [R1+0x4] ;  /* 0x0000040001587983 */ /* 0x0007620000100800 */
[----:B------:R-:W4:Y:S03]  /*21160*/  @P1 LDC R85, c[0x0][0xbf0] ;  /* 0x0002fc00ff551b82 */ /* 0x000f260000000800 */
[----:B------:R3:W5:Y:S01]  /*21170*/  LDL R87, [R1] ;  /* 0x0000000001577983 */ /* 0x0007620000100800 */
[----:B------:R-:W-:-:S04]  /*21180*/  IMAD R9, R9, UR4, RZ ;  /* 0x0000000409097c24 */ /* 0x000fc8000f8e02ff */
[----:B------:R-:W-:Y:S01]  /*21190*/  IMAD R9, R0, UR5, R9 ;  /* 0x0000000500097c24 */ /* 0x000fe2000f8e0209 */
[----:B------:R-:W-:Y:S01]  /*211a0*/  SHF.R.S32.HI R11, RZ, 0x1f, R10 ;  /* 0x0000001fff0b7819 */ /* 0x000fe2000001140a */
[----:B------:R-:W-:Y:S01]  /*211b0*/  BSSY B1, `(.L_x_1829) ;  /* 0x00000a6000017945 */ /* 0x000fe20003800000 */
[----:B--2---:R-:W-:-:S04]  /*211c0*/  IMAD R3, R158, 0x8, R160 ;  /* 0x000000089e037824 */ /* 0x004fc800078e02a0 */
[----:B------:R-:W-:-:S04]  /*211d0*/  IMAD.SHL.U32 R3, R3, 0x8, RZ ;  /* 0x0000000803037824 */ /* 0x000fc800078e00ff */
[----:B------:R-:W-:-:S03]  /*211e0*/  IMAD.WIDE R6, R3, 0x2, R6 ;  /* 0x0000000203067825 */ /* 0x000fc600078e0206 */
[C---:B------:R-:W-:Y:S02]  /*211f0*/  IADD3 R33, P2, R6.reuse, 0x3000, RZ ;  /* 0x0000300006217810 */ /* 0x040fe40007f5e0ff */
[C---:B0-----:R-:W-:Y:S02]  /*21200*/  IADD3 R13, P4, R6.reuse, 0x1000, RZ ;  /* 0x00001000060d7810 */ /* 0x041fe40007f9e0ff */
[----:B------:R-:W-:Y:S02]  /*21210*/  LOP3.LUT R32, R33, 0x380, RZ, 0xc0, !PT ;  /* 0x0000038021207812 */ /* 0x000fe400078ec0ff */
[----:B------:R-:W-:Y:S02]  /*21220*/  IADD3 R29, P3, R6, 0x2000, RZ ;  /* 0x00002000061d7810 */ /* 0x000fe40007f7e0ff */
[----:B------:R-:W-:Y:S02]  /*21230*/  SHF.R.U64 R32, R32, 0x3, RZ ;  /* 0x0000000320207819 */ /* 0x000fe400000012ff */
[----:B------:R-:W-:-:S02]  /*21240*/  LOP3.LUT R12, R13, 0x380, RZ, 0xc0, !PT ;  /* 0x000003800d0c7812 */ /* 0x000fc400078ec0ff */
[----:B------:R-:W-:Y:S01]  /*21250*/  LOP3.LUT R32, R32, R33, RZ, 0x3c, !PT ;  /* 0x0000002120207212 */ /* 0x000fe200078e3cff */
[----:B------:R-:W-:Y:S01]  /*21260*/  IMAD.X R33, RZ, RZ, R7, P2 ;  /* 0x000000ffff217224 */ /* 0x000fe200010e0607 */
[----:B------:R-:W-:Y:S02]  /*21270*/  IADD3 R57, P2, R6, 0x9000, RZ ;  /* 0x0000900006397810 */ /* 0x000fe40007f5e0ff */
[----:B------:R-:W-:Y:S02]  /*21280*/  LOP3.LUT R28, R29, 0x380, RZ, 0xc0, !PT ;  /* 0x000003801d1c7812 */ /* 0x000fe400078ec0ff */
[----:B------:R-:W-:Y:S01]  /*21290*/  LOP3.LUT R56, R57, 0x380, RZ, 0xc0, !PT ;  /* 0x0000038039387812 */ /* 0x000fe200078ec0ff */
[----:B------:R-:W-:Y:S01]  /*212a0*/  IMAD R20, R160, 0x20, R158 ;  /* 0x00000020a0147824 */ /* 0x000fe200078e029e */
[----:B------:R-:W-:Y:S01]  /*212b0*/  SHF.R.U64 R12, R12, 0x3, RZ ;  /* 0x000000030c0c7819 */ /* 0x000fe200000012ff */
[----:B------:R-:W5:Y:S01]  /*212c0*/  LD.E.128 R32, desc[UR60][R32.64] ;  /* 0x0000003c20207980 */ /* 0x000f62000c101d00 */
[----:B------:R-:W-:-:S02]  /*212d0*/  SHF.R.U64 R56, R56, 0x3, RZ ;  /* 0x0000000338387819 */ /* 0x000fc400000012ff */
[----:B------:R-:W-:Y:S02]  /*212e0*/  SHF.R.U64 R28, R28, 0x3, RZ ;  /* 0x000000031c1c7819 */ /* 0x000fe400000012ff */
[----:B------:R-:W-:Y:S01]  /*212f0*/  LOP3.LUT R56, R56, R57, RZ, 0x3c, !PT ;  /* 0x0000003938387212 */ /* 0x000fe200078e3cff */
[--C-:B------:R-:W-:Y:S01]  /*21300*/  IMAD.X R57, RZ, RZ, R7.reuse, P2 ;  /* 0x000000ffff397224 */ /* 0x100fe200010e0607 */
[----:B------:R-:W-:Y:S02]  /*21310*/  IADD3 R3, P2, R6, 0xf000, RZ ;  /* 0x0000f00006037810 */ /* 0x000fe40007f5e0ff */
[----:B------:R-:W-:Y:S01]  /*21320*/  LOP3.LUT R12, R12, R13, RZ, 0x3c, !PT ;  /* 0x0000000d0c0c7212 */ /* 0x000fe200078e3cff */
[----:B------:R-:W-:Y:S01]  /*21330*/  IMAD.X R13, RZ, RZ, R7, P4 ;  /* 0x000000ffff0d7224 */ /* 0x000fe200020e0607 */
[----:B------:R-:W-:Y:S02]  /*21340*/  LOP3.LUT R2, R3, 0x380, RZ, 0xc0, !PT ;  /* 0x0000038003027812 */ /* 0x000fe400078ec0ff */
[----:B------:R-:W-:-:S02]  /*21350*/  IADD3 R37, P0, R6, 0x4000, RZ ;  /* 0x0000400006257810 */ /* 0x000fc40007f1e0ff */
[C---:B------:R-:W-:Y:S02]  /*21360*/  IADD3 R41, P6, R6.reuse, 0x5000, RZ ;  /* 0x0000500006297810 */ /* 0x040fe40007fde0ff */
[----:B------:R-:W-:Y:S01]  /*21370*/  IADD3 R45, P5, R6, 0x6000, RZ ;  /* 0x00006000062d7810 */ /* 0x000fe20007fbe0ff */
[----:B------:R-:W-:Y:S01]  /*21380*/  IMAD.IADD R20, R159, 0x1, R20 ;  /* 0x000000019f147824 */ /* 0x000fe200078e0214 */
[----:B------:R-:W-:Y:S01]  /*21390*/  LOP3.LUT R28, R28, R29, RZ, 0x3c, !PT ;  /* 0x0000001d1c1c7212 */ /* 0x000fe200078e3cff */
[--C-:B------:R-:W-:Y:S01]  /*213a0*/  IMAD.X R29, RZ, RZ, R7.reuse, P3 ;  /* 0x000000ffff1d7224 */ /* 0x100fe200018e0607 */
[C---:B------:R-:W-:Y:S01]  /*213b0*/  IADD3 R49, P4, R6.reuse, 0x7000, RZ ;  /* 0x0000700006317810 */ /* 0x040fe20007f9e0ff */
[----:B------:R-:W-:Y:S01]  /*213c0*/  IMAD.X R81, RZ, RZ, R7, P2 ;  /* 0x000000ffff517224 */ /* 0x000fe200010e0607 */
[----:B------:R-:W-:Y:S01]  /*213d0*/  IADD3 R53, P3, R6, 0x8000, RZ ;  /* 0x0000800006357810 */ /* 0x000fe20007f7e0ff */
[----:B------:R-:W5:Y:S01]  /*213e0*/  LD.E.128 R12, desc[UR60][R12.64] ;  /* 0x0000003c0c0c7980 */ /* 0x000f62000c101d00 */
[----:B------:R-:W-:-:S02]  /*213f0*/  SHF.R.U64 R2, R2, 0x3, RZ ;  /* 0x0000000302027819 */ /* 0x000fc400000012ff */
[----:B------:R-:W-:Y:S01]  /*21400*/  LOP3.LUT R36, R37, 0x380, RZ, 0xc0, !PT ;  /* 0x0000038025247812 */ /* 0x000fe200078ec0ff */
[----:B------:R-:W5:Y:S01]  /*21410*/  LD.E.128 R28, desc[UR60][R28.64] ;  /* 0x0000003c1c1c7980 */ /* 0x000f62000c101d00 */
[----:B------:R-:W-:Y:S02]  /*21420*/  LOP3.LUT R40, R41, 0x380, RZ, 0xc0, !PT ;  /* 0x0000038029287812 */ /* 0x000fe400078ec0ff */
[----:B------:R-:W-:Y:S01]  /*21430*/  LOP3.LUT R44, R45, 0x380, RZ, 0xc0, !PT ;  /* 0x000003802d2c7812 */ /* 0x000fe200078ec0ff */
[----:B------:R-:W5:Y:S01]  /*21440*/  LD.E.128 R56, desc[UR60][R56.64] ;  /* 0x0000003c38387980 */ /* 0x000f62000c101d00 */
[----:B------:R-:W-:Y:S02]  /*21450*/  LOP3.LUT R48, R49, 0x380, RZ, 0xc0, !PT ;  /* 0x0000038031307812 */ /* 0x000fe400078ec0ff */
[----:B------:R-:W-:Y:S02]  /*21460*/  LOP3.LUT R52, R53, 0x380, RZ, 0xc0, !PT ;  /* 0x0000038035347812 */ /* 0x000fe400078ec0ff */
[----:B------:R-:W-:Y:S01]  /*21470*/  LOP3.LUT R80, R2, R3, RZ, 0x3c, !PT ;  /* 0x0000000302507212 */ /* 0x000fe200078e3cff */
[----:B------:R-:W-:Y:S01]  /*21480*/  IMAD.WIDE.U32 R2, R0, UR4, RZ ;  /* 0x0000000400027c25 */ /* 0x000fe2000f8e00ff */
[----:B------:R-:W-:Y:S01]  /*21490*/  SHF.R.U64 R36, R36, 0x3, RZ ;  /* 0x0000000324247819 */ /* 0x000fe200000012ff */
[----:B------:R-:W-:Y:S01]  /*214a0*/  ULDC.64 UR4, c[0x0][0xae8] ;  /* 0x0002ba0000047ab9 */ /* 0x000fe20000000a00 */
[----:B------:R-:W-:-:S02]  /*214b0*/  SHF.R.U64 R40, R40, 0x3, RZ ;  /* 0x0000000328287819 */ /* 0x000fc400000012ff */
[----:B------:R-:W-:Y:S02]  /*214c0*/  SHF.R.U64 R44, R44, 0x3, RZ ;  /* 0x000000032c2c7819 */ /* 0x000fe400000012ff */
[----:B------:R-:W-:Y:S02]  /*214d0*/  SHF.R.U64 R48, R48, 0x3, RZ ;  /* 0x0000000330307819 */ /* 0x000fe400000012ff */
[----:B------:R-:W-:Y:S01]  /*214e0*/  SHF.R.U64 R52, R52, 0x3, RZ ;  /* 0x0000000334347819 */ /* 0x000fe200000012ff */
[----:B------:R-:W-:Y:S01]  /*214f0*/  IMAD.IADD R3, R3, 0x1, R9 ;  /* 0x0000000103037824 */ /* 0x000fe200078e0209 */
        /* <DEDUP_REMOVED lines=10> */
[----:B------:R-:W-:Y:S01]  /*215a0*/  IADD3 R61, P0, R6, 0xa000, RZ ;  /* 0x0000a000063d7810 */ /* 0x000fe20007f1e0ff */
[----:B------:R-:W-:Y:S01]  /*215b0*/  IMAD.WIDE.U32 R2, R226, UR4, R2 ;  /* 0x00000004e2027c25 */ /* 0x000fe2000f8e0002 */
[C---:B------:R-:W-:Y:S01]  /*215c0*/  IADD3 R65, P6, R6.reuse, 0xb000, RZ ;  /* 0x0000b00006417810 */ /* 0x040fe20007fde0ff */
[----:B------:R-:W5:Y:S01]  /*215d0*/  LD.E.128 R36, desc[UR60][R36.64] ;  /* 0x0000003c24247980 */ /* 0x000f62000c101d00 */
[----:B------:R-:W-:-:S02]  /*215e0*/  IADD3 R69, P5, R6, 0xc000, RZ ;  /* 0x0000c00006457810 */ /* 0x000fc40007fbe0ff */
[----:B------:R-:W-:Y:S01]  /*215f0*/  IADD3 R73, P4, R6, 0xd000, RZ ;  /* 0x0000d00006497810 */ /* 0x000fe20007f9e0ff */
[----:B-1----:R-:W-:Y:S01]  /*21600*/  @P1 IMAD.HI.U32 R0, R20, R21, RZ ;  /* 0x0000001514001227 */ /* 0x002fe200078e00ff */
[----:B------:R-:W-:Y:S01]  /*21610*/  IADD3 R77, P3, R6, 0xe000, RZ ;  /* 0x0000e000064d7810 */ /* 0x000fe20007f7e0ff */
[----:B------:R-:W5:Y:S01]  /*21620*/  LD.E.128 R40, desc[UR60][R40.64] ;  /* 0x0000003c28287980 */ /* 0x000f62000c101d00 */
[----:B------:R-:W-:Y:S01]  /*21630*/  LOP3.LUT R60, R61, 0x380, RZ, 0xc0, !PT ;  /* 0x000003803d3c7812 */ /* 0x000fe200078ec0ff */
[----:B------:R-:W-:Y:S01]  /*21640*/  IMAD R3, R226, UR5, R3 ;  /* 0x00000005e2037c24 */ /* 0x000fe2000f8e0203 */
[----:B------:R-:W-:Y:S01]  /*21650*/  LOP3.LUT R64, R65, 0x380, RZ, 0xc0, !PT ;  /* 0x0000038041407812 */ /* 0x000fe200078ec0ff */
[----:B------:R-:W-:Y:S01]  /*21660*/  ULDC.64 UR4, c[0x0][0xaf0] ;  /* 0x0002bc0000047ab9 */ /* 0x000fe20000000a00 */
[----:B------:R-:W-:Y:S02]  /*21670*/  LOP3.LUT R68, R69, 0x380, RZ, 0xc0, !PT ;  /* 0x0000038045447812 */ /* 0x000fe400078ec0ff */
[----:B------:R-:W-:Y:S01]  /*21680*/  LOP3.LUT R5, R6, 0x380, RZ, 0xc0, !PT ;  /* 0x0000038006057812 */ /* 0x000fe200078ec0ff */
[----:B------:R-:W-:Y:S01]  /*21690*/  IMAD.MOV.U32 R9, RZ, RZ, R20 ;  /* 0x000000ffff097224 */ /* 0x000fe200078e0014 */
[----:B------:R-:W-:Y:S01]  /*216a0*/  LOP3.LUT R72, R73, 0x380, RZ, 0xc0, !PT ;  /* 0x0000038049487812 */ /* 0x000fe200078ec0ff */
[----:B------:R-:W5:Y:S01]  /*216b0*/  LD.E.128 R44, desc[UR60][R44.64] ;  /* 0x0000003c2c2c7980 */ /* 0x000f62000c101d00 */
[----:B------:R-:W-:Y:S01]  /*216c0*/  LOP3.LUT R76, R77, 0x380, RZ, 0xc0, !PT ;  /* 0x000003804d4c7812 */ /* 0x000fe200078ec0ff */
[----:B------:R-:W-:Y:S01]  /*216d0*/  IMAD R11, R11, UR4, RZ ;  /* 0x000000040b0b7c24 */ /* 0x000fe2000f8e02ff */
[----:B----4-:R-:W-:Y:S01]  /*216e0*/  @P1 SHF.R.U32.HI R9, RZ, R85, R0 ;  /* 0x00000055ff091219 */ /* 0x010fe20000011600 */
[----:B------:R-:W5:Y:S01]  /*216f0*/  LD.E.128 R48, desc[UR60][R48.64] ;  /* 0x0000003c30307980 */ /* 0x000f62000c101d00 */
[----:B------:R-:W-:-:S02]  /*21700*/  SHF.R.U64 R60, R60, 0x3, RZ ;  /* 0x000000033c3c7819 */ /* 0x000fc400000012ff */
[----:B------:R-:W-:Y:S01]  /*21710*/  SHF.R.U64 R64, R64, 0x3, RZ ;  /* 0x0000000340407819 */ /* 0x000fe200000012ff */
[----:B------:R-:W5:Y:S01]  /*21720*/  LD.E.128 R52, desc[UR60][R52.64] ;  /* 0x0000003c34347980 */ /* 0x000f62000c101d00 */
[----:B------:R-:W-:Y:S02]  /*21730*/  SHF.R.U64 R68, R68, 0x3, RZ ;  /* 0x0000000344447819 */ /* 0x000fe400000012ff */
[----:B------:R-:W-:Y:S01]  /*21740*/  SHF.R.U64 R72, R72, 0x3, RZ ;  /* 0x0000000348487819 */ /* 0x000fe200000012ff */
[----:B------:R-:W5:Y:S01]  /*21750*/  LD.E.128 R80, desc[UR60][R80.64] ;  /* 0x0000003c50507980 */ /* 0x000f62000c101d00 */
[----:B------:R-:W-:Y:S02]  /*21760*/  SHF.R.U64 R76, R76, 0x3, RZ ;  /* 0x000000034c4c7819 */ /* 0x000fe400000012ff */
[----:B------:R-:W-:Y:S01]  /*21770*/  SHF.R.U64 R5, R5, 0x3, RZ ;  /* 0x0000000305057819 */ /* 0x000fe200000012ff */
[C---:B------:R-:W-:Y:S01]  /*21780*/  IMAD R11, R10.reuse, UR5, R11 ;  /* 0x000000050a0b7c24 */ /* 0x040fe2000f8e020b */
[----:B------:R-:W-:Y:S01]  /*21790*/  SHF.R.S32.HI R0, RZ, 0x1f, R9 ;  /* 0x0000001fff007819 */ /* 0x000fe20000011409 */
[----:B------:R-:W-:Y:S01]  /*217a0*/  IMAD.WIDE.U32 R2, R10, UR4, R2 ;  /* 0x000000040a027c25 */ /* 0x000fe2000f8e0002 */
[----:B------:R-:W-:Y:S01]  /*217b0*/  LOP3.LUT R60, R60, R61, RZ, 0x3c, !PT ;  /* 0x0000003d3c3c7212 */ /* 0x000fe200078e3cff */
[----:B------:R-:W-:Y:S01]  /*217c0*/  ULDC.64 UR4, c[0x0][0xae0] ;  /* 0x0002b80000047ab9 */ /* 0x000fe20000000a00 */
[----:B------:R-:W-:Y:S01]  /*217d0*/  LOP3.LUT R64, R64, R65, RZ, 0x3c, !PT ;  /* 0x0000004140407212 */ /* 0x000fe200078e3cff */
[----:B------:R-:W-:Y:S01]  /*217e0*/  IMAD.MOV R21, RZ, RZ, -R9 ;  /* 0x000000ffff157224 */ /* 0x000fe200078e0a09 */
        /* <DEDUP_REMOVED lines=8> */
[----:B------:R-:W5:Y:S01]  /*21870*/  LD.E.128 R60, desc[UR60][R60.64] ;  /* 0x0000003c3c3c7980 */ /* 0x000f62000c101d00 */
[----:B------:R-:W-:-:S02]  /*21880*/  IMAD.X R77, RZ, RZ, R7, P3 ;  /* 0x000000ffff4d7224 */ /* 0x000fc400018e0607 */
[----:B------:R-:W-:Y:S01]  /*21890*/  IMAD.MOV.U32 R5, RZ, RZ, R7 ;  /* 0x000000ffff057224 */ /* 0x000fe200078e0007 */
[----:B------:R-:W5:Y:S01]  /*218a0*/  LD.E.128 R64, desc[UR60][R64.64] ;  /* 0x0000003c40407980 */ /* 0x000f62000c101d00 */
[----:B------:R-:W-:Y:S02]  /*218b0*/  IMAD.IADD R3, R3, 0x1, R11 ;  /* 0x0000000103037824 */ /* 0x000fe400078e020b */
[----:B------:R-:W-:Y:S01]  /*218c0*/  IMAD R0, R0, UR4, RZ ;  /* 0x0000000400007c24 */ /* 0x000fe2000f8e02ff */
[----:B------:R-:W5:Y:S01]  /*218d0*/  LD.E.128 R68, desc[UR60][R68.64] ;  /* 0x0000003c44447980 */ /* 0x000f62000c101d00 */
[----:B------:R-:W-:Y:S02]  /*218e0*/  IMAD R11, R156, R21, R20 ;  /* 0x000000159c0b7224 */ /* 0x000fe400078e0214 */
[C---:B------:R-:W-:Y:S01]  /*218f0*/  IMAD R21, R9.reuse, UR5, R0 ;  /* 0x0000000509157c24 */ /* 0x040fe2000f8e0200 */
[----:B------:R-:W5:Y:S01]  /*21900*/  LD.E.128 R4, desc[UR60][R4.64] ;  /* 0x0000003c04047980 */ /* 0x000f62000c101d00 */
[----:B------:R-:W-:Y:S01]  /*21910*/  IMAD.WIDE.U32 R2, R9, UR4, R2 ;  /* 0x0000000409027c25 */ /* 0x000fe2000f8e0002 */
[----:B------:R-:W-:Y:S01]  /*21920*/  SHF.R.S32.HI R0, RZ, 0x1f, R11 ;  /* 0x0000001fff007819 */ /* 0x000fe2000001140b */
[----:B------:R-:W-:Y:S01]  /*21930*/  ULDC.64 UR4, c[0x0][0xad8] ;  /* 0x0002b60000047ab9 */ /* 0x000fe20000000a00 */
[----:B------:R-:W5:Y:S04]  /*21940*/  LD.E.128 R72, desc[UR60][R72.64] ;  /* 0x0000003c48487980 */ /* 0x000f68000c101d00 */
[----:B------:R-:W5:Y:S01]  /*21950*/  LD.E.128 R76, desc[UR60][R76.64] ;  /* 0x0000003c4c4c7980 */ /* 0x000f62000c101d00 */
[----:B------:R-:W-:Y:S01]  /*21960*/  @!PT LDS RZ, [RZ] ;  /* 0x00000000fffff984 */ /* 0x000fe20000000800 */
[----:B------:R-:W-:Y:S01]  /*21970*/  @!PT LDS RZ, [RZ] ;  /* 0x00000000fffff984 */ /* 0x000fe20000000800 */
[----:B------:R-:W-:Y:S01]  /*21980*/  @!PT LDS RZ, [RZ] ;  /* 0x00000000fffff984 */ /* 0x000fe20000000800 */
[----:B------:R-:W-:Y:S01]  /*21990*/  @!PT LDS RZ, [RZ] ;  /* 0x00000000fffff984 */ /* 0x000fe20000000800 */
[----:B------:R0:W-:Y:S06]  /*219a0*/  MEMBAR.ALL.CTA ;  /* 0x0000000000007992 */ /* 0x0001ec0000008000 */
[----:B0-----:R-:W0:Y:S01]  /*219b0*/  FENCE.VIEW.ASYNC.S ;  /* 0x00000000000073c6 */ /* 0x001e220000000000 */
[----:B------:R-:W-:-:S02]  /*219c0*/  IMAD.IADD R3, R3, 0x1, R21 ;  /* 0x0000000103037824 */ /* 0x000fc400078e0215 */
[----:B------:R-:W-:Y:S02]  /*219d0*/  IMAD R0, R0, UR4, RZ ;  /* 0x0000000400007c24 */ /* 0x000fe4000f8e02ff */
[----:B------:R-:W-:Y:S02]  /*219e0*/  IMAD.IADD R9, R158, 0x1, R159 ;  /* 0x000000019e097824 */ /* 0x000fe400078e029f */
[C---:B------:R-:W-:Y:S02]  /*219f0*/  IMAD R85, R11.reuse, UR5, R0 ;  /* 0x000000050b557c24 */ /* 0x040fe4000f8e0200 */
[----:B------:R-:W-:Y:S01]  /*21a00*/  IMAD.WIDE.U32 R2, R11, UR4, R2 ;  /* 0x000000040b027c25 */ /* 0x000fe2000f8e0002 */
[----:B------:R-:W-:Y:S01]  /*21a10*/  ISETP.GE.AND P2, PT, R9, R8, PT ;  /* 0x000000080900720c */ /* 0x000fe20003f46270 */
[----:B------:R-:W-:Y:S02]  /*21a20*/  ULDC.64 UR4, c[0x0][0xa80] ;  /* 0x0002a00000047ab9 */ /* 0x000fe40000000a00 */
[----:B------:R-:W-:Y:S01]  /*21a30*/  IMAD.IADD R3, R3, 0x1, R85 ;  /* 0x0000000103037824 */ /* 0x000fe200078e0255 */
[----:B------:R-:W-:Y:S01]  /*21a40*/  LEA R24, P3, R2, UR4, 0x1 ;  /* 0x0000000402187c11 */ /* 0x000fe2000f8608ff */
[----:B------:R-:W-:-:S03]  /*21a50*/  VIADD R0, R17, 0x30820 ;  /* 0x0003082011007836 */ /* 0x000fc60000000000 */
[----:B------:R-:W-:Y:S02]  /*21a60*/  LEA.HI.X R86, R2, UR5, R3, 0x1, P3 ;  /* 0x0000000502567c11 */ /* 0x000fe400098f0c03 */
[----:B------:R-:W-:Y:S01]  /*21a70*/  PRMT R0, RZ, 0x654, R0 ;  /* 0x00000654ff007816 */ /* 0x000fe20000000000 */
[C---:B------:R-:W-:Y:S02]  /*21a80*/  VIADD R21, R9.reuse, 0x20 ;  /* 0x0000002009157836 */ /* 0x040fe40000000000 */
[----:B------:R-:W-:Y:S01]  /*21a90*/  VIADD R11, R9, 0x40 ;  /* 0x00000040090b7836 */ /* 0x000fe20000000000 */
[----:B0-----:R3:W-:Y:S01]  /*21aa0*/  SYNCS.ARRIVE.TRANS64.RED.A1T0 RZ, [R0+URZ], RZ ;  /* 0x000000ff00ff79a7 */ /* 0x0017e2000810043f */
[----:B------:R3:W0:Y:S01]  /*21ab0*/  SHFL.IDX PT, R84, R24, RZ, 0x181f ;  /* 0x00181fff18547589 */ /* 0x00062200000e0000 */
[----:B------:R-:W-:-:S03]  /*21ac0*/  ISETP.GE.AND P1, PT, R21, R8, PT ;  /* 0x000000081500720c */ /* 0x000fc60003f26270 */
[----:B------:R3:W1:Y:S01]  /*21ad0*/  SHFL.IDX PT, R85, R86, RZ, 0x181f ;  /* 0x00181fff56557589 */ /* 0x00066200000e0000 */
[----:B------:R-:W-:Y:S01]  /*21ae0*/  ISETP.GE.AND P0, PT, R11, R8, PT ;  /* 0x000000080b00720c */ /* 0x000fe20003f06270 */
[----:B------:R-:W-:-:S12]  /*21af0*/  @P2 BRA `(.L_x_1830) ;  /* 0x0000000000442947 */ /* 0x000fd80003800000 */
[----:B------:R-:W-:Y:S02]  /*21b00*/  ULDC UR4, c[0x0][0xac8] ;  /* 0x0002b20000047ab9 */ /* 0x000fe40000000800 */
[----:B------:R-:W-:Y:S02]  /*21b10*/  ISETP.GE.AND P5, PT, R18, UR4, PT ;  /* 0x0000000412007c0c */ /* 0x000fe4000bfa6270 */
[----:B------:R-:W-:Y:S02]  /*21b20*/  ISETP.GE.AND P4, PT, R203, UR4, PT ;  /* 0x00000004cb007c0c */ /* 0x000fe4000bf86270 */
[----:B------:R-:W-:Y:S02]  /*21b30*/  ISETP.GE.AND P3, PT, R22, UR4, PT ;  /* 0x0000000416007c0c */ /* 0x000fe4000bf66270 */
[----:B------:R-:W-:-:S07]  /*21b40*/  ISETP.GE.AND P2, PT, R23, UR4, PT ;  /* 0x0000000417007c0c */ /* 0x000fce000bf46270 */
[----:B0-----:R-:W-:-:S04]  /*21b50*/  @!P5 LEA R2, P6, R18, R84, 0x1 ;  /* 0x000000541202d211 */ /* 0x001fc800078c08ff */
[----:B-1----:R-:W-:Y:S02]  /*21b60*/  @!P5 LEA.HI.X R3, R18, R85, R19, 0x1, P6 ;  /* 0x000000551203d211 */ /* 0x002fe400030f0c13 */
        /* <DEDUP_REMOVED lines=10> */
.L_x_1830:
[----:B------:R-:W-:Y:S05]  /*21c10*/  BSYNC B1 ;  /* 0x0000000000017941 */ /* 0x000fea0003800000 */
.L_x_1829:
[----:B--2---:R2:W4:Y:S01]  /*21c20*/  SHFL.IDX PT, R11, R86, 0x1, 0x181f ;  /* 0x00381f00560b7f89 */ /* 0x00452200000e0000 */
        /* <DEDUP_REMOVED lines=8> */
[CC--:B0-----:R-:W-:Y:S02]  /*21cb0*/  @!P4 LEA R2, P6, R18.reuse, R10.reuse, 0x1 ;  /* 0x0000000a1202c211 */ /* 0x0c1fe400078c08ff */
[CC--:B-----5:R-:W-:Y:S02]  /*21cc0*/  @!P3 LEA R4, P5, R201.reuse, R10.reuse, 0x1 ;  /* 0x0000000ac904b211 */ /* 0x0e0fe400078a08ff */
[-C--:B----4-:R-:W-:Y:S02]  /*21cd0*/  @!P4 LEA.HI.X R3, R18, R11.reuse, R19, 0x1, P6 ;  /* 0x0000000b1203c211 */ /* 0x090fe400030f0c13 */
[-C--:B------:R-:W-:Y:S02]  /*21ce0*/  @!P2 LEA R6, P6, R22, R10.reuse, 0x1 ;  /* 0x0000000a1606a211 */ /* 0x080fe400078c08ff */
        /* <DEDUP_REMOVED lines=8> */
.L_x_1832:
[----:B------:R-:W-:Y:S05]  /*21d70*/  BSYNC B1 ;  /* 0x0000000000017941 */ /* 0x000fea0003800000 */
.L_x_1831:
[----:B0---4-:R0:W4:Y:S01]  /*21d80*/  SHFL.IDX PT, R11, R86, 0x2, 0x181f ;  /* 0x00581f00560b7f89 */ /* 0x01112200000e0000 */
        /* <DEDUP_REMOVED lines=9> */
[-C--:B-----5:R-:W-:Y:S02]  /*21e20*/  @!P2 LEA R4, P5, R201, R10.reuse, 0x1 ;  /* 0x0000000ac904a211 */ /* 0x0a0fe400078a08ff */
[-C--:B------:R-:W-:Y:S02]  /*21e30*/  @!P1 LEA R6, P4, R22, R10.reuse, 0x1 ;  /* 0x0000000a16069211 */ /* 0x080fe400078808ff */
[-C--:B----4-:R-:W-:Y:S02]  /*21e40*/  @!P3 LEA.HI.X R3, R18, R11.reuse, R19, 0x1, P6 ;  /* 0x0000000b1203b211 */ /* 0x090fe400030f0c13 */
        /* <DEDUP_REMOVED lines=8> */
.L_x_1834:
[----:B------:R-:W-:Y:S05]  /*21ed0*/  BSYNC B1 ;  /* 0x0000000000017941 */ /* 0x000fea0003800000 */
.L_x_1833:
[----:B------:R-:W-:Y:S01]  /*21ee0*/  VIADD R9, R9, 0x60 ;  /* 0x0000006009097836 */ /* 0x000fe20000000000 */
[----:B0---4-:R0:W4:Y:S04]  /*21ef0*/  SHFL.IDX PT, R11, R86, 0x3, 0x181f ;  /* 0x00781f00560b7f89 */ /* 0x01112800000e0000 */
[----:B------:R-:W-:Y:S01]  /*21f00*/  ISETP.GE.AND P0, PT, R9, R8, PT ;  /* 0x000000080900720c */ /* 0x000fe20003f06270 */
[----:B--23--:R-:W2:-:S12]  /*21f10*/  SHFL.IDX PT, R24, R24, 0x3, 0x181f ;  /* 0x00781f0018187f89 */ /* 0x00ce9800000e0000 */
[----:B0-----:R-:W-:Y:S05]  /*21f20*/  @P0 BRA `(.L_x_1835) ;  /* 0x00000028002c0947 */ /* 0x001fea0003800000 */
[----:B------:R-:W-:Y:S02]  /*21f30*/  ULDC UR4, c[0x0][0xac8] ;  /* 0x0002b20000047ab9 */ /* 0x000fe40000000800 */
[----:B------:R-:W-:Y:S02]  /*21f40*/  ISETP.GE.AND P3, PT, R18, UR4, PT ;  /* 0x0000000412007c0c */ /* 0x000fe4000bf66270 */
[----:B------:R-:W-:Y:S02]  /*21f50*/  ISETP.GE.AND P4, PT, R203, UR4, PT ;  /* 0x00000004cb007c0c */ /* 0x000fe4000bf86270 */
[----:B------:R-:W-:-:S09]  /*21f60*/  ISETP.GE.AND P5, PT, R22, UR4, PT ;  /* 0x0000000416007c0c */ /* 0x000fd2000bfa6270 */
[-C--:B--2---:R-:W-:Y:S02]  /*21f70*/  @!P3 LEA R2, P0, R18, R24.reuse, 0x1 ;  /* 0x000000181202b211 */ /* 0x084fe400078008ff */
[CC--:B-----5:R-:W-:Y:S02]  /*21f80*/  @!P4 LEA R4, P1, R201.reuse, R24.reuse, 0x1 ;  /* 0x00000018c904c211 */ /* 0x0e0fe400078208ff */
[----:B------:R-:W-:Y:S02]  /*21f90*/  @!P5 LEA R6, P2, R22, R24, 0x1 ;  /* 0x000000181606d211 */ /* 0x000fe400078408ff */
[-C--:B----4-:R-:W-:Y:S02]  /*21fa0*/  @!P3 LEA.HI.X R3, R18, R11.reuse, R19, 0x1, P0 ;  /* 0x0000000b1203b211 */ /* 0x090fe400000f0c13 */
        /* <DEDUP_REMOVED lines=11> */
.L_x_1828:
[----:B------:R-:W1:Y:S01]  /*22060*/  @P1 LDC R7, c[0x0][0xbec] ;  /* 0x0002fb00ff071b82 */ /* 0x000e620000000800 */
[----:B------:R-:W-:Y:S01]  /*22070*/  ULDC.64 UR4, c[0x0][0xb08] ;  /* 0x0002c20000047ab9 */ /* 0x000fe20000000a00 */
[----:B0-----:R-:W-:Y:S01]  /*22080*/  IMAD.MOV.U32 R12, RZ, RZ, R92 ;  /* 0x000000ffff0c7224 */ /* 0x001fe200078e005c */
[----:B------:R-:W-:Y:S01]  /*22090*/  BSSY B1, `(.L_x_1836) ;  /* 0x000010b000017945 */ /* 0x000fe20003800000 */
[----:B------:R-:W-:Y:S01]  /*220a0*/  IMAD R9, R9, UR4, RZ ;  /* 0x0000000409097c24 */ /* 0x000fe2000f8e02ff */
[----:B------:R-:W-:Y:S01]  /*220b0*/  SHF.R.S32.HI R220, RZ, 0x1f, R225 ;  /* 0x0000001fffdc7819 */ /* 0x000fe200000114e1 */
[C---:B------:R-:W-:Y:S02]  /*220c0*/  VIADD R154, R225.reuse, 0xf0 ;  /* 0x000000f0e19a7836 */ /* 0x040fe40000000000 */
[----:B------:R-:W0:Y:S01]  /*220d0*/  @P1 LDC R6, c[0x0][0xbf0] ;  /* 0x0002fc00ff061b82 */ /* 0x000e220000000800 */
[----:B------:R-:W-:Y:S02]  /*220e0*/  IMAD R9, R0, UR5, R9 ;  /* 0x0000000500097c24 */ /* 0x000fe4000f8e0209 */
[C---:B------:R-:W-:Y:S01]  /*220f0*/  VIADD R158, R225.reuse, 0xe0 ;  /* 0x000000e0e19e7836 */ /* 0x040fe20000000000 */
[----:B------:R-:W-:Y:S01]  /*22100*/  SHF.R.S32.HI R154, RZ, 0x1f, R154 ;  /* 0x0000001fff9a7819 */ /* 0x000fe2000001149a */
[----:B------:R-:W-:-:S02]  /*22110*/  VIADD R160, R225, 0xd8 ;  /* 0x000000d8e1a07836 */ /* 0x000fc40000000000 */
        /* <DEDUP_REMOVED lines=10> */
[----:B-1----:R-:W-:Y:S01]  /*221c0*/  @P1 IMAD.HI.U32 R7, R92, R7, RZ ;  /* 0x000000075c071227 */ /* 0x002fe200078e00ff */
[----:B------:R-:W-:-:S02]  /*221d0*/  SHF.R.S32.HI R168, RZ, 0x1f, R168 ;  /* 0x0000001fffa87819 */ /* 0x000fc400000114a8 */
[----:B------:R-:W-:Y:S01]  /*221e0*/  SHF.R.S32.HI R170, RZ, 0x1f, R170 ;  /* 0x0000001fffaa7819 */ /* 0x000fe200000114aa */
[C---:B------:R-:W-:Y:S02]  /*221f0*/  VIADD R172, R225.reuse, 0xa8 ;  /* 0x000000a8e1ac7836 */ /* 0x040fe40000000000 */
[----:B------:R-:W-:Y:S01]  /*22200*/  VIADD R174, R225, 0xa0 ;  /* 0x000000a0e1ae7836 */ /* 0x000fe20000000000 */
[----:B0-----:R-:W-:Y:S01]  /*22210*/  @P1 SHF.R.U32.HI R12, RZ, R6, R7 ;  /* 0x00000006ff0c1219 */ /* 0x001fe20000011607 */
[----:B------:R-:W-:Y:S01]  /*22220*/  IMAD.WIDE.U32 R6, R0, UR4, RZ ;  /* 0x0000000400067c25 */ /* 0x000fe2000f8e00ff */
[----:B------:R-:W-:Y:S01]  /*22230*/  ULDC.64 UR4, c[0x0][0xb38] ;  /* 0x0002ce0000047ab9 */ /* 0x000fe20000000a00 */
[----:B------:R-:W-:Y:S02]  /*22240*/  SHF.R.S32.HI R0, RZ, 0x1f, R10 ;  /* 0x0000001fff007819 */ /* 0x000fe4000001140a */
[----:B------:R-:W-:Y:S01]  /*22250*/  IMAD.IADD R7, R7, 0x1, R9 ;  /* 0x0000000107077824 */ /* 0x000fe200078e0209 */
[----:B------:R-:W-:Y:S01]  /*22260*/  SHF.R.S32.HI R9, RZ, 0x1f, R12 ;  /* 0x0000001fff097819 */ /* 0x000fe2000001140c */
[----:B------:R-:W-:Y:S01]  /*22270*/  VIADD R176, R225, 0x98 ;  /* 0x00000098e1b07836 */ /* 0x000fe20000000000 */
[----:B------:R-:W-:Y:S01]  /*22280*/  SHF.R.S32.HI R172, RZ, 0x1f, R172 ;  /* 0x0000001fffac7819 */ /* 0x000fe200000114ac */
[----:B------:R-:W-:Y:S01]  /*22290*/  IMAD.WIDE.U32 R6, R226, UR4, R6 ;  /* 0x00000004e2067c25 */ /* 0x000fe2000f8e0006 */
[----:B------:R-:W-:-:S02]  /*222a0*/  SHF.R.S32.HI R174, RZ, 0x1f, R174 ;  /* 0x0000001fffae7819 */ /* 0x000fc400000114ae */
[----:B------:R-:W-:Y:S01]  /*222b0*/  SHF.R.S32.HI R176, RZ, 0x1f, R176 ;  /* 0x0000001fffb07819 */ /* 0x000fe200000114b0 */
[----:B------:R-:W-:Y:S01]  /*222c0*/  IMAD R7, R226, UR5, R7 ;  /* 0x00000005e2077c24 */ /* 0x000fe2000f8e0207 */
[----:B------:R-:W-:Y:S01]  /*222d0*/  ULDC.64 UR4, c[0x0][0xb40] ;  /* 0x0002d00000047ab9 */ /* 0x000fe20000000a00 */
[----:B------:R-:W-:Y:S02]  /*222e0*/  VIADD R178, R225, 0x90 ;  /* 0x00000090e1b27836 */ /* 0x000fe40000000000 */
[----:B------:R-:W-:Y:S02]  /*222f0*/  IMAD R0, R0, UR4, RZ ;  /* 0x0000000400007c24 */ /* 0x000fe4000f8e02ff */
[----:B------:R-:W-:Y:S01]  /*22300*/  IMAD.WIDE.U32 R6, R10, UR4, R6 ;  /* 0x000000040a067c25 */ /* 0x000fe2000f8e0006 */
[----:B------:R-:W-:-:S03]  /*22310*/  SHF.R.S32.HI R178, RZ, 0x1f, R178 ;  /* 0x0000001fffb27819 */ /* 0x000fc600000114b2 */
[----:B------:R-:W-:Y:S01]  /*22320*/  IMAD R0, R10, UR5, R0 ;  /* 0x000000050a007c24 */ /* 0x000fe2000f8e0200 */
[----:B------:R-:W-:Y:S01]  /*22330*/  ULDC.64 UR4, c[0x0][0xb48] ;  /* 0x0002d20000047ab9 */ /* 0x000fe20000000a00 */
[----:B------:R-:W-:Y:S02]  /*22340*/  VIADD R180, R225, 0x88 ;  /* 0x00000088e1b47836 */ /* 0x000fe40000000000 */
[----:B------:R-:W-:Y:S02]  /*22350*/  IMAD.IADD R7, R7, 0x1, R0 ;  /* 0x0000000107077824 */ /* 0x000fe400078e0200 */
[----:B------:R-:W-:Y:S01]  /*22360*/  IMAD.MOV R0, RZ, RZ, -R12 ;  /* 0x000000ffff007224 */ /* 0x000fe200078e0a0c */
[----:B------:R-:W-:Y:S01]  /*22370*/  SHF.R.S32.HI R180, RZ, 0x1f, R180 ;  /* 0x0000001fffb47819 */ /* 0x000fe200000114b4 */
[----:B------:R-:W-:-:S04]  /*22380*/  IMAD.WIDE.U32 R6, R157, UR4, R6 ;  /* 0x000000049d067c25 */ /* 0x000fc8000f8e0006 */
[----:B------:R-:W-:Y:S01]  /*22390*/  IMAD R7, R157, UR5, R7 ;  /* 0x000000059d077c24 */ /* 0x000fe2000f8e0207 */
[----:B------:R-:W-:Y:S01]  /*223a0*/  ULDC.64 UR4, c[0x0][0xb30] ;  /* 0x0002cc0000047ab9 */ /* 0x000fe20000000a00 */
[----:B------:R-:W-:Y:S02]  /*223b0*/  IMAD R0, R156, R0, R92 ;  /* 0x000000009c007224 */ /* 0x000fe400078e025c */
[----:B------:R-:W-:Y:S02]  /*223c0*/  IMAD R9, R9, UR4, RZ ;  /* 0x0000000409097c24 */ /* 0x000fe4000f8e02ff */
[----:B------:R-:W-:Y:S01]  /*223d0*/  IMAD.WIDE.U32 R6, R12, UR4, R6 ;  /* 0x000000040c067c25 */ /* 0x000fe2000f8e0006 */
[----:B------:R-:W-:-:S03]  /*223e0*/  SHF.R.S32.HI R10, RZ, 0x1f, R0 ;  /* 0x0000001fff0a7819 */ /* 0x000fc60000011400 */
[----:B------:R-:W-:Y:S01]  /*223f0*/  IMAD R9, R12, UR5, R9 ;  /* 0x000000050c097c24 */ /* 0x000fe2000f8e0209 */
[----:B------:R-:W-:Y:S01]  /*22400*/  ULDC.64 UR4, c[0x0][0xb28] ;  /* 0x0002ca0000047ab9 */ /* 0x000fe20000000a00 */
[----:B------:R-:W-:Y:S02]  /*22410*/  VIADD R92, R225, 0xf8 ;  /* 0x000000f8e15c7836 */ /* 0x000fe40000000000 */
[----:B------:R-:W-:Y:S02]  /*22420*/  IMAD.IADD R7, R7, 0x1, R9 ;  /* 0x0000000107077824 */ /* 0x000fe400078e0209 */
[----:B------:R-:W-:Y:S01]  /*22430*/  IMAD R10, R10, UR4, RZ ;  /* 0x000000040a0a7c24 */ /* 0x000fe2000f8e02ff */
[----:B------:R-:W-:Y:S01]  /*22440*/  SHF.R.S32.HI R92, RZ, 0x1f, R92 ;  /* 0x0000001fff5c7819 */ /* 0x000fe2000001145c */
[----:B------:R-:W-:-:S04]  /*22450*/  IMAD.WIDE.U32 R6, R0, UR4, R6 ;  /* 0x0000000400067c25 */ /* 0x000fc8000f8e0006 */
[----:B------:R-:W-:Y:S01]  /*22460*/  IMAD R10, R0, UR5, R10 ;  /* 0x00000005000a7c24 */ /* 0x000fe2000f8e020a */
[----:B------:R-:W-:Y:S01]  /*22470*/  ULDC.64 UR4, c[0x0][0xb00] ;  /* 0x0002c00000047ab9 */ /* 0x000fe20000000a00 */
[----:B------:R-:W-:Y:S01]  /*22480*/  VIADD R156, R225, 0xe8 ;  /* 0x000000e8e19c7836 */ /* 0x000fe20000000000 */
[C---:B------:R-:W-:Y:S01]  /*22490*/  LEA R0, P0, R6.reuse, UR4, 0x2 ;  /* 0x0000000406007c11 */ /* 0x040fe2000f8010ff */
[----:B------:R-:W-:Y:S02]  /*224a0*/  IMAD.IADD R9, R7, 0x1, R10 ;  /* 0x0000000107097824 */ /* 0x000fe400078e020a */
[C---:B------:R-:W-:Y:S01]  /*224b0*/  VIADD R182, R225.reuse, 0x80 ;  /* 0x00000080e1b67836 */ /* 0x040fe20000000000 */
[----:B------:R-:W-:Y:S01]  /*224c0*/  SHF.R.S32.HI R156, RZ, 0x1f, R156 ;  /* 0x0000001fff9c7819 */ /* 0x000fe2000001149c */
[----:B------:R-:W-:Y:S01]  /*224d0*/  VIADD R184, R225, 0x78 ;  /* 0x00000078e1b87836 */ /* 0x000fe20000000000 */
[----:B------:R-:W-:Y:S01]  /*224e0*/  LEA.HI.X R9, R6, UR5, R9, 0x2, P0 ;  /* 0x0000000506097c11 */ /* 0x000fe200080f1409 */
[----:B------:R-:W-:Y:S01]  /*224f0*/  VIADD R6, R17, 0x30820 ;  /* 0x0003082011067836 */ /* 0x000fe20000000000 */
[----:B------:R-:W-:Y:S01]  /*22500*/  ISETP.GE.AND P0, PT, R20, R8, PT ;  /* 0x000000081400720c */ /* 0x000fe20003f06270 */
[C---:B------:R-:W-:Y:S01]  /*22510*/  VIADD R186, R225.reuse, 0x70 ;  /* 0x00000070e1ba7836 */ /* 0x040fe20000000000 */
[----:B------:R0:W1:Y:S01]  /*22520*/  SHFL.IDX PT, R20, R0, RZ, 0x1c1f ;  /* 0x001c1fff00147589 */ /* 0x00006200000e0000 */
[C---:B------:R-:W-:Y:S01]  /*22530*/  VIADD R188, R225.reuse, 0x68 ;  /* 0x00000068e1bc7836 */ /* 0x040fe20000000000 */
[----:B------:R-:W-:Y:S01]  /*22540*/  PRMT R6, RZ, 0x654, R6 ;  /* 0x00000654ff067816 */ /* 0x000fe20000000006 */
[C---:B------:R-:W-:Y:S01]  /*22550*/  VIADD R190, R225.reuse, 0x60 ;  /* 0x00000060e1be7836 */ /* 0x040fe20000000000 */
[----:B------:R0:W2:Y:S01]  /*22560*/  SHFL.IDX PT, R10, R9, RZ, 0x1c1f ;  /* 0x001c1fff090a7589 */ /* 0x0000a200000e0000 */
[C---:B------:R-:W-:Y:S01]  /*22570*/  VIADD R192, R225.reuse, 0x58 ;  /* 0x00000058e1c07836 */ /* 0x040fe20000000000 */
[----:B------:R0:W-:Y:S01]  /*22580*/  SYNCS.ARRIVE.TRANS64.RED.A1T0 RZ, [R6+URZ], RZ ;  /* 0x000000ff06ff79a7 */ /* 0x0001e2000810043f */
        /* <DEDUP_REMOVED lines=32> */
[----:B------:R-:W-:-:S02]  /*22790*/  VIADD R163, R225, 0xc8 ;  /* 0x000000c8e1a37836 */ /* 0x000fc40000000000 */
[C---:B------:R-:W-:Y:S02]  /*227a0*/  VIADD R165, R225.reuse, 0xc0 ;  /* 0x000000c0e1a57836 */ /* 0x040fe40000000000 */
[C---:B------:R-:W-:Y:S02]  /*227b0*/  VIADD R167, R225.reuse, 0xb8 ;  /* 0x000000b8e1a77836 */ /* 0x040fe40000000000 */
[C---:B------:R-:W-:Y:S02]  /*227c0*/  VIADD R169, R225.reuse, 0xb0 ;  /* 0x000000b0e1a97836 */ /* 0x040fe40000000000 */
[C---:B------:R-:W-:Y:S02]  /*227d0*/  VIADD R171, R225.reuse, 0xa8 ;  /* 0x000000a8e1ab7836 */ /* 0x040fe40000000000 */
[C---:B------:R-:W-:Y:S02]  /*227e0*/  VIADD R173, R225.reuse, 0xa0 ;  /* 0x000000a0e1ad7836 */ /* 0x040fe40000000000 */
        /* <DEDUP_REMOVED lines=18> */
[----:B------:R-:W-:Y:S01]  /*22910*/  VIADD R217, R225, 0x8 ;  /* 0x00000008e1d97836 */ /* 0x000fe20000000000 */
[----:B012---:R-:W-:Y:S06]  /*22920*/  @P0 BRA `(.L_x_1837) ;  /* 0x0000000800040947 */ /* 0x007fec0003800000 */
[----:B------:R-:W-:Y:S02]  /*22930*/  ULDC UR4, c[0x0][0xac8] ;  /* 0x0002b20000047ab9 */ /* 0x000fe40000000800 */
[----:B------:R-:W-:Y:S02]  /*22940*/  ISETP.GE.AND P0, PT, R225, UR4, PT ;  /* 0x00000004e1007c0c */ /* 0x000fe4000bf06270 */
[----:B------:R-:W-:Y:S02]  /*22950*/  ISETP.GE.AND P5, PT, R191, UR4, PT ;  /* 0x00000004bf007c0c */ /* 0x000fe4000bfa6270 */
[----:B------:R-:W-:Y:S02]  /*22960*/  ISETP.GE.AND P4, PT, R189, UR4, PT ;  /* 0x00000004bd007c0c */ /* 0x000fe4000bf86270 */
[----:B------:R-:W-:-:S07]  /*22970*/  ISETP.GE.AND P3, PT, R187, UR4, PT ;  /* 0x00000004bb007c0c */ /* 0x000fce000bf66270 */
[----:B------:R-:W-:-:S04]  /*22980*/  @!P0 LEA R6, P1, R225, R20, 0x2 ;  /* 0x00000014e1068211 */ /* 0x000fc800078210ff */
[----:B------:R-:W-:-:S05]  /*22990*/  @!P0 LEA.HI.X R7, R225, R10, R220, 0x2, P1 ;  /* 0x0000000ae1078211 */ /* 0x000fca00008f14dc */
        /* <DEDUP_REMOVED lines=55> */
[----:B------:R-:W-:Y:S02]  /*22d10*/  @!P0 LEA.HI.X R7, R185, R10, R186, 0x2, P4 ;  /* 0x0000000ab9078211 */ /* 0x000fe400020f14ba */
[----:B------:R-:W-:Y:S02]  /*22d20*/  ISETP.GE.AND P4, PT, R177, UR4, PT ;  /* 0x00000004b1007c0c */ /* 0x000fe4000bf86270 */
[-C--:B-1----:R-:W-:Y:S01]  /*22d30*/  @!P1 LEA R12, P5, R183, R20.reuse, 0x2 ;  /* 0x00000014b70c9211 */ /* 0x082fe200078a10ff */
[----:B------:R0:W-:Y:S01]  /*22d40*/  @!P0 ST.E.64 desc[UR60][R6.64], R80 ;  /* 0x0000005006008985 */ /* 0x0001e2000c101b3c */
[----:B--2---:R-:W-:Y:S02]  /*22d50*/  @!P2 LEA R14, P6, R181, R20, 0x2 ;  /* 0x00000014b50ea211 */ /* 0x004fe400078c10ff */
        /* <DEDUP_REMOVED lines=12> */
[----:B------:R-:W-:Y:S02]  /*22e20*/  ISETP.GE.AND P0, PT, R169, UR4, PT ;  /* 0x00000004a9007c0c */ /* 0x000fe4000bf06270 */
[----:B--2---:R-:W-:Y:S01]  /*22e30*/  @!P5 LEA R14, P6, R175, R20, 0x2 ;  /* 0x00000014af0ed211 */ /* 0x004fe200078c10ff */
[----:B------:R1:W-:Y:S01]  /*22e40*/  @!P4 ST.E.64 desc[UR60][R12.64], R96 ;  /* 0x000000600c00c985 */ /* 0x0003e2000c101b3c */
[----:B------:R-:W-:Y:S02]  /*22e50*/  ISETP.GE.AND P4, PT, R165, UR4, PT ;  /* 0x00000004a5007c0c */ /* 0x000fe4000bf86270 */
[----:B------:R-:W-:Y:S02]  /*22e60*/  @!P5 LEA.HI.X R15, R175, R10, R176, 0x2, P6 ;  /* 0x0000000aaf0fd211 */ /* 0x000fe400030f14b0 */
[----:B0-----:R-:W-:-:S03]  /*22e70*/  @!P2 LEA R2, P6, R173, R20, 0x2 ;  /* 0x00000014ad02a211 */ /* 0x001fc600078c10ff */
[----:B------:R-:W-:Y:S01]  /*22e80*/  @!P5 ST.E.64 desc[UR60][R14.64], R100 ;  /* 0x000000640e00d985 */ /* 0x000fe2000c101b3c */
[----:B------:R-:W-:Y:S02]  /*22e90*/  @!P1 LEA R6, P3, R171, R20, 0x2 ;  /* 0x00000014ab069211 */ /* 0x000fe400078610ff */
[----:B------:R-:W-:Y:S02]  /*22ea0*/  ISETP.GE.AND P5, PT, R167, UR4, PT ;  /* 0x00000004a7007c0c */ /* 0x000fe4000bfa6270 */
[----:B------:R-:W-:Y:S02]  /*22eb0*/  @!P2 LEA.HI.X R3, R173, R10, R174, 0x2, P6 ;  /* 0x0000000aad03a211 */ /* 0x000fe400030f14ae */
[----:B-1----:R-:W-:Y:S02]  /*22ec0*/  @!P0 LEA R12, P6, R169, R20, 0x2 ;  /* 0x00000014a90c8211 */ /* 0x002fe400078c10ff */
        /* <DEDUP_REMOVED lines=8> */
[----:B-1----:R-:W-:-:S02]  /*22f50*/  @!P4 LEA R6, P2, R165, R20, 0x2 ;  /* 0x00000014a506c211 */ /* 0x002fc400078410ff */
[----:B------:R-:W-:Y:S02]  /*22f60*/  @!P5 LEA.HI.X R3, R167, R10, R168, 0x2, P1 ;  /* 0x0000000aa703d211 */ /* 0x000fe400008f14a8 */
[----:B--2---:R-:W-:Y:S02]  /*22f70*/  @!P3 LEA R12, P6, R163, R20, 0x2 ;  /* 0x00000014a30cb211 */ /* 0x004fe400078c10ff */
        /* <DEDUP_REMOVED lines=10> */
[----:B------:R-:W-:Y:S02]  /*23020*/  @!P0 LEA.HI.X R3, R161, R10, R162, 0x2, P5 ;  /* 0x0000000aa1038211 */ /* 0x000fe400028f14a2 */
[----:B------:R-:W-:Y:S02]  /*23030*/  ISETP.GE.AND P5, PT, R24, UR4, PT ;  /* 0x0000000418007c0c */ /* 0x000fe4000bfa6270 */
[C---:B-1----:R-:W-:Y:S01]  /*23040*/  @!P1 LEA R6, P6, R159.reuse, R20, 0x2 ;  /* 0x000000149f069211 */ /* 0x042fe200078c10ff */
[----:B------:R0:W-:Y:S03]  /*23050*/  @!P0 ST.E.64 desc[UR60][R2.64], R128 ;  /* 0x0000008002008985 */ /* 0x0001e6000c101b3c */
[----:B------:R-:W-:Y:S02]  /*23060*/  @!P1 LEA.HI.X R7, R159, R10, R160, 0x2, P6 ;  /* 0x0000000a9f079211 */ /* 0x000fe400030f14a0 */
[----:B--2---:R-:W-:-:S03]  /*23070*/  @!P3 LEA R12, P6, R155, R20, 0x2 ;  /* 0x000000149b0cb211 */ /* 0x004fc600078c10ff */
[----:B------:R1:W-:Y:S01]  /*23080*/  @!P1 ST.E.64 desc[UR60][R6.64], R132 ;  /* 0x0000008406009985 */ /* 0x0003e2000c101b3c */
[----:B------:R-:W-:Y:S02]  /*23090*/  @!P3 LEA.HI.X R13, R155, R10, R156, 0x2, P6 ;  /* 0x0000000a9b0db211 */ /* 0x000fe400030f149c */
[----:B0-----:R-:W-:-:S04]  /*230a0*/  @!P4 LEA R2, P0, R157, R20, 0x2 ;  /* 0x000000149d02c211 */ /* 0x001fc800078010ff */
[----:B------:R-:W-:Y:S02]  /*230b0*/  @!P4 LEA.HI.X R3, R157, R10, R158, 0x2, P0 ;  /* 0x0000000a9d03c211 */ /* 0x000fe400000f149e */
[----:B-1----:R-:W-:-:S03]  /*230c0*/  @!P2 LEA R6, P1, R93, R20, 0x2 ;  /* 0x000000145d06a211 */ /* 0x002fc600078210ff */
[----:B------:R0:W-:Y:S01]  /*230d0*/  @!P4 ST.E.64 desc[UR60][R2.64], R136 ;  /* 0x000000880200c985 */ /* 0x0001e2000c101b3c */
[C---:B------:R-:W-:Y:S02]  /*230e0*/  @!P5 LEA R20, P0, R24.reuse, R20, 0x2 ;  /* 0x000000141814d211 */ /* 0x040fe400078010ff */
[-C--:B------:R-:W-:Y:S01]  /*230f0*/  @!P2 LEA.HI.X R7, R93, R10.reuse, R154, 0x2, P1 ;  /* 0x0000000a5d07a211 */ /* 0x080fe200008f149a */
[----:B------:R0:W-:Y:S01]  /*23100*/  @!P3 ST.E.64 desc[UR60][R12.64], R140 ;  /* 0x0000008c0c00b985 */ /* 0x0001e2000c101b3c */
[----:B------:R-:W-:-:S03]  /*23110*/  @!P5 LEA.HI.X R21, R24, R10, R92, 0x2, P0 ;  /* 0x0000000a1815d211 */ /* 0x000fc600000f145c */
[----:B------:R0:W-:Y:S04]  /*23120*/  @!P2 ST.E.64 desc[UR60][R6.64], R144 ;  /* 0x000000900600a985 */ /* 0x0001e8000c101b3c */
[----:B------:R0:W-:Y:S02]  /*23130*/  @!P5 ST.E.64 desc[UR60][R20.64], R148 ;  /* 0x000000941400d985 */ /* 0x0001e4000c101b3c */
.L_x_1837:
[----:B------:R-:W-:Y:S05]  /*23140*/  BSYNC B1 ;  /* 0x0000000000017941 */ /* 0x000fea0003800000 */
.L_x_1836:
[----:B------:R-:W-:Y:S01]  /*23150*/  ISETP.GE.AND P0, PT, R11, R8, PT ;  /* 0x000000080b00720c */ /* 0x000fe20003f06270 */
[----:B------:R-:W1:Y:S04]  /*23160*/  SHFL.IDX PT, R9, R9, 0x1, 0x1c1f ;  /* 0x003c1f0009097f89 */ /* 0x000e6800000e0000 */
[----:B------:R-:W2:Y:S08]  /*23170*/  SHFL.IDX PT, R0, R0, 0x1, 0x1c1f ;  /* 0x003c1f0000007f89 */ /* 0x000eb000000e0000 */
[----:B------:R-:W-:Y:S05]  /*23180*/  @P0 BRA `(.L_x_1835) ;  /* 0x0000001400940947 */ /* 0x000fea0003800000 */
[----:B------:R-:W-:Y:S02]  /*23190*/  ULDC UR4, c[0x0][0xac8] ;  /* 0x0002b20000047ab9 */ /* 0x000fe40000000800 */
[----:B------:R-:W-:Y:S02]  /*231a0*/  ISETP.GE.AND P4, PT, R225, UR4, PT ;  /* 0x00000004e1007c0c */ /* 0x000fe4000bf86270 */
[----:B------:R-:W-:Y:S02]  /*231b0*/  ISETP.GE.AND P2, PT, R217, UR4, PT ;  /* 0x00000004d9007c0c */ /* 0x000fe4000bf46270 */
[----:B------:R-:W-:Y:S02]  /*231c0*/  ISETP.GE.AND P1, PT, R215, UR4, PT ;  /* 0x00000004d7007c0c */ /* 0x000fe4000bf26270 */
[----:B------:R-:W-:-:S07]  /*231d0*/  ISETP.GE.AND P0, PT, R213, UR4, PT ;  /* 0x00000004d5007c0c */ /* 0x000fce000bf06270 */
[----:B0-2---:R-:W-:-:S04]  /*231e0*/  @!P4 LEA R2, P3, R225, R0, 0x2 ;  /* 0x00000000e102c211 */ /* 0x005fc800078610ff */
[----:B-1----:R-:W-:Y:S02]  /*231f0*/  @!P4 LEA.HI.X R3, R225, R9, R220, 0x2, P3 ;  /* 0x00000009e103c211 */ /* 0x002fe400018f14dc */
[----:B------:R-:W-:-:S03]  /*23200*/  ISETP.GE.AND P3, PT, R211, UR4, PT ;  /* 0x00000004d3007c0c */ /* 0x000fc6000bf66270 */
[----:B------:R0:W-:Y:S01]  /*23210*/  @!P4 ST.E.64 desc[UR60][R2.64], R4 ;  /* 0x000000040200c985 */ /* 0x0001e2000c101b3c */
[----:B------:R-:W-:Y:S02]  /*23220*/  ISETP.GE.AND P4, PT, R209, UR4, PT ;  /* 0x00000004d1007c0c */ /* 0x000fe4000bf86270 */
[-C--:B0-----:R-:W-:Y:S02]  /*23230*/  @!P2 LEA R2, P6, R217, R0.reuse, 0x2 ;  /* 0x00000000d902a211 */ /* 0x081fe400078c10ff */
[-C--:B------:R-:W-:Y:S02]  /*23240*/  @!P1 LEA R4, P5, R215, R0.reuse, 0x2 ;  /* 0x00000000d7049211 */ /* 0x080fe400078a10ff */
[-C--:B------:R-:W-:Y:S02]  /*23250*/  @!P2 LEA.HI.X R3, R217, R9.reuse, R219, 0x2, P6 ;  /* 0x00000009d903a211 */ /* 0x080fe400030f14db */
[----:B------:R-:W-:Y:S02]  /*23260*/  @!P0 LEA R6, P6, R213, R0, 0x2 ;  /* 0x00000000d5068211 */ /* 0x000fe400078c10ff */
        /* <DEDUP_REMOVED lines=9> */
[-C--:B------:R-:W-:Y:S02]  /*23300*/  @!P3 LEA.HI.X R3, R211, R9.reuse, R212, 0x2, P1 ;  /* 0x00000009d303b211 */ /* 0x080fe400008f14d4 */
[----:B------:R-:W-:Y:S02]  /*23310*/  ISETP.GE.AND P1, PT, R197, UR4, PT ;  /* 0x00000004c5007c0c */ /* 0x000fe4000bf26270 */
[----:B------:R-:W-:Y:S01]  /*23320*/  @!P4 LEA.HI.X R5, R209, R9, R210, 0x2, P2 ;  /* 0x00000009d105c211 */ /* 0x000fe200010f14d2 */
[----:B------:R0:W-:Y:S01]  /*23330*/  @!P3 ST.E.64 desc[UR60][R2.64], R42 ;  /* 0x0000002a0200b985 */ /* 0x0001e2000c101b3c */
[----:B------:R-:W-:Y:S02]  /*23340*/  ISETP.GE.AND P2, PT, R195, UR4, PT ;  /* 0x00000004c3007c0c */ /* 0x000fe4000bf46270 */
[----:B--2---:R-:W-:Y:S01]  /*23350*/  @!P5 LEA R6, P6, R207, R0, 0x2 ;  /* 0x00000000cf06d211 */ /* 0x004fe200078c10ff */
[----:B------:R1:W-:Y:S01]  /*23360*/  @!P4 ST.E.64 desc[UR60][R4.64], R46 ;  /* 0x0000002e0400c985 */ /* 0x0003e2000c101b3c */
[----:B------:R-:W-:-:S02]  /*23370*/  ISETP.GE.AND P3, PT, R193, UR4, PT ;  /* 0x00000004c1007c0c */ /* 0x000fc4000bf66270 */
[----:B------:R-:W-:Y:S02]  /*23380*/  @!P5 LEA.HI.X R7, R207, R9, R208, 0x2, P6 ;  /* 0x00000009cf07d211 */ /* 0x000fe400030f14d0 */
[----:B------:R-:W-:-:S03]  /*23390*/  ISETP.GE.AND P4, PT, R191, UR4, PT ;  /* 0x00000004bf007c0c */ /* 0x000fc6000bf86270 */
[----:B------:R2:W-:Y:S01]  /*233a0*/  @!P5 ST.E.64 desc[UR60][R6.64], R50 ;  /* 0x000000320600d985 */ /* 0x0005e2000c101b3c */
[-C--:B0-----:R-:W-:Y:S02]  /*233b0*/  @!P0 LEA R2, P6, R199, R0.reuse, 0x2 ;  /* 0x00000000c7028211 */ /* 0x081fe400078c10ff */
[-C--:B-1----:R-:W-:Y:S02]  /*233c0*/  @!P1 LEA R4, P5, R197, R0.reuse, 0x2 ;  /* 0x00000000c5049211 */ /* 0x082fe400078a10ff */
[-C--:B------:R-:W-:Y:S02]  /*233d0*/  @!P0 LEA.HI.X R3, R199, R9.reuse, R206, 0x2, P6 ;  /* 0x00000009c7038211 */ /* 0x080fe400030f14ce */
[----:B------:R-:W-:Y:S02]  /*233e0*/  @!P1 LEA.HI.X R5, R197, R9, R198, 0x2, P5 ;  /* 0x00000009c5059211 */ /* 0x000fe400028f14c6 */
[----:B------:R-:W-:Y:S01]  /*233f0*/  ISETP.GE.AND P5, PT, R189, UR4, PT ;  /* 0x00000004bd007c0c */ /* 0x000fe2000bfa6270 */
[----:B------:R0:W-:Y:S01]  /*23400*/  @!P0 ST.E.64 desc[UR60][R2.64], R54 ;  /* 0x0000003602008985 */ /* 0x0001e2000c101b3c */
[----:B--2---:R-:W-:-:S02]  /*23410*/  @!P2 LEA R6, P6, R195, R0, 0x2 ;  /* 0x00000000c306a211 */ /* 0x004fc400078c10ff */
[----:B------:R-:W-:Y:S01]  /*23420*/  ISETP.GE.AND P0, PT, R187, UR4, PT ;  /* 0x00000004bb007c0c */ /* 0x000fe2000bf06270 */
[----:B------:R1:W-:Y:S01]  /*23430*/  @!P1 ST.E.64 desc[UR60][R4.64], R58 ;  /* 0x0000003a04009985 */ /* 0x0003e2000c101b3c */
        /* <DEDUP_REMOVED lines=9> */
[----:B--2---:R-:W-:-:S03]  /*234d0*/  @!P5 LEA R6, P6, R189, R0, 0x2 ;  /* 0x00000000bd06d211 */ /* 0x004fc600078c10ff */
[----:B------:R1:W-:Y:S01]  /*234e0*/  @!P4 ST.E.64 desc[UR60][R4.64], R70 ;  /* 0x000000460400c985 */ /* 0x0003e2000c101b3c */
[----:B------:R-:W-:-:S05]  /*234f0*/  @!P5 LEA.HI.X R7, R189, R9, R190, 0x2, P6 ;  /* 0x00000009bd07d211 */ /* 0x000fca00030f14be */
[----:B------:R2:W-:Y:S01]  /*23500*/  @!P5 ST.E.64 desc[UR60][R6.64], R74 ;  /* 0x0000004a0600d985 */ /* 0x0005e2000c101b3c */
[----:B------:R-:W-:Y:S02]  /*23510*/  ISETP.GE.AND P5, PT, R181, UR4, PT ;  /* 0x00000004b5007c0c */ /* 0x000fe4000bfa6270 */
[----:B0-----:R-:W-:-:S04]  /*23520*/  @!P0 LEA R2, P4, R187, R0, 0x2 ;  /* 0x00000000bb028211 */ /* 0x001fc800078810ff */
[-C--:B------:R-:W-:Y:S02]  /*23530*/  @!P0 LEA.HI.X R3, R187, R9.reuse, R188, 0x2, P4 ;  /* 0x00000009bb038211 */ /* 0x080fe400020f14bc */
        /* <DEDUP_REMOVED lines=16> */
[-C--:B------:R-:W-:Y:S02]  /*23640*/  @!P4 LEA.HI.X R5, R179, R9.reuse, R180, 0x2, P0 ;  /* 0x00000009b305c211 */ /* 0x080fe400000f14b4 */
[----:B------:R-:W-:Y:S02]  /*23650*/  ISETP.GE.AND P0, PT, R171, UR4, PT ;  /* 0x00000004ab007c0c */ /* 0x000fe4000bf06270 */
[----:B--2---:R-:W-:Y:S01]  /*23660*/  @!P3 LEA R6, P6, R177, R0, 0x2 ;  /* 0x00000000b106b211 */ /* 0x004fe200078c10ff */
[----:B------:R1:W-:Y:S01]  /*23670*/  @!P4 ST.E.64 desc[UR60][R4.64], R94 ;  /* 0x0000005e0400c985 */ /* 0x0003e2000c101b3c */
[----:B------:R-:W-:Y:S02]  /*23680*/  ISETP.GE.AND P4, PT, R167, UR4, PT ;  /* 0x00000004a7007c0c */ /* 0x000fe4000bf86270 */
[----:B------:R-:W-:-:S02]  /*23690*/  @!P3 LEA.HI.X R7, R177, R9, R178, 0x2, P6 ;  /* 0x00000009b107b211 */ /* 0x000fc400030f14b2 */
[----:B0-----:R-:W-:-:S03]  /*236a0*/  @!P2 LEA R2, P6, R175, R0, 0x2 ;  /* 0x00000000af02a211 */ /* 0x001fc600078c10ff */
[----:B------:R0:W-:Y:S01]  /*236b0*/  @!P3 ST.E.64 desc[UR60][R6.64], R98 ;  /* 0x000000620600b985 */ /* 0x0001e2000c101b3c */
[----:B------:R-:W-:Y:S02]  /*236c0*/  @!P2 LEA.HI.X R3, R175, R9, R176, 0x2, P6 ;  /* 0x00000009af03a211 */ /* 0x000fe400030f14b0 */
[----:B-1----:R-:W-:-:S03]  /*236d0*/  @!P1 LEA R4, P3, R173, R0, 0x2 ;  /* 0x00000000ad049211 */ /* 0x002fc600078610ff */
[----:B------:R1:W-:Y:S01]  /*236e0*/  @!P2 ST.E.64 desc[UR60][R2.64], R102 ;  /* 0x000000660200a985 */ /* 0x0003e2000c101b3c */
[-C--:B------:R-:W-:Y:S02]  /*236f0*/  @!P1 LEA.HI.X R5, R173, R9.reuse, R174, 0x2, P3 ;  /* 0x00000009ad059211 */ /* 0x080fe400018f14ae */
[----:B------:R-:W-:Y:S02]  /*23700*/  ISETP.GE.AND P3, PT, R165, UR4, PT ;  /* 0x00000004a5007c0c */ /* 0x000fe4000bf66270 */
[CC--:B0-----:R-:W-:Y:S01]  /*23710*/  @!P0 LEA R6, P6, R171.reuse, R0.reuse, 0x2 ;  /* 0x00000000ab068211 */ /* 0x0c1fe200078c10ff */
[----:B------:R0:W-:Y:S03]  /*23720*/  @!P1 ST.E.64 desc[UR60][R4.64], R106 ;  /* 0x0000006a04009985 */ /* 0x0001e6000c101b3c */
[----:B------:R-:W-:Y:S02]  /*23730*/  @!P0 LEA.HI.X R7, R171, R9, R172, 0x2, P6 ;  /* 0x00000009ab078211 */ /* 0x000fe400030f14ac */
[----:B-1----:R-:W-:-:S03]  /*23740*/  @!P5 LEA R2, P1, R169, R0, 0x2 ;  /* 0x00000000a902d211 */ /* 0x002fc600078210ff */
        /* <DEDUP_REMOVED lines=8> */
[-C--:B-1----:R-:W-:Y:S01]  /*237d0*/  @!P3 LEA R6, P6, R165, R0.reuse, 0x2 ;  /* 0x00000000a506b211 */ /* 0x082fe200078c10ff */
[----:B------:R1:W-:Y:S01]  /*237e0*/  @!P4 ST.E.64 desc[UR60][R4.64], R118 ;  /* 0x000000760400c985 */ /* 0x0003e2000c101b3c */
[----:B------:R-:W-:Y:S02]  /*237f0*/  ISETP.GE.AND P4, PT, R159, UR4, PT ;  /* 0x000000049f007c0c */ /* 0x000fe4000bf86270 */
[----:B------:R-:W-:Y:S02]  /*23800*/  @!P3 LEA.HI.X R7, R165, R9, R166, 0x2, P6 ;  /* 0x00000009a507b211 */ /* 0x000fe400030f14a6 */
[----:B0-----:R-:W-:-:S03]  /*23810*/  @!P1 LEA R2, P6, R161, R0, 0x2 ;  /* 0x00000000a1029211 */ /* 0x001fc600078c10ff */
[----:B------:R0:W-:Y:S01]  /*23820*/  @!P3 ST.E.64 desc[UR60][R6.64], R122 ;  /* 0x0000007a0600b985 */ /* 0x0001e2000c101b3c */
[----:B------:R-:W-:Y:S02]  /*23830*/  ISETP.GE.AND P3, PT, R157, UR4, PT ;  /* 0x000000049d007c0c */ /* 0x000fe4000bf66270 */
[----:B------:R-:W-:Y:S02]  /*23840*/  @!P1 LEA.HI.X R3, R161, R9, R162, 0x2, P6 ;  /* 0x00000009a1039211 */ /* 0x000fe400030f14a2 */
[----:B-1----:R-:W-:-:S04]  /*23850*/  @!P0 LEA R4, P5, R163, R0, 0x2 ;  /* 0x00000000a3048211 */ /* 0x002fc800078a10ff */
[----:B------:R-:W-:Y:S02]  /*23860*/  @!P0 LEA.HI.X R5, R163, R9, R164, 0x2, P5 ;  /* 0x00000009a3058211 */ /* 0x000fe400028f14a4 */
[----:B------:R-:W-:-:S03]  /*23870*/  ISETP.GE.AND P5, PT, R93, UR4, PT ;  /* 0x000000045d007c0c */ /* 0x000fc6000bfa6270 */
[----:B------:R1:W-:Y:S04]  /*23880*/  @!P0 ST.E.64 desc[UR60][R4.64], R126 ;  /* 0x0000007e04008985 */ /* 0x0003e8000c101b3c */
[----:B------:R2:W-:Y:S01]  /*23890*/  @!P1 ST.E.64 desc[UR60][R2.64], R130 ;  /* 0x0000008202009985 */ /* 0x0005e2000c101b3c */
[----:B0-----:R-:W-:-:S04]  /*238a0*/  @!P2 LEA R6, P1, R155, R0, 0x2 ;  /* 0x000000009b06a211 */ /* 0x001fc800078210ff */
[-C--:B------:R-:W-:Y:S02]  /*238b0*/  @!P2 LEA.HI.X R7, R155, R9.reuse, R156, 0x2, P1 ;  /* 0x000000099b07a211 */ /* 0x080fe400008f149c */
[-C--:B-1----:R-:W-:Y:S02]  /*238c0*/  @!P4 LEA R4, P0, R159, R0.reuse, 0x2 ;  /* 0x000000009f04c211 */ /* 0x082fe400078010ff */
[-C--:B--2---:R-:W-:Y:S02]  /*238d0*/  @!P3 LEA R2, P6, R157, R0.reuse, 0x2 ;  /* 0x000000009d02b211 */ /* 0x084fe400078c10ff */
[-C--:B------:R-:W-:Y:S02]  /*238e0*/  @!P4 LEA.HI.X R5, R159, R9.reuse, R160, 0x2, P0 ;  /* 0x000000099f05c211 */ /* 0x080fe400000f14a0 */
[----:B------:R-:W-:Y:S02]  /*238f0*/  @!P5 LEA R10, P0, R93, R0, 0x2 ;  /* 0x000000005d0ad211 */ /* 0x000fe400078010ff */
[-C--:B------:R-:W-:Y:S01]  /*23900*/  @!P3 LEA.HI.X R3, R157, R9.reuse, R158, 0x2, P6 ;  /* 0x000000099d03b211 */ /* 0x080fe200030f149e */
[----:B------:R0:W-:Y:S01]  /*23910*/  @!P4 ST.E.64 desc[UR60][R4.64], R134 ;  /* 0x000000860400c985 */ /* 0x0001e2000c101b3c */
[----:B------:R-:W-:-:S02]  /*23920*/  @!P5 LEA.HI.X R11, R93, R9, R154, 0x2, P0 ;  /* 0x000000095d0bd211 */ /* 0x000fc400000f149a */
[----:B------:R-:W-:Y:S01]  /*23930*/  ISETP.GE.AND P0, PT, R24, UR4, PT ;  /* 0x0000000418007c0c */ /* 0x000fe2000bf06270 */
[----:B------:R0:W-:Y:S04]  /*23940*/  @!P3 ST.E.64 desc[UR60][R2.64], R138 ;  /* 0x0000008a0200b985 */ /* 0x0001e8000c101b3c */
[----:B------:R0:W-:Y:S04]  /*23950*/  @!P2 ST.E.64 desc[UR60][R6.64], R142 ;  /* 0x0000008e0600a985 */ /* 0x0001e8000c101b3c */
[----:B------:R0:W-:Y:S04]  /*23960*/  @!P5 ST.E.64 desc[UR60][R10.64], R146 ;  /* 0x000000920a00d985 */ /* 0x0001e8000c101b3c */
[----:B------:R-:W-:Y:S05]  /*23970*/  @P0 BRA `(.L_x_1835) ;  /* 0x0000000c00980947 */ /* 0x000fea0003800000 */
[----:B0-----:R-:W-:-:S04]  /*23980*/  LEA R2, P0, R24, R0, 0x2 ;  /* 0x0000000018027211 */ /* 0x001fc800078010ff */
[----:B------:R-:W-:-:S05]  /*23990*/  LEA.HI.X R3, R24, R9, R92, 0x2, P0 ;  /* 0x0000000918037211 */ /* 0x000fca00000f145c */
[----:B------:R0:W-:Y:S01]  /*239a0*/  ST.E.64 desc[UR60][R2.64], R150 ;  /* 0x0000009602007985 */ /* 0x0001e2000c101b3c */
[----:B------:R-:W-:Y:S05]  /*239b0*/  BRA `(.L_x_1835) ;  /* 0x0000000c00887947 */ /* 0x000fea0003800000 */
.L_x_1826:
[----:B------:R-:W3:Y:S01]  /*239c0*/  LDL R8, [R1+0x88] ;  /* 0x0000880001087983 */ /* 0x000ee20000100800 */
[----:B------:R-:W-:Y:S01]  /*239d0*/  ULDC.64 UR4, c[0x0][0xc08] ;  /* 0x0003020000047ab9 */ /* 0x000fe20000000a00 */
[----:B------:R-:W3:Y:S01]  /*239e0*/  LDC.64 R2, c[0x0][0xc00] ;  /* 0x00030000ff027b82 */ /* 0x000ee20000000a00 */
[----:B------:R-:W-:Y:S01]  /*239f0*/  ISETP.NE.U32.AND P0, PT, RZ, UR4, PT ;  /* 0x00000004ff007c0c */ /* 0x000fe2000bf05070 */
[----:B------:R-:W4:Y:S01]  /*23a00*/  LDL R7, [R1+0x84] ;  /* 0x0000840001077983 */ /* 0x000f220000100800 */
[----:B------:R-:W-:Y:S02]  /*23a10*/  IMAD.MOV.U32 R15, RZ, RZ, RZ ;  /* 0x000000ffff0f7224 */ /* 0x000fe400078e00ff */
[----:B------:R-:W-:Y:S01]  /*23a20*/  ISETP.NE.AND.EX P1, PT, RZ, UR5, PT, P0 ;  /* 0x00000005ff007c0c */ /* 0x000fe2000bf25300 */
[----:B------:R-:W-:Y:S02]  /*23a30*/  ULDC.64 UR4, c[0x0][0xc00] ;  /* 0x0003000000047ab9 */ /* 0x000fe40000000a00 */
[----:B------:R-:W-:-:S04]  /*23a40*/  ISETP.NE.U32.AND P0, PT, RZ, UR4, PT ;  /* 0x00000004ff007c0c */ /* 0x000fc8000bf05070 */
[----:B------:R-:W-:-:S06]  /*23a50*/  ISETP.NE.AND.EX P0, PT, RZ, UR5, PT, P0 ;  /* 0x00000005ff007c0c */ /* 0x000fcc000bf05300 */
[----:B------:R-:W1:Y:S01]  /*23a60*/  @P1 LDC.64 R4, c[0x0][0xc08] ;  /* 0x00030200ff041b82 */ /* 0x000e620000000a00 */
[----:B------:R-:W-:Y:S02]  /*23a70*/  ULDC UR4, c[0x0][0xa88] ;  /* 0x0002a20000047ab9 */ /* 0x000fe40000000800 */
[----:B0-----:R-:W-:Y:S01]  /*23a80*/  IMAD.U32 R0, RZ, RZ, UR4 ;  /* 0x00000004ff007e24 */ /* 0x001fe2000f8e00ff */
[----:B------:R-:W0:Y:S01]  /*23a90*/  S2R R35, SR_TID.X ;  /* 0x0000000000237919 */ /* 0x000e220000002100 */
[----:B---3--:R-:W-:-:S04]  /*23aa0*/  IMAD.WIDE R2, R8, 0x4, R2 ;  /* 0x0000000408027825 */ /* 0x008fc800078e0202 */
[----:B-1----:R-:W-:Y:S01]  /*23ab0*/  @P1 IMAD.WIDE R4, R8, 0x4, R4 ;  /* 0x0000000408041825 */ /* 0x002fe200078e0204 */
[----:B------:R1:W5:Y:S04]  /*23ac0*/  @P0 LDG.E R15, desc[UR60][R2.64] ;  /* 0x0000003c020f0981 */ /* 0x000368000c1e1900 */
[----:B------:R1:W5:Y:S01]  /*23ad0*/  @P1 LDG.E R0, desc[UR60][R4.64] ;  /* 0x0000003c04001981 */ /* 0x000362000c1e1900 */
[----:B----4-:R-:W-:Y:S01]  /*23ae0*/  ISETP.NE.AND P2, PT, R7, RZ, PT ;  /* 0x000000ff0700720c */ /* 0x010fe20003f45270 */
[----:B0-----:R-:W-:Y:S01]  /*23af0*/  VIADD R6, R35, 0xffffff80 ;  /* 0xffffff8023067836 */ /* 0x001fe20000000000 */
[----:B------:R-:W-:-:S04]  /*23b00*/  SHF.R.S32.HI R28, RZ, 0x1f, R8 ;  /* 0x0000001fff1c7819 */ /* 0x000fc80000011408 */
[----:B------:R-:W-:-:S07]  /*23b10*/  ISETP.GT.AND P3, PT, R6, 0x7f, PT ;  /* 0x0000007f0600780c */ /* 0x000fce0003f64270 */
[----:B------:R-:W0:Y:S02]  /*23b20*/  @!P2 LDC R7, c[0x0][0xad4] ;  /* 0x0002b500ff07ab82 */ /* 0x000e240000000800 */
[----:B0-----:R1:W-:Y:S01]  /*23b30*/  @!P2 STL [R1+0x84], R7 ;  /* 0x000084070100a387 */ /* 0x0013e20000100800 */
[----:B------:R-:W-:Y:S01]  /*23b40*/  ISETP.GT.AND P2, PT, R7, 0x1, PT ;  /* 0x000000010700780c */ /* 0x000fe20003f44270 */
[----:B------:R-:W-:-:S12]  /*23b50*/  @P1 BRA `(.L_x_1838) ;  /* 0x0000000000101947 */ /* 0x000fd80003800000 */
[----:B------:R-:W-:Y:S05]  /*23b60*/  @!P0 BRA `(.L_x_1838) ;  /* 0x00000000000c8947 */ /* 0x000fea0003800000 */
[----:B-1----:R-:W3:Y:S04]  /*23b70*/  LDG.E R5, desc[UR60][R2.64] ;  /* 0x0000003c02057981 */ /* 0x002ee8000c1e1900 */
[----:B-----5:R-:W3:Y:S02]  /*23b80*/  LDG.E R0, desc[UR60][R2.64+0x4] ;  /* 0x0000043c02007981 */ /* 0x020ee4000c1e1900 */
[----:B---3--:R-:W-:-:S07]  /*23b90*/  IMAD.IADD R0, R0, 0x1, -R5 ;  /* 0x0000000100007824 */ /* 0x008fce00078e0a05 */
.L_x_1838:
[----:B------:R-:W-:Y:S01]  /*23ba0*/  BSSY B1, `(.L_x_1839) ;  /* 0x0000037000017945 */ /* 0x000fe20003800000 */
[----:B------:R-:W-:Y:S02]  /*23bb0*/  SEL R33, R8, RZ, !P0 ;  /* 0x000000ff08217207 */ /* 0x000fe40004000000 */
[----:B------:R-:W-:Y:S02]  /*23bc0*/  SEL R28, R28, RZ, !P0 ;  /* 0x000000ff1c1c7207 */ /* 0x000fe40004000000 */
[----:B--2--5:R-:W-:Y:S01]  /*23bd0*/  SHF.R.S32.HI R24, RZ, 0x1f, R15 ;  /* 0x0000001fff187819 */ /* 0x024fe2000001140f */
[----:B------:R-:W-:Y:S06]  /*23be0*/  @P3 BRA `(.L_x_1840) ;  /* 0x0000000000c83947 */ /* 0x000fec0003800000 */
[----:B-1----:R-:W2:Y:S01]  /*23bf0*/  LDL R3, [R1+0x58] ;  /* 0x0000580001037983 */ /* 0x002ea20000100800 */
[----:B------:R-:W0:Y:S02]  /*23c00*/  LDC R37, c[0x0][0xbe8] ;  /* 0x0002fa00ff257b82 */ /* 0x000e240000000800 */
[----:B0-----:R-:W-:Y:S01]  /*23c10*/  IMAD R2, R0, R37, RZ ;  /* 0x0000002500027224 */ /* 0x001fe200078e02ff */
[----:B--2---:R-:W-:-:S04]  /*23c20*/  IADD3 R35, R3, -0x80, R35 ;  /* 0xffffff8003237810 */ /* 0x004fc80007ffe023 */
[----:B------:R-:W-:-:S13]  /*23c30*/  ISETP.GE.AND P0, PT, R35, R2, PT ;  /* 0x000000022300720c */ /* 0x000fda0003f06270 */
[----:B------:R-:W-:Y:S05]  /*23c40*/  @P0 BRA `(.L_x_1840) ;  /* 0x0000000000b00947 */ /* 0x000fea0003800000 */
[----:B------:R-:W2:Y:S01]  /*23c50*/  LDL.LU R30, [R1+0x90] ;  /* 0x00009000011e7983 */ /* 0x000ea20000300800 */
[----:B------:R-:W-:Y:S01]  /*23c60*/  IMAD.MOV.U32 R20, RZ, RZ, 0x9b8 ;  /* 0x000009b8ff147424 */ /* 0x000fe200078e00ff */
[----:B------:R-:W-:Y:S01]  /*23c70*/  ISETP.GT.AND P0, PT, R7, 0x1, PT ;  /* 0x000000010700780c */ /* 0x000fe20003f04270 */
[----:B------:R-:W0:Y:S01]  /*23c80*/  LDC.64 R8, c[0x0][0xba8] ;  /* 0x0002ea00ff087b82 */ /* 0x000e220000000a00 */
[----:B------:R-:W-:Y:S01]  /*23c90*/  ISETP.NE.AND P1, PT, R37, 0x1, PT ;  /* 0x000000012500780c */ /* 0x000fe20003f25270 */
[----:B------:R-:W-:Y:S01]  /*23ca0*/  IMAD.MOV.U32 R21, RZ, RZ, R35 ;  /* 0x000000ffff157224 */ /* 0x000fe200078e0023 */
[----:B------:R-:W-:-:S05]  /*23cb0*/  SEL R20, R20, 0x978, P0 ;  /* 0x0000097814147807 */ /* 0x000fca0000000000 */
[----:B------:R-:W1:Y:S08]  /*23cc0*/  LDC.64 R2, c[0x0][R20+0x220] ;  /* 0x0000880014027b82 */ /* 0x000e700000000a00 */
[----:B------:R-:W3:Y:S08]  /*23cd0*/  LDC.64 R10, c[0x0][R20+0x218] ;  /* 0x00008600140a7b82 */ /* 0x000ef00000000a00 */
[----:B------:R-:W4:Y:S08]  /*23ce0*/  LDC.64 R4, c[0x0][R20+0x228] ;  /* 0x00008a0014047b82 */ /* 0x000f300000000a00 */
[----:B------:R-:W5:Y:S08]  /*23cf0*/  @P1 LDC R14, c[0x0][0xbec] ;  /* 0x0002fb00ff0e1b82 */ /* 0x000f700000000800 */
[----:B------:R-:W4:Y:S08]  /*23d00*/  LDC.64 R6, c[0x0][R20+0x210] ;  /* 0x0000840014067b82 */ /* 0x000f300000000a00 */
[----:B------:R-:W4:Y:S01]  /*23d10*/  @P1 LDC R31, c[0x0][0xbf0] ;  /* 0x0002fc00ff1f1b82 */ /* 0x000f220000000800 */
[----:B-----5:R-:W-:-:S07]  /*23d20*/  @P1 IMAD.HI.U32 R14, R35, R14, RZ ;  /* 0x0000000e230e1227 */ /* 0x020fce00078e00ff */
[----:B0-----:R-:W0:Y:S01]  /*23d30*/  @!P0 LDC R8, c[0x0][0xb50] ;  /* 0x0002d400ff088b82 */ /* 0x001e220000000800 */
[-C--:B-1----:R-:W-:Y:S02]  /*23d40*/  IMAD R3, R3, R33.reuse, RZ ;  /* 0x0000002103037224 */ /* 0x082fe400078e02ff */
[----:B------:R-:W-:-:S05]  /*23d50*/  IMAD.WIDE.U32 R12, R2, R33, RZ ;  /* 0x00000021020c7225 */ /* 0x000fca00078e00ff */
[----:B------:R-:W1:Y:S01]  /*23d60*/  @!P0 LDC R9, c[0x0][0xb54] ;  /* 0x0002d500ff098b82 */ /* 0x000e620000000800 */
[-C--:B---3--:R-:W-:Y:S02]  /*23d70*/  IMAD R29, R11, R226.reuse, RZ ;  /* 0x000000e20b1d7224 */ /* 0x088fe400078e02ff */
[----:B------:R-:W-:Y:S01]  /*23d80*/  IMAD.WIDE.U32 R10, R10, R226, RZ ;  /* 0x000000e20a0a7225 */ /* 0x000fe200078e00ff */
[----:B----4-:R-:W-:-:S03]  /*23d90*/  @P1 SHF.R.U32.HI R21, RZ, R31, R14 ;  /* 0x0000001fff151219 */ /* 0x010fc6000001160e */
        /* <DEDUP_REMOVED lines=23> */
.L_x_1840:
[----:B------:R-:W-:Y:S05]  /*23f10*/  BSYNC B1 ;  /* 0x0000000000017941 */ /* 0x000fea0003800000 */
.L_x_1839:
[----:B------:R-:W-:Y:S05]  /*23f20*/  @P2 BRA `(.L_x_1835) ;  /* 0x00000008002c2947 */ /* 0x000fea0003800000 */
[----:B-1----:R-:W2:Y:S01]  /*23f30*/  LDL R4, [R1+0x80] ;  /* 0x0000800001047983 */ /* 0x002ea20000100800 */
[----:B------:R-:W1:Y:S01]  /*23f40*/  LDC R11, c[0x0][0xbe8] ;  /* 0x0002fa00ff0b7b82 */ /* 0x000e620000000800 */
[----:B------:R-:W-:Y:S01]  /*23f50*/  ULDC.64 UR4, c[0x0][0xaa0] ;  /* 0x0002a80000047ab9 */ /* 0x000fe20000000a00 */
[----:B------:R-:W-:Y:S01]  /*23f60*/  ULDC.64 UR6, c[0x0][0xaf0] ;  /* 0x0002bc0000067ab9 */ /* 0x000fe20000000a00 */
[----:B------:R-:W3:Y:S04]  /*23f70*/  LDL.LU R10, [R1+0x58] ;  /* 0x00005800010a7983 */ /* 0x000ee80000300800 */
[----:B0-----:R-:W2:Y:S01]  /*23f80*/  LDL R8, [R1+0xc] ;  /* 0x00000c0001087983 */ /* 0x001ea20000100800 */
[----:B------:R-:W-:-:S03]  /*23f90*/  IMAD R2, R24, UR4, RZ ;  /* 0x0000000418027c24 */ /* 0x000fc6000f8e02ff */
[----:B------:R0:W5:Y:S01]  /*23fa0*/  LDL R20, [R1+0x4] ;  /* 0x0000040001147983 */ /* 0x0001620000100800 */
[C---:B------:R-:W-:Y:S02]  /*23fb0*/  IMAD R5, R15.reuse, UR5, R2 ;  /* 0x000000050f057c24 */ /* 0x040fe4000f8e0202 */
[----:B------:R-:W-:Y:S01]  /*23fc0*/  IMAD.WIDE.U32 R2, R15, UR4, RZ ;  /* 0x000000040f027c25 */ /* 0x000fe2000f8e00ff */
[----:B------:R0:W5:Y:S01]  /*23fd0*/  LDL R14, [R1] ;  /* 0x00000000010e7983 */ /* 0x0001620000100800 */
[----:B------:R-:W-:Y:S01]  /*23fe0*/  ULDC.64 UR4, c[0x0][0xae8] ;  /* 0x0002ba0000047ab9 */ /* 0x000fe20000000a00 */
[----:B-1----:R-:W-:-:S13]  /*23ff0*/  ISETP.NE.AND P0, PT, R11, 0x1, PT ;  /* 0x000000010b00780c */ /* 0x002fda0003f05270 */
[----:B------:R-:W1:Y:S08]  /*24000*/  @P0 LDC R6, c[0x0][0xbec] ;  /* 0x0002fb00ff060b82 */ /* 0x000e700000000800 */
[----:B------:R-:W4:Y:S01]  /*24010*/  @P0 LDC R7, c[0x0][0xbf0] ;  /* 0x0002fc00ff070b82 */ /* 0x000f220000000800 */
[----:B------:R-:W-:Y:S02]  /*24020*/  IMAD.IADD R3, R3, 0x1, R5 ;  /* 0x0000000103037824 */ /* 0x000fe400078e0205 */
[----:B------:R-:W-:-:S04]  /*24030*/  IMAD.WIDE.U32 R2, R226, UR4, R2 ;  /* 0x00000004e2027c25 */ /* 0x000fc8000f8e0002 */
[----:B------:R-:W-:Y:S01]  /*24040*/  IMAD R3, R226, UR5, R3 ;  /* 0x00000005e2037c24 */ /* 0x000fe2000f8e0203 */
[----:B------:R-:W-:Y:S01]  /*24050*/  ULDC.64 UR4, c[0x0][0xae0] ;  /* 0x0002b80000047ab9 */ /* 0x000fe20000000a00 */
[----:B------:R-:W-:-:S04]  /*24060*/  IMAD.WIDE.U32 R2, R33, UR6, R2 ;  /* 0x0000000621027c25 */ /* 0x000fc8000f8e0002 */
[----:B------:R-:W-:Y:S01]  /*24070*/  IMAD R13, R0, R11, RZ ;  /* 0x0000000b000d7224 */ /* 0x000fe200078e02ff */
[----:B------:R-:W-:Y:S01]  /*24080*/  BSSY B1, `(.L_x_1841) ;  /* 0x0000033000017945 */ /* 0x000fe20003800000 */
[----:B--2---:R-:W-:-:S04]  /*24090*/  IMAD R4, R4, 0x20, R8 ;  /* 0x0000002004047824 */ /* 0x004fc800078e0208 */
[----:B---3--:R-:W-:-:S04]  /*240a0*/  IMAD.IADD R9, R10, 0x1, R4 ;  /* 0x000000010a097824 */ /* 0x008fc800078e0204 */
[----:B-1----:R-:W-:-:S04]  /*240b0*/  @P0 IMAD.HI.U32 R4, R9, R6, RZ ;  /* 0x0000000609040227 */ /* 0x002fc800078e00ff */
[----:B------:R-:W-:Y:S01]  /*240c0*/  IMAD.MOV.U32 R5, RZ, RZ, R9 ;  /* 0x000000ffff057224 */ /* 0x000fe200078e0009 */
[----:B----4-:R-:W-:Y:S01]  /*240d0*/  @P0 SHF.R.U32.HI R5, RZ, R7, R4 ;  /* 0x00000007ff050219 */ /* 0x010fe20000011604 */
[----:B------:R-:W-:-:S03]  /*240e0*/  IMAD R6, R28, UR6, RZ ;  /* 0x000000061c067c24 */ /* 0x000fc6000f8e02ff */
[--C-:B------:R-:W-:Y:S01]  /*240f0*/  SHF.R.S32.HI R4, RZ, 0x1f, R5.reuse ;  /* 0x0000001fff047819 */ /* 0x100fe20000011405 */
[----:B------:R-:W-:Y:S02]  /*24100*/  IMAD R7, R33, UR7, R6 ;  /* 0x0000000721077c24 */ /* 0x000fe4000f8e0206 */
[----:B------:R-:W-:Y:S02]  /*24110*/  IMAD.MOV R6, RZ, RZ, -R5 ;  /* 0x000000ffff067224 */ /* 0x000fe400078e0a05 */
[----:B------:R-:W-:Y:S02]  /*24120*/  IMAD.IADD R3, R3, 0x1, R7 ;  /* 0x0000000103037824 */ /* 0x000fe400078e0207 */
[----:B------:R-:W-:Y:S02]  /*24130*/  IMAD R4, R4, UR4, RZ ;  /* 0x0000000404047c24 */ /* 0x000fe4000f8e02ff */
[----:B------:R-:W-:Y:S02]  /*24140*/  IMAD R7, R11, R6, R9 ;  /* 0x000000060b077224 */ /* 0x000fe400078e0209 */
[----:B------:R-:W-:-:S02]  /*24150*/  IMAD R9, R5, UR5, R4 ;  /* 0x0000000505097c24 */ /* 0x000fc4000f8e0204 */
[----:B------:R-:W-:Y:S01]  /*24160*/  IMAD.WIDE.U32 R2, R5, UR4, R2 ;  /* 0x0000000405027c25 */ /* 0x000fe2000f8e0002 */
[----:B------:R-:W-:Y:S01]  /*24170*/  SHF.R.S32.HI R4, RZ, 0x1f, R7 ;  /* 0x0000001fff047819 */ /* 0x000fe20000011407 */
[----:B------:R-:W-:Y:S02]  /*24180*/  ULDC.64 UR4, c[0x0][0xad8] ;  /* 0x0002b60000047ab9 */ /* 0x000fe40000000a00 */
[----:B------:R-:W-:Y:S02]  /*24190*/  IMAD.IADD R3, R3, 0x1, R9 ;  /* 0x0000000103037824 */ /* 0x000fe400078e0209 */
[----:B------:R-:W-:Y:S02]  /*241a0*/  IMAD R4, R4, UR4, RZ ;  /* 0x0000000404047c24 */ /* 0x000fe4000f8e02ff */
[----:B------:R-:W-:Y:S02]  /*241b0*/  IMAD.IADD R12, R8, 0x1, R10 ;  /* 0x00000001080c7824 */ /* 0x000fe400078e020a */
[----:B------:R-:W-:-:S02]  /*241c0*/  IMAD R5, R7, UR5, R4 ;  /* 0x0000000507057c24 */ /* 0x000fc4000f8e0204 */
[----:B------:R-:W-:Y:S01]  /*241d0*/  IMAD.WIDE.U32 R2, R7, UR4, R2 ;  /* 0x0000000407027c25 */ /* 0x000fe2000f8e0002 */
[----:B------:R-:W-:Y:S01]  /*241e0*/  ISETP.GE.AND P2, PT, R12, R13, PT ;  /* 0x0000000d0c00720c */ /* 0x000fe20003f46270 */
[----:B------:R-:W-:Y:S02]  /*241f0*/  ULDC.64 UR4, c[0x0][0xa80] ;  /* 0x0002a00000047ab9 */ /* 0x000fe40000000a00 */
[----:B------:R-:W-:Y:S01]  /*24200*/  IMAD.IADD R3, R3, 0x1, R5 ;  /* 0x0000000103037824 */ /* 0x000fe200078e0205 */
[----:B------:R-:W-:Y:S01]  /*24210*/  LEA R10, P3, R2, UR4, 0x1 ;  /* 0x00000004020a7c11 */ /* 0x000fe2000f8608ff */
[----:B------:R-:W-:-:S03]  /*24220*/  VIADD R0, R12, 0x20 ;  /* 0x000000200c007836 */ /* 0x000fc60000000000 */
[----:B------:R-:W-:Y:S02]  /*24230*/  LEA.HI.X R11, R2, UR5, R3, 0x1, P3 ;  /* 0x00000005020b7c11 */ /* 0x000fe400098f0c03 */
[-C--:B------:R-:W-:Y:S01]  /*24240*/  ISETP.GE.AND P1, PT, R0, R13.reuse, PT ;  /* 0x0000000d0000720c */ /* 0x080fe20003f26270 */
[----:B------:R-:W-:Y:S01]  /*24250*/  VIADD R0, R12, 0x40 ;  /* 0x000000400c007836 */ /* 0x000fe20000000000 */
[----:B------:R0:W1:Y:S04]  /*24260*/  SHFL.IDX PT, R8, R10, RZ, 0x181f ;  /* 0x00181fff0a087589 */ /* 0x00006800000e0000 */
[----:B------:R0:W2:Y:S01]  /*24270*/  SHFL.IDX PT, R9, R11, RZ, 0x181f ;  /* 0x00181fff0b097589 */ /* 0x0000a200000e0000 */
[----:B------:R-:W-:Y:S01]  /*24280*/  ISETP.GE.AND P0, PT, R0, R13, PT ;  /* 0x0000000d0000720c */ /* 0x000fe20003f06270 */
        /* <DEDUP_REMOVED lines=13> */
[----:B-----5:R-:W-:Y:S02]  /*24360*/  @!P3 LEA.HI.X R7, R22, R9, R20, 0x1, P6 ;  /* 0x000000091607b211 */ /* 0x020fe400030f0c14 */
[----:B------:R-:W-:-:S03]  /*24370*/  @!P2 LEA R8, P6, R23, R8, 0x1 ;  /* 0x000000081708a211 */ /* 0x000fc600078c08ff */
[----:B------:R3:W-:Y:S01]  /*24380*/  @!P3 ST.E.128 desc[UR60][R6.64], RZ ;  /* 0x000000ff0600b985 */ /* 0x0007e2000c101d3c */
[----:B------:R-:W-:-:S05]  /*24390*/  @!P2 LEA.HI.X R9, R23, R9, R14, 0x1, P6 ;  /* 0x000000091709a211 */ /* 0x000fca00030f0c0e */
[----:B------:R3:W-:Y:S04]  /*243a0*/  @!P2 ST.E.128 desc[UR60][R8.64], RZ ;  /* 0x000000ff0800a985 */ /* 0x0007e8000c101d3c */
.L_x_1842:
[----:B------:R-:W-:Y:S05]  /*243b0*/  BSYNC B1 ;  /* 0x0000000000017941 */ /* 0x000fea0003800000 */
.L_x_1841:
[----:B--23--:R2:W3:Y:S01]  /*243c0*/  SHFL.IDX PT, R9, R11, 0x1, 0x181f ;  /* 0x00381f000b097f89 */ /* 0x00c4e200000e0000 */
[----:B------:R-:W-:Y:S03]  /*243d0*/  BSSY B1, `(.L_x_1843) ;  /* 0x0000014000017945 */ /* 0x000fe60003800000 */
[----:B-1----:R2:W1:Y:S01]  /*243e0*/  SHFL.IDX PT, R8, R10, 0x1, 0x181f ;  /* 0x00381f000a087f89 */ /* 0x00246200000e0000 */
[----:B------:R-:W-:Y:S05]  /*243f0*/  @P1 BRA `(.L_x_1844) ;  /* 0x0000000000441947 */ /* 0x000fea0003800000 */
[----:B------:R-:W-:Y:S02]  /*24400*/  ULDC UR4, c[0x0][0xac8] ;  /* 0x0002b20000047ab9 */ /* 0x000fe40000000800 */
[----:B------:R-:W-:Y:S02]  /*24410*/  ISETP.GE.AND P4, PT, R18, UR4, PT ;  /* 0x0000000412007c0c */ /* 0x000fe4000bf86270 */
[----:B------:R-:W-:Y:S02]  /*24420*/  ISETP.GE.AND P3, PT, R203, UR4, PT ;  /* 0x00000004cb007c0c */ /* 0x000fe4000bf66270 */
[----:B------:R-:W-:Y:S02]  /*24430*/  ISETP.GE.AND P2, PT, R22, UR4, PT ;  /* 0x0000000416007c0c */ /* 0x000fe4000bf46270 */
[----:B------:R-:W-:-:S07]  /*24440*/  ISETP.GE.AND P1, PT, R23, UR4, PT ;  /* 0x0000000417007c0c */ /* 0x000fce000bf26270 */
[CC--:B-1----:R-:W-:Y:S02]  /*24450*/  @!P4 LEA R2, P6, R18.reuse, R8.reuse, 0x1 ;  /* 0x000000081202c211 */ /* 0x0c2fe400078c08ff */
[CC--:B------:R-:W-:Y:S02]  /*24460*/  @!P3 LEA R4, P5, R201.reuse, R8.reuse, 0x1 ;  /* 0x00000008c904b211 */ /* 0x0c0fe400078a08ff */
[-C--:B---3--:R-:W-:Y:S02]  /*24470*/  @!P4 LEA.HI.X R3, R18, R9.reuse, R19, 0x1, P6 ;  /* 0x000000091203c211 */ /* 0x088fe400030f0c13 */
[-C--:B------:R-:W-:Y:S02]  /*24480*/  @!P2 LEA R6, P6, R22, R8.reuse, 0x1 ;  /* 0x000000081606a211 */ /* 0x080fe400078c08ff */
[----:B------:R-:W-:Y:S01]  /*24490*/  @!P3 LEA.HI.X R5, R201, R9, R224, 0x1, P5 ;  /* 0x00000009c905b211 */ /* 0x000fe200028f0ce0 */
[----:B------:R4:W-:Y:S01]  /*244a0*/  @!P4 ST.E.128 desc[UR60][R2.64], RZ ;  /* 0x000000ff0200c985 */ /* 0x0009e2000c101d3c */
[----:B------:R-:W-:-:S02]  /*244b0*/  @!P1 LEA R8, P5, R23, R8, 0x1 ;  /* 0x0000000817089211 */ /* 0x000fc400078a08ff */
[-C--:B-----5:R-:W-:Y:S01]  /*244c0*/  @!P2 LEA.HI.X R7, R22, R9.reuse, R20, 0x1, P6 ;  /* 0x000000091607a211 */ /* 0x0a0fe200030f0c14 */
[----:B------:R4:W-:Y:S01]  /*244d0*/  @!P3 ST.E.128 desc[UR60][R4.64], RZ ;  /* 0x000000ff0400b985 */ /* 0x0009e2000c101d3c */
[----:B------:R-:W-:-:S03]  /*244e0*/  @!P1 LEA.HI.X R9, R23, R9, R14, 0x1, P5 ;  /* 0x0000000917099211 */ /* 0x000fc600028f0c0e */
[----:B------:R4:W-:Y:S04]  /*244f0*/  @!P2 ST.E.128 desc[UR60][R6.64], RZ ;  /* 0x000000ff0600a985 */ /* 0x0009e8000c101d3c */
[----:B------:R4:W-:Y:S02]  /*24500*/  @!P1 ST.E.128 desc[UR60][R8.64], RZ ;  /* 0x000000ff08009985 */ /* 0x0009e4000c101d3c */
.L_x_1844:
[----:B------:R-:W-:Y:S05]  /*24510*/  BSYNC B1 ;  /* 0x0000000000017941 */ /* 0x000fea0003800000 */
.L_x_1843:
[----:B---34-:R3:W4:Y:S01]  /*24520*/  SHFL.IDX PT, R9, R11, 0x2, 0x181f ;  /* 0x00581f000b097f89 */ /* 0x01872200000e0000 */
        /* <DEDUP_REMOVED lines=10> */
[-C--:B------:R-:W-:Y:S02]  /*245d0*/  @!P1 LEA R6, P4, R22, R8.reuse, 0x1 ;  /* 0x0000000816069211 */ /* 0x080fe400078808ff */
[-C--:B----4-:R-:W-:Y:S02]  /*245e0*/  @!P3 LEA.HI.X R3, R18, R9.reuse, R19, 0x1, P6 ;  /* 0x000000091203b211 */ /* 0x090fe400030f0c13 */
[----:B------:R-:W-:Y:S02]  /*245f0*/  @!P0 LEA R8, P6, R23, R8, 0x1 ;  /* 0x0000000817088211 */ /* 0x000fe400078c08ff */
[-C--:B------:R-:W-:Y:S01]  /*24600*/  @!P2 LEA.HI.X R5, R201, R9.reuse, R224, 0x1, P5 ;  /* 0x00000009c905a211 */ /* 0x080fe200028f0ce0 */
[----:B------:R1:W-:Y:S01]  /*24610*/  @!P3 ST.E.128 desc[UR60][R2.64], RZ ;  /* 0x000000ff0200b985 */ /* 0x0003e2000c101d3c */
[----:B-----5:R-:W-:-:S02]  /*24620*/  @!P1 LEA.HI.X R7, R22, R9, R20, 0x1, P4 ;  /* 0x0000000916079211 */ /* 0x020fc400020f0c14 */
[----:B------:R-:W-:Y:S01]  /*24630*/  @!P0 LEA.HI.X R9, R23, R9, R14, 0x1, P6 ;  /* 0x0000000917098211 */ /* 0x000fe200030f0c0e */
[----:B------:R1:W-:Y:S04]  /*24640*/  @!P2 ST.E.128 desc[UR60][R4.64], RZ ;  /* 0x000000ff0400a985 */ /* 0x0003e8000c101d3c */
[----:B------:R1:W-:Y:S04]  /*24650*/  @!P1 ST.E.128 desc[UR60][R6.64], RZ ;  /* 0x000000ff06009985 */ /* 0x0003e8000c101d3c */
[----:B------:R1:W-:Y:S02]  /*24660*/  @!P0 ST.E.128 desc[UR60][R8.64], RZ ;  /* 0x000000ff08008985 */ /* 0x0003e4000c101d3c */
.L_x_1846:
[----:B------:R-:W-:Y:S05]  /*24670*/  BSYNC B1 ;  /* 0x0000000000017941 */ /* 0x000fea0003800000 */
.L_x_1845:
[----:B------:R-:W-:Y:S01]  /*24680*/  VIADD R0, R12, 0x60 ;  /* 0x000000600c007836 */ /* 0x000fe20000000000 */
[----:B0-23--:R-:W0:Y:S04]  /*24690*/  SHFL.IDX PT, R11, R11, 0x3, 0x181f ;  /* 0x00781f000b0b7f89 */ /* 0x00de2800000e0000 */
[----:B------:R-:W-:Y:S01]  /*246a0*/  ISETP.GE.AND P0, PT, R0, R13, PT ;  /* 0x0000000d0000720c */ /* 0x000fe20003f06270 */
[----:B-1----:R1:W2:-:S12]  /*246b0*/  SHFL.IDX PT, R8, R10, 0x3, 0x181f ;  /* 0x00781f000a087f89 */ /* 0x00229800000e0000 */
[----:B-1----:R-:W-:Y:S05]  /*246c0*/  @P0 BRA `(.L_x_1835) ;  /* 0x0000000000440947 */ /* 0x002fea0003800000 */
[----:B------:R-:W-:Y:S02]  /*246d0*/  ULDC UR4, c[0x0][0xac8] ;  /* 0x0002b20000047ab9 */ /* 0x000fe40000000800 */
[----:B------:R-:W-:Y:S02]  /*246e0*/  ISETP.GE.AND P3, PT, R18, UR4, PT ;  /* 0x0000000412007c0c */ /* 0x000fe4000bf66270 */
[----:B------:R-:W-:Y:S02]  /*246f0*/  ISETP.GE.AND P2, PT, R203, UR4, PT ;  /* 0x00000004cb007c0c */ /* 0x000fe4000bf46270 */
[----:B------:R-:W-:Y:S02]  /*24700*/  ISETP.GE.AND P1, PT, R22, UR4, PT ;  /* 0x0000000416007c0c */ /* 0x000fe4000bf26270 */
[----:B------:R-:W-:-:S07]  /*24710*/  ISETP.GE.AND P0, PT, R23, UR4, PT ;  /* 0x0000000417007c0c */ /* 0x000fce000bf06270 */
[-C--:B--2---:R-:W-:Y:S02]  /*24720*/  @!P3 LEA R2, P6, R18, R8.reuse, 0x1 ;  /* 0x000000081202b211 */ /* 0x084fe400078c08ff */
[-C--:B------:R-:W-:Y:S02]  /*24730*/  @!P2 LEA R4, P5, R201, R8.reuse, 0x1 ;  /* 0x00000008c904a211 */ /* 0x080fe400078a08ff */
[-C--:B------:R-:W-:Y:S02]  /*24740*/  @!P1 LEA R6, P4, R22, R8.reuse, 0x1 ;  /* 0x0000000816069211 */ /* 0x080fe400078808ff */
[-C--:B0-----:R-:W-:Y:S02]  /*24750*/  @!P3 LEA.HI.X R3, R18, R11.reuse, R19, 0x1, P6 ;  /* 0x0000000b1203b211 */ /* 0x081fe400030f0c13 */
[----:B------:R-:W-:Y:S02]  /*24760*/  @!P0 LEA R8, P6, R23, R8, 0x1 ;  /* 0x0000000817088211 */ /* 0x000fe400078c08ff */
[-C--:B------:R-:W-:Y:S01]  /*24770*/  @!P2 LEA.HI.X R5, R201, R11.reuse, R224, 0x1, P5 ;  /* 0x0000000bc905a211 */ /* 0x080fe200028f0ce0 */
[----:B------:R0:W-:Y:S01]  /*24780*/  @!P3 ST.E.128 desc[UR60][R2.64], RZ ;  /* 0x000000ff0200b985 */ /* 0x0001e2000c101d3c */
[----:B-----5:R-:W-:-:S02]  /*24790*/  @!P1 LEA.HI.X R7, R22, R11, R20, 0x1, P4 ;  /* 0x0000000b16079211 */ /* 0x020fc400020f0c14 */
[----:B----4-:R-:W-:Y:S01]  /*247a0*/  @!P0 LEA.HI.X R9, R23, R11, R14, 0x1, P6 ;  /* 0x0000000b17098211 */ /* 0x010fe200030f0c0e */
[----:B------:R0:W-:Y:S04]  /*247b0*/  @!P2 ST.E.128 desc[UR60][R4.64], RZ ;  /* 0x000000ff0400a985 */ /* 0x0001e8000c101d3c */
[----:B------:R0:W-:Y:S04]  /*247c0*/  @!P1 ST.E.128 desc[UR60][R6.64], RZ ;  /* 0x000000ff06009985 */ /* 0x0001e8000c101d3c */
[----:B------:R0:W-:Y:S02]  /*247d0*/  @!P0 ST.E.128 desc[UR60][R8.64], RZ ;  /* 0x000000ff08008985 */ /* 0x0001e4000c101d3c */
.L_x_1835:
[----:B------:R-:W-:Y:S05]  /*247e0*/  BSYNC B0 ;  /* 0x0000000000007941 */ /* 0x000fea0003800000 */
.L_x_1825:
[----:B------:R-:W-:Y:S02]  /*247f0*/  ULDC UR4, c[0x0][0xc3c] ;  /* 0x00030f0000047ab9 */ /* 0x000fe40000000800 */
[----:B------:R-:W-:-:S13]  /*24800*/  ISETP.GE.AND P0, PT, R27, UR4, PT ;  /* 0x000000041b007c0c */ /* 0x000fda000bf06270 */
[----:B------:R-:W-:Y:S05]  /*24810*/  @!P0 BRA `(.L_x_1847) ;  /* 0xfffffdd0003c8947 */ /* 0x000fea000383ffff */
[----:B------:R-:W-:Y:S05]  /*24820*/  BRA `(.L_x_1537) ;  /* 0x0000008400487947 */ /* 0x000fea0003800000 */
.L_x_1535:
        /* <DEDUP_REMOVED lines=16> */
.L_x_1848:
        /* <DEDUP_REMOVED lines=43> */
.L_x_1852:
[----:B------:R-:W0:Y:S01]  /*24be0*/  LDC R2, c[0x0][0xc3c] ;  /* 0x00030f00ff027b82 */ /* 0x000e220000000800 */
[----:B------:R-:W-:Y:S01]  /*24bf0*/  UIADD3 UR4, UR4, 0x1f, URZ ;  /* 0x0000001f04047890 */ /* 0x000fe2000fffe03f */
[----:B------:R-:W-:Y:S02]  /*24c00*/  ULDC UR7, c[0x0][0xc3c] ;  /* 0x00030f0000077ab9 */ /* 0x000fe40000000800 */
[----:B------:R-:W-:-:S03]  /*24c10*/  IMAD.U32 R27, RZ, RZ, UR7 ;  /* 0x00000007ff1b7e24 */ /* 0x000fc6000f8e00ff */
[----:B0-----:R-:W-:-:S13]  /*24c20*/  ISETP.LE.AND P6, PT, R2, UR4, PT ;  /* 0x0000000402007c0c */ /* 0x001fda000bfc3270 */
[----:B------:R-:W-:Y:S05]  /*24c30*/  @P6 BRA `(.L_x_1851) ;  /* 0x0000000800a86947 */ /* 0x000fea0003800000 */
[----:B------:R-:W-:Y:S02]  /*24c40*/  VIADD R11, R6, UR4 ;  /* 0x00000004060b7c36 */ /* 0x000fe40008000000 */
[----:B------:R-:W-:Y:S02]  /*24c50*/  IMAD.MOV.U32 R7, RZ, RZ, RZ ;  /* 0x000000ffff077224 */ /* 0x000fe400078e00ff */
[----:B------:R-:W-:Y:S01]  /*24c60*/  IMAD.MOV.U32 R8, RZ, RZ, RZ ;  /* 0x000000ffff087224 */ /* 0x000fe200078e00ff */
[----:B------:R-:W-:-:S13]  /*24c70*/  ISETP.GE.OR P6, PT, R11, R2, !P0 ;  /* 0x000000020b00720c */ /* 0x000fda00047c6670 */
[----:B------:R-:W0:Y:S08]  /*24c80*/  @!P6 LDC.64 R4, c[0x0][0xc80] ;  /* 0x00032000ff04eb82 */ /* 0x000e300000000a00 */
[----:B------:R-:W1:Y:S01]  /*24c90*/  @!P6 LDC.64 R2, c[0x0][0xc78] ;  /* 0x00031e00ff02eb82 */ /* 0x000e620000000a00 */
[----:B0-----:R-:W-:-:S05]  /*24ca0*/  @!P6 IMAD.WIDE R4, R11, 0x4, R4 ;  /* 0x000000040b04e825 */ /* 0x001fca00078e0204 */
[----:B------:R-:W2:Y:S01]  /*24cb0*/  @!P6 LDG.E R7, desc[UR60][R4.64] ;  /* 0x0000003c0407e981 */ /* 0x000ea2000c1e1900 */
[----:B-1----:R-:W-:-:S05]  /*24cc0*/  @!P6 IMAD.WIDE R2, R11, 0x4, R2 ;  /* 0x000000040b02e825 */ /* 0x002fca00078e0202 */
        /* <DEDUP_REMOVED lines=22> */
.L_x_1850:
        /* <DEDUP_REMOVED lines=11> */
[----:B------:R-:W-:-:S05]  /*24ee0*/  VIADD R3, R27, 0xffffffff ;  /* 0xffffffff1b037836 */ /* 0x000fca0000000000 */
[----:B------:R0:W1:Y:S02]  /*24ef0*/  SHFL.IDX PT, R24, R2, R3, 0x1f ;  /* 0x00001f0302187589 */ /* 0x00006400000e0000 */
.L_x_1853:
[----:B-1----:R-:W-:Y:S02]  /*24f00*/  IMAD R24, R24, UR5, R5 ;  /* 0x0000000518187c24 */ /* 0x002fe4000f8e0205 */
[----:B------:R-:W-:-:S03]  /*24f10*/  VIADD R27, R27, UR4 ;  /* 0x000000041b1b7c36 */ /* 0x000fc60008000000 */
[----:B------:R-:W-:Y:S01]  /*24f20*/  IADD3 R4, -R24, UR6, RZ ;  /* 0x0000000618047c10 */ /* 0x000fe2000fffe1ff */
[----:B------:R-:W-:Y:S06]  /*24f30*/  @!P1 BRA `(.L_x_1854) ;  /* 0x0000000000e89947 */ /* 0x000fec0003800000 */
[-C--:B--2---:R-:W-:Y:S02]  /*24f40*/  IABS R12, R7.reuse ;  /* 0x00000007000c7213 */ /* 0x084fe40000000000 */
[----:B------:R-:W-:Y:S02]  /*24f50*/  IABS R5, R8 ;  /* 0x0000000800057213 */ /* 0x000fe40000000000 */
[----:B------:R-:W1:Y:S01]  /*24f60*/  I2F.RP R9, R12 ;  /* 0x0000000c00097306 */ /* 0x000e620000209400 */
[----:B------:R-:W-:-:S07]  /*24f70*/  IABS R13, R7 ;  /* 0x00000007000d7213 */ /* 0x000fce0000000000 */
[----:B------:R-:W2:Y:S08]  /*24f80*/  I2F.RP R10, R5 ;  /* 0x00000005000a7306 */ /* 0x000eb00000209400 */
[----:B-1----:R-:W0:Y:S08]  /*24f90*/  MUFU.RCP R9, R9 ;  /* 0x0000000900097308 */ /* 0x002e300000001000 */
[----:B--2---:R-:W-:Y:S01]  /*24fa0*/  MUFU.RCP R10, R10 ;  /* 0x0000000a000a7308 */ /* 0x004fe20000001000 */
        /* <DEDUP_REMOVED lines=18> */
[----:B------:R-:W0:Y:S01]  /*250d0*/  F2I.FTZ.U32.TRUNC.NTZ R3, R11 ;  /* 0x0000000b00037305 */ /* 0x000e22000021f000 */
[----:B------:R-:W-:-:S05]  /*250e0*/  IABS R12, R8 ;  /* 0x00000008000c7213 */ /* 0x000fca0000000000 */
[----:B------:R-:W-:-:S05]  /*250f0*/  IMAD.MOV R12, RZ, RZ, -R12 ;  /* 0x000000ffff0c7224 */ /* 0x000fca00078e0a0c */
[----:B------:R-:W-:-:S04]  /*25100*/  @P0 VIADD R2, R2, 0x1 ;  /* 0x0000000102020836 */ /* 0x000fc80000000000 */
[----:B------:R-:W-:Y:S02]  /*25110*/  IMAD.MOV.U32 R13, RZ, RZ, R2 ;  /* 0x000000ffff0d7224 */ /* 0x000fe400078e0002 */
[----:B0-----:R-:W-:Y:S02]  /*25120*/  IMAD.MOV R2, RZ, RZ, -R3 ;  /* 0x000000ffff027224 */ /* 0x001fe400078e0a03 */
[----:B------:R-:W-:Y:S01]  /*25130*/  @!P2 IMAD.MOV R13, RZ, RZ, -R13 ;  /* 0x000000ffff0da224 */ /* 0x000fe200078e0a0d */
[----:B------:R-:W-:Y:S01]  /*25140*/  @!P1 LOP3.LUT R13, RZ, R7, RZ, 0x33, !PT ;  /* 0x00000007ff0d9212 */ /* 0x000fe200078e33ff */
[----:B------:R-:W-:Y:S02]  /*25150*/  IMAD R9, R2, R5, RZ ;  /* 0x0000000502097224 */ /* 0x000fe400078e02ff */
[----:B------:R-:W-:Y:S01]  /*25160*/  IMAD.MOV.U32 R2, RZ, RZ, RZ ;  /* 0x000000ffff027224 */ /* 0x000fe200078e00ff */
[----:B------:R-:W-:-:S03]  /*25170*/  IABS R10, R13 ;  /* 0x0000000d000a7213 */ /* 0x000fc60000000000 */
[----:B------:R-:W-:-:S04]  /*25180*/  IMAD.HI.U32 R2, R3, R9, R2 ;  /* 0x0000000903027227 */ /* 0x000fc800078e0002 */
[----:B------:R-:W-:Y:S02]  /*25190*/  IMAD.MOV.U32 R3, RZ, RZ, R10 ;  /* 0x000000ffff037224 */ /* 0x000fe400078e000a */
[----:B------:R-:W-:Y:S02]  /*251a0*/  IMAD.MOV.U32 R10, RZ, RZ, R12 ;  /* 0x000000ffff0a7224 */ /* 0x000fe400078e000c */
[----:B------:R-:W-:-:S04]  /*251b0*/  IMAD.HI.U32 R2, R2, R3, RZ ;  /* 0x0000000302027227 */ /* 0x000fc800078e00ff */
[----:B------:R-:W-:Y:S01]  /*251c0*/  IMAD R10, R2, R10, R3 ;  /* 0x0000000a020a7224 */ /* 0x000fe200078e0203 */
[----:B------:R-:W-:-:S04]  /*251d0*/  LOP3.LUT R3, R13, R8, RZ, 0x3c, !PT ;  /* 0x000000080d037212 */ /* 0x000fc800078e3cff */
[----:B------:R-:W-:Y:S02]  /*251e0*/  ISETP.GT.U32.AND P1, PT, R5, R10, PT ;  /* 0x0000000a0500720c */ /* 0x000fe40003f24070 */
[----:B------:R-:W-:-:S11]  /*251f0*/  ISETP.GE.AND P2, PT, R3, RZ, PT ;  /* 0x000000ff0300720c */ /* 0x000fd60003f46270 */
[----:B------:R-:W-:Y:S02]  /*25200*/  @!P1 IMAD.IADD R10, R10, 0x1, -R5 ;  /* 0x000000010a0a9824 */ /* 0x000fe400078e0a05 */
[----:B------:R-:W-:Y:S01]  /*25210*/  @!P1 VIADD R2, R2, 0x1 ;  /* 0x0000000102029836 */ /* 0x000fe20000000000 */
[----:B------:R-:W-:Y:S02]  /*25220*/  ISETP.NE.AND P1, PT, R8, RZ, PT ;  /* 0x000000ff0800720c */ /* 0x000fe40003f25270 */
[----:B------:R-:W-:Y:S01]  /*25230*/  ISETP.GE.U32.AND P0, PT, R10, R5, PT ;  /* 0x000000050a00720c */ /* 0x000fe20003f06070 */
[----:B------:R-:W-:-:S12]  /*25240*/  IMAD.MOV R5, RZ, RZ, -R13 ;  /* 0x000000ffff057224 */ /* 0x000fd800078e0a0d */
[----:B------:R-:W-:-:S04]  /*25250*/  @P0 VIADD R2, R2, 0x1 ;  /* 0x0000000102020836 */ /* 0x000fc80000000000 */
        /* <DEDUP_REMOVED lines=8> */
.L_x_1854:
[----:B0-----:R-:W0:Y:S02]  /*252e0*/  LDC.64 R2, c[0x0][0xc90] ;  /* 0x00032400ff027b82 */ /* 0x001e240000000a00 */
        /* <DEDUP_REMOVED lines=32> */
[----:B------:R-:W-:Y:S02]  /*254f0*/  VIADDMNMX R8, R8, UR5, R13, PT ;  /* 0x0000000508087c46 */ /* 0x000fe4000b80010d */
[----:B------:R-:W-:-:S02]  /*25500*/  IADD3 R9, R9, 0x1000000, R4 ;  /* 0x0100000009097810 */ /* 0x000fc40007ffe004 */
        /* <DEDUP_REMOVED lines=25> */
[----:B------:R-:W-:-:S07]  /*256a0*/  IMAD R26, R2, R26, R9 ;  /* 0x0000001a021a7224 */ /* 0x000fce00078e0209 */
.L_x_1855:
[----:B------:R-:W-:-:S05]  /*256b0*/  LOP3.LUT R2, RZ, R2, RZ, 0x33, !PT ;  /* 0x00000002ff027212 */ /* 0x000fca00078e33ff */
[----:B------:R-:W-:Y:S01]  /*256c0*/  IMAD.IADD R25, R7, 0x1, R2 ;  /* 0x0000000107197824 */ /* 0x000fe200078e0202 */
[----:B------:R-:W-:Y:S06]  /*256d0*/  BRA `(.L_x_1856) ;  /* 0x00000000000c7947 */ /* 0x000fec0003800000 */
.L_x_1851:
[----:B------:R-:W-:Y:S02]  /*256e0*/  IMAD.MOV.U32 R25, RZ, RZ, RZ ;  /* 0x000000ffff197224 */ /* 0x000fe400078e00ff */
[----:B------:R-:W-:Y:S02]  /*256f0*/  IMAD.U32 R24, RZ, RZ, UR6 ;  /* 0x00000006ff187e24 */ /* 0x000fe4000f8e00ff */
[----:B------:R-:W-:-:S07]  /*25700*/  IMAD.MOV.U32 R26, RZ, RZ, RZ ;  /* 0x000000ffff1a7224 */ /* 0x000fce00078e00ff */
.L_x_1856:
[----:B------:R-:W-:-:S13]  /*25710*/  ISETP.NE.AND P0, PT, R6, RZ, PT ;  /* 0x000000ff0600720c */ /* 0x000fda0003f05270 */
[----:B------:R-:W0:Y:S01]  /*25720*/  @!P0 S2R R3, SR_CgaCtaId ;  /* 0x0000000000038919 */ /* 0x000e220000008800 */
[----:B------:R-:W-:-:S04]  /*25730*/  @!P0 MOV R2, 0x400 ;  /* 0x0000040000028802 */ /* 0x000fc80000000f00 */
[----:B0-----:R-:W-:-:S05]  /*25740*/  @!P0 LEA R2, R3, R2, 0x18 ;  /* 0x0000000203028211 */ /* 0x001fca00078ec0ff */
[----:B------:R1:W-:Y:S01]  /*25750*/  @!P0 STS.128 [R2+0x308d0], R24 ;  /* 0x0308d01802008388 */ /* 0x0003e20000000c00 */
[----:B------:R-:W-:Y:S06]  /*25760*/  BAR.ARV 0x5, 0x180 ;  /* 0x0146000000007b1d */ /* 0x000fec0000002000 */
.L_x_1849:
        /* <DEDUP_REMOVED lines=8> */
[C---:B------:R-:W-:Y:S01]  /*257f0*/  IMAD.SHL.U32 R36, R0.reuse, 0x8, RZ ;  /* 0x0000000800247824 */ /* 0x040fe200078e00ff */
[----:B------:R-:W-:Y:S01]  /*25800*/  LOP3.LUT R4, R0, 0x7f, RZ, 0xc0, !PT ;  /* 0x0000007f00047812 */ /* 0x000fe200078ec0ff */
[----:B------:R1:W-:Y:S01]  /*25810*/  STL [R1+0x2c], RZ ;  /* 0x00002cff01007387 */ /* 0x0003e20000100800 */
[----:B------:R-:W-:Y:S01]  /*25820*/  BSSY B8, `(.L_x_1857) ;  /* 0x0000719000087945 */ /* 0x000fe20003800000 */
[----:B------:R-:W-:Y:S01]  /*25830*/  IMAD.MOV.U32 R30, RZ, RZ, 0x1 ;  /* 0x00000001ff1e7424 */ /* 0x000fe200078e00ff */
[----:B------:R-:W-:Y:S01]  /*25840*/  LOP3.LUT R3, R36, 0x1f8, RZ, 0xc0, !PT ;  /* 0x000001f824037812 */ /* 0x000fe200078ec0ff */
[----:B------:R-:W-:Y:S01]  /*25850*/  IMAD.SHL.U32 R33, R4, 0x8, RZ ;  /* 0x0000000804217824 */ /* 0x000fe200078e00ff */
[----:B------:R-:W-:Y:S01]  /*25860*/  LOP3.LUT R36, R36, 0x38, RZ, 0xc0, !PT ;  /* 0x0000003824247812 */ /* 0x000fe200078ec0ff */
[----:B------:R-:W-:Y:S01]  /*25870*/  IMAD.MOV.U32 R28, RZ, RZ, RZ ;  /* 0x000000ffff1c7224 */ /* 0x000fe200078e00ff */
[----:B------:R-:W-:Y:S01]  /*25880*/  ULDC.64 UR36, c[0x0][0x198] ;  /* 0x0000660000247ab9 */ /* 0x000fe20000000a00 */
[----:B------:R-:W-:Y:S01]  /*25890*/  IMAD.MOV.U32 R22, RZ, RZ, RZ ;  /* 0x000000ffff167224 */ /* 0x000fe200078e00ff */
[----:B------:R-:W-:Y:S01]  /*258a0*/  LOP3.LUT R37, R36, 0xc0, RZ, 0xfc, !PT ;  /* 0x000000c024257812 */ /* 0x000fe200078efcff */
[----:B------:R-:W-:Y:S01]  /*258b0*/  IMAD.MOV.U32 R29, RZ, RZ, 0x1 ;  /* 0x00000001ff1d7424 */ /* 0x000fe200078e00ff */
[----:B------:R-:W-:Y:S01]  /*258c0*/  ULDC UR38, c[0x0][0xc] ;  /* 0x0000030000267ab9 */ /* 0x000fe20000000800 */
[----:B--2---:R-:W-:-:S02]  /*258d0*/  R2UR UR4, R2 ;  /* 0x00000000020472ca */ /* 0x004fc400000e0000 */
[----:B------:R-:W-:Y:S01]  /*258e0*/  LOP3.LUT R2, R3, 0x38, R0, 0x78, !PT ;  /* 0x0000003803027812 */ /* 0x000fe200078e7800 */
[----:B------:R-:W-:-:S03]  /*258f0*/  IMAD.SHL.U32 R0, R0, 0x10, RZ ;  /* 0x0000001000007824 */ /* 0x000fc600078e00ff */
[----:B------:R-:W-:Y:S02]  /*25900*/  LOP3.LUT R33, R2, 0x200, R33, 0xf8, !PT ;  /* 0x0000020002217812 */ /* 0x000fe400078ef821 */
[----:B------:R-:W-:-:S04]  /*25910*/  SHF.R.U32.HI R2, RZ, 0x3, R4 ;  /* 0x00000003ff027819 */ /* 0x000fc80000011604 */
[----:B------:R-:W-:Y:S01]  /*25920*/  LOP3.LUT R0, R2, 0x70, R0, 0xf8, !PT ;  /* 0x0000007002007812 */ /* 0x000fe200078ef800 */
[----:B------:R-:W-:Y:S01]  /*25930*/  ULOP3.LUT UR39, UR4, 0x2, URZ, 0xfc, !UPT ;  /* 0x0000000204277892 */ /* 0x000fe2000f8efc3f */
[C---:B------:R-:W-:Y:S02]  /*25940*/  LOP3.LUT R2, R36.reuse, 0x40, RZ, 0xfc, !PT ;  /* 0x0000004024027812 */ /* 0x040fe400078efcff */
[----:B------:R-:W-:Y:S01]  /*25950*/  UMOV UR4, 0x400 ;  /* 0x0000040000047882 */ /* 0x000fe20000000000 */
[----:B------:R-:W-:Y:S01]  /*25960*/  LOP3.LUT R0, R36, 0x80, RZ, 0xfc, !PT ;  /* 0x0000008024007812 */ /* 0x000fe200078efcff */
[----:B0-----:R-:W-:-:S06]  /*25970*/  ULEA UR4, UR5, UR4, 0x18 ;  /* 0x0000000405047291 */ /* 0x001fcc000f8ec03f */
[----:B------:R-:W-:-:S04]  /*25980*/  IMAD.U32 R17, RZ, RZ, UR4 ;  /* 0x00000004ff117e24 */ /* 0x000fc8000f8e00ff */
[----:B-1----:R-:W-:-:S07]  /*25990*/  IMAD R34, R33, 0x2, R17 ;  /* 0x0000000221227824 */ /* 0x002fce00078e0211 */
.L_x_1984:
[----:B------:R-:W-:Y:S05]  /*259a0*/  YIELD ;  /* 0x0000000000007946 */ /* 0x000fea0003800000 */
[----:B------:R-:W-:Y:S01]  /*259b0*/  ULDC.64 UR4, c[0x0][0xa28] ;  /* 0x00028a0000047ab9 */ /* 0x000fe20000000a00 */
[----:B------:R-:W-:Y:S01]  /*259c0*/  IMAD.MOV.U32 R11, RZ, RZ, RZ ;  /* 0x000000ffff0b7224 */ /* 0x000fe200078e00ff */
[----:B------:R-:W-:Y:S01]  /*259d0*/  ISETP.NE.U32.AND P0, PT, RZ, UR4, PT ;  /* 0x00000004ff007c0c */ /* 0x000fe2000bf05070 */
[----:B0-----:R-:W0:Y:S01]  /*259e0*/  LDC.64 R4, c[0x0][0xa00] ;  /* 0x00028000ff047b82 */ /* 0x001e220000000a00 */
[----:B------:R-:W-:Y:S02]  /*259f0*/  ULDC.64 UR6, c[0x0][0xa10] ;  /* 0x0002840000067ab9 */ /* 0x000fe40000000a00 */
[----:B------:R-:W-:Y:S01]  /*25a00*/  ISETP.NE.AND.EX P0, PT, RZ, UR5, PT, P0 ;  /* 0x00000005ff007c0c */ /* 0x000fe2000bf05300 */
[----:B------:R-:W-:-:S12]  /*25a10*/  ULDC.64 UR4, c[0x0][0xa18] ;  /* 0x0002860000047ab9 */ /* 0x000fd80000000a00 */
[----:B-1----:R-:W1:Y:S01]  /*25a20*/  @P0 LDC.64 R2, c[0x0][0xa28] ;  /* 0x00028a00ff020b82 */ /* 0x002e620000000a00 */
[----:B------:R-:W-:Y:S01]  /*25a30*/  ISETP.NE.U32.AND P1, PT, RZ, UR6, PT ;  /* 0x00000006ff007c0c */ /* 0x000fe2000bf25070 */
[----:B-1----:R-:W-:-:S05]  /*25a40*/  @P0 IMAD.WIDE R2, R27, 0x4, R2 ;  /* 0x000000041b020825 */ /* 0x002fca00078e0202 */
[----:B------:R1:W2:Y:S01]  /*25a50*/  @P0 LDG.E R11, desc[UR60][R2.64] ;  /* 0x0000003c020b0981 */ /* 0x0002a2000c1e1900 */
[----:B------:R-:W-:Y:S01]  /*25a60*/  ISETP.NE.U32.AND P0, PT, RZ, UR4, PT ;  /* 0x00000004ff007c0c */ /* 0x000fe2000bf05070 */
[----:B------:R-:W-:Y:S01]  /*25a70*/  IMAD.MOV.U32 R35, RZ, RZ, RZ ;  /* 0x000000ffff237224 */ /* 0x000fe200078e00ff */
[----:B------:R-:W-:Y:S01]  /*25a80*/  ISETP.NE.AND.EX P1, PT, RZ, UR7, PT, P1 ;  /* 0x00000007ff007c0c */ /* 0x000fe2000bf25310 */
[----:B------:R-:W-:Y:S01]  /*25a90*/  IMAD.MOV.U32 R0, RZ, RZ, RZ ;  /* 0x000000ffff007224 */ /* 0x000fe200078e00ff */
[----:B------:R-:W-:Y:S01]  /*25aa0*/  ISETP.NE.AND.EX P2, PT, RZ, UR5, PT, P0 ;  /* 0x00000005ff007c0c */ /* 0x000fe2000bf45300 */
[----:B------:R-:W-:Y:S01]  /*25ab0*/  ULDC.64 UR4, c[0x0][0xa00] ;  /* 0x0002800000047ab9 */ /* 0x000fe20000000a00 */
[----:B0-----:R-:W-:Y:S01]  /*25ac0*/  IMAD.WIDE R4, R27, 0x4, R4 ;  /* 0x000000041b047825 */ /* 0x001fe200078e0204 */
[----:B------:R-:W-:Y:S01]  /*25ad0*/  ISETP.NE.U32.AND P0, PT, RZ, UR4, PT ;  /* 0x00000004ff007c0c */ /* 0x000fe2000bf05070 */
[----:B-1----:R-:W0:Y:S03]  /*25ae0*/  LDC.64 R2, c[0x0][0xa10] ;  /* 0x00028400ff027b82 */ /* 0x002e260000000a00 */
[----:B------:R-:W-:-:S06]  /*25af0*/  ISETP.NE.AND.EX P0, PT, RZ, UR5, PT, P0 ;  /* 0x00000005ff007c0c */ /* 0x000fcc000bf05300 */
[----:B------:R-:W1:Y:S07]  /*25b00*/  @P2 LDC.64 R6, c[0x0][0xa18] ;  /* 0x00028600ff062b82 */ /* 0x000e6e0000000a00 */
[----:B------:R-:W5:Y:S01]  /*25b10*/  @P0 LDG.E R35, desc[UR60][R4.64] ;  /* 0x0000003c04230981 */ /* 0x000f62000c1e1900 */
[----:B0-----:R-:W-:-:S05]  /*25b20*/  IMAD.WIDE R2, R27, 0x4, R2 ;  /* 0x000000041b027825 */ /* 0x001fca00078e0202 */
[----:B------:R-:W5:Y:S01]  /*25b30*/  @P1 LDG.E R0, desc[UR60][R2.64] ;  /* 0x0000003c02001981 */ /* 0x000f62000c1e1900 */
[----:B------:R-:W-:Y:S02]  /*25b40*/  ULDC UR4, c[0x0][0x288] ;  /* 0x0000a20000047ab9 */ /* 0x000fe40000000800 */
[----:B------:R-:W-:Y:S01]  /*25b50*/  IMAD.U32 R31, RZ, RZ, UR4 ;  /* 0x00000004ff1f7e24 */ /* 0x000fe2000f8e00ff */
[----:B------:R-:W-:Y:S02]  /*25b60*/  ULDC.64 UR4, c[0x0][0x418] ;  /* 0x0001060000047ab9 */ /* 0x000fe40000000a00 */
[----:B------:R-:W-:-:S03]  /*25b70*/  UISETP.NE.U32.AND UP0, UPT, UR4, URZ, UPT ;  /* 0x0000003f0400728c */ /* 0x000fc6000bf05070 */
[----:B------:R-:W-:Y:S01]  /*25b80*/  ULDC UR4, c[0x0][0x424] ;  /* 0x0001090000047ab9 */ /* 0x000fe20000000800 */
[----:B------:R-:W-:Y:S01]  /*25b90*/  UISETP.NE.AND.EX UP0, UPT, UR5, URZ, UPT, UP0 ;  /* 0x0000003f0500728c */ /* 0x000fe2000bf05300 */
[----:B-1----:R-:W-:Y:S02]  /*25ba0*/  @P2 IMAD.WIDE R6, R27, 0x4, R6 ;  /* 0x000000041b062825 */ /* 0x002fe400078e0206 */
[----:B------:R-:W-:Y:S01]  /*25bb0*/  ULDC UR5, c[0x0][0x2f0] ;  /* 0x0000bc0000057ab9 */ /* 0x000fe20000000800 */
[----:B------:R-:W-:Y:S02]  /*25bc0*/  USEL UR4, UR4, 0x1, UP0 ;  /* 0x0000000104047887 */ /* 0x000fe40008000000 */
[----:B------:R0:W5:Y:S02]  /*25bd0*/  @P2 LDG.E R31, desc[UR60][R6.64] ;  /* 0x0000003c061f2981 */ /* 0x000164000c1e1900 */
[----:B------:R-:W-:-:S03]  /*25be0*/  UIMAD UR4, UR4, UR5, URZ ;  /* 0x00000005040472a4 */ /* 0x000fc6000f8e023f */
[----:B------:R-:W-:-:S03]  /*25bf0*/  ULDC UR5, c[0x0][0x348] ;  /* 0x0000d20000057ab9 */ /* 0x000fc60000000800 */
[----:B------:R-:W-:Y:S02]  /*25c00*/  IMAD.U32 R8, RZ, RZ, UR4 ;  /* 0x00000004ff087e24 */ /* 0x000fe4000f8e00ff */
[----:B0-----:R-:W-:Y:S01]  /*25c10*/  IMAD.U32 R7, RZ, RZ, UR5 ;  /* 0x00000005ff077e24 */ /* 0x001fe2000f8e00ff */
[----:B--2---:R0:W-:Y:S01]  /*25c20*/  STL [R1+0x10], R11 ;  /* 0x0000100b01007387 */ /* 0x0041e20000100800 */
[----:B---3--:R-:W-:Y:S05]  /*25c30*/  @P2 BRA `(.L_x_1858) ;  /* 0x0000000000102947 */ /* 0x008fea0003800000 */
[----:B------:R-:W-:Y:S05]  /*25c40*/  @!P0 BRA `(.L_x_1858) ;  /* 0x00000000000c8947 */ /* 0x000fea0003800000 */
[----:B------:R-:W2:Y:S04]  /*25c50*/  LDG.E R6, desc[UR60][R4.64] ;  /* 0x0000003c04067981 */ /* 0x000ea8000c1e1900 */
[----:B-----5:R-:W2:Y:S02]  /*25c60*/  LDG.E R31, desc[UR60][R4.64+0x4] ;  /* 0x0000043c041f7981 */ /* 0x020ea4000c1e1900 */
[----:B--2---:R-:W-:-:S07]  /*25c70*/  IMAD.IADD R31, R31, 0x1, -R6 ;  /* 0x000000011f1f7824 */ /* 0x004fce00078e0a06 */
.L_x_1858:
[----:B------:R-:W-:Y:S01]  /*25c80*/  ULDC.64 UR4, c[0x0][0xa20] ;  /* 0x0002880000047ab9 */ /* 0x000fe20000000a00 */
[C---:B------:R-:W-:Y:S02]  /*25c90*/  LOP3.LUT R4, R26.reuse, 0xff000000, RZ, 0xc0, !PT ;  /* 0xff0000001a047812 */ /* 0x040fe400078ec0ff */
[----:B------:R-:W-:Y:S02]  /*25ca0*/  ISETP.NE.U32.AND P0, PT, RZ, UR4, PT ;  /* 0x00000004ff007c0c */ /* 0x000fe4000bf05070 */
[----:B------:R-:W-:Y:S02]  /*25cb0*/  SHF.R.U32.HI R5, RZ, 0x8, R4 ;  /* 0x00000008ff057819 */ /* 0x000fe40000011604 */
[----:B------:R-:W-:Y:S02]  /*25cc0*/  ISETP.NE.AND.EX P0, PT, RZ, UR5, PT, P0 ;  /* 0x00000005ff007c0c */ /* 0x000fe4000bf05300 */
[C---:B------:R-:W-:Y:S02]  /*25cd0*/  LOP3.LUT R6, R26.reuse, 0xff0000, RZ, 0xc0, !PT ;  /* 0x00ff00001a067812 */ /* 0x040fe400078ec0ff */
[----:B------:R-:W-:-:S02]  /*25ce0*/  LOP3.LUT R26, R26, 0xffff, RZ, 0xc0, !PT ;  /* 0x0000ffff1a1a7812 */ /* 0x000fc400078ec0ff */
[----:B------:R-:W-:-:S07]  /*25cf0*/  LEA.HI R6, R6, R5, RZ, 0x10 ;  /* 0x0000000506067211 */ /* 0x000fce00078f80ff */
[----:B------:R-:W-:Y:S05]  /*25d00*/  @!P0 BRA `(.L_x_1859) ;  /* 0x0000000000108947 */ /* 0x000fea0003800000 */
[----:B------:R-:W1:Y:S02]  /*25d10*/  LDC.64 R4, c[0x0][0xa20] ;  /* 0x00028800ff047b82 */ /* 0x000e640000000a00 */
[----:B-1----:R-:W-:-:S05]  /*25d20*/  IMAD.WIDE R4, R27, 0x4, R4 ;  /* 0x000000041b047825 */ /* 0x002fca00078e0204 */
[----:B------:R1:W5:Y:S01]  /*25d30*/  LDG.E R8, desc[UR60][R4.64] ;  /* 0x0000003c04087981 */ /* 0x000362000c1e1900 */
[----:B------:R-:W-:Y:S05]  /*25d40*/  BRA `(.L_x_1860) ;  /* 0x0000000000247947 */ /* 0x000fea0003800000 */
.L_x_1859:
[----:B------:R-:W-:Y:S02]  /*25d50*/  ULDC.64 UR4, c[0x0][0xa08] ;  /* 0x0002820000047ab9 */ /* 0x000fe40000000a00 */
[----:B------:R-:W-:-:S04]  /*25d60*/  ISETP.NE.U32.AND P0, PT, RZ, UR4, PT ;  /* 0x00000004ff007c0c */ /* 0x000fc8000bf05070 */
[----:B------:R-:W-:-:S13]  /*25d70*/  ISETP.NE.AND.EX P0, PT, RZ, UR5, PT, P0 ;  /* 0x00000005ff007c0c */ /* 0x000fda000bf05300 */
[----:B------:R-:W-:Y:S05]  /*25d80*/  @!P0 BRA `(.L_x_1860) ;  /* 0x0000000000148947 */ /* 0x000fea0003800000 */
[----:B------:R-:W1:Y:S02]  /*25d90*/  LDC.64 R4, c[0x0][0xa08] ;  /* 0x00028200ff047b82 */ /* 0x000e640000000a00 */
[----:B-1----:R-:W-:-:S05]  /*25da0*/  IMAD.WIDE R4, R27, 0x4, R4 ;  /* 0x000000041b047825 */ /* 0x002fca00078e0204 */
[----:B------:R-:W2:Y:S04]  /*25db0*/  LDG.E R8, desc[UR60][R4.64] ;  /* 0x0000003c04087981 */ /* 0x000ea8000c1e1900 */
[----:B------:R-:W2:Y:S02]  /*25dc0*/  LDG.E R9, desc[UR60][R4.64+0x4] ;  /* 0x0000043c04097981 */ /* 0x000ea4000c1e1900 */
[----:B--2---:R-:W-:-:S07]  /*25dd0*/  IMAD.IADD R8, R9, 0x1, -R8 ;  /* 0x0000000109087824 */ /* 0x004fce00078e0a08 */
.L_x_1860:
[----:B------:R-:W2:Y:S01]  /*25de0*/  @P1 LDG.E R10, desc[UR60][R2.64] ;  /* 0x0000003c020a1981 */ /* 0x000ea2000c1e1900 */
[----:B-1----:R-:W1:Y:S03]  /*25df0*/  LDC R4, c[0x0][0x448] ;  /* 0x00011200ff047b82 */ /* 0x002e660000000800 */
[----:B------:R3:W2:Y:S01]  /*25e00*/  @P1 LDG.E R5, desc[UR60][R2.64+0x4] ;  /* 0x0000043c02051981 */ /* 0x0006a2000c1e1900 */
[----:B-----5:R-:W-:Y:S02]  /*25e10*/  IMAD.IADD R8, R8, 0x1, -R11 ;  /* 0x0000000108087824 */ /* 0x020fe400078e0a0b */
[----:B------:R-:W-:-:S04]  /*25e20*/  IMAD.SHL.U32 R25, R25, 0x80, RZ ;  /* 0x0000008019197824 */ /* 0x000fc800078e00ff */
[----:B------:R-:W-:Y:S01]  /*25e30*/  VIADD R9, R25, 0x7f ;  /* 0x0000007f19097836 */ /* 0x000fe20000000000 */
[----:B---3--:R-:W3:Y:S01]  /*25e40*/  LDC.64 R2, c[0x0][0x9e0] ;  /* 0x00027800ff027b82 */ /* 0x008ee20000000a00 */
[----:B-1----:R-:W-:-:S13]  /*25e50*/  ISETP.NE.AND P2, PT, R4, 0x1, PT ;  /* 0x000000010400780c */ /* 0x002fda0003f45270 */
[----:B------:R-:W1:Y:S01]  /*25e60*/  @P2 LDC R12, c[0x0][0x44c] ;  /* 0x00011300ff0c2b82 */ /* 0x000e620000000800 */
[----:B---3--:R-:W-:-:S07]  /*25e70*/  ISETP.GE.AND P3, PT, R3, 0x1, PT ;  /* 0x000000010300780c */ /* 0x008fce0003f66270 */
[----:B------:R-:W3:Y:S01]  /*25e80*/  @P2 LDC R4, c[0x0][0x450] ;  /* 0x00011400ff042b82 */ /* 0x000ee20000000800 */
[----:B--2---:R-:W-:Y:S02]  /*25e90*/  @P1 IMAD.IADD R7, R5, 0x1, -R10 ;  /* 0x0000000105071824 */ /* 0x004fe400078e0a0a */
[----:B-1----:R-:W-:-:S04]  /*25ea0*/  @P2 IMAD.HI.U32 R5, R9, R12, RZ ;  /* 0x0000000c09052227 */ /* 0x002fc800078e00ff */
[----:B0-----:R-:W-:Y:S01]  /*25eb0*/  IMAD.IADD R11, R8, 0x1, R7 ;  /* 0x00000001080b7824 */ /* 0x001fe200078e0207 */
[----:B---3--:R-:W-:-:S03]  /*25ec0*/  @P2 SHF.R.U32.HI R9, RZ, R4, R5 ;  /* 0x00000004ff092219 */ /* 0x008fc60000011605 */
[C---:B------:R-:W-:Y:S01]  /*25ed0*/  VIADD R4, R11.reuse, 0x3f ;  /* 0x0000003f0b047836 */ /* 0x040fe20000000000 */
[----:B------:R0:W-:Y:S01]  /*25ee0*/  STL [R1+0x8], R11 ;  /* 0x0000080b01007387 */ /* 0x0001e20000100800 */
[----:B------:R-:W-:-:S03]  /*25ef0*/  IADD3 R18, R11, 0x1, -R31 ;  /* 0x000000010b127810 */ /* 0x000fc60007ffe81f */
[----:B------:R-:W-:Y:S02]  /*25f00*/  SHF.R.S32.HI R5, RZ, 0x1f, R4 ;  /* 0x0000001fff057819 */ /* 0x000fe40000011404 */
[----:B------:R-:W-:Y:S02]  /*25f10*/  IMAD.IADD R9, R18, 0x1, R9 ;  /* 0x0000000112097824 */ /* 0x000fe400078e0209 */
[----:B------:R-:W-:Y:S02]  /*25f20*/  LEA.HI R5, R5, R4, RZ, 0x6 ;  /* 0x0000000405057211 */ /* 0x000fe400078f30ff */
[----:B------:R-:W-:Y:S02]  /*25f30*/  IMAD.IADD R2, R9, 0x1, R2 ;  /* 0x0000000109027824 */ /* 0x000fe400078e0202 */
[----:B------:R-:W-:Y:S01]  /*25f40*/  SHF.R.S32.HI R19, RZ, 0x6, R5 ;  /* 0x00000006ff137819 */ /* 0x000fe20000011405 */
[----:B0-----:R-:W-:Y:S06]  /*25f50*/  @!P3 BRA `(.L_x_1861) ;  /* 0x000000000048b947 */ /* 0x001fec0003800000 */
        /* <DEDUP_REMOVED lines=11> */
.L_x_1863:
[----:B------:R-:W-:-:S13]  /*26010*/  ISETP.NE.AND P0, PT, R3, 0x1, PT ;  /* 0x000000010300780c */ /* 0x000fda0003f05270 */
[----:B------:R-:W0:Y:S02]  /*26020*/  @P0 LDC.64 R4, c[0x0][0x9e8] ;  /* 0x00027a00ff040b82 */ /* 0x000e240000000a00 */
[----:B0-----:R-:W-:-:S05]  /*26030*/  @P0 IMAD.HI.U32 R4, R10, R4, RZ ;  /* 0x000000040a040227 */ /* 0x001fca00078e00ff */
[----:B------:R-:W-:-:S07]  /*26040*/  @P0 SHF.R.U32.HI R10, RZ, R5, R4 ;  /* 0x00000005ff0a0219 */ /* 0x000fce0000011604 */
.L_x_1864:
[----:B------:R-:W-:Y:S05]  /*26050*/  BSYNC B0 ;  /* 0x0000000000007941 */ /* 0x000fea0003800000 */
.L_x_1862:
[----:B------:R-:W-:-:S05]  /*26060*/  IMAD R5, R10, R3, R3 ;  /* 0x000000030a057224 */ /* 0x000fca00078e0203 */
[----:B------:R-:W-:-:S07]  /*26070*/  VIMNMX R2, R2, R5, PT ;  /* 0x0000000502027248 */ /* 0x000fce0003fe0100 */
.L_x_1861:
[----:B------:R-:W0:Y:S01]  /*26080*/  @P2 LDC R4, c[0x0][0x44c] ;  /* 0x00011300ff042b82 */ /* 0x000e220000000800 */
[----:B------:R-:W-:Y:S01]  /*26090*/  VIADD R2, R2, 0x3f ;  /* 0x0000003f02027836 */ /* 0x000fe20000000000 */
[----:B------:R-:W-:-:S06]  /*260a0*/  ULDC UR4, c[0x0][0x9dc] ;  /* 0x0002770000047ab9 */ /* 0x000fcc0000000800 */
[----:B------:R-:W1:Y:S01]  /*260b0*/  @P2 LDC R5, c[0x0][0x450] ;  /* 0x00011400ff052b82 */ /* 0x000e620000000800 */
[----:B0-----:R-:W-:-:S04]  /*260c0*/  @P2 IMAD.HI.U32 R9, R25, R4, RZ ;  /* 0x0000000419092227 */ /* 0x001fc800078e00ff */
[----:B------:R-:W-:Y:S01]  /*260d0*/  IMAD.MOV.U32 R4, RZ, RZ, R25 ;  /* 0x000000ffff047224 */ /* 0x000fe200078e0019 */
[----:B-1----:R-:W-:Y:S01]  /*260e0*/  @P2 SHF.R.U32.HI R4, RZ, R5, R9 ;  /* 0x00000005ff042219 */ /* 0x002fe20000011609 */
[----:B------:R-:W-:Y:S01]  /*260f0*/  IMAD.IADD R9, R11, 0x1, -R31 ;  /* 0x000000010b097824 */ /* 0x000fe200078e0a1f */
[----:B------:R-:W-:-:S03]  /*26100*/  SHF.R.S32.HI R5, RZ, 0x1f, R2 ;  /* 0x0000001fff057819 */ /* 0x000fc60000011402 */
[----:B------:R-:W-:Y:S01]  /*26110*/  IMAD.IADD R10, R9, 0x1, R4 ;  /* 0x00000001090a7824 */ /* 0x000fe200078e0204 */
[----:B------:R-:W-:-:S03]  /*26120*/  LEA.HI R5, R5, R2, RZ, 0x6 ;  /* 0x0000000205057211 */ /* 0x000fc600078f30ff */
[----:B------:R-:W-:Y:S01]  /*26130*/  VIADD R2, R10, -UR4 ;  /* 0x800000040a027c36 */ /* 0x000fe20008000000 */
[----:B------:R-:W-:-:S04]  /*26140*/  SHF.R.S32.HI R11, RZ, 0x6, R5 ;  /* 0x00000006ff0b7819 */ /* 0x000fc80000011405 */
[----:B------:R-:W-:Y:S01]  /*26150*/  VIMNMX R11, R19, R11, PT ;  /* 0x0000000b130b7248 */ /* 0x000fe20003fe0100 */
        /* <DEDUP_REMOVED lines=11> */
.L_x_1867:
[----:B------:R-:W-:-:S13]  /*26210*/  ISETP.NE.AND P0, PT, R3, 0x1, PT ;  /* 0x000000010300780c */ /* 0x000fda0003f05270 */
[----:B------:R-:W0:Y:S02]  /*26220*/  @P0 LDC.64 R4, c[0x0][0x9e8] ;  /* 0x00027a00ff040b82 */ /* 0x000e240000000a00 */
[----:B0-----:R-:W-:-:S05]  /*26230*/  @P0 IMAD.HI.U32 R4, R10, R4, RZ ;  /* 0x000000040a040227 */ /* 0x001fca00078e00ff */
[----:B------:R-:W-:-:S07]  /*26240*/  @P0 SHF.R.U32.HI R10, RZ, R5, R4 ;  /* 0x00000005ff0a0219 */ /* 0x000fce0000011604 */
.L_x_1868:
[----:B------:R-:W-:Y:S05]  /*26250*/  BSYNC B0 ;  /* 0x0000000000007941 */ /* 0x000fea0003800000 */
.L_x_1866:
[----:B------:R-:W-:-:S05]  /*26260*/  IMAD R3, R10, R3, RZ ;  /* 0x000000030a037224 */ /* 0x000fca00078e02ff */
[----:B------:R-:W-:-:S07]  /*26270*/  VIMNMX R2, R2, R3, !PT ;  /* 0x0000000302027248 */ /* 0x000fce0007fe0100 */
.L_x_1865:
[----:B------:R-:W-:Y:S01]  /*26280*/  SHF.R.S32.HI R3, RZ, 0x1f, R2 ;  /* 0x0000001fff037819 */ /* 0x000fe20000011402 */
[----:B------:R-:W-:Y:S01]  /*26290*/  BSSY B0, `(.L_x_1869) ;  /* 0x0000026000007945 */ /* 0x000fe20003800000 */
[----:B------:R-:W-:Y:S01]  /*262a0*/  LOP3.LUT R10, R6, 0xff, RZ, 0xc0, !PT ;  /* 0x000000ff060a7812 */ /* 0x000fe200078ec0ff */
[----:B------:R-:W-:Y:S01]  /*262b0*/  IMAD.MOV.U32 R14, RZ, RZ, RZ ;  /* 0x000000ffff0e7224 */ /* 0x000fe200078e00ff */
[----:B------:R-:W-:Y:S02]  /*262c0*/  LEA.HI R3, R3, R2, RZ, 0x6 ;  /* 0x0000000203037211 */ /* 0x000fe400078f30ff */
[----:B------:R-:W-:Y:S02]  /*262d0*/  SHF.R.U32.HI R6, RZ, 0x10, R6 ;  /* 0x00000010ff067819 */ /* 0x000fe40000011606 */
[----:B------:R-:W-:-:S04]  /*262e0*/  SHF.R.S32.HI R3, RZ, 0x6, R3 ;  /* 0x00000006ff037819 */ /* 0x000fc80000011403 */
[----:B------:R-:W-:-:S04]  /*262f0*/  VIMNMX R4, RZ, R3, !PT ;  /* 0x00000003ff047248 */ /* 0x000fc80007fe0100 */
[----:B------:R-:W-:-:S13]  /*26300*/  ISETP.GT.AND P0, PT, R11, R4, PT ;  /* 0x000000040b00720c */ /* 0x000fda0003f04270 */
[----:B------:R-:W-:Y:S05]  /*26310*/  @!P0 BRA `(.L_x_1870) ;  /* 0x0000000000748947 */ /* 0x000fea0003800000 */
[----:B------:R-:W-:Y:S01]  /*26320*/  ISETP.NE.AND P0, PT, R6, RZ, PT ;  /* 0x000000ff0600720c */ /* 0x000fe20003f05270 */
[----:B------:R-:W-:-:S03]  /*26330*/  ULDC UR4, c[0x0][0x9f0] ;  /* 0x00027c0000047ab9 */ /* 0x000fc60000000800 */
[----:B------:R-:W-:-:S04]  /*26340*/  SEL R5, R6, UR4, P0 ;  /* 0x0000000406057c07 */ /* 0x000fc80008000000 */
[----:B------:R-:W-:Y:S02]  /*26350*/  IABS R13, R5 ;  /* 0x00000005000d7213 */ /* 0x000fe40000000000 */
[----:B------:R-:W-:Y:S02]  /*26360*/  IADD3 R12, R5, -0x1, R11 ;  /* 0xffffffff050c7810 */ /* 0x000fe40007ffe00b */
[----:B------:R-:W0:Y:S03]  /*26370*/  I2F.RP R2, R13 ;  /* 0x0000000d00027306 */ /* 0x000e260000209400 */
[----:B------:R-:W-:-:S05]  /*26380*/  IMAD.IADD R12, R12, 0x1, -R4 ;  /* 0x000000010c0c7824 */ /* 0x000fca00078e0a04 */
        /* <DEDUP_REMOVED lines=22> */
.L_x_1870:
[----:B------:R-:W-:Y:S05]  /*264f0*/  BSYNC B0 ;  /* 0x0000000000007941 */ /* 0x000fea0003800000 */
.L_x_1869:
[-C--:B------:R-:W-:Y:S01]  /*26500*/  IMAD R4, R10, R14.reuse, R4 ;  /* 0x0000000e0a047224 */ /* 0x080fe200078e0204 */
[----:B------:R-:W-:Y:S04]  /*26510*/  BSSY B0, `(.L_x_1871) ;  /* 0x0000190000007945 */ /* 0x000fe80003800000 */
[C---:B------:R-:W-:Y:S01]  /*26520*/  VIADDMNMX R11, R4.reuse, R14, R11, PT ;  /* 0x0000000e040b7246 */ /* 0x040fe2000380010b */
[----:B------:R-:W-:-:S04]  /*26530*/  IMAD R4, R4, 0x40, -R8 ;  /* 0x0000004004047824 */ /* 0x000fc800078e0a08 */
[----:B------:R-:W-:Y:S01]  /*26540*/  IMAD R8, R11, 0x40, -R8 ;  /* 0x000000400b087824 */ /* 0x000fe200078e0a08 */
[----:B------:R-:W-:-:S04]  /*26550*/  VIMNMX R4, RZ, R4, !PT ;  /* 0x00000004ff047248 */ /* 0x000fc80007fe0100 */
[----:B------:R-:W-:-:S04]  /*26560*/  VIMNMX R7, R8, R7, PT ;  /* 0x0000000708077248 */ /* 0x000fc80003fe0100 */
[----:B------:R-:W-:Y:S02]  /*26570*/  ISETP.GT.AND P0, PT, R7, R4, PT ;  /* 0x000000040700720c */ /* 0x000fe40003f04270 */
[----:B------:R-:W-:-:S11]  /*26580*/  SHF.R.U32.HI R4, RZ, 0x6, R4 ;  /* 0x00000006ff047819 */ /* 0x000fd60000011604 */
[----:B------:R-:W-:-:S05]  /*26590*/  @P0 VIADD R2, R7, 0x3f ;  /* 0x0000003f07020836 */ /* 0x000fca0000000000 */
[----:B------:R-:W-:-:S04]  /*265a0*/  @P0 SHF.R.S32.HI R3, RZ, 0x1f, R2 ;  /* 0x0000001fff030819 */ /* 0x000fc80000011402 */
[----:B------:R-:W-:Y:S01]  /*265b0*/  @P0 LEA.HI R3, R3, R2, RZ, 0x6 ;  /* 0x0000000203030211 */ /* 0x000fe200078f30ff */
[----:B------:R-:W-:-:S03]  /*265c0*/  IMAD.MOV.U32 R2, RZ, RZ, R4 ;  /* 0x000000ffff027224 */ /* 0x000fc600078e0004 */
[----:B------:R-:W-:Y:S02]  /*265d0*/  @P0 SHF.R.S32.HI R2, RZ, 0x6, R3 ;  /* 0x00000006ff020819 */ /* 0x000fe40000011403 */
        /* <DEDUP_REMOVED lines=10> */
.L_x_2076:
[----:B-1----:R-:W-:Y:S02]  /*26680*/  ISETP.NE.AND P0, PT, R14, RZ, PT ;  /* 0x000000ff0e00720c */ /* 0x002fe40003f05270 */
[----:B------:R-:W-:-:S11]  /*26690*/  PLOP3.LUT P6, PT, PT, PT, PT, 0x8, 0x0 ;  /* 0x000000000000781c */ /* 0x000fd60003fce170 */
[----:B------:R-:W-:Y:S05]  /*266a0*/  @P0 BRA `(.L_x_1874) ;  /* 0x00000000000c0947 */ /* 0x000fea0003800000 */
[----:B------:R-:W-:-:S03]  /*266b0*/  UMOV UR4, 0xffffffff ;  /* 0xffffffff00047882 */ /* 0x000fc60000000000 */
[----:B------:R-:W-:Y:S05]  /*266c0*/  BRA.DIV UR4, `(.L_x_1875) ;  /* 0x0000008204507947 */ /* 0x000fea000b800000 */
[----:B------:R-:W-:-:S13]  /*266d0*/  ELECT P6, URZ, PT ;  /* 0x00000000003f782f */ /* 0x000fda00038c0000 */
.L_x_1874:
        /* <DEDUP_REMOVED lines=9> */
.L_x_2079:
[----:B------:R-:W-:Y:S05]  /*26770*/  BSYNC B1 ;  /* 0x0000000000017941 */ /* 0x000fea0003800000 */
.L_x_1876:
        /* <DEDUP_REMOVED lines=10> */
.L_x_2080:
[----:B------:R-:W-:Y:S05]  /*26820*/  BSYNC B2 ;  /* 0x0000000000027941 */ /* 0x000fea0003800000 */
.L_x_1880:
[----:B------:R-:W-:Y:S04]  /*26830*/  BSSY B2, `(.L_x_1882) ;  /* 0x0000009000027945 */ /* 0x000fe80003800000 */
[----:B------:R-:W-:Y:S05]  /*26840*/  @P1 BRA `(.L_x_1883) ;  /* 0x00000000001c1947 */ /* 0x000fea0003800000 */
[----:B------:R-:W2:Y:S01]  /*26850*/  S2R R7, SR_TID.X ;  /* 0x0000000000077919 */ /* 0x000ea20000002100 */
[----:B------:R-:W-:-:S04]  /*26860*/  IMAD.MOV.U32 R3, RZ, RZ, 0x8000 ;  /* 0x00008000ff037424 */ /* 0x000fc800078e00ff */
[----:B------:R3:W-:Y:S01]  /*26870*/  SYNCS.ARRIVE.TRANS64 RZ, [R12+URZ+0x30890], R3 ;  /* 0x030890030cff79a7 */ /* 0x0007e2000800003f */
[----:B--2---:R-:W-:-:S04]  /*26880*/  LOP3.LUT R7, R7, 0x1f, RZ, 0xc0, !PT ;  /* 0x0000001f07077812 */ /* 0x004fc800078ec0ff */
[----:B------:R-:W-:-:S13]  /*26890*/  ISETP.NE.AND P0, PT, R7, RZ, PT ;  /* 0x000000ff0700720c */ /* 0x000fda0003f05270 */
[----:B---3--:R-:W-:Y:S05]  /*268a0*/  @!P0 BRA `(.L_x_1883) ;  /* 0x0000000000048947 */ /* 0x008fea0003800000 */
[----:B------:R-:W-:Y:S01]  /*268b0*/  BPT.TRAP 0x1 ;  /* 0x000000040000795c */ /* 0x000fe20000300000 */
.L_x_1883:
[----:B------:R-:W-:Y:S05]  /*268c0*/  BSYNC B2 ;  /* 0x0000000000027941 */ /* 0x000fea0003800000 */
.L_x_1882:
[----:B------:R-:W-:Y:S01]  /*268d0*/  IMAD.MOV.U32 R15, RZ, RZ, RZ ;  /* 0x000000ffff0f7224 */ /* 0x000fe200078e00ff */
[----:B------:R-:W-:Y:S01]  /*268e0*/  UIADD3 UR4, UP0, UR36, 0x570, URZ ;  /* 0x0000057024047890 */ /* 0x000fe2000ff1e03f */
[----:B0-----:R-:W-:Y:S01]  /*268f0*/  IMAD R8, R2, 0x40, R0 ;  /* 0x0000004002087824 */ /* 0x001fe200078e0200 */
[----:B------:R-:W-:Y:S01]  /*26900*/  PLOP3.LUT P0, PT, PT, PT, PT, 0x80, 0x0 ;  /* 0x000000000000781c */ /* 0x000fe20003f0f070 */
[----:B------:R-:W-:Y:S01]  /*26910*/  IMAD R7, R28, 0x8000, R17 ;  /* 0x000080001c077824 */ /* 0x000fe200078e0211 */
[----:B------:R-:W-:Y:S01]  /*26920*/  R2UR UR10, R15 ;  /* 0x000000000f0a72ca */ /* 0x000fe200000e0000 */
[----:B------:R-:W-:Y:S01]  /*26930*/  VIADD R8, R8, 0xffffffc0 ;  /* 0xffffffc008087836 */ /* 0x000fe20000000000 */
[----:B------:R-:W-:Y:S01]  /*26940*/  UIADD3.X UR5, URZ, UR37, URZ, UP0, !UPT ;  /* 0x000000253f057290 */ /* 0x000fe200087fe43f */
[----:B------:R-:W-:Y:S01]  /*26950*/  IMAD.SHL.U32 R14, R28, 0x4000, RZ ;  /* 0x000040001c0e7824 */ /* 0x000fe200078e00ff */
[----:B------:R-:W-:Y:S01]  /*26960*/  UMOV UR6, 0x0 ;  /* 0x0000000000067882 */ /* 0x000fe20000000000 */
[----:B------:R-:W-:Y:S01]  /*26970*/  VIADD R3, R12, 0x30890 ;  /* 0x000308900c037836 */ /* 0x000fe20000000000 */
[----:B------:R-:W-:Y:S01]  /*26980*/  UMOV UR7, 0x12f00000 ;  /* 0x12f0000000077882 */ /* 0x000fe20000000000 */
[----:B------:R-:W-:-:S08]  /*26990*/  VIADD R13, R7, 0x20400 ;  /* 0x00020400070d7836 */ /* 0x000fd00000000000 */
.L_x_1884:
        /* <DEDUP_REMOVED lines=16> */
.L_x_1885:
        /* <DEDUP_REMOVED lines=16> */
.L_x_1886:
        /* <DEDUP_REMOVED lines=16> */
.L_x_1887:
        /* <DEDUP_REMOVED lines=13> */
.L_x_2081:
[----:B------:R-:W-:Y:S05]  /*26d70*/  BSYNC B2 ;  /* 0x0000000000027941 */ /* 0x000fea0003800000 */
.L_x_1888:
        /* <DEDUP_REMOVED lines=11> */
.L_x_1891:
[----:B------:R-:W-:Y:S05]  /*26e30*/  BSYNC B2 ;  /* 0x0000000000027941 */ /* 0x000fea0003800000 */
.L_x_1890:
[----:B------:R-:W-:Y:S01]  /*26e40*/  R2UR UR10, R15 ;  /* 0x000000000f0a72ca */ /* 0x000fe200000e0000 */
[----:B------:R-:W-:Y:S01]  /*26e50*/  IMAD R14, R14, 0x2, R17 ;  /* 0x000000020e0e7824 */ /* 0x000fe200078e0211 */
[----:B------:R-:W-:Y:S01]  /*26e60*/  R2UR UR6, R20 ;  /* 0x00000000140672ca */ /* 0x000fe200000e0000 */
[----:B------:R-:W-:Y:S01]  /*26e70*/  UIADD3 UR4, UP0, UR36, 0x670, URZ ;  /* 0x0000067024047890 */ /* 0x000fe2000ff1e03f */
[----:B------:R-:W-:Y:S01]  /*26e80*/  R2UR UR7, R21 ;  /* 0x00000000150772ca */ /* 0x000fe200000e0000 */
[----:B01----:R-:W-:Y:S01]  /*26e90*/  VIADD R12, R12, 0x308b0 ;  /* 0x000308b00c0c7836 */ /* 0x003fe20000000000 */
[----:B------:R-:W-:Y:S01]  /*26ea0*/  PLOP3.LUT P0, PT, PT, PT, PT, 0x80, 0x0 ;  /* 0x000000000000781c */ /* 0x000fe20003f0f070 */
[----:B------:R-:W-:Y:S01]  /*26eb0*/  VIADD R3, R14, 0x400 ;  /* 0x000004000e037836 */ /* 0x000fe20000000000 */
[----:B------:R-:W-:-:S12]  /*26ec0*/  UIADD3.X UR5, URZ, UR37, URZ, UP0, !UPT ;  /* 0x000000253f057290 */ /* 0x000fd800087fe43f */
.L_x_1892:
        /* <DEDUP_REMOVED lines=15> */
.L_x_1893:
        /* <DEDUP_REMOVED lines=15> */
.L_x_1894:
        /* <DEDUP_REMOVED lines=15> */
.L_x_1895:
        /* <DEDUP_REMOVED lines=10> */
.L_x_1879:
[----:B------:R-:W-:Y:S05]  /*27240*/  BSYNC B1 ;  /* 0x0000000000017941 */ /* 0x000fea0003800000 */
.L_x_1878:
[----:B0-----:R-:W-:Y:S01]  /*27250*/  VIADD R8, R2, 0xfffffffe ;  /* 0xfffffffe02087836 */ /* 0x001fe20000000000 */
        /* <DEDUP_REMOVED lines=8> */
.L_x_1914:
[----:B------:R-:W-:Y:S05]  /*272e0*/  YIELD ;  /* 0x0000000000007946 */ /* 0x000fea0003800000 */
[----:B------:R-:W-:Y:S04]  /*272f0*/  BSSY B1, `(.L_x_1896) ;  /* 0x00000a9000017945 */ /* 0x000fe80003800000 */
[----:B------:R-:W-:Y:S05]  /*27300*/  @!P6 BRA `(.L_x_1897) ;  /* 0x00000008009ce947 */ /* 0x000fea0003800000 */
[----:B------:R-:W-:Y:S01]  /*27310*/  IMAD R7, R28, 0x8, R17 ;  /* 0x000000081c077824 */ /* 0x000fe200078e0211 */
[----:B------:R-:W-:Y:S01]  /*27320*/  SHF.L.U32 R3, R30, 0x1f, RZ ;  /* 0x0000001f1e037819 */ /* 0x000fe200000006ff */
[----:B------:R-:W0:Y:S01]  /*27330*/  S2R R2, SR_TID.X ;  /* 0x0000000000027919 */ /* 0x000e220000002100 */
[----:B------:R-:W-:Y:S02]  /*27340*/  BSSY B2, `(.L_x_1898) ;  /* 0x0000005000027945 */ /* 0x000fe40003800000 */
[----:B------:R-:W1:Y:S01]  /*27350*/  SYNCS.PHASECHK.TRANS64.TRYWAIT P1, [R7+URZ+0x308a0], R3 ;  /* 0x0308a003070075a7 */ /* 0x000e62000802017f */
[----:B0-----:R-:W-:-:S04]  /*27360*/  LOP3.LUT R2, R2, 0x7f, RZ, 0xc0, !PT ;  /* 0x0000007f02027812 */ /* 0x001fc800078ec0ff */
[----:B------:R-:W-:Y:S01]  /*27370*/  ISETP.NE.AND P2, PT, R2, RZ, PT ;  /* 0x000000ff0200720c */ /* 0x000fe20003f45270 */
[----:B-1----:R-:W-:-:S12]  /*27380*/  @!P1 BRA `(.L_x_1899) ;  /* 0x00000074007c9947 */ /* 0x002fd80003800000 */
.L_x_2082:
[----:B------:R-:W-:Y:S05]  /*27390*/  BSYNC B2 ;  /* 0x0000000000027941 */ /* 0x000fea0003800000 */
.L_x_1898:
[----:B------:R-:W-:Y:S04]  /*273a0*/  BSSY B2, `(.L_x_1900) ;  /* 0x0000009000027945 */ /* 0x000fe80003800000 */
[----:B------:R-:W-:Y:S05]  /*273b0*/  @P2 BRA `(.L_x_1901) ;  /* 0x00000000001c2947 */ /* 0x000fea0003800000 */
[----:B------:R-:W1:Y:S01]  /*273c0*/  S2R R11, SR_TID.X ;  /* 0x00000000000b7919 */ /* 0x000e620000002100 */
[----:B------:R-:W-:-:S04]  /*273d0*/  IMAD.MOV.U32 R2, RZ, RZ, 0x8000 ;  /* 0x00008000ff027424 */ /* 0x000fc800078e00ff */
[----:B------:R2:W-:Y:S01]  /*273e0*/  SYNCS.ARRIVE.TRANS64 RZ, [R7+URZ+0x30890], R2 ;  /* 0x0308900207ff79a7 */ /* 0x0005e2000800003f */
[----:B-1----:R-:W-:-:S04]  /*273f0*/  LOP3.LUT R11, R11, 0x1f, RZ, 0xc0, !PT ;  /* 0x0000001f0b0b7812 */ /* 0x002fc800078ec0ff */
[----:B------:R-:W-:-:S13]  /*27400*/  ISETP.NE.AND P1, PT, R11, RZ, PT ;  /* 0x000000ff0b00720c */ /* 0x000fda0003f25270 */
[----:B--2---:R-:W-:Y:S05]  /*27410*/  @!P1 BRA `(.L_x_1901) ;  /* 0x0000000000049947 */ /* 0x004fea0003800000 */
[----:B------:R-:W-:Y:S01]  /*27420*/  BPT.TRAP 0x1 ;  /* 0x000000040000795c */ /* 0x000fe20000300000 */
.L_x_1901:
[----:B------:R-:W-:Y:S05]  /*27430*/  BSYNC B2 ;  /* 0x0000000000027941 */ /* 0x000fea0003800000 */
.L_x_1900:
[----:B------:R-:W-:Y:S01]  /*27440*/  IMAD.MOV.U32 R14, RZ, RZ, RZ ;  /* 0x000000ffff0e7224 */ /* 0x000fe200078e00ff */
[----:B------:R-:W-:Y:S01]  /*27450*/  UIADD3 UR4, UP0, UR36, 0x570, URZ ;  /* 0x0000057024047890 */ /* 0x000fe2000ff1e03f */
[----:B------:R-:W-:Y:S01]  /*27460*/  IMAD R11, R28, 0x8000, R17 ;  /* 0x000080001c0b7824 */ /* 0x000fe200078e0211 */
[----:B------:R-:W-:Y:S01]  /*27470*/  PLOP3.LUT P1, PT, PT, PT, PT, 0x80, 0x0 ;  /* 0x000000000000781c */ /* 0x000fe20003f2f070 */
[----:B------:R-:W-:Y:S01]  /*27480*/  IMAD R12, R8, 0x40, R0 ;  /* 0x00000040080c7824 */ /* 0x000fe200078e0200 */
[----:B------:R-:W-:Y:S01]  /*27490*/  R2UR UR10, R14 ;  /* 0x000000000e0a72ca */ /* 0x000fe200000e0000 */
[----:B------:R-:W-:Y:S01]  /*274a0*/  VIADD R2, R7, 0x30890 ;  /* 0x0003089007027836 */ /* 0x000fe20000000000 */
[----:B------:R-:W-:Y:S01]  /*274b0*/  UIADD3.X UR5, URZ, UR37, URZ, UP0, !UPT ;  /* 0x000000253f057290 */ /* 0x000fe200087fe43f */
[----:B------:R-:W-:Y:S01]  /*274c0*/  VIADD R13, R11, 0x20400 ;  /* 0x000204000b0d7836 */ /* 0x000fe20000000000 */
[----:B------:R-:W-:Y:S01]  /*274d0*/  UMOV UR6, 0x0 ;  /* 0x0000000000067882 */ /* 0x000fe20000000000 */
[----:B------:R-:W-:-:S10]  /*274e0*/  UMOV UR7, 0x12f00000 ;  /* 0x12f0000000077882 */ /* 0x000fd40000000000 */
.L_x_1902:
        /* <DEDUP_REMOVED lines=10> */
[----:B------:R-:W-:Y:S01]  /*27590*/  IMAD.MOV.U32 R21, RZ, RZ, 0x40 ;  /* 0x00000040ff157424 */ /* 0x000fe200078e00ff */
[----:B------:R-:W-:Y:S01]  /*275a0*/  PLOP3.LUT P1, PT, PT, PT, PT, 0x80, 0x0 ;  /* 0x000000000000781c */ /* 0x000fe20003f2f070 */
[----:B------:R-:W-:Y:S01]  /*275b0*/  VIADD R13, R11, 0x22400 ;  /* 0x000224000b0d7836 */ /* 0x000fe20000000000 */
[----:B------:R-:W-:Y:S01]  /*275c0*/  UMOV UR6, 0x0 ;  /* 0x0000000000067882 */ /* 0x000fe20000000000 */
[----:B------:R-:W-:Y:S01]  /*275d0*/  UMOV UR7, 0x12f00000 ;  /* 0x12f0000000077882 */ /* 0x000fe20000000000 */
[----:B------:R-:W-:-:S15]  /*275e0*/  R2UR UR10, R21 ;  /* 0x00000000150a72ca */ /* 0x000fde00000e0000 */
.L_x_1903:
        /* <DEDUP_REMOVED lines=16> */
.L_x_1904:
        /* <DEDUP_REMOVED lines=16> */
.L_x_1905:
        /* <DEDUP_REMOVED lines=10> */
[----:B------:R-:W1:Y:S01]  /*27890*/  SYNCS.PHASECHK.TRANS64.TRYWAIT P1, [R7+URZ+0x308c0], R3 ;  /* 0x0308c003070075a7 */ /* 0x000e62000802017f */
[----:B------:R-:W-:Y:S04]  /*278a0*/  BSSY B2, `(.L_x_1906) ;  /* 0x0000002000027945 */ /* 0x000fe80003800000 */
[----:B-1----:R-:W-:Y:S05]  /*278b0*/  @!P1 BRA `(.L_x_1907) ;  /* 0x0000007000449947 */ /* 0x002fea0003800000 */
.L_x_2083:
[----:B------:R-:W-:Y:S05]  /*278c0*/  BSYNC B2 ;  /* 0x0000000000027941 */ /* 0x000fea0003800000 */
.L_x_1906:
[----:B------:R-:W-:Y:S01]  /*278d0*/  BSSY B2, `(.L_x_1908) ;  /* 0x000000b000027945 */ /* 0x000fe20003800000 */
[----:B------:R-:W-:Y:S02]  /*278e0*/  IMAD.MOV.U32 R2, RZ, RZ, 0x0 ;  /* 0x00000000ff027424 */ /* 0x000fe400078e00ff */
[----:B01----:R-:W-:Y:S01]  /*278f0*/  IMAD.MOV.U32 R3, RZ, RZ, 0x12f00000 ;  /* 0x12f00000ff037424 */ /* 0x003fe200078e00ff */
[----:B------:R-:W-:Y:S06]  /*27900*/  @P2 BRA `(.L_x_1909) ;  /* 0x00000000001c2947 */ /* 0x000fec0003800000 */
[----:B------:R-:W0:Y:S01]  /*27910*/  S2R R23, SR_TID.X ;  /* 0x0000000000177919 */ /* 0x000e220000002100 */
[----:B------:R-:W-:-:S04]  /*27920*/  IMAD.MOV.U32 R13, RZ, RZ, 0x8000 ;  /* 0x00008000ff0d7424 */ /* 0x000fc800078e00ff */
[----:B------:R1:W-:Y:S01]  /*27930*/  SYNCS.ARRIVE.TRANS64 RZ, [R7+URZ+0x308b0], R13 ;  /* 0x0308b00d07ff79a7 */ /* 0x0003e2000800003f */
[----:B0-----:R-:W-:-:S04]  /*27940*/  LOP3.LUT R23, R23, 0x1f, RZ, 0xc0, !PT ;  /* 0x0000001f17177812 */ /* 0x001fc800078ec0ff */
[----:B------:R-:W-:-:S13]  /*27950*/  ISETP.NE.AND P1, PT, R23, RZ, PT ;  /* 0x000000ff1700720c */ /* 0x000fda0003f25270 */
[----:B-1----:R-:W-:Y:S05]  /*27960*/  @!P1 BRA `(.L_x_1909) ;  /* 0x0000000000049947 */ /* 0x002fea0003800000 */
[----:B------:R-:W-:Y:S01]  /*27970*/  BPT.TRAP 0x1 ;  /* 0x000000040000795c */ /* 0x000fe20000300000 */
.L_x_1909:
[----:B------:R-:W-:Y:S05]  /*27980*/  BSYNC B2 ;  /* 0x0000000000027941 */ /* 0x000fea0003800000 */
.L_x_1908:
[----:B------:R-:W-:Y:S01]  /*27990*/  R2UR UR10, R14 ;  /* 0x000000000e0a72ca */ /* 0x000fe200000e0000 */
[----:B------:R-:W-:Y:S01]  /*279a0*/  UIADD3 UR4, UP0, UR36, 0x670, URZ ;  /* 0x0000067024047890 */ /* 0x000fe2000ff1e03f */
[----:B------:R-:W-:Y:S01]  /*279b0*/  R2UR UR6, R2 ;  /* 0x00000000020672ca */ /* 0x000fe200000e0000 */
[----:B------:R-:W-:Y:S01]  /*279c0*/  VIADD R7, R7, 0x308b0 ;  /* 0x000308b007077836 */ /* 0x000fe20000000000 */
[----:B------:R-:W-:Y:S01]  /*279d0*/  R2UR UR7, R3 ;  /* 0x00000000030772ca */ /* 0x000fe200000e0000 */
[----:B------:R-:W-:Y:S01]  /*279e0*/  VIADD R13, R11, 0x400 ;  /* 0x000004000b0d7836 */ /* 0x000fe20000000000 */
[----:B------:R-:W-:Y:S01]  /*279f0*/  PLOP3.LUT P1, PT, PT, PT, PT, 0x80, 0x0 ;  /* 0x000000000000781c */ /* 0x000fe20003f2f070 */
[----:B------:R-:W-:-:S12]  /*27a00*/  UIADD3.X UR5, URZ, UR37, URZ, UP0, !UPT ;  /* 0x000000253f057290 */ /* 0x000fd800087fe43f */
.L_x_1910:
        /* <DEDUP_REMOVED lines=15> */
.L_x_1911:
        /* <DEDUP_REMOVED lines=15> */
.L_x_1912:
        /* <DEDUP_REMOVED lines=15> */
.L_x_1913:
        /* <DEDUP_REMOVED lines=10> */
.L_x_1897:
[----:B------:R-:W-:Y:S05]  /*27d80*/  BSYNC B1 ;  /* 0x0000000000017941 */ /* 0x000fea0003800000 */
.L_x_1896:
        /* <DEDUP_REMOVED lines=8> */
.L_x_1872:
[----:B------:R-:W-:Y:S05]  /*27e10*/  BSYNC B0 ;  /* 0x0000000000007941 */ /* 0x000fea0003800000 */
.L_x_1871:
[----:B------:R-:W0:Y:S01]  /*27e20*/  LDC R0, c[0x0][0x448] ;  /* 0x00011200ff007b82 */ /* 0x000e220000000800 */
[----:B------:R-:W-:Y:S01]  /*27e30*/  VIADD R7, R25, 0x7f ;  /* 0x0000007f19077836 */ /* 0x000fe20000000000 */
[----:B------:R-:W-:Y:S06]  /*27e40*/  @!P0 WARPSYNC.ALL ;  /* 0x0000000000008948 */ /* 0x000fec0003800000 */
[----:B------:R-:W-:Y:S01]  /*27e50*/  @!P0 BAR.SYNC.DEFER_BLOCKING 0xc, 0x180 ;  /* 0x0306000000008b1d */ /* 0x000fe20000010000 */
[----:B0-----:R-:W-:-:S13]  /*27e60*/  ISETP.NE.AND P1, PT, R0, 0x1, PT ;  /* 0x000000010000780c */ /* 0x001fda0003f25270 */
[----:B------:R-:W0:Y:S08]  /*27e70*/  @P1 LDC R0, c[0x0][0x44c] ;  /* 0x00011300ff001b82 */ /* 0x000e300000000800 */
[----:B------:R-:W1:Y:S01]  /*27e80*/  @P1 LDC R3, c[0x0][0x450] ;  /* 0x00011400ff031b82 */ /* 0x000e620000000800 */
[----:B0-----:R-:W-:-:S05]  /*27e90*/  @P1 IMAD.HI.U32 R0, R7, R0, RZ ;  /* 0x0000000007001227 */ /* 0x001fca00078e00ff */
[----:B-1----:R-:W-:Y:S02]  /*27ea0*/  @P1 SHF.R.U32.HI R7, RZ, R3, R0 ;  /* 0x00000003ff071219 */ /* 0x002fe40000011600 */
[----:B------:R-:W0:Y:S03]  /*27eb0*/  LDC.64 R2, c[0x0][0x9e0] ;  /* 0x00027800ff027b82 */ /* 0x000e260000000a00 */
[----:B------:R-:W-:Y:S01]  /*27ec0*/  IMAD.IADD R7, R18, 0x1, R7 ;  /* 0x0000000112077824 */ /* 0x000fe200078e0207 */
[----:B0-----:R-:W-:-:S03]  /*27ed0*/  ISETP.GE.AND P2, PT, R3, 0x1, PT ;  /* 0x000000010300780c */ /* 0x001fc60003f46270 */
[----:B------:R-:W-:-:S10]  /*27ee0*/  IMAD.IADD R2, R7, 0x1, R2 ;  /* 0x0000000107027824 */ /* 0x000fd400078e0202 */
[----:B------:R-:W-:Y:S05]  /*27ef0*/  @!P2 BRA `(.L_x_1915) ;  /* 0x000000000048a947 */ /* 0x000fea0003800000 */
        /* <DEDUP_REMOVED lines=11> */
.L_x_1917:
[----:B------:R-:W-:-:S13]  /*27fb0*/  ISETP.NE.AND P0, PT, R3, 0x1, PT ;  /* 0x000000010300780c */ /* 0x000fda0003f05270 */
[----:B------:R-:W0:Y:S02]  /*27fc0*/  @P0 LDC.64 R4, c[0x0][0x9e8] ;  /* 0x00027a00ff040b82 */ /* 0x000e240000000a00 */
[----:B0-----:R-:W-:-:S05]  /*27fd0*/  @P0 IMAD.HI.U32 R4, R0, R4, RZ ;  /* 0x0000000400040227 */ /* 0x001fca00078e00ff */
[----:B------:R-:W-:-:S07]  /*27fe0*/  @P0 SHF.R.U32.HI R0, RZ, R5, R4 ;  /* 0x00000005ff000219 */ /* 0x000fce0000011604 */
.L_x_1918:
[----:B------:R-:W-:Y:S05]  /*27ff0*/  BSYNC B0 ;  /* 0x0000000000007941 */ /* 0x000fea0003800000 */
.L_x_1916:
[----:B------:R-:W-:-:S05]  /*28000*/  IMAD R5, R0, R3, R3 ;  /* 0x0000000300057224 */ /* 0x000fca00078e0203 */
[----:B------:R-:W-:-:S07]  /*28010*/  VIMNMX R2, R2, R5, PT ;  /* 0x0000000502027248 */ /* 0x000fce0003fe0100 */
.L_x_1915:
[----:B------:R-:W0:Y:S01]  /*28020*/  @P1 LDC R4, c[0x0][0x44c] ;  /* 0x00011300ff041b82 */ /* 0x000e220000000800 */
[----:B------:R-:W-:Y:S01]  /*28030*/  VIADD R2, R2, 0x3f ;  /* 0x0000003f02027836 */ /* 0x000fe20000000000 */
[----:B------:R-:W-:-:S04]  /*28040*/  ULDC UR4, c[0x0][0x9dc] ;  /* 0x0002770000047ab9 */ /* 0x000fc80000000800 */
[----:B------:R-:W-:Y:S02]  /*28050*/  SHF.R.S32.HI R5, RZ, 0x1f, R2 ;  /* 0x0000001fff057819 */ /* 0x000fe40000011402 */
[----:B------:R-:W1:Y:S02]  /*28060*/  @P1 LDC R0, c[0x0][0x450] ;  /* 0x00011400ff001b82 */ /* 0x000e640000000800 */
[----:B------:R-:W-:Y:S01]  /*28070*/  LEA.HI R5, R5, R2, RZ, 0x6 ;  /* 0x0000000205057211 */ /* 0x000fe200078f30ff */
[----:B------:R-:W-:Y:S02]  /*28080*/  IMAD.MOV.U32 R2, RZ, RZ, R25 ;  /* 0x000000ffff027224 */ /* 0x000fe400078e0019 */
        /* <DEDUP_REMOVED lines=17> */
.L_x_1921:
[----:B------:R-:W-:-:S13]  /*281a0*/  ISETP.NE.AND P0, PT, R3, 0x1, PT ;  /* 0x000000010300780c */ /* 0x000fda0003f05270 */
[----:B------:R-:W0:Y:S02]  /*281b0*/  @P0 LDC.64 R4, c[0x0][0x9e8] ;  /* 0x00027a00ff040b82 */ /* 0x000e240000000a00 */
[----:B0-----:R-:W-:-:S05]  /*281c0*/  @P0 IMAD.HI.U32 R4, R2, R4, RZ ;  /* 0x0000000402040227 */ /* 0x001fca00078e00ff */
[----:B------:R-:W-:-:S07]  /*281d0*/  @P0 SHF.R.U32.HI R2, RZ, R5, R4 ;  /* 0x00000005ff020219 */ /* 0x000fce0000011604 */
.L_x_1922:
[----:B------:R-:W-:Y:S05]  /*281e0*/  BSYNC B0 ;  /* 0x0000000000007941 */ /* 0x000fea0003800000 */
.L_x_1920:
[----:B------:R-:W-:-:S05]  /*281f0*/  IMAD R3, R2, R3, RZ ;  /* 0x0000000302037224 */ /* 0x000fca00078e02ff */
[----:B------:R-:W-:-:S07]  /*28200*/  VIMNMX R0, R0, R3, !PT ;  /* 0x0000000300007248 */ /* 0x000fce0007fe0100 */
.L_x_1919:
[----:B------:R-:W-:Y:S01]  /*28210*/  ISETP.NE.AND P1, PT, R6, RZ, PT ;  /* 0x000000ff0600720c */ /* 0x000fe20003f25270 */
[----:B------:R-:W-:Y:S01]  /*28220*/  BSSY B0, `(.L_x_1923) ;  /* 0x0000024000007945 */ /* 0x000fe20003800000 */
[----:B------:R-:W-:-:S04]  /*28230*/  SHF.R.S32.HI R3, RZ, 0x1f, R0 ;  /* 0x0000001fff037819 */ /* 0x000fc80000011400 */
[----:B------:R-:W-:-:S04]  /*28240*/  LEA.HI R3, R3, R0, RZ, 0x6 ;  /* 0x0000000003037211 */ /* 0x000fc800078f30ff */
[----:B------:R-:W-:Y:S01]  /*28250*/  SHF.R.S32.HI R0, RZ, 0x6, R3 ;  /* 0x00000006ff007819 */ /* 0x000fe20000011403 */
[----:B------:R-:W-:Y:S02]  /*28260*/  IMAD.MOV.U32 R3, RZ, RZ, RZ ;  /* 0x000000ffff037224 */ /* 0x000fe400078e00ff */
[----:B------:R-:W0:Y:S01]  /*28270*/  @!P1 LDC R6, c[0x0][0x9f0] ;  /* 0x00027c00ff069b82 */ /* 0x000e220000000800 */
[----:B------:R-:W-:-:S04]  /*28280*/  VIMNMX R0, RZ, R0, !PT ;  /* 0x00000000ff007248 */ /* 0x000fc80007fe0100 */
[----:B------:R-:W-:-:S13]  /*28290*/  ISETP.GT.AND P0, PT, R19, R0, PT ;  /* 0x000000001300720c */ /* 0x000fda0003f04270 */
[----:B------:R-:W-:Y:S05]  /*282a0*/  @!P0 BRA `(.L_x_1924) ;  /* 0x00000000006c8947 */ /* 0x000fea0003800000 */
[-C--:B0-----:R-:W-:Y:S01]  /*282b0*/  IABS R4, R6.reuse ;  /* 0x0000000600047213 */ /* 0x081fe20000000000 */
[----:B------:R-:W-:Y:S01]  /*282c0*/  IMAD.MOV.U32 R2, RZ, RZ, RZ ;  /* 0x000000ffff027224 */ /* 0x000fe200078e00ff */
[----:B------:R-:W-:Y:S02]  /*282d0*/  IABS R8, R6 ;  /* 0x0000000600087213 */ /* 0x000fe40000000000 */
[----:B------:R-:W0:Y:S08]  /*282e0*/  I2F.RP R5, R4 ;  /* 0x0000000400057306 */ /* 0x000e300000209400 */
[----:B0-----:R-:W0:Y:S02]  /*282f0*/  MUFU.RCP R5, R5 ;  /* 0x0000000500057308 */ /* 0x001e240000001000 */
[----:B0-----:R-:W-:-:S06]  /*28300*/  VIADD R7, R5, 0xffffffe ;  /* 0x0ffffffe05077836 */ /* 0x001fcc0000000000 */
[----:B------:R0:W1:Y:S02]  /*28310*/  F2I.FTZ.U32.TRUNC.NTZ R3, R7 ;  /* 0x0000000700037305 */ /* 0x000064000021f000 */
[----:B0-----:R-:W-:Y:S02]  /*28320*/  IMAD.MOV R7, RZ, RZ, -R8 ;  /* 0x000000ffff077224 */ /* 0x001fe400078e0a08 */
[----:B-1----:R-:W-:-:S04]  /*28330*/  IMAD.MOV R9, RZ, RZ, -R3 ;  /* 0x000000ffff097224 */ /* 0x002fc800078e0a03 */
[----:B------:R-:W-:-:S04]  /*28340*/  IMAD R9, R9, R4, RZ ;  /* 0x0000000409097224 */ /* 0x000fc800078e02ff */
[----:B------:R-:W-:Y:S01]  /*28350*/  IMAD.HI.U32 R2, R3, R9, R2 ;  /* 0x0000000903027227 */ /* 0x000fe200078e0002 */
[----:B------:R-:W-:-:S05]  /*28360*/  IADD3 R3, R6, -0x1, R19 ;  /* 0xffffffff06037810 */ /* 0x000fca0007ffe013 */
[----:B------:R-:W-:-:S05]  /*28370*/  IMAD.IADD R3, R3, 0x1, -R0 ;  /* 0x0000000103037824 */ /* 0x000fca00078e0a00 */
        /* <DEDUP_REMOVED lines=14> */
.L_x_1924:
[----:B------:R-:W-:Y:S05]  /*28460*/  BSYNC B0 ;  /* 0x0000000000007941 */ /* 0x000fea0003800000 */
.L_x_1923:
[-C--:B------:R-:W-:Y:S01]  /*28470*/  IMAD R0, R10, R3.reuse, R0 ;  /* 0x000000030a007224 */ /* 0x080fe200078e0200 */
        /* <DEDUP_REMOVED lines=13> */
[----:B------:R-:W1:Y:S02]  /*28550*/  FLO.U32 R0, UR4 ;  /* 0x0000000400007d00 */ /* 0x000e6400080e0000 */
        /* <DEDUP_REMOVED lines=9> */
.L_x_1926:
        /* <DEDUP_REMOVED lines=20> */
.L_x_1929:
[----:B------:R-:W-:Y:S05]  /*28730*/  BSYNC B6 ;  /* 0x0000000000067941 */ /* 0x000fea0003800000 */
.L_x_1928:
        /* <DEDUP_REMOVED lines=11> */
[----:B0-----:R-:W-:Y:S02]  /*287f0*/  IMAD.U32 R6, RZ, RZ, UR8 ;  /* 0x00000008ff067e24 */ /* 0x001fe4000f8e00ff */
[----:B------:R-:W-:-:S02]  /*28800*/  IMAD.U32 R7, RZ, RZ, UR9 ;  /* 0x00000009ff077e24 */ /* 0x000fc4000f8e00ff */
[----:B------:R-:W-:Y:S02]  /*28810*/  IMAD.U32 R10, RZ, RZ, UR4 ;  /* 0x00000004ff0a7e24 */ /* 0x000fe4000f8e00ff */
[----:B------:R-:W-:Y:S02]  /*28820*/  IMAD.U32 R11, RZ, RZ, UR5 ;  /* 0x00000005ff0b7e24 */ /* 0x000fe4000f8e00ff */
[----:B------:R-:W-:Y:S02]  /*28830*/  IMAD.MOV.U32 R8, RZ, RZ, 0x70 ;  /* 0x00000070ff087424 */ /* 0x000fe400078e00ff */
[----:B------:R-:W-:Y:S02]  /*28840*/  IMAD.MOV.U32 R12, RZ, RZ, 0x1 ;  /* 0x00000001ff0c7424 */ /* 0x000fe400078e00ff */
[----:B-1----:R-:W-:-:S07]  /*28850*/  IMAD.MOV.U32 R13, RZ, RZ, RZ ;  /* 0x000000ffff0d7224 */ /* 0x002fce00078e00ff */
[----:B------:R-:W-:-:S07]  /*28860*/  LEPC R20, `(.L_x_1932) ;  /* 0x000000001014794e */ /* 0x000fce0000000000 */
[----:B--2---:R-:W-:Y:S05]  /*28870*/  CALL.ABS.NOINC R2 ;  /* 0x0000000002007343 */ /* 0x004fea0003c00000 */
.L_x_1932:
        /* <DEDUP_REMOVED lines=15> */
.L_x_1931:
[----:B------:R-:W-:Y:S05]  /*28970*/  BSYNC B6 ;  /* 0x0000000000067941 */ /* 0x000fea0003800000 */
.L_x_1930:
[----:B------:R-:W-:Y:S01]  /*28980*/  ULDC.64 UR4, c[0x0][0x9f8] ;  /* 0x00027e0000047ab9 */ /* 0x000fe20000000a00 */
[----:B------:R-:W2:Y:S01]  /*28990*/  LDL R20, [R1+0x8] ;  /* 0x0000080001147983 */ /* 0x000ea20000100800 */
[----:B------:R-:W-:-:S03]  /*289a0*/  ISETP.NE.U32.AND P0, PT, RZ, UR4, PT ;  /* 0x00000004ff007c0c */ /* 0x000fc6000bf05070 */
[----:B------:R-:W3:Y:S01]  /*289b0*/  LDL R19, [R1+0x10] ;  /* 0x0000100001137983 */ /* 0x000ee20000100800 */
[----:B------:R-:W-:Y:S01]  /*289c0*/  ISETP.NE.AND.EX P0, PT, RZ, UR5, PT, P0 ;  /* 0x00000005ff007c0c */ /* 0x000fe2000bf05300 */
[----:B------:R-:W-:Y:S01]  /*289d0*/  IMAD.MOV.U32 R32, RZ, RZ, R27 ;  /* 0x000000ffff207224 */ /* 0x000fe200078e001b */
[----:B------:R-:W1:Y:S01]  /*289e0*/  LDC R5, c[0x0][0x430] ;  /* 0x00010c00ff057b82 */ /* 0x000e620000000800 */
[----:B------:R-:W4:Y:S01]  /*289f0*/  S2R R18, SR_TID.X ;  /* 0x0000000000127919 */ /* 0x000f220000002100 */
[----:B------:R-:W-:Y:S01]  /*28a00*/  VIADD R7, R23, 0xffffffff ;  /* 0xffffffff17077836 */ /* 0x000fe20000000000 */
[----:B------:R-:W-:Y:S01]  /*28a10*/  LOP3.LUT R16, R16, 0xfffffffe, RZ, 0xc0, !PT ;  /* 0xfffffffe10107812 */ /* 0x000fe200078ec0ff */
[----:B------:R-:W-:-:S07]  /*28a20*/  ULDC UR4, c[0x0][0x2f4] ;  /* 0x0000bd0000047ab9 */ /* 0x000fce0000000800 */
[----:B------:R-:W0:Y:S01]  /*28a30*/  @P0 LDC.64 R2, c[0x0][0x9f8] ;  /* 0x00027e00ff020b82 */ /* 0x000e220000000a00 */
[----:B----4-:R-:W-:Y:S01]  /*28a40*/  LOP3.LUT R18, R18, 0x7f, RZ, 0xc0, !PT ;  /* 0x0000007f12127812 */ /* 0x010fe200078ec0ff */
[----:B0-----:R-:W-:-:S05]  /*28a50*/  @P0 IMAD.WIDE R2, R27, 0x4, R2 ;  /* 0x000000041b020825 */ /* 0x001fca00078e0202 */
[----:B------:R0:W4:Y:S01]  /*28a60*/  @P0 LDG.E R32, desc[UR60][R2.64] ;  /* 0x0000003c02200981 */ /* 0x000122000c1e1900 */
[----:B------:R-:W-:Y:S02]  /*28a70*/  SHF.R.U32.HI R21, RZ, 0x3, R18 ;  /* 0x00000003ff157819 */ /* 0x000fe40000011612 */
[----:B-1----:R-:W-:Y:S01]  /*28a80*/  ISETP.NE.AND P1, PT, R5, 0x1, PT ;  /* 0x000000010500780c */ /* 0x002fe20003f25270 */
[----:B------:R-:W1:-:S12]  /*28a90*/  S2R R18, SR_TID.X ;  /* 0x0000000000127919 */ /* 0x000e580000002100 */
[----:B------:R-:W0:Y:S08]  /*28aa0*/  @P1 LDC R9, c[0x0][0x434] ;  /* 0x00010d00ff091b82 */ /* 0x000e300000000800 */
[----:B------:R-:W0:Y:S01]  /*28ab0*/  @P1 LDC R6, c[0x0][0x438] ;  /* 0x00010e00ff061b82 */ /* 0x000e220000000800 */
[----:B-1----:R-:W-:-:S05]  /*28ac0*/  IMAD.SHL.U32 R18, R18, 0x10, RZ ;  /* 0x0000001012127824 */ /* 0x002fca00078e00ff */
[----:B------:R-:W-:-:S05]  /*28ad0*/  LOP3.LUT R18, R21, 0x70, R18, 0xf8, !PT ;  /* 0x0000007015127812 */ /* 0x000fca00078ef812 */
[----:B------:R-:W-:Y:S01]  /*28ae0*/  IMAD R0, R7, 0x40, R18 ;  /* 0x0000004007007824 */ /* 0x000fe200078e0212 */
[----:B------:R-:W-:-:S04]  /*28af0*/  LOP3.LUT R10, R36, 0x40, RZ, 0xfc, !PT ;  /* 0x00000040240a7812 */ /* 0x000fc800078efcff */
[----:B------:R-:W-:Y:S01]  /*28b00*/  ISETP.GE.AND P3, PT, R10, UR4, PT ;  /* 0x000000040a007c0c */ /* 0x000fe2000bf66270 */
[----:B------:R-:W-:Y:S01]  /*28b10*/  UMOV UR5, 0xffffffff ;  /* 0xffffffff00057882 */ /* 0x000fe20000000000 */
[----:B--2---:R-:W-:-:S04]  /*28b20*/  ISETP.GE.AND P0, PT, R0, R20, PT ;  /* 0x000000140000720c */ /* 0x004fc80003f06270 */
[----:B------:R-:W-:Y:S01]  /*28b30*/  ISETP.GT.U32.OR P0, PT, R18, 0x3f, P0 ;  /* 0x0000003f1200780c */ /* 0x000fe20000704470 */
[----:B---3--:R-:W-:-:S04]  /*28b40*/  IMAD.IADD R0, R0, 0x1, R19 ;  /* 0x0000000100007824 */ /* 0x008fc800078e0213 */
[----:B0-----:R-:W-:-:S04]  /*28b50*/  @P1 IMAD.HI.U32 R9, R0, R9, RZ ;  /* 0x0000000900091227 */ /* 0x001fc800078e00ff */
[----:B------:R-:W-:Y:S01]  /*28b60*/  IMAD.MOV.U32 R4, RZ, RZ, R0 ;  /* 0x000000ffff047224 */ /* 0x000fe200078e0000 */
[----:B------:R-:W-:-:S03]  /*28b70*/  @P1 SHF.R.U32.HI R4, RZ, R6, R9 ;  /* 0x00000006ff041219 */ /* 0x000fc60000011609 */
[----:B------:R-:W0:Y:S02]  /*28b80*/  @!P0 LDC.64 R2, c[0x0][0x428] ;  /* 0x00010a00ff028b82 */ /* 0x000e240000000a00 */
[----:B------:R-:W-:-:S04]  /*28b90*/  IMAD.MOV R6, RZ, RZ, -R4 ;  /* 0x000000ffff067224 */ /* 0x000fc800078e0a04 */
[----:B------:R-:W-:Y:S01]  /*28ba0*/  IMAD R0, R5, R6, R0 ;  /* 0x0000000605007224 */ /* 0x000fe200078e0200 */
[----:B------:R-:W-:Y:S02]  /*28bb0*/  @!P0 SHF.R.S32.HI R5, RZ, 0x1f, R4 ;  /* 0x0000001fff058819 */ /* 0x000fe40000011404 */
[----:B----4-:R-:W-:Y:S01]  /*28bc0*/  SHF.R.S32.HI R8, RZ, 0x1f, R32 ;  /* 0x0000001fff087819 */ /* 0x010fe20000011420 */
[----:B0-----:R-:W-:-:S04]  /*28bd0*/  @!P0 IMAD.WIDE.U32 R4, R32, R2, R4 ;  /* 0x0000000220048225 */ /* 0x001fc800078e0004 */
[----:B------:R-:W-:Y:S01]  /*28be0*/  @!P0 IMAD R6, R8, R2, RZ ;  /* 0x0000000208068224 */ /* 0x000fe200078e02ff */
[----:B------:R0:W-:Y:S03]  /*28bf0*/  STL [R1+0x14], R8 ;  /* 0x0000140801007387 */ /* 0x0001e60000100800 */
[----:B------:R-:W-:Y:S02]  /*28c00*/  @!P0 IMAD R6, R32, R3, R6 ;  /* 0x0000000320068224 */ /* 0x000fe400078e0206 */
[----:B------:R-:W1:Y:S02]  /*28c10*/  @!P0 LDC.64 R2, c[0x0][0x418] ;  /* 0x00010600ff028b82 */ /* 0x000e640000000a00 */
[----:B------:R-:W-:Y:S02]  /*28c20*/  @!P0 IMAD.IADD R6, R5, 0x1, R6 ;  /* 0x0000000105068824 */ /* 0x000fe400078e0206 */
[----:B------:R-:W-:Y:S01]  /*28c30*/  IMAD.MOV.U32 R5, RZ, RZ, RZ ;  /* 0x000000ffff057224 */ /* 0x000fe200078e00ff */
[----:B-1----:R-:W-:-:S04]  /*28c40*/  @!P0 LEA R2, P1, R4, R2, 0x2 ;  /* 0x0000000204028211 */ /* 0x002fc800078210ff */
[----:B------:R-:W-:Y:S01]  /*28c50*/  @!P0 LEA.HI.X R3, R4, R3, R6, 0x2, P1 ;  /* 0x0000000304038211 */ /* 0x000fe200008f1406 */
[----:B------:R-:W-:-:S04]  /*28c60*/  IMAD.U32 R4, RZ, RZ, UR39 ;  /* 0x00000027ff047e24 */ /* 0x000fc8000f8e00ff */
[----:B------:R1:W5:Y:S01]  /*28c70*/  @!P0 LDG.E R5, desc[UR60][R2.64] ;  /* 0x0000003c02058981 */ /* 0x000362000c1e1900 */
[----:B------:R-:W-:Y:S02]  /*28c80*/  ISETP.GT.U32.AND P0, PT, R18, 0x3f, PT ;  /* 0x0000003f1200780c */ /* 0x000fe40003f04070 */
[----:B------:R-:W-:Y:S02]  /*28c90*/  ISETP.NE.AND P2, PT, R4, 0x3, PT ;  /* 0x000000030400780c */ /* 0x000fe40003f45270 */
[----:B0-----:R-:W-:-:S04]  /*28ca0*/  LOP3.LUT R8, R36, 0x80, RZ, 0xfc, !PT ;  /* 0x0000008024087812 */ /* 0x001fc800078efcff */
[----:B------:R-:W-:-:S05]  /*28cb0*/  ISETP.GE.AND P1, PT, R8, UR4, PT ;  /* 0x0000000408007c0c */ /* 0x000fca000bf26270 */
[----:B------:R-:W-:Y:S02]  /*28cc0*/  @P0 LOP3.LUT R16, R16, 0x1, RZ, 0xfc, !PT ;  /* 0x0000000110100812 */ /* 0x000fe400078efcff */
[----:B------:R-:W-:Y:S02]  /*28cd0*/  ISETP.GE.AND P0, PT, R36, UR4, PT ;  /* 0x0000000424007c0c */ /* 0x000fe4000bf06270 */
[----:B------:R-:W-:-:S04]  /*28ce0*/  LOP3.LUT R16, R16, 0xffffffdf, RZ, 0xc0, !PT ;  /* 0xffffffdf10107812 */ /* 0x000fc800078ec0ff */
[----:B------:R-:W-:-:S04]  /*28cf0*/  @P2 LOP3.LUT R16, R16, 0x20, RZ, 0xfc, !PT ;  /* 0x0000002010102812 */ /* 0x000fc800078efcff */
[----:B------:R-:W-:-:S04]  /*28d00*/  LOP3.LUT R16, R16, 0xffffffef, RZ, 0xc0, !PT ;  /* 0xffffffef10107812 */ /* 0x000fc800078ec0ff */
        /* <DEDUP_REMOVED lines=8> */
[----:B-1----:R-:W-:Y:S06]  /*28d90*/  BRA.DIV UR5, `(.L_x_1933) ;  /* 0x0000005e05207947 */ /* 0x002fec000b800000 */
.L_x_2086:
[----:B------:R-:W-:Y:S01]  /*28da0*/  IMAD.MOV.U32 R23, RZ, RZ, R7 ;  /* 0x000000ffff177224 */ /* 0x000fe200078e0007 */
[----:B------:R-:W-:Y:S06]  /*28db0*/  @!P2 BRA `(.L_x_1934) ;  /* 0x000000000004a947 */ /* 0x000fec0003800000 */
[----:B------:R-:W-:Y:S01]  /*28dc0*/  BPT.TRAP 0x1 ;  /* 0x000000040000795c */ /* 0x000fe20000300000 */
.L_x_1934:
[----:B------:R-:W-:Y:S01]  /*28dd0*/  SHF.R.S32.HI R6, RZ, 0x1f, R0 ;  /* 0x0000001fff067819 */ /* 0x000fe20000011400 */
[----:B------:R-:W-:Y:S01]  /*28de0*/  ULDC.64 UR4, c[0x0][0x328] ;  /* 0x0000ca0000047ab9 */ /* 0x000fe20000000a00 */
[----:B-----5:R-:W-:Y:S01]  /*28df0*/  SHF.R.S32.HI R8, RZ, 0x1f, R5 ;  /* 0x0000001fff087819 */ /* 0x020fe20000011405 */
[----:B------:R-:W-:Y:S01]  /*28e00*/  ULDC.64 UR6, c[0x0][0x318] ;  /* 0x0000c60000067ab9 */ /* 0x000fe20000000a00 */
[----:B------:R-:W-:Y:S01]  /*28e10*/  BSSY B0, `(.L_x_1935) ;  /* 0x0000013000007945 */ /* 0x000fe20003800000 */
[----:B------:R-:W-:-:S04]  /*28e20*/  IMAD R3, R6, UR4, RZ ;  /* 0x0000000406037c24 */ /* 0x000fc8000f8e02ff */
        /* <DEDUP_REMOVED lines=17> */
.L_x_2087:
[----:B------:R-:W-:Y:S05]  /*28f40*/  BSYNC B0 ;  /* 0x0000000000007941 */ /* 0x000fea0003800000 */
.L_x_1935:
[----:B------:R-:W2:Y:S01]  /*28f50*/  LDL R10, [R1+0x8] ;  /* 0x00000800010a7983 */ /* 0x000ea20000100800 */
[----:B------:R-:W-:Y:S01]  /*28f60*/  ULDC.64 UR4, c[0x0][0x300] ;  /* 0x0000c00000047ab9 */ /* 0x000fe20000000a00 */
[----:B------:R-:W-:Y:S01]  /*28f70*/  ULDC.64 UR6, c[0x0][0x2e8] ;  /* 0x0000ba0000067ab9 */ /* 0x000fe20000000a00 */
[----:B------:R-:W-:Y:S01]  /*28f80*/  IMAD R6, R6, UR4, RZ ;  /* 0x0000000406067c24 */ /* 0x000fe2000f8e02ff */
[----:B------:R-:W1:Y:S01]  /*28f90*/  S2R R9, SR_TID.X ;  /* 0x0000000000097919 */ /* 0x000e620000002100 */
[----:B0-----:R-:W-:Y:S01]  /*28fa0*/  IMAD.WIDE.U32 R2, R0, UR4, RZ ;  /* 0x0000000400027c25 */ /* 0x001fe2000f8e00ff */
[C---:B------:R-:W-:Y:S02]  /*28fb0*/  LOP3.LUT P5, RZ, R16.reuse, 0x10, RZ, 0xc0, !PT ;  /* 0x0000001010ff7812 */ /* 0x040fe400078ac0ff */
[----:B------:R-:W-:Y:S01]  /*28fc0*/  LOP3.LUT P4, RZ, R16, 0x8, RZ, 0xc0, !PT ;  /* 0x0000000810ff7812 */ /* 0x000fe2000788c0ff */
        /* <DEDUP_REMOVED lines=14> */
[----:B------:R-:W-:Y:S02]  /*290b0*/  LEA.HI.X R6, R2, UR7, R6, 0x1, P0 ;  /* 0x0000000702067c11 */ /* 0x000fe400080f0c06 */
[----:B-1----:R-:W-:-:S04]  /*290c0*/  LOP3.LUT R9, R9, 0x7f, RZ, 0xc0, !PT ;  /* 0x0000007f09097812 */ /* 0x002fc800078ec0ff */
[----:B------:R-:W-:Y:S01]  /*290d0*/  SHF.R.U32.HI R9, RZ, 0x3, R9 ;  /* 0x00000003ff097819 */ /* 0x000fe20000011609 */
[----:B--2---:R-:W-:Y:S02]  /*290e0*/  IMAD R5, R7, -0x40, R10 ;  /* 0xffffffc007057824 */ /* 0x004fe400078e020a */
[----:B------:R-:W-:Y:S02]  /*290f0*/  IMAD R7, R22, 0x4000, R33 ;  /* 0x0000400016077824 */ /* 0x000fe400078e0221 */
        /* <DEDUP_REMOVED lines=37> */
.L_x_2097:
        /* <DEDUP_REMOVED lines=13> */
.L_x_1938:
        /* <DEDUP_REMOVED lines=10> */
.L_x_1939:
[----:B------:R1:W-:Y:S02]  /*294c0*/  SYNCS.ARRIVE.TRANS64.A1T0 RZ, [R4+URZ+0x30830], RZ ;  /* 0x030830ff04ff79a7 */ /* 0x0003e4000810003f */
[----:B------:R-:W-:Y:S05]  /*294d0*/  WARPSYNC.ALL ;  /* 0x0000000000007948 */ /* 0x000fea0003800000 */
[----:B------:R-:W-:Y:S01]  /*294e0*/  ULDC.64 UR4, c[0x0][0xa00] ;  /* 0x0002800000047ab9 */ /* 0x000fe20000000a00 */
[----:B0-----:R-:W-:Y:S01]  /*294f0*/  VIADD R2, R17, 0x10400 ;  /* 0x0001040011027836 */ /* 0x001fe20000000000 */
[----:B------:R-:W-:Y:S01]  /*29500*/  BAR.SYNC.DEFER_BLOCKING 0x8, 0x180 ;  /* 0x0206000000007b1d */ /* 0x000fe20000010000 */
[----:B------:R-:W-:Y:S02]  /*29510*/  ISETP.NE.U32.AND P0, PT, RZ, UR4, PT ;  /* 0x00000004ff007c0c */ /* 0x000fe4000bf05070 */
[----:B------:R-:W-:-:S02]  /*29520*/  SHF.R.S32.HI R0, RZ, 0x1f, R27 ;  /* 0x0000001fff007819 */ /* 0x000fc4000001141b */
[----:B------:R-:W-:Y:S01]  /*29530*/  ISETP.NE.AND.EX P0, PT, RZ, UR5, PT, P0 ;  /* 0x00000005ff007c0c */ /* 0x000fe2000bf05300 */
[----:B------:R-:W-:Y:S01]  /*29540*/  ULDC.64 UR4, c[0x0][0x298] ;  /* 0x0000a60000047ab9 */ /* 0x000fe20000000a00 */
[----:B------:R-:W-:Y:S01]  /*29550*/  LOP3.LUT P1, RZ, R2, 0x3ff, RZ, 0xc0, !PT ;  /* 0x000003ff02ff7812 */ /* 0x000fe2000782c0ff */
[----:B------:R-:W-:Y:S01]  /*29560*/  BSSY B6, `(.L_x_1940) ;  /* 0x000001c000067945 */ /* 0x000fe20003800000 */
[----:B------:R-:W-:Y:S02]  /*29570*/  SEL R0, R0, RZ, !P0 ;  /* 0x000000ff00007207 */ /* 0x000fe40004000000 */
[----:B------:R-:W-:-:S03]  /*29580*/  SEL R2, R27, RZ, !P0 ;  /* 0x000000ff1b027207 */ /* 0x000fc60004000000 */
[----:B------:R0:W-:Y:S04]  /*29590*/  STL [R1+0x30], R0 ;  /* 0x0000300001007387 */ /* 0x0001e80000100800 */
[----:B------:R2:W-:Y:S01]  /*295a0*/  STL [R1+0x1c], R2 ;  /* 0x00001c0201007387 */ /* 0x0005e20000100800 */
[----:B0-----:R-:W-:Y:S01]  /*295b0*/  SHF.R.S32.HI R0, RZ, 0x1f, R35 ;  /* 0x0000001fff007819 */ /* 0x001fe20000011423 */
[----:B--2---:R-:W-:-:S04]  /*295c0*/  IMAD.WIDE.U32 R2, R35, UR4, RZ ;  /* 0x0000000423027c25 */ /* 0x004fc8000f8e00ff */
[----:B------:R-:W-:Y:S01]  /*295d0*/  IMAD R0, R0, UR4, RZ ;  /* 0x0000000400007c24 */ /* 0x000fe2000f8e02ff */
[----:B------:R0:W-:Y:S03]  /*295e0*/  STL.64 [R1+0x20], R2 ;  /* 0x0000200201007387 */ /* 0x0001e60000100a00 */
[----:B------:R-:W-:-:S04]  /*295f0*/  IMAD R0, R35, UR5, R0 ;  /* 0x0000000523007c24 */ /* 0x000fc8000f8e0200 */
[----:B------:R-:W-:Y:S01]  /*29600*/  IMAD.IADD R35, R3, 0x1, R0 ;  /* 0x0000000103237824 */ /* 0x000fe200078e0200 */
[----:B------:R-:W-:Y:S06]  /*29610*/  @!P1 BRA `(.L_x_1941) ;  /* 0x0000000000409947 */ /* 0x000fec0003800000 */
[----:B0-----:R-:W-:Y:S01]  /*29620*/  MOV R2, 0x0 ;  /* 0x0000000000027802 */ /* 0x001fe20000000f00 */
[----:B------:R-:W-:Y:S01]  /*29630*/  ULDC.64 UR4, c[0x4][0xa8] ;  /* 0x01002a0000047ab9 */ /* 0x000fe20000000a00 */
[----:B------:R-:W-:Y:S01]  /*29640*/  ULDC.64 UR6, c[0x4][0xb0] ;  /* 0x01002c0000067ab9 */ /* 0x000fe20000000a00 */
[----:B------:R-:W-:Y:S01]  /*29650*/  ULDC.64 UR8, c[0x4][0x20] ;  /* 0x0100080000087ab9 */ /* 0x000fe20000000a00 */
[----:B-1----:R-:W-:Y:S02]  /*29660*/  IMAD.U32 R4, RZ, RZ, UR4 ;  /* 0x00000004ff047e24 */ /* 0x002fe4000f8e00ff */
        /* <DEDUP_REMOVED lines=11> */
.L_x_1941:
[----:B------:R-:W-:Y:S05]  /*29720*/  BSYNC B6 ;  /* 0x0000000000067941 */ /* 0x000fea0003800000 */
.L_x_1940:
[----:B------:R-:W2:Y:S01]  /*29730*/  LDL.LU R20, [R1+0x30] ;  /* 0x0000300001147983 */ /* 0x000ea20000300800 */
[----:B------:R-:W-:Y:S01]  /*29740*/  ULDC.64 UR4, c[0x0][0x2d8] ;  /* 0x0000b60000047ab9 */ /* 0x000fe20000000a00 */
[----:B------:R-:W3:Y:S02]  /*29750*/  LDC R7, c[0x0][0x448] ;  /* 0x00011200ff077b82 */ /* 0x000ee40000000800 */
[----:B------:R-:W4:Y:S04]  /*29760*/  LDL.LU R21, [R1+0x1c] ;  /* 0x00001c0001157983 */ /* 0x000f280000300800 */
[----:B0-----:R-:W5:Y:S01]  /*29770*/  LDL.LU.64 R2, [R1+0x20] ;  /* 0x0000200001027983 */ /* 0x001f620000300a00 */
[C---:B------:R-:W-:Y:S02]  /*29780*/  LOP3.LUT R9, R36.reuse, 0x40, RZ, 0xfc, !PT ;  /* 0x0000004024097812 */ /* 0x040fe400078efcff */
[----:B------:R-:W-:-:S02]  /*29790*/  LOP3.LUT R8, R36, 0x80, RZ, 0xfc, !PT ;  /* 0x0000008024087812 */ /* 0x000fc400078efcff */
[----:B---3--:R-:W-:-:S13]  /*297a0*/  ISETP.NE.AND P0, PT, R7, 0x1, PT ;  /* 0x000000010700780c */ /* 0x008fda0003f05270 */
[----:B------:R-:W0:Y:S01]  /*297b0*/  @P0 LDC R6, c[0x0][0x44c] ;  /* 0x00011300ff060b82 */ /* 0x000e220000000800 */
[----:B-----5:R-:W-:Y:S02]  /*297c0*/  IMAD.MOV.U32 R3, RZ, RZ, R35 ;  /* 0x000000ffff037224 */ /* 0x020fe400078e0023 */
[----:B------:R-:W-:-:S04]  /*297d0*/  IMAD.WIDE.U32 R2, R26, UR4, R2 ;  /* 0x000000041a027c25 */ /* 0x000fc8000f8e0002 */
[----:B------:R-:W-:Y:S01]  /*297e0*/  IMAD R3, R26, UR5, R3 ;  /* 0x000000051a037c24 */ /* 0x000fe2000f8e0203 */
[----:B------:R-:W-:Y:S02]  /*297f0*/  ULDC.64 UR4, c[0x0][0x2e0] ;  /* 0x0000b80000047ab9 */ /* 0x000fe40000000a00 */
[----:B--2---:R-:W-:Y:S02]  /*29800*/  IMAD R0, R20, UR4, RZ ;  /* 0x0000000414007c24 */ /* 0x004fe4000f8e02ff */
[----:B------:R-:W2:Y:S01]  /*29810*/  S2R R20, SR_TID.X ;  /* 0x0000000000147919 */ /* 0x000ea20000002100 */
[----:B----4-:R-:W-:-:S04]  /*29820*/  IMAD.WIDE.U32 R2, R21, UR4, R2 ;  /* 0x0000000415027c25 */ /* 0x010fc8000f8e0002 */
[----:B------:R-:W-:Y:S01]  /*29830*/  IMAD R0, R21, UR5, R0 ;  /* 0x0000000515007c24 */ /* 0x000fe2000f8e0200 */
[----:B------:R-:W-:-:S03]  /*29840*/  ULDC.64 UR4, c[0x0][0x2d0] ;  /* 0x0000b40000047ab9 */ /* 0x000fc60000000a00 */
[----:B------:R-:W-:Y:S02]  /*29850*/  IMAD.IADD R3, R3, 0x1, R0 ;  /* 0x0000000103037824 */ /* 0x000fe400078e0200 */
[----:B------:R-:W3:Y:S01]  /*29860*/  @P0 LDC R0, c[0x0][0x450] ;  /* 0x00011400ff000b82 */ /* 0x000ee20000000800 */
[----:B--2---:R-:W-:-:S04]  /*29870*/  LOP3.LUT R20, R20, 0x7f, RZ, 0xc0, !PT ;  /* 0x0000007f14147812 */ /* 0x004fc800078ec0ff */
[----:B------:R-:W-:Y:S02]  /*29880*/  SHF.R.U32.HI R21, RZ, 0x3, R20 ;  /* 0x00000003ff157819 */ /* 0x000fe40000011614 */
[----:B------:R-:W2:Y:S02]  /*29890*/  S2R R20, SR_TID.X ;  /* 0x0000000000147919 */ /* 0x000ea40000002100 */
[----:B--2---:R-:W-:-:S05]  /*298a0*/  IMAD.SHL.U32 R20, R20, 0x10, RZ ;  /* 0x0000001014147824 */ /* 0x004fca00078e00ff */
[----:B------:R-:W-:-:S05]  /*298b0*/  LOP3.LUT R20, R21, 0x70, R20, 0xf8, !PT ;  /* 0x0000007015147812 */ /* 0x000fca00078ef814 */
[----:B------:R-:W-:Y:S02]  /*298c0*/  IMAD.IADD R5, R20, 0x1, R25 ;  /* 0x0000000114057824 */ /* 0x000fe400078e0219 */
[----:B------:R-:W2:Y:S02]  /*298d0*/  S2R R20, SR_TID.X ;  /* 0x0000000000147919 */ /* 0x000ea40000002100 */
[----:B0-----:R-:W-:-:S04]  /*298e0*/  @P0 IMAD.HI.U32 R6, R5, R6, RZ ;  /* 0x0000000605060227 */ /* 0x001fc800078e00ff */
[----:B-1----:R-:W-:Y:S01]  /*298f0*/  IMAD.MOV.U32 R4, RZ, RZ, R5 ;  /* 0x000000ffff047224 */ /* 0x002fe200078e0005 */
[----:B---3--:R-:W-:-:S05]  /*29900*/  @P0 SHF.R.U32.HI R4, RZ, R0, R6 ;  /* 0x00000000ff040219 */ /* 0x008fca0000011606 */
[----:B------:R-:W-:Y:S02]  /*29910*/  IMAD.MOV R0, RZ, RZ, -R4 ;  /* 0x000000ffff007224 */ /* 0x000fe400078e0a04 */
[----:B------:R-:W-:-:S04]  /*29920*/  IMAD.WIDE.U32 R2, R4, UR4, R2 ;  /* 0x0000000404027c25 */ /* 0x000fc8000f8e0002 */
[----:B------:R-:W-:Y:S01]  /*29930*/  IMAD R0, R7, R0, R5 ;  /* 0x0000000007007224 */ /* 0x000fe200078e0205 */
[----:B------:R-:W-:-:S05]  /*29940*/  SHF.R.S32.HI R5, RZ, 0x1f, R4 ;  /* 0x0000001fff057819 */ /* 0x000fca0000011404 */
[----:B------:R-:W-:-:S04]  /*29950*/  IMAD R5, R5, UR4, RZ ;  /* 0x0000000405057c24 */ /* 0x000fc8000f8e02ff */
[----:B------:R-:W-:Y:S01]  /*29960*/  IMAD R5, R4, UR5, R5 ;  /* 0x0000000504057c24 */ /* 0x000fe2000f8e0205 */
[----:B------:R-:W-:Y:S01]  /*29970*/  SHF.R.S32.HI R4, RZ, 0x1f, R0 ;  /* 0x0000001fff047819 */ /* 0x000fe20000011400 */
[----:B------:R-:W-:Y:S02]  /*29980*/  ULDC.64 UR4, c[0x0][0x2c8] ;  /* 0x0000b20000047ab9 */ /* 0x000fe40000000a00 */
[----:B------:R-:W-:Y:S01]  /*29990*/  IMAD.IADD R3, R3, 0x1, R5 ;  /* 0x0000000103037824 */ /* 0x000fe200078e0205 */
[----:B--2---:R-:W-:Y:S01]  /*299a0*/  LOP3.LUT R20, R20, 0x7f, RZ, 0xc0, !PT ;  /* 0x0000007f14147812 */ /* 0x004fe200078ec0ff */
[----:B------:R-:W-:Y:S02]  /*299b0*/  IMAD R4, R4, UR4, RZ ;  /* 0x0000000404047c24 */ /* 0x000fe4000f8e02ff */
[----:B------:R-:W-:-:S04]  /*299c0*/  IMAD.WIDE.U32 R2, R0, UR4, R2 ;  /* 0x0000000400027c25 */ /* 0x000fc8000f8e0002 */
[----:B------:R-:W-:Y:S01]  /*299d0*/  IMAD R5, R0, UR5, R4 ;  /* 0x0000000500057c24 */ /* 0x000fe2000f8e0204 */
[----:B------:R-:W-:Y:S02]  /*299e0*/  ULDC.64 UR4, c[0x0][0x280] ;  /* 0x0000a00000047ab9 */ /* 0x000fe40000000a00 */
[----:B------:R-:W-:Y:S01]  /*299f0*/  LEA R4, P0, R2, UR4, 0x1 ;  /* 0x0000000402047c11 */ /* 0x000fe2000f8008ff */
[----:B------:R-:W-:Y:S01]  /*29a00*/  IMAD.IADD R0, R3, 0x1, R5 ;  /* 0x0000000103007824 */ /* 0x000fe200078e0205 */
[----:B------:R-:W-:Y:S02]  /*29a10*/  ULDC UR4, c[0x0][0x2b8] ;  /* 0x0000ae0000047ab9 */ /* 0x000fe40000000800 */
[----:B------:R-:W-:Y:S02]  /*29a20*/  ISETP.GE.AND P4, PT, R36, UR4, PT ;  /* 0x0000000424007c0c */ /* 0x000fe4000bf86270 */
[----:B------:R-:W-:Y:S01]  /*29a30*/  LEA.HI.X R0, R2, UR5, R0, 0x1, P0 ;  /* 0x0000000502007c11 */ /* 0x000fe200080f0c00 */
[----:B------:R-:W-:Y:S01]  /*29a40*/  UMOV UR5, 0xffffffff ;  /* 0xffffffff00057882 */ /* 0x000fe20000000000 */
[----:B------:R-:W-:-:S02]  /*29a50*/  ISETP.GE.AND P3, PT, R9, UR4, PT ;  /* 0x0000000409007c0c */ /* 0x000fc4000bf66270 */
[----:B------:R-:W-:Y:S02]  /*29a60*/  ISETP.GE.AND P2, PT, R8, UR4, PT ;  /* 0x0000000408007c0c */ /* 0x000fe4000bf46270 */
[----:B------:R-:W-:Y:S02]  /*29a70*/  ISETP.GE.AND P1, PT, R37, UR4, PT ;  /* 0x0000000425007c0c */ /* 0x000fe4000bf26270 */
[----:B------:R-:W-:Y:S01]  /*29a80*/  SHF.R.U32.HI R8, RZ, 0x3, R20 ;  /* 0x00000003ff087819 */ /* 0x000fe20000011614 */
[----:B------:R-:W-:Y:S10]  /*29a90*/  BRA.DIV UR5, `(.L_x_1942) ;  /* 0x0000005605847947 */ /* 0x000ff4000b800000 */
[----:B------:R-:W0:Y:S01]  /*29aa0*/  SHFL.IDX PT, R3, R4, RZ, 0x181f ;  /* 0x00181fff04037589 */ /* 0x000e2200000e0000 */
[----:B------:R-:W-:Y:S02]  /*29ab0*/  IMAD R5, R31, R7, RZ ;  /* 0x000000071f057224 */ /* 0x000fe400078e02ff */
[----:B------:R-:W-:Y:S01]  /*29ac0*/  IMAD.IADD R25, R8, 0x1, R25 ;  /* 0x0000000108197824 */ /* 0x000fe200078e0219 */
[----:B------:R-:W1:Y:S04]  /*29ad0*/  SHFL.IDX PT, R2, R0, RZ, 0x181f ;  /* 0x00181fff00027589 */ /* 0x000e6800000e0000 */
[----:B------:R-:W-:Y:S01]  /*29ae0*/  ISETP.GE.AND P0, PT, R25, R5, PT ;  /* 0x000000051900720c */ /* 0x000fe20003f06270 */
[----:B------:R-:W-:-:S12]  /*29af0*/  SHFL.IDX PT, R14, R4, 0x7, 0x181f ;  /* 0x00f81f00040e7f89 */ /* 0x000fd800000e0000 */
[----:B0-----:R-:W-:-:S05]  /*29b00*/  @!P0 LEA R6, P5, R36, R3, 0x1 ;  /* 0x0000000324068211 */ /* 0x001fca00078a08ff */
[----:B-1----:R-:W-:Y:S02]  /*29b10*/  @!P0 IMAD.X R3, RZ, RZ, R2, P5 ;  /* 0x000000ffff038224 */ /* 0x002fe400028e0602 */
        /* <DEDUP_REMOVED lines=78> */
.L_x_2114:
[----:B0-----:R-:W-:Y:S01]  /*2a000*/  VIADD R0, R25, 0x70 ;  /* 0x0000007019007836 */ /* 0x001fe20000000000 */
[----:B------:R-:W-:Y:S04]  /*2a010*/  BSSY B0, `(.L_x_1943) ;  /* 0x000000c000007945 */ /* 0x000fe80003800000 */
[----:B------:R-:W-:-:S13]  /*2a020*/  ISETP.GE.AND P0, PT, R0, R5, PT ;  /* 0x000000050000720c */ /* 0x000fda0003f06270 */
[----:B------:R-:W-:Y:S05]  /*2a030*/  @P0 BRA `(.L_x_1944) ;  /* 0x0000000000240947 */ /* 0x000fea0003800000 */
[----:B------:R-:W-:-:S05]  /*2a040*/  LEA R2, P0, R36, R14, 0x1 ;  /* 0x0000000e24027211 */ /* 0x000fca00078008ff */
        /* <DEDUP_REMOVED lines=8> */
.L_x_1944:
[----:B------:R-:W-:Y:S05]  /*2a0d0*/  BSYNC B0 ;  /* 0x0000000000007941 */ /* 0x000fea0003800000 */
.L_x_1943:
[----:B------:R-:W-:Y:S01]  /*2a0e0*/  NOP ;  /* 0x0000000000007918 */ /* 0x000fe20000000000 */
[----:B------:R-:W-:-:S13]  /*2a0f0*/  PLOP3.LUT P0, PT, PT, PT, PT, 0x80, 0x0 ;  /* 0x000000000000781c */ /* 0x000fda0003f0f070 */
.L_x_1945:
        /* <DEDUP_REMOVED lines=20> */
.L_x_2115:
[----:B------:R-:W-:Y:S05]  /*2a240*/  BSYNC B0 ;  /* 0x0000000000007941 */ /* 0x000fea0003800000 */
.L_x_1946:
        /* <DEDUP_REMOVED lines=14> */
.L_x_1962:
[----:B0-----:R-:W2:Y:S01]  /*2a330*/  LDL R0, [R1+0x10] ;  /* 0x0000100001007983 */ /* 0x001ea20000100800 */
[----:B------:R-:W0:Y:S03]  /*2a340*/  LDC R12, c[0x0][0x430] ;  /* 0x00010c00ff0c7b82 */ /* 0x000e260000000800 */
[----:B------:R-:W3:Y:S01]  /*2a350*/  LDL R8, [R1+0x14] ;  /* 0x0000140001087983 */ /* 0x000ee20000100800 */
[----:B------:R-:W1:Y:S01]  /*2a360*/  S2R R2, SR_TID.X ;  /* 0x0000000000027919 */ /* 0x000e620000002100 */
[----:B------:R-:W4:Y:S01]  /*2a370*/  S2R R4, SR_TID.X ;  /* 0x0000000000047919 */ /* 0x000f220000002100 */
[----:B0-----:R-:W-:-:S13]  /*2a380*/  ISETP.NE.AND P0, PT, R12, 0x1, PT ;  /* 0x000000010c00780c */ /* 0x001fda0003f05270 */
[----:B------:R-:W0:Y:S01]  /*2a390*/  @P0 LDC R3, c[0x0][0x434] ;  /* 0x00010d00ff030b82 */ /* 0x000e220000000800 */
[----:B-1----:R-:W-:Y:S01]  /*2a3a0*/  LOP3.LUT R2, R2, 0x7f, RZ, 0xc0, !PT ;  /* 0x0000007f02027812 */ /* 0x002fe200078ec0ff */
[----:B----4-:R-:W-:-:S03]  /*2a3b0*/  IMAD.SHL.U32 R4, R4, 0x10, RZ ;  /* 0x0000001004047824 */ /* 0x010fc600078e00ff */
[----:B------:R-:W-:-:S04]  /*2a3c0*/  SHF.R.U32.HI R2, RZ, 0x3, R2 ;  /* 0x00000003ff027819 */ /* 0x000fc80000011602 */
[----:B------:R-:W-:Y:S02]  /*2a3d0*/  LOP3.LUT R4, R2, 0x70, R4, 0xf8, !PT ;  /* 0x0000007002047812 */ /* 0x000fe400078ef804 */
[----:B------:R-:W1:Y:S02]  /*2a3e0*/  @P0 LDC R2, c[0x0][0x438] ;  /* 0x00010e00ff020b82 */ /* 0x000e640000000800 */
[----:B------:R-:W-:Y:S01]  /*2a3f0*/  ISETP.GT.U32.AND P6, PT, R4, 0x3f, PT ;  /* 0x0000003f0400780c */ /* 0x000fe20003fc4070 */
[----:B--2---:R-:W-:-:S04]  /*2a400*/  IMAD R0, R7, 0x40, R0 ;  /* 0x0000004007007824 */ /* 0x004fc800078e0200 */
[----:B------:R-:W-:-:S08]  /*2a410*/  IMAD.IADD R0, R4, 0x1, R0 ;  /* 0x0000000104007824 */ /* 0x000fd000078e0200 */
[----:B------:R-:W2:Y:S01]  /*2a420*/  @!P6 LDC.64 R4, c[0x0][0x428] ;  /* 0x00010a00ff04eb82 */ /* 0x000ea20000000a00 */
        /* <DEDUP_REMOVED lines=10> */
[----:B------:R-:W-:-:S04]  /*2a4d0*/  IMAD.MOV R5, RZ, RZ, -R11 ;  /* 0x000000ffff057224 */ /* 0x000fc800078e0a0b */
[----:B------:R-:W-:Y:S02]  /*2a4e0*/  IMAD R5, R12, R5, R0 ;  /* 0x000000050c057224 */ /* 0x000fe400078e0200 */
[----:B------:R-:W-:Y:S01]  /*2a4f0*/  IMAD.MOV.U32 R0, RZ, RZ, RZ ;  /* 0x000000ffff007224 */ /* 0x000fe200078e00ff */
[----:B0-----:R-:W-:-:S04]  /*2a500*/  @!P6 LEA R8, P0, R2, R8, 0x2 ;  /* 0x000000080208e211 */ /* 0x001fc800078010ff */
[----:B------:R-:W-:-:S05]  /*2a510*/  @!P6 LEA.HI.X R9, R2, R9, R3, 0x2, P0 ;  /* 0x000000090209e211 */ /* 0x000fca00000f1403 */
[----:B------:R0:W5:Y:S01]  /*2a520*/  @!P6 LDG.E R0, desc[UR60][R8.64] ;  /* 0x0000003c0800e981 */ /* 0x000162000c1e1900 */
[----:B------:R-:W-:Y:S01]  /*2a530*/  LOP3.LUT P5, RZ, R16, 0x20, RZ, 0xc0, !PT ;  /* 0x0000002010ff7812 */ /* 0x000fe200078ac0ff */
[----:B------:R-:W-:-:S05]  /*2a540*/  VIADD R22, R6, 0x1 ;  /* 0x0000000106167836 */ /* 0x000fca0000000000 */
[C---:B------:R-:W-:Y:S01]  /*2a550*/  ISETP.NE.AND P0, PT, R22.reuse, 0x2, PT ;  /* 0x000000021600780c */ /* 0x040fe20003f05270 */
[----:B------:R-:W-:Y:S05]  /*2a560*/  YIELD ;  /* 0x0000000000007946 */ /* 0x000fea0003800000 */
[----:B------:R-:W-:Y:S01]  /*2a570*/  SEL R29, RZ, 0x1, P0 ;  /* 0x00000001ff1d7807 */ /* 0x000fe20000000000 */
[----:B------:R-:W-:Y:S01]  /*2a580*/  IMAD.MOV.U32 R23, RZ, RZ, R7 ;  /* 0x000000ffff177224 */ /* 0x000fe200078e0007 */
[----:B------:R-:W-:Y:S02]  /*2a590*/  SEL R22, R22, RZ, P0 ;  /* 0x000000ff16167207 */ /* 0x000fe40000000000 */
[----:B------:R-:W-:Y:S01]  /*2a5a0*/  LOP3.LUT R29, R10, R29, RZ, 0x3c, !PT ;  /* 0x0000001d0a1d7212 */ /* 0x000fe200078e3cff */
[----:B0-----:R-:W-:Y:S06]  /*2a5b0*/  @!P5 BRA `(.L_x_1950) ;  /* 0x000000000004d947 */ /* 0x001fec0003800000 */
[----:B------:R-:W-:Y:S01]  /*2a5c0*/  BPT.TRAP 0x1 ;  /* 0x000000040000795c */ /* 0x000fe20000300000 */
.L_x_1950:
[----:B------:R-:W-:Y:S01]  /*2a5d0*/  IMAD R7, R22, 0x8, R17 ;  /* 0x0000000816077824 */ /* 0x000fe200078e0211 */
[----:B------:R-:W-:Y:S01]  /*2a5e0*/  SHF.L.U32 R2, R29, 0x1f, RZ ;  /* 0x0000001f1d027819 */ /* 0x000fe200000006ff */
[----:B------:R-:W-:Y:S03]  /*2a5f0*/  BSSY B1, `(.L_x_1951) ;  /* 0x0000003000017945 */ /* 0x000fe60003800000 */
[----:B------:R-:W0:Y:S02]  /*2a600*/  SYNCS.PHASECHK.TRANS64.TRYWAIT P0, [R7+URZ+0x30840], R2 ;  /* 0x03084002070075a7 */ /* 0x000e24000800017f */
[----:B0-----:R-:W-:Y:S05]  /*2a610*/  @!P0 BRA `(.L_x_1952) ;  /* 0x00000054008c8947 */ /* 0x001fea0003800000 */
.L_x_2116:
[----:B------:R-:W-:Y:S05]  /*2a620*/  BSYNC B1 ;  /* 0x0000000000017941 */ /* 0x000fea0003800000 */
.L_x_1951:
[----:B------:R-:W-:Y:S01]  /*2a630*/  SHF.R.S32.HI R20, RZ, 0x1f, R5 ;  /* 0x0000001fff147819 */ /* 0x000fe20000011405 */
[----:B------:R-:W-:Y:S01]  /*2a640*/  ULDC.64 UR4, c[0x0][0x300] ;  /* 0x0000c00000047ab9 */ /* 0x000fe20000000a00 */
[----:B-----5:R-:W-:Y:S01]  /*2a650*/  SHF.R.S32.HI R25, RZ, 0x1f, R0 ;  /* 0x0000001fff197819 */ /* 0x020fe20000011400 */
[C---:B0-----:R-:W-:Y:S01]  /*2a660*/  IMAD.WIDE.U32 R2, R5.reuse, UR4, RZ ;  /* 0x0000000405027c25 */ /* 0x041fe2000f8e00ff */
        /* <DEDUP_REMOVED lines=55> */
.L_x_2126:
        /* <DEDUP_REMOVED lines=17> */
.L_x_1954:
        /* <DEDUP_REMOVED lines=10> */
.L_x_1955:
[----:B------:R2:W-:Y:S01]  /*2ab90*/  SYNCS.ARRIVE.TRANS64.A1T0 RZ, [R7+URZ+0x30830], RZ ;  /* 0x030830ff07ff79a7 */ /* 0x0005e2000810003f */
[----:B------:R-:W-:Y:S05]  /*2aba0*/  @!P6 BRA `(.L_x_1956) ;  /* 0x000000000004e947 */ /* 0x000fea0003800000 */
[----:B------:R-:W-:Y:S01]  /*2abb0*/  BPT.TRAP 0x1 ;  /* 0x000000040000795c */ /* 0x000fe20000300000 */
.L_x_1956:
[----:B-1----:R-:W-:Y:S01]  /*2abc0*/  SHF.L.U32 R2, R10, 0x1f, RZ ;  /* 0x0000001f0a027819 */ /* 0x002fe200000006ff */
[----:B--2---:R-:W-:Y:S01]  /*2abd0*/  IMAD R7, R6, 0x8, R17 ;  /* 0x0000000806077824 */ /* 0x004fe200078e0211 */
[----:B------:R-:W-:Y:S03]  /*2abe0*/  BSSY B1, `(.L_x_1957) ;  /* 0x0000003000017945 */ /* 0x000fe60003800000 */
[----:B------:R-:W1:Y:S02]  /*2abf0*/  SYNCS.PHASECHK.TRANS64.TRYWAIT P0, [R7+URZ+0x30860], R2 ;  /* 0x03086002070075a7 */ /* 0x000e64000800017f */
[----:B-1----:R-:W-:Y:S05]  /*2ac00*/  @!P0 BRA `(.L_x_1958) ;  /* 0x0000005400988947 */ /* 0x002fea0003800000 */
.L_x_2127:
[----:B------:R-:W-:Y:S05]  /*2ac10*/  BSYNC B1 ;  /* 0x0000000000017941 */ /* 0x000fea0003800000 */
.L_x_1957:
        /* <DEDUP_REMOVED lines=49> */
.L_x_2137:
[----:B-1----:R-:W-:Y:S01]  /*2af30*/  IADD3 R2, P0, R2, R4, RZ ;  /* 0x0000000402027210 */ /* 0x002fe20007f1e0ff */
        /* <DEDUP_REMOVED lines=27> */
[----:B0-----:R-:W-:-:S04]  /*2b0f0*/  LEA R18, P0, R2, UR6, 0x1 ;  /* 0x0000000602127c11 */ /* 0x001fc8000f8008ff */
[----:B------:R-:W-:Y:S02]  /*2b100*/  LEA.HI.X R19, R2, UR7, R3, 0x1, P0 ;  /* 0x0000000702137c11 */ /* 0x000fe400080f0c03 */
[----:B------:R-:W-:-:S13]  /*2b110*/  PLOP3.LUT P0, PT, PT, PT, PT, 0x80, 0x0 ;  /* 0x000000000000781c */ /* 0x000fda0003f0f070 */
.L_x_1960:
        /* <DEDUP_REMOVED lines=10> */
.L_x_1961:
[----:B------:R-:W2:Y:S01]  /*2b1c0*/  LDL R0, [R1+0xc] ;  /* 0x00000c0001007983 */ /* 0x000ea20000100800 */
[----:B------:R0:W-:Y:S01]  /*2b1d0*/  SYNCS.ARRIVE.TRANS64.A1T0 RZ, [R7+URZ+0x30850], RZ ;  /* 0x030850ff07ff79a7 */ /* 0x0001e2000810003f */
[----:B------:R-:W-:Y:S02]  /*2b1e0*/  IMAD.MOV.U32 R6, RZ, RZ, R22 ;  /* 0x000000ffff067224 */ /* 0x000fe400078e0016 */
[----:B------:R-:W-:Y:S02]  /*2b1f0*/  IMAD.MOV.U32 R10, RZ, RZ, R29 ;  /* 0x000000ffff0a7224 */ /* 0x000fe400078e001d */
[----:B------:R-:W-:Y:S02]  /*2b200*/  IMAD.MOV.U32 R31, RZ, RZ, R23 ;  /* 0x000000ffff1f7224 */ /* 0x000fe400078e0017 */
[C---:B0-----:R-:W-:Y:S01]  /*2b210*/  VIADD R7, R23.reuse, 0xffffffff ;  /* 0xffffffff17077836 */ /* 0x041fe20000000000 */
[----:B--2---:R-:W-:-:S13]  /*2b220*/  ISETP.GT.AND P0, PT, R23, R0, PT ;  /* 0x000000001700720c */ /* 0x004fda0003f04270 */
[----:B------:R-:W-:Y:S05]  /*2b230*/  @P0 BRA `(.L_x_1962) ;  /* 0xfffffff0003c0947 */ /* 0x000fea000383ffff */
.L_x_1949:
[----:B------:R-:W-:Y:S05]  /*2b240*/  BSYNC B0 ;  /* 0x0000000000007941 */ /* 0x000fea0003800000 */
.L_x_1948:
        /* <DEDUP_REMOVED lines=17> */
.L_x_1964:
[----:B------:R-:W-:Y:S05]  /*2b360*/  BSYNC B0 ;  /* 0x0000000000007941 */ /* 0x000fea0003800000 */
.L_x_1963:
[----:B------:R-:W-:-:S13]  /*2b370*/  LOP3.LUT P0, RZ, R16, 0x20, RZ, 0xc0, !PT ;  /* 0x0000002010ff7812 */ /* 0x000fda000780c0ff */
[----:B------:R-:W-:Y:S05]  /*2b380*/  @!P0 BRA `(.L_x_1965) ;  /* 0x0000000000048947 */ /* 0x000fea0003800000 */
[----:B------:R-:W-:Y:S01]  /*2b390*/  BPT.TRAP 0x1 ;  /* 0x000000040000795c */ /* 0x000fe20000300000 */
.L_x_1965:
[----:B------:R-:W2:Y:S01]  /*2b3a0*/  LDL.LU R0, [R1+0x8] ;  /* 0x0000080001007983 */ /* 0x000ea20000300800 */
[----:B------:R-:W-:Y:S01]  /*2b3b0*/  IMAD R4, R22, 0x8, R17 ;  /* 0x0000000816047824 */ /* 0x000fe200078e0211 */
[----:B------:R-:W-:Y:S01]  /*2b3c0*/  SHF.L.U32 R3, R29, 0x1f, RZ ;  /* 0x0000001f1d037819 */ /* 0x000fe200000006ff */
[----:B------:R-:W-:Y:S03]  /*2b3d0*/  BSSY B0, `(.L_x_1966) ;  /* 0x0000004000007945 */ /* 0x000fe60003800000 */
[----:B------:R-:W0:Y:S01]  /*2b3e0*/  SYNCS.PHASECHK.TRANS64.TRYWAIT P0, [R4+URZ+0x30860], R3 ;  /* 0x03086003040075a7 */ /* 0x000e22000800017f */
[----:B--2---:R-:W-:Y:S01]  /*2b3f0*/  IMAD R5, R23, -0x40, R0 ;  /* 0xffffffc017057824 */ /* 0x004fe200078e0200 */
[----:B0-----:R-:W-:Y:S06]  /*2b400*/  @!P0 BRA `(.L_x_1967) ;  /* 0x0000005400288947 */ /* 0x001fec0003800000 */
.L_x_2138:
[----:B------:R-:W-:Y:S05]  /*2b410*/  BSYNC B0 ;  /* 0x0000000000007941 */ /* 0x000fea0003800000 */
.L_x_1966:
[----:B------:R-:W2:Y:S01]  /*2b420*/  S2R R0, SR_TID.X ;  /* 0x0000000000007919 */ /* 0x000ea20000002100 */
[----:B------:R-:W-:Y:S01]  /*2b430*/  UMOV UR4, 0xffffffff ;  /* 0xffffffff00047882 */ /* 0x000fe20000000000 */
[----:B--2---:R-:W-:-:S04]  /*2b440*/  LOP3.LUT R0, R0, 0x7f, RZ, 0xc0, !PT ;  /* 0x0000007f00007812 */ /* 0x004fc800078ec0ff */
[----:B------:R-:W-:-:S05]  /*2b450*/  SHF.R.U32.HI R0, RZ, 0x3, R0 ;  /* 0x00000003ff007819 */ /* 0x000fca0000011600 */
[----:B------:R-:W-:Y:S02]  /*2b460*/  IMAD.IADD R5, R5, 0x1, -R0 ;  /* 0x0000000105057824 */ /* 0x000fe400078e0a00 */
[----:B------:R-:W-:Y:S01]  /*2b470*/  IMAD R0, R22, 0x4000, R33 ;  /* 0x0000400016007824 */ /* 0x000fe200078e0221 */
        /* <DEDUP_REMOVED lines=8> */
[----:B------:R-:W-:Y:S02]  /*2b500*/  ISETP.LT.OR P4, PT, R5, 0x1, P3 ;  /* 0x000000010500780c */ /* 0x000fe40001f81670 */
        /* <DEDUP_REMOVED lines=28> */
[----:B-1----:R-:W-:Y:S02]  /*2b6d0*/  IADD3 R2, P4, R14, R8, RZ ;  /* 0x000000080e027210 */ /* 0x002fe40007f9e0ff */
[----:B------:R1:W3:Y:S03]  /*2b6e0*/  SHFL.IDX PT, R14, R18, 0x3, 0x181f ;  /* 0x00781f00120e7f89 */ /* 0x0002e600000e0000 */
        /* <DEDUP_REMOVED lines=9> */
.L_x_2148:
        /* <DEDUP_REMOVED lines=15> */
.L_x_1969:
        /* <DEDUP_REMOVED lines=10> */
.L_x_1970:
[----:B------:R1:W-:Y:S01]  /*2b910*/  SYNCS.ARRIVE.TRANS64.A1T0 RZ, [R4+URZ+0x30850], RZ ;  /* 0x030850ff04ff79a7 */ /* 0x0003e2000810003f */
[----:B------:R-:W-:-:S05]  /*2b920*/  VIADD R22, R22, 0x1 ;  /* 0x0000000116167836 */ /* 0x000fca0000000000 */
[----:B------:R-:W-:-:S04]  /*2b930*/  ISETP.NE.AND P0, PT, R22, 0x2, PT ;  /* 0x000000021600780c */ /* 0x000fc80003f05270 */
[----:B0-----:R-:W-:Y:S02]  /*2b940*/  SEL R0, RZ, 0x1, P0 ;  /* 0x00000001ff007807 */ /* 0x001fe40000000000 */
[----:B------:R-:W-:Y:S02]  /*2b950*/  SEL R22, R22, RZ, P0 ;  /* 0x000000ff16167207 */ /* 0x000fe40000000000 */
[----:B-1----:R-:W-:-:S07]  /*2b960*/  LOP3.LUT R29, R29, R0, RZ, 0x3c, !PT ;  /* 0x000000001d1d7212 */ /* 0x002fce00078e3cff */
.L_x_1927:
[----:B------:R-:W-:Y:S05]  /*2b970*/  BSYNC B7 ;  /* 0x0000000000077941 */ /* 0x000fea0003800000 */
.L_x_1925:
[----:B------:R-:W-:-:S13]  /*2b980*/  LOP3.LUT P0, RZ, R16, 0x40, RZ, 0xc0, !PT ;  /* 0x0000004010ff7812 */ /* 0x000fda000780c0ff */
[----:B------:R-:W-:Y:S05]  /*2b990*/  @!P0 BRA `(.L_x_1971) ;  /* 0x0000000000248947 */ /* 0x000fea0003800000 */
[----:B------:R-:W-:Y:S05]  /*2b9a0*/  WARPSYNC.ALL ;  /* 0x0000000000007948 */ /* 0x000fea0003800000 */
[----:B------:R-:W1:Y:S08]  /*2b9b0*/  S2UR UR5, SR_CgaCtaId ;  /* 0x00000000000579c3 */ /* 0x000e700000008800 */
[----:B------:R-:W-:Y:S06]  /*2b9c0*/  BAR.SYNC.DEFER_BLOCKING 0x5, 0x180 ;  /* 0x0146000000007b1d */ /* 0x000fec0000010000 */
[----:B------:R-:W-:-:S02]  /*2b9d0*/  UMOV UR4, 0x400 ;  /* 0x0000040000047882 */ /* 0x000fc40000000000 */
[----:B-1----:R-:W-:-:S06]  /*2b9e0*/  ULEA UR4, UR5, UR4, 0x18 ;  /* 0x0000000405047291 */ /* 0x002fcc000f8ec03f */
[----:B------:R-:W-:-:S05]  /*2b9f0*/  IMAD.U32 R17, RZ, RZ, UR4 ;  /* 0x00000004ff117e24 */ /* 0x000fca000f8e00ff */
[----:B------:R1:W2:Y:S01]  /*2ba00*/  LDS.128 R24, [R17+0x308d0] ;  /* 0x0308d00011187984 */ /* 0x0002a20000000c00 */
[----:B------:R-:W-:Y:S06]  /*2ba10*/  BAR.ARV 0x4, 0x180 ;  /* 0x0106000000007b1d */ /* 0x000fec0000002000 */
[----:B------:R-:W-:Y:S05]  /*2ba20*/  BRA `(.L_x_1972) ;  /* 0x0000000c00d47947 */ /* 0x000fea0003800000 */
.L_x_1971:
[----:B------:R-:W1:Y:S01]  /*2ba30*/  S2R R10, SR_TID.X ;  /* 0x00000000000a7919 */ /* 0x000e620000002100 */
[----:B------:R-:W-:Y:S01]  /*2ba40*/  UMOV UR4, 0xffffffff ;  /* 0xffffffff00047882 */ /* 0x000fe20000000000 */
[----:B-1----:R-:W-:-:S04]  /*2ba50*/  LOP3.LUT R10, R10, 0x1f, RZ, 0xc0, !PT ;  /* 0x0000001f0a0a7812 */ /* 0x002fc800078ec0ff */
[----:B------:R-:W-:Y:S01]  /*2ba60*/  ISETP.NE.AND P0, PT, R10, 0x1f, PT ;  /* 0x0000001f0a00780c */ /* 0x000fe20003f05270 */
[----:B------:R-:W-:-:S12]  /*2ba70*/  BRA.DIV UR4, `(.L_x_1973) ;  /* 0x0000005604447947 */ /* 0x000fd8000b800000 */
[----:B------:R-:W-:Y:S01]  /*2ba80*/  IMAD.IADD R9, R27, 0x1, R10 ;  /* 0x000000011b097824 */ /* 0x000fe200078e020a */
[----:B------:R-:W-:-:S04]  /*2ba90*/  ULDC UR4, c[0x0][0xc3c] ;  /* 0x00030f0000047ab9 */ /* 0x000fc80000000800 */
        /* <DEDUP_REMOVED lines=8> */
[C---:B------:R-:W-:Y:S01]  /*2bb20*/  ISETP.GE.U32.AND P2, PT, R10.reuse, 0x2, PT ;  /* 0x000000020a00780c */ /* 0x040fe20003f46070 */
[----:B------:R-:W-:Y:S01]  /*2bb30*/  IMAD.MOV.U32 R8, RZ, RZ, RZ ;  /* 0x000000ffff087224 */ /* 0x000fe200078e00ff */
[C---:B------:R-:W-:Y:S01]  /*2bb40*/  ISETP.GE.U32.AND P3, PT, R10.reuse, 0x4, PT ;  /* 0x000000040a00780c */ /* 0x040fe20003f66070 */
[----:B------:R-:W-:Y:S01]  /*2bb50*/  SHFL.IDX PT, R0, R24, RZ, 0x1f ;  /* 0x00001fff18007589 */ /* 0x000fe200000e0000 */
[C---:B------:R-:W-:Y:S02]  /*2bb60*/  ISETP.GE.U32.AND P4, PT, R10.reuse, 0x8, PT ;  /* 0x000000080a00780c */ /* 0x040fe40003f86070 */
[----:B------:R-:W-:Y:S01]  /*2bb70*/  ISETP.GE.U32.AND P5, PT, R10, 0x10, PT ;  /* 0x000000100a00780c */ /* 0x000fe20003fa6070 */
[----:B0-----:R0:W-:Y:S02]  /*2bb80*/  SHFL.IDX PT, R6, R24, 0x1, 0x1f ;  /* 0x00201f0018067f89 */ /* 0x0011e400000e0000 */
[----:B0-----:R-:W-:-:S02]  /*2bb90*/  IMAD.MOV.U32 R24, RZ, RZ, RZ ;  /* 0x000000ffff187224 */ /* 0x001fc400078e00ff */
[----:B---3--:R-:W-:Y:S02]  /*2bba0*/  @!P1 IMAD.MOV.U32 R25, RZ, RZ, R7 ;  /* 0x000000ffff199224 */ /* 0x008fe400078e0007 */
        /* <DEDUP_REMOVED lines=19> */
.L_x_2158:
[----:B------:R-:W-:Y:S02]  /*2bce0*/  ULDC UR4, c[0x0][0xc38] ;  /* 0x00030e0000047ab9 */ /* 0x000fe40000000800 */
[----:B------:R-:W-:-:S04]  /*2bcf0*/  IMAD.U32 R4, RZ, RZ, UR4 ;  /* 0x00000004ff047e24 */ /* 0x000fc8000f8e00ff */
[----:B-1----:R-:W-:-:S04]  /*2bd00*/  IMAD R5, R14, R4, RZ ;  /* 0x000000040e057224 */ /* 0x002fc800078e02ff */
[----:B------:R-:W-:-:S05]  /*2bd10*/  IMAD.IADD R6, R6, 0x1, R5 ;  /* 0x0000000106067824 */ /* 0x000fca00078e0205 */
[----:B------:R-:W-:-:S13]  /*2bd20*/  ISETP.GT.AND P6, PT, R6, R0, PT ;  /* 0x000000000600720c */ /* 0x000fda0003fc4270 */
[----:B------:R-:W-:Y:S05]  /*2bd30*/  @P6 BRA `(.L_x_1974) ;  /* 0x0000000000a46947 */ /* 0x000fea0003800000 */
.L_x_1977:
[----:B------:R-:W1:Y:S01]  /*2bd40*/  LDC R2, c[0x0][0xc3c] ;  /* 0x00030f00ff027b82 */ /* 0x000e620000000800 */
[----:B------:R-:W-:-:S05]  /*2bd50*/  VIADD R27, R27, 0x1f ;  /* 0x0000001f1b1b7836 */ /* 0x000fca0000000000 */
[----:B-1----:R-:W-:-:S13]  /*2bd60*/  ISETP.GE.AND P6, PT, R27, R2, PT ;  /* 0x000000021b00720c */ /* 0x002fda0003fc6270 */
[----:B------:R-:W-:Y:S05]  /*2bd70*/  @P6 BRA `(.L_x_1975) ;  /* 0x0000000800bc6947 */ /* 0x000fea0003800000 */
[----:B0-----:R-:W0:Y:S01]  /*2bd80*/  S2R R3, SR_TID.X ;  /* 0x0000000000037919 */ /* 0x001e220000002100 */
[----:B------:R-:W-:Y:S01]  /*2bd90*/  IMAD.MOV.U32 R25, RZ, RZ, RZ ;  /* 0x000000ffff197224 */ /* 0x000fe200078e00ff */
[----:B0-----:R-:W-:-:S05]  /*2bda0*/  LOP3.LUT R3, R3, 0x1f, RZ, 0xc0, !PT ;  /* 0x0000001f03037812 */ /* 0x001fca00078ec0ff */
[----:B------:R-:W-:-:S05]  /*2bdb0*/  IMAD.IADD R7, R27, 0x1, R3 ;  /* 0x000000011b077824 */ /* 0x000fca00078e0203 */
[----:B------:R-:W-:-:S13]  /*2bdc0*/  ISETP.GE.OR P6, PT, R7, R2, !P0 ;  /* 0x000000020700720c */ /* 0x000fda00047c6670 */
[----:B------:R-:W0:Y:S08]  /*2bdd0*/  @!P6 LDC.64 R2, c[0x0][0xc80] ;  /* 0x00032000ff02eb82 */ /* 0x000e300000000a00 */
[----:B------:R-:W1:Y:S01]  /*2bde0*/  @!P6 LDC.64 R4, c[0x0][0xc78] ;  /* 0x00031e00ff04eb82 */ /* 0x000e620000000a00 */
[----:B------:R-:W-:Y:S02]  /*2bdf0*/  IMAD.MOV.U32 R8, RZ, RZ, RZ ;  /* 0x000000ffff087224 */ /* 0x000fe400078e00ff */
[----:B0-----:R-:W-:-:S05]  /*2be00*/  @!P6 IMAD.WIDE R2, R7, 0x4, R2 ;  /* 0x000000040702e825 */ /* 0x001fca00078e0202 */
[----:B------:R1:W2:Y:S02]  /*2be10*/  @!P6 LDG.E R25, desc[UR60][R2.64] ;  /* 0x0000003c0219e981 */ /* 0x0002a4000c1e1900 */
[----:B-1----:R-:W-:-:S05]  /*2be20*/  @!P6 IMAD.WIDE R2, R7, 0x4, R4 ;  /* 0x000000040702e825 */ /* 0x002fca00078e0204 */
        /* <DEDUP_REMOVED lines=20> */
.L_x_2166:
[----:B------:R-:W-:Y:S02]  /*2bf70*/  ULDC UR4, c[0x0][0xc38] ;  /* 0x00030e0000047ab9 */ /* 0x000fe40000000800 */
[----:B------:R-:W-:-:S04]  /*2bf80*/  IMAD.U32 R4, RZ, RZ, UR4 ;  /* 0x00000004ff047e24 */ /* 0x000fc8000f8e00ff */
[----:B-1----:R-:W-:-:S04]  /*2bf90*/  IMAD R5, R14, R4, RZ ;  /* 0x000000040e057224 */ /* 0x002fc800078e02ff */
[----:B------:R-:W-:-:S05]  /*2bfa0*/  IMAD.IADD R6, R5, 0x1, R6 ;  /* 0x0000000105067824 */ /* 0x000fca00078e0206 */
[----:B------:R-:W-:-:S13]  /*2bfb0*/  ISETP.GT.AND P6, PT, R6, R0, PT ;  /* 0x000000000600720c */ /* 0x000fda0003fc4270 */
[----:B------:R-:W-:Y:S05]  /*2bfc0*/  @!P6 BRA `(.L_x_1977) ;  /* 0xfffffffc005ce947 */ /* 0x000fea000383ffff */
.L_x_1974:
        /* <DEDUP_REMOVED lines=10> */
.L_x_2171:
[----:B------:R-:W-:-:S13]  /*2c070*/  ISETP.NE.AND P0, PT, R2, RZ, PT ;  /* 0x000000ff0200720c */ /* 0x000fda0003f05270 */
[----:B------:R-:W-:Y:S05]  /*2c080*/  @!P0 BRA `(.L_x_1979) ;  /* 0x0000000000108947 */ /* 0x000fea0003800000 */
[----:B------:R-:W-:Y:S01]  /*2c090*/  UMOV UR4, 0xffffffff ;  /* 0xffffffff00047882 */ /* 0x000fe20000000000 */
[----:B-1----:R-:W-:Y:S02]  /*2c0a0*/  VIADD R12, R12, 0xffffffff ;  /* 0xffffffff0c0c7836 */ /* 0x002fe40000000000 */
[----:B------:R-:W-:Y:S05]  /*2c0b0*/  BRA.DIV UR4, `(.L_x_1980) ;  /* 0x0000005a04007947 */ /* 0x000fea000b800000 */
[----:B------:R4:W1:Y:S02]  /*2c0c0*/  SHFL.IDX PT, R24, R3, R12, 0x1f ;  /* 0x00001f0c03187589 */ /* 0x00086400000e0000 */
.L_x_1979:
[----:B---3--:R-:W-:Y:S01]  /*2c0d0*/  ISETP.NE.AND P0, PT, R8, 0x1, PT ;  /* 0x000000010800780c */ /* 0x008fe20003f05270 */
[----:B-1----:R-:W-:-:S04]  /*2c0e0*/  IMAD R24, R24, R4, R5 ;  /* 0x0000000418187224 */ /* 0x002fc800078e0205 */
[----:B------:R-:W-:-:S08]  /*2c0f0*/  IMAD.IADD R0, R0, 0x1, -R24 ;  /* 0x0000000100007824 */ /* 0x000fd000078e0a18 */
[----:B------:R-:W-:Y:S05]  /*2c100*/  @!P0 BRA `(.L_x_1981) ;  /* 0x0000000000dc8947 */ /* 0x000fea0003800000 */
[----:B--2---:R-:W-:Y:S02]  /*2c110*/  IABS R4, R25 ;  /* 0x0000001900047213 */ /* 0x004fe40000000000 */
[----:B------:R-:W-:Y:S02]  /*2c120*/  IABS R5, R8 ;  /* 0x0000000800057213 */ /* 0x000fe40000000000 */
[----:B------:R-:W1:Y:S08]  /*2c130*/  I2F.RP R6, R4 ;  /* 0x0000000400067306 */ /* 0x000e700000209400 */
[----:B------:R-:W2:Y:S08]  /*2c140*/  I2F.RP R9, R5 ;  /* 0x0000000500097306 */ /* 0x000eb00000209400 */
[----:B-1----:R-:W1:Y:S08]  /*2c150*/  MUFU.RCP R6, R6 ;  /* 0x0000000600067308 */ /* 0x002e700000001000 */
[----:B--2---:R-:W-:Y:S01]  /*2c160*/  MUFU.RCP R9, R9 ;  /* 0x0000000900097308 */ /* 0x004fe20000001000 */
[----:B-1----:R-:W-:-:S07]  /*2c170*/  VIADD R2, R6, 0xffffffe ;  /* 0x0ffffffe06027836 */ /* 0x002fce0000000000 */
[----:B0---4-:R0:W1:Y:S02]  /*2c180*/  F2I.FTZ.U32.TRUNC.NTZ R3, R2 ;  /* 0x0000000200037305 */ /* 0x011064000021f000 */
[----:B0-----:R-:W-:Y:S02]  /*2c190*/  IMAD.MOV.U32 R2, RZ, RZ, RZ ;  /* 0x000000ffff027224 */ /* 0x001fe400078e00ff */
[----:B-1----:R-:W-:-:S04]  /*2c1a0*/  IMAD.MOV R7, RZ, RZ, -R3 ;  /* 0x000000ffff077224 */ /* 0x002fc800078e0a03 */
[----:B------:R-:W-:-:S04]  /*2c1b0*/  IMAD R7, R7, R4, RZ ;  /* 0x0000000407077224 */ /* 0x000fc800078e02ff */
[----:B------:R-:W-:Y:S01]  /*2c1c0*/  IMAD.HI.U32 R3, R3, R7, R2 ;  /* 0x0000000703037227 */ /* 0x000fe200078e0002 */
[----:B------:R-:W-:Y:S02]  /*2c1d0*/  IABS R7, R0 ;  /* 0x0000000000077213 */ /* 0x000fe40000000000 */
[----:B------:R-:W-:-:S03]  /*2c1e0*/  IABS R2, R25 ;  /* 0x0000001900027213 */ /* 0x000fc60000000000 */
[----:B------:R-:W-:-:S04]  /*2c1f0*/  IMAD.HI.U32 R6, R3, R7, RZ ;  /* 0x0000000703067227 */ /* 0x000fc800078e00ff */
[----:B------:R-:W-:Y:S02]  /*2c200*/  IMAD.MOV R2, RZ, RZ, -R2 ;  /* 0x000000ffff027224 */ /* 0x000fe400078e0a02 */
        /* <DEDUP_REMOVED lines=39> */
.L_x_1981:
        /* <DEDUP_REMOVED lines=37> */
[----:B0-----:R-:W-:-:S06]  /*2c6d0*/  VIADD R3, R8, 0xffffffe ;  /* 0x0ffffffe08037836 */ /* 0x001fcc0000000000 */
[----:B------:R-:W0:Y:S02]  /*2c6e0*/  F2I.FTZ.U32.TRUNC.NTZ R3, R3 ;  /* 0x0000000300037305 */ /* 0x000e24000021f000 */
[----:B0-----:R-:W-:-:S04]  /*2c6f0*/  IMAD.MOV R0, RZ, RZ, -R3 ;  /* 0x000000ffff007224 */ /* 0x001fc800078e0a03 */
[----:B------:R-:W-:Y:S01]  /*2c700*/  IMAD R9, R0, R7, RZ ;  /* 0x0000000700097224 */ /* 0x000fe200078e02ff */
[----:B------:R-:W-:-:S03]  /*2c710*/  IABS R0, R4 ;  /* 0x0000000400007213 */ /* 0x000fc60000000000 */
        /* <DEDUP_REMOVED lines=10> */
[----:B------:R-:W-:Y:S02]  /*2c7c0*/  LOP3.LUT R0, R5, R4, RZ, 0x3c, !PT ;  /* 0x0000000405007212 */ /* 0x000fe400078e3cff */
[----:B------:R-:W-:Y:S02]  /*2c7d0*/  IADD3 R5, R6, 0x1000000, R5 ;  /* 0x0100000006057810 */ /* 0x000fe40007ffe005 */
[----:B------:R-:W-:-:S07]  /*2c7e0*/  ISETP.GE.AND P2, PT, R0, RZ, PT ;  /* 0x000000ff0000720c */ /* 0x000fce0003f46270 */
[----:B------:R-:W-:-:S06]  /*2c7f0*/  @P0 VIADD R2, R2, 0x1 ;  /* 0x0000000102020836 */ /* 0x000fcc0000000000 */
[----:B------:R-:W-:Y:S01]  /*2c800*/  @!P2 IMAD.MOV R2, RZ, RZ, -R2 ;  /* 0x000000ffff02a224 */ /* 0x000fe200078e0a02 */
[----:B------:R-:W-:Y:S01]  /*2c810*/  @!P1 LOP3.LUT R2, RZ, R4, RZ, 0x33, !PT ;  /* 0x00000004ff029212 */ /* 0x000fe200078e33ff */
[----:B------:R-:W-:-:S04]  /*2c820*/  IMAD.MOV R4, RZ, RZ, -R4 ;  /* 0x000000ffff047224 */ /* 0x000fc800078e0a04 */
[----:B------:R-:W-:-:S07]  /*2c830*/  IMAD R26, R2, R4, R5 ;  /* 0x00000004021a7224 */ /* 0x000fce00078e0205 */
.L_x_1982:
[----:B------:R-:W-:-:S05]  /*2c840*/  LOP3.LUT R2, RZ, R2, RZ, 0x33, !PT ;  /* 0x00000002ff027212 */ /* 0x000fca00078e33ff */
[----:B------:R-:W-:Y:S01]  /*2c850*/  IMAD.IADD R25, R25, 0x1, R2 ;  /* 0x0000000119197824 */ /* 0x000fe200078e0202 */
[----:B------:R-:W-:Y:S06]  /*2c860*/  BRA `(.L_x_1983) ;  /* 0x00000000001c7947 */ /* 0x000fec0003800000 */
.L_x_1975:
[----:B------:R-:W-:Y:S01]  /*2c870*/  UMOV UR4, URZ ;  /* 0x0000003f00047c82 */ /* 0x000fe20008000000 */
[----:B------:R-:W-:Y:S01]  /*2c880*/  UMOV UR5, URZ ;  /* 0x0000003f00057c82 */ /* 0x000fe20008000000 */
[----:B------:R-:W-:Y:S01]  /*2c890*/  ULDC UR6, c[0x0][0xc3c] ;  /* 0x00030f0000067ab9 */ /* 0x000fe20000000800 */
[----:B------:R-:W-:Y:S02]  /*2c8a0*/  IMAD.MOV.U32 R24, RZ, RZ, R0 ;  /* 0x000000ffff187224 */ /* 0x000fe400078e0000 */
[----:B------:R-:W-:Y:S02]  /*2c8b0*/  IMAD.U32 R25, RZ, RZ, UR4 ;  /* 0x00000004ff197e24 */ /* 0x000fe4000f8e00ff */
[----:B------:R-:W-:Y:S02]  /*2c8c0*/  IMAD.U32 R26, RZ, RZ, UR5 ;  /* 0x00000005ff1a7e24 */ /* 0x000fe4000f8e00ff */
[----:B------:R-:W-:-:S07]  /*2c8d0*/  IMAD.U32 R27, RZ, RZ, UR6 ;  /* 0x00000006ff1b7e24 */ /* 0x000fce000f8e00ff */
.L_x_1983:
[----:B------:R-:W1:Y:S01]  /*2c8e0*/  S2R R0, SR_TID.X ;  /* 0x0000000000007919 */ /* 0x000e620000002100 */
[----:B------:R-:W-:Y:S05]  /*2c8f0*/  WARPSYNC.ALL ;  /* 0x0000000000007948 */ /* 0x000fea0003800000 */
[----:B------:R-:W-:Y:S01]  /*2c900*/  BAR.SYNC.DEFER_BLOCKING 0x4, 0x180 ;  /* 0x0106000000007b1d */ /* 0x000fe20000010000 */
[----:B-1----:R-:W-:-:S04]  /*2c910*/  LOP3.LUT R0, R0, 0x1f, RZ, 0xc0, !PT ;  /* 0x0000001f00007812 */ /* 0x002fc800078ec0ff */
[----:B------:R-:W-:-:S13]  /*2c920*/  ISETP.NE.AND P0, PT, R0, RZ, PT ;  /* 0x000000ff0000720c */ /* 0x000fda0003f05270 */
[----:B0-----:R-:W0:Y:S01]  /*2c930*/  @!P0 S2R R3, SR_CgaCtaId ;  /* 0x0000000000038919 */ /* 0x001e220000008800 */
[----:B------:R-:W-:-:S04]  /*2c940*/  @!P0 MOV R0, 0x400 ;  /* 0x0000040000008802 */ /* 0x000fc80000000f00 */
[----:B0-----:R-:W-:-:S05]  /*2c950*/  @!P0 LEA R17, R3, R0, 0x18 ;  /* 0x0000000003118211 */ /* 0x001fca00078ec0ff */
[----:B------:R3:W-:Y:S01]  /*2c960*/  @!P0 STS.128 [R17+0x308d0], R24 ;  /* 0x0308d01811008388 */ /* 0x0007e20000000c00 */
[----:B------:R-:W-:Y:S06]  /*2c970*/  BAR.ARV 0x5, 0x180 ;  /* 0x0146000000007b1d */ /* 0x000fec0000002000 */
.L_x_1972:
[----:B------:R-:W-:Y:S02]  /*2c980*/  ULDC UR4, c[0x0][0xc3c] ;  /* 0x00030f0000047ab9 */ /* 0x000fe40000000800 */
[----:B--2---:R-:W-:-:S13]  /*2c990*/  ISETP.GE.AND P0, PT, R27, UR4, PT ;  /* 0x000000041b007c0c */ /* 0x004fda000bf06270 */
[----:B------:R-:W-:Y:S05]  /*2c9a0*/  @!P0 BRA `(.L_x_1984) ;  /* 0xffffff8c00fc8947 */ /* 0x000fea000383ffff */
[----:B------:R-:W-:Y:S05]  /*2c9b0*/  BSYNC B8 ;  /* 0x0000000000087941 */ /* 0x000fea0003800000 */
.L_x_1857:
[----:B------:R-:W2:Y:S01]  /*2c9c0*/  LDL.LU R0, [R1+0x2c] ;  /* 0x00002c0001007983 */ /* 0x000ea20000300800 */
[----:B------:R-:W-:Y:S01]  /*2c9d0*/  BSSY B0, `(.L_x_1985) ;  /* 0x000000b000007945 */ /* 0x000fe20003800000 */
[----:B------:R-:W4:Y:S01]  /*2c9e0*/  S2R R5, SR_CgaCtaId ;  /* 0x0000000000057919 */ /* 0x000f220000008800 */
[----:B--2---:R-:W-:-:S05]  /*2c9f0*/  VIADD R0, R0, 0x1 ;  /* 0x0000000100007836 */ /* 0x004fca0000000000 */
        /* <DEDUP_REMOVED lines=8> */
.L_x_2174:
[----:B------:R-:W-:Y:S05]  /*2ca80*/  BSYNC B0 ;  /* 0x0000000000007941 */ /* 0x000fea0003800000 */
.L_x_1985:
[----:B------:R-:W-:-:S03]  /*2ca90*/  UMOV UR4, 0xffffffff ;  /* 0xffffffff00047882 */ /* 0x000fc60000000000 */
[----:B------:R-:W-:Y:S05]  /*2caa0*/  BRA.DIV UR4, `(.L_x_1987) ;  /* 0x0000004e04c07947 */ /* 0x000fea000b800000 */
[----:B-1----:R-:W1:Y:S02]  /*2cab0*/  S2R R0, SR_TID.X ;  /* 0x0000000000007919 */ /* 0x002e640000002100 */
[----:B-1----:R-:W-:-:S04]  /*2cac0*/  SHF.R.U32.HI R0, RZ, 0x5, R0 ;  /* 0x00000005ff007819 */ /* 0x002fc80000011600 */
[----:B------:R-:W-:-:S05]  /*2cad0*/  LOP3.LUT R0, R0, 0x3, RZ, 0xc0, !PT ;  /* 0x0000000300007812 */ /* 0x000fca00078ec0ff */
[----:B------:R1:W2:Y:S02]  /*2cae0*/  SHFL.IDX PT, R14, R0, RZ, 0x1f ;  /* 0x00001fff000e7589 */ /* 0x0002a400000e0000 */
.L_x_2177:
[----:B--2---:R-:W-:-:S13]  /*2caf0*/  ISETP.NE.AND P0, PT, R14, RZ, PT ;  /* 0x000000ff0e00720c */ /* 0x004fda0003f05270 */
[----:B------:R-:W-:Y:S05]  /*2cb00*/  @P0 BRA `(.L_x_1537) ;  /* 0x0000000000900947 */ /* 0x000fea0003800000 */
[----:B------:R-:W-:-:S03]  /*2cb10*/  UMOV UR4, 0xffffffff ;  /* 0xffffffff00047882 */ /* 0x000fc60000000000 */
[----:B------:R-:W-:Y:S05]  /*2cb20*/  BRA.DIV UR4, `(.L_x_1988) ;  /* 0x0000004e04d47947 */ /* 0x000fea000b800000 */
[----:B------:R-:W-:-:S13]  /*2cb30*/  ELECT P6, URZ, PT ;  /* 0x00000000003f782f */ /* 0x000fda00038c0000 */
.L_x_2180:
[----:B------:R-:W-:Y:S05]  /*2cb40*/  @!P6 BRA `(.L_x_1537) ;  /* 0x000000000080e947 */ /* 0x000fea0003800000 */
[----:B-1----:R-:W2:Y:S02]  /*2cb50*/  LDL R0, [R1+0xd8] ;  /* 0x0000d80001007983 */ /* 0x002ea40000100800 */
[----:B--2---:R-:W-:-:S13]  /*2cb60*/  R2UR UR4, R0 ;  /* 0x00000000000472ca */ /* 0x004fda00000e0000 */
[----:B------:R-:W-:-:S06]  /*2cb70*/  ULOP3.LUT UR4, UR4, 0x2, URZ, 0xfc, !UPT ;  /* 0x0000000204047892 */ /* 0x000fcc000f8efc3f */
[----:B------:R-:W-:-:S05]  /*2cb80*/  IMAD.U32 R0, RZ, RZ, UR4 ;  /* 0x00000004ff007e24 */ /* 0x000fca000f8e00ff */
[----:B------:R-:W-:-:S13]  /*2cb90*/  ISETP.NE.AND P0, PT, R0, 0x3, PT ;  /* 0x000000030000780c */ /* 0x000fda0003f05270 */
[----:B------:R-:W-:Y:S05]  /*2cba0*/  @!P0 BRA `(.L_x_1989) ;  /* 0x0000000000048947 */ /* 0x000fea0003800000 */
[----:B------:R-:W-:Y:S01]  /*2cbb0*/  BPT.TRAP 0x1 ;  /* 0x000000040000795c */ /* 0x000fe20000300000 */
.L_x_1989:
[C---:B------:R-:W-:Y:S01]  /*2cbc0*/  IMAD R3, R22.reuse, 0x8, R5 ;  /* 0x0000000816037824 */ /* 0x040fe200078e0205 */
[----:B------:R-:W-:Y:S01]  /*2cbd0*/  SHF.L.U32 R2, R29, 0x1f, RZ ;  /* 0x0000001f1d027819 */ /* 0x000fe200000006ff */
[----:B------:R-:W-:-:S03]  /*2cbe0*/  VIADD R22, R22, 0x1 ;  /* 0x0000000116167836 */ /* 0x000fc60000000000 */
[----:B------:R-:W1:Y:S02]  /*2cbf0*/  SYNCS.PHASECHK.TRANS64.TRYWAIT P1, [R3+URZ+0x30840], R2 ;  /* 0x03084002030075a7 */ /* 0x000e64000802017f */
[----:B------:R-:W-:-:S04]  /*2cc00*/  ISETP.NE.AND P2, PT, R22, 0x2, PT ;  /* 0x000000021600780c */ /* 0x000fc80003f45270 */
[----:B------:R-:W-:Y:S01]  /*2cc10*/  SEL R0, RZ, 0x1, P2 ;  /* 0x00000001ff007807 */ /* 0x000fe20001000000 */
[----:B-1----:R-:W-:Y:S08]  /*2cc20*/  @!P1 BRA `(.L_x_1990) ;  /* 0x0000004c00b49947 */ /* 0x002ff00003800000 */
.L_x_2181:
[----:B------:R-:W-:Y:S02]  /*2cc30*/  SEL R22, R22, RZ, P2 ;  /* 0x000000ff16167207 */ /* 0x000fe40001000000 */
[----:B------:R-:W-:Y:S01]  /*2cc40*/  LOP3.LUT R0, R29, R0, RZ, 0x3c, !PT ;  /* 0x000000001d007212 */ /* 0x000fe200078e3cff */
[----:B------:R-:W-:Y:S06]  /*2cc50*/  @!P0 BRA `(.L_x_1991) ;  /* 0x0000000000048947 */ /* 0x000fec0003800000 */
[----:B------:R-:W-:Y:S01]  /*2cc60*/  BPT.TRAP 0x1 ;  /* 0x000000040000795c */ /* 0x000fe20000300000 */
.L_x_1991:
[----:B------:R-:W-:Y:S01]  /*2cc70*/  IMAD R5, R22, 0x8, R5 ;  /* 0x0000000816057824 */ /* 0x000fe200078e0205 */
[----:B------:R-:W-:-:S04]  /*2cc80*/  SHF.L.U32 R0, R0, 0x1f, RZ ;  /* 0x0000001f00007819 */ /* 0x000fc800000006ff */
[----:B------:R-:W2:Y:S02]  /*2cc90*/  SYNCS.PHASECHK.TRANS64.TRYWAIT P1, [R5+URZ+0x30840], R0 ;  /* 0x03084000050075a7 */ /* 0x000ea4000802017f */
[----:B--2---:R-:W-:Y:S05]  /*2cca0*/  @!P1 BRA `(.L_x_1992) ;  /* 0x0000004c00a89947 */ /* 0x004fea0003800000 */
.L_x_2182:
[----:B------:R-:W-:Y:S05]  /*2ccb0*/  @!P0 BRA `(.L_x_1993) ;  /* 0x0000000000048947 */ /* 0x000fea0003800000 */
[----:B------:R-:W-:Y:S01]  /*2ccc0*/  BPT.TRAP 0x1 ;  /* 0x000000040000795c */ /* 0x000fe20000300000 */
.L_x_1993:
[----:B------:R-:W4:Y:S02]  /*2ccd0*/  SYNCS.PHASECHK.TRANS64.TRYWAIT P1, [R3+URZ+0x30860], R2 ;  /* 0x03086002030075a7 */ /* 0x000f24000802017f */
[----:B----4-:R-:W-:Y:S05]  /*2cce0*/  @!P1 BRA `(.L_x_1994) ;  /* 0x0000004c00ac9947 */ /* 0x010fea0003800000 */
.L_x_2183:
[----:B------:R-:W-:Y:S05]  /*2ccf0*/  @!P0 BRA `(.L_x_1995) ;  /* 0x0000000000048947 */ /* 0x000fea0003800000 */
[----:B------:R-:W-:Y:S01]  /*2cd00*/  BPT.TRAP 0x1 ;  /* 0x000000040000795c */ /* 0x000fe20000300000 */
.L_x_1995:
[----:B------:R0:W0:Y:S02]  /*2cd10*/  SYNCS.PHASECHK.TRANS64.TRYWAIT P0, [R5+URZ+0x30860], R0 ;  /* 0x03086000050075a7 */ /* 0x000024000800017f */
[----:B0-----:R-:W-:Y:S05]  /*2cd20*/  @!P0 NANOSLEEP.SYNCS 0x989680 ;  /* 0x009896800000895d */ /* 0x001fea0003900000 */
[----:B------:R-:W0:Y:S02]  /*2cd30*/  @!P0 SYNCS.PHASECHK.TRANS64 P0, [R5+URZ+0x30860], R0 ;  /* 0x03086000050085a7 */ /* 0x000e24000800007f */
[----:B0-----:R-:W-:Y:S05]  /*2cd40*/  @!P0 BRA `(.L_x_1995) ;  /* 0xfffffffc00f08947 */ /* 0x001fea000383ffff */
.L_x_1537:
[----:B------:R-:W-:Y:S05]  /*2cd50*/  BSYNC B9 ;  /* 0x0000000000097941 */ /* 0x000fea0003800000 */
.L_x_1534:
[----:B------:R-:W-:Y:S05]  /*2cd60*/  EXIT ;  /* 0x000000000000794d */ /* 0x000fea0003800000 */
.L_x_1565:
[----:B0-----:R0:W1:Y:S02]  /*2cd70*/  SYNCS.PHASECHK.TRANS64.TRYWAIT P6, [R88+URZ+0x30890], R100 ;  /* 0x03089064580075a7 */ /* 0x00106400080c017f */
[----:B-1----:R-:W-:Y:S05]  /*2cd80*/  @!P6 NANOSLEEP.SYNCS 0x989680 ;  /* 0x009896800000e95d */ /* 0x002fea0003900000 */
[----:B------:R-:W1:Y:S02]  /*2cd90*/  @!P6 SYNCS.PHASECHK.TRANS64 P6, [R88+URZ+0x30890], R100 ;  /* 0x030890645800e5a7 */ /* 0x000e6400080c007f */
[----:B-1----:R-:W-:Y:S05]  /*2cda0*/  @!P6 BRA `(.L_x_1565) ;  /* 0xfffffffc00f0e947 */ /* 0x002fea000383ffff */
[----:B------:R-:W-:Y:S05]  /*2cdb0*/  BRA `(.L_x_1996) ;  /* 0xfffffd7000047947 */ /* 0x000fea000383ffff */
.L_x_1566:
        /* <DEDUP_REMOVED lines=8> */
.L_x_1998:
[----:B------:R-:W-:Y:S05]  /*2ce40*/  BSYNC B1 ;  /* 0x0000000000017941 */ /* 0x000fea0003800000 */
.L_x_1997:
        /* <DEDUP_REMOVED lines=8> */
.L_x_1999:
[----:B------:R-:W-:Y:S01]  /*2ced0*/  IMAD.MOV.U32 R11, RZ, RZ, R14 ;  /* 0x000000ffff0b7224 */ /* 0x000fe200078e000e */
[----:B------:R-:W-:Y:S06]  /*2cee0*/  BRA `(.L_x_2000) ;  /* 0xfffffd6c00cc7947 */ /* 0x000fec000383ffff */
.L_x_1583:
        /* <DEDUP_REMOVED lines=8> */
.L_x_2002:
[----:B------:R-:W-:Y:S05]  /*2cf70*/  BSYNC B1 ;  /* 0x0000000000017941 */ /* 0x000fea0003800000 */
.L_x_2001:
        /* <DEDUP_REMOVED lines=8> */
.L_x_2003:
[----:B------:R-:W-:Y:S01]  /*2d000*/  IMAD.MOV.U32 R104, RZ, RZ, R14 ;  /* 0x000000ffff687224 */ /* 0x000fe200078e000e */
[----:B------:R-:W-:Y:S06]  /*2d010*/  BRA `(.L_x_2004) ;  /* 0xfffffd7c00307947 */ /* 0x000fec000383ffff */
.L_x_1605:
[----:B0-----:R0:W1:Y:S02]  /*2d020*/  SYNCS.PHASECHK.TRANS64.TRYWAIT P6, [R88+URZ+0x30890], R100 ;  /* 0x03089064580075a7 */ /* 0x00106400080c017f */
[----:B-1----:R-:W-:Y:S05]  /*2d030*/  @!P6 NANOSLEEP.SYNCS 0x989680 ;  /* 0x009896800000e95d */ /* 0x002fea0003900000 */
[----:B------:R-:W1:Y:S02]  /*2d040*/  @!P6 SYNCS.PHASECHK.TRANS64 P6, [R88+URZ+0x30890], R100 ;  /* 0x030890645800e5a7 */ /* 0x000e6400080c007f */
[----:B-1----:R-:W-:Y:S05]  /*2d050*/  @!P6 BRA `(.L_x_1605) ;  /* 0xfffffffc00f0e947 */ /* 0x002fea000383ffff */
[----:B------:R-:W-:Y:S05]  /*2d060*/  BRA `(.L_x_2005) ;  /* 0xfffffd9000e87947 */ /* 0x000fea000383ffff */
.L_x_1606:
        /* <DEDUP_REMOVED lines=8> */
.L_x_2007:
[----:B------:R-:W-:Y:S05]  /*2d0f0*/  BSYNC B1 ;  /* 0x0000000000017941 */ /* 0x000fea0003800000 */
.L_x_2006:
        /* <DEDUP_REMOVED lines=8> */
.L_x_2008:
[----:B------:R-:W-:Y:S01]  /*2d180*/  IMAD.MOV.U32 R11, RZ, RZ, R14 ;  /* 0x000000ffff0b7224 */ /* 0x000fe200078e000e */
[----:B------:R-:W-:Y:S06]  /*2d190*/  BRA `(.L_x_2009) ;  /* 0xfffffd9000b47947 */ /* 0x000fec000383ffff */
.L_x_1615:
        /* <DEDUP_REMOVED lines=8> */
.L_x_2011:
[----:B------:R-:W-:Y:S05]  /*2d220*/  BSYNC B1 ;  /* 0x0000000000017941 */ /* 0x000fea0003800000 */
.L_x_2010:
        /* <DEDUP_REMOVED lines=8> */
.L_x_2012:
[----:B------:R-:W-:Y:S01]  /*2d2b0*/  IMAD.MOV.U32 R104, RZ, RZ, R14 ;  /* 0x000000ffff687224 */ /* 0x000fe200078e000e */
[----:B------:R-:W-:Y:S06]  /*2d2c0*/  BRA `(.L_x_2013) ;  /* 0xfffffda000847947 */ /* 0x000fec000383ffff */
.L_x_1624:
[----:B0-----:R0:W1:Y:S02]  /*2d2d0*/  SYNCS.PHASECHK.TRANS64.TRYWAIT P0, [R88+URZ+0x30890], R100 ;  /* 0x03089064580075a7 */ /* 0x001064000800017f */
[----:B-1----:R-:W-:Y:S05]  /*2d2e0*/  @!P0 NANOSLEEP.SYNCS 0x989680 ;  /* 0x009896800000895d */ /* 0x002fea0003900000 */
[----:B------:R-:W1:Y:S02]  /*2d2f0*/  @!P0 SYNCS.PHASECHK.TRANS64 P0, [R88+URZ+0x30890], R100 ;  /* 0x03089064580085a7 */ /* 0x000e64000800007f */
[----:B-1----:R-:W-:Y:S05]  /*2d300*/  @!P0 BRA `(.L_x_1624) ;  /* 0xfffffffc00f08947 */ /* 0x002fea000383ffff */
[----:B------:R-:W-:Y:S05]  /*2d310*/  BRA `(.L_x_2014) ;  /* 0xfffffdb000a07947 */ /* 0x000fea000383ffff */
.L_x_1625:
        /* <DEDUP_REMOVED lines=8> */
.L_x_2016:
[----:B------:R-:W-:Y:S05]  /*2d3a0*/  BSYNC B1 ;  /* 0x0000000000017941 */ /* 0x000fea0003800000 */
.L_x_2015:
        /* <DEDUP_REMOVED lines=8> */
.L_x_2017:
[----:B------:R-:W-:Y:S01]  /*2d430*/  IMAD.MOV.U32 R38, RZ, RZ, R14 ;  /* 0x000000ffff267224 */ /* 0x000fe200078e000e */
[----:B------:R-:W-:Y:S06]  /*2d440*/  BRA `(.L_x_2018) ;  /* 0xfffffdb000c07947 */ /* 0x000fec000383ffff */
.L_x_1628:
[----:B------:R-:W-:Y:S01]  /*2d450*/  BSSY B1, `(.L_x_2019) ;  /* 0x0000008000017945 */ /* 0x000fe20003800000 */
[----:B----4-:R-:W-:Y:S02]  /*2d460*/  IMAD.MOV.U32 R13, RZ, RZ, R41 ;  /* 0x000000ffff0d7224 */ /* 0x010fe400078e0029 */
[----:B------:R-:W-:Y:S02]  /*2d470*/  IMAD.MOV.U32 R12, RZ, RZ, 0x1 ;  /* 0x00000001ff0c7424 */ /* 0x000fe400078e00ff */
[----:B------:R-:W-:Y:S02]  /*2d480*/  IMAD.MOV.U32 R11, RZ, RZ, 0x181f ;  /* 0x0000181fff0b7424 */ /* 0x000fe400078e00ff */
[----:B------:R-:W-:-:S07]  /*2d490*/  IMAD.MOV.U32 R15, RZ, RZ, -0x1 ;  /* 0xffffffffff0f7424 */ /* 0x000fce00078e00ff */
[----:B0123--:R-:W-:Y:S05]  /*2d4a0*/  WARPSYNC.COLLECTIVE R15, `(.L_x_2020) ;  /* 0x000000000f087348 */ /* 0x00ffea0003c00000 */
[----:B------:R4:W0:Y:S02]  /*2d4b0*/  SHFL.IDX P6, R14, R13, R12, R11 ;  /* 0x0000000c0d0e7389 */ /* 0x00082400000c000b */
[----:B01234-:R-:W-:Y:S01]  /*2d4c0*/  ENDCOLLECTIVE ;  /* 0x000000000000791b */ /* 0x01ffe20003800000 */
.L_x_2020:
[----:B------:R-:W-:Y:S05]  /*2d4d0*/  BSYNC B1 ;  /* 0x0000000000017941 */ /* 0x000fea0003800000 */
.L_x_2019:
        /* <DEDUP_REMOVED lines=8> */
.L_x_2021:
[----:B------:R-:W-:Y:S01]  /*2d560*/  IMAD.MOV.U32 R38, RZ, RZ, R14 ;  /* 0x000000ffff267224 */ /* 0x000fe200078e000e */
[----:B------:R-:W-:Y:S06]  /*2d570*/  BRA `(.L_x_2022) ;  /* 0xfffffdb000ec7947 */ /* 0x000fec000383ffff */
.L_x_1632:
[----:B------:R0:W0:Y:S02]  /*2d580*/  SYNCS.PHASECHK.TRANS64.TRYWAIT P4, [R88+URZ+0x308b0], R100 ;  /* 0x0308b064580075a7 */ /* 0x000024000808017f */
[----:B0-----:R-:W-:Y:S05]  /*2d590*/  @!P4 NANOSLEEP.SYNCS 0x989680 ;  /* 0x009896800000c95d */ /* 0x001fea0003900000 */
[----:B------:R-:W0:Y:S02]  /*2d5a0*/  @!P4 SYNCS.PHASECHK.TRANS64 P4, [R88+URZ+0x308b0], R100 ;  /* 0x0308b0645800c5a7 */ /* 0x000e24000808007f */
[----:B0-----:R-:W-:Y:S05]  /*2d5b0*/  @!P4 BRA `(.L_x_1632) ;  /* 0xfffffffc00f0c947 */ /* 0x001fea000383ffff */
[----:B------:R-:W-:Y:S05]  /*2d5c0*/  BRA `(.L_x_2023) ;  /* 0xfffffdb400947947 */ /* 0x000fea000383ffff */
.L_x_1662:
        /* <DEDUP_REMOVED lines=8> */
.L_x_2025:
[----:B------:R-:W-:Y:S05]  /*2d650*/  BSYNC B1 ;  /* 0x0000000000017941 */ /* 0x000fea0003800000 */
.L_x_2024:
        /* <DEDUP_REMOVED lines=8> */
.L_x_2026:
[----:B------:R-:W-:Y:S02]  /*2d6e0*/  IMAD.MOV.U32 R13, RZ, RZ, R33 ;  /* 0x000000ffff0d7224 */ /* 0x000fe400078e0021 */
[----:B------:R-:W-:-:S07]  /*2d6f0*/  IMAD.MOV.U32 R8, RZ, RZ, R14 ;  /* 0x000000ffff087224 */ /* 0x000fce00078e000e */
[----:B------:R-:W-:Y:S05]  /*2d700*/  WARPSYNC.COLLECTIVE R15, `(.L_x_2027) ;  /* 0x000000000f087348 */ /* 0x000fea0003c00000 */
[----:B------:R0:W1:Y:S02]  /*2d710*/  SHFL.IDX P6, R14, R13, R12, R11 ;  /* 0x0000000c0d0e7389 */ /* 0x00006400000c000b */
[----:B01----:R-:W-:Y:S01]  /*2d720*/  ENDCOLLECTIVE ;  /* 0x000000000000791b */ /* 0x003fe20003800000 */
.L_x_2027:
[----:B------:R-:W-:Y:S02]  /*2d730*/  IMAD.MOV.U32 R13, RZ, RZ, R31 ;  /* 0x000000ffff0d7224 */ /* 0x000fe400078e001f */
[----:B------:R-:W-:-:S07]  /*2d740*/  IMAD.MOV.U32 R26, RZ, RZ, R14 ;  /* 0x000000ffff1a7224 */ /* 0x000fce00078e000e */
[----:B------:R-:W-:Y:S05]  /*2d750*/  WARPSYNC.COLLECTIVE R15, `(.L_x_2028) ;  /* 0x000000000f087348 */ /* 0x000fea0003c00000 */
[----:B------:R0:W1:Y:S02]  /*2d760*/  SHFL.IDX P6, R14, R13, R12, R11 ;  /* 0x0000000c0d0e7389 */ /* 0x00006400000c000b */
[----:B01----:R-:W-:Y:S01]  /*2d770*/  ENDCOLLECTIVE ;  /* 0x000000000000791b */ /* 0x003fe20003800000 */
.L_x_2028:
[----:B------:R-:W-:Y:S01]  /*2d780*/  IMAD.MOV.U32 R5, RZ, RZ, R14 ;  /* 0x000000ffff057224 */ /* 0x000fe200078e000e */
[----:B------:R-:W-:Y:S06]  /*2d790*/  BRA `(.L_x_2029) ;  /* 0xfffffdcc00607947 */ /* 0x000fec000383ffff */
.L_x_1665:
[----:B------:R-:W-:Y:S01]  /*2d7a0*/  BSSY B1, `(.L_x_2030) ;  /* 0x0000008000017945 */ /* 0x000fe20003800000 */
[----:B------:R-:W-:Y:S02]  /*2d7b0*/  IMAD.MOV.U32 R13, RZ, RZ, R32 ;  /* 0x000000ffff0d7224 */ /* 0x000fe400078e0020 */
[----:B------:R-:W-:Y:S02]  /*2d7c0*/  IMAD.MOV.U32 R12, RZ, RZ, 0x1 ;  /* 0x00000001ff0c7424 */ /* 0x000fe400078e00ff */
[----:B------:R-:W-:Y:S02]  /*2d7d0*/  IMAD.MOV.U32 R11, RZ, RZ, 0x181f ;  /* 0x0000181fff0b7424 */ /* 0x000fe400078e00ff */
[----:B------:R-:W-:-:S07]  /*2d7e0*/  IMAD.MOV.U32 R15, RZ, RZ, -0x1 ;  /* 0xffffffffff0f7424 */ /* 0x000fce00078e00ff */
[----:B0-23--:R-:W-:Y:S05]  /*2d7f0*/  WARPSYNC.COLLECTIVE R15, `(.L_x_2031) ;  /* 0x000000000f087348 */ /* 0x00dfea0003c00000 */
[----:B------:R1:W4:Y:S02]  /*2d800*/  SHFL.IDX P6, R14, R13, R12, R11 ;  /* 0x0000000c0d0e7389 */ /* 0x00032400000c000b */
[----:B01234-:R-:W-:Y:S01]  /*2d810*/  ENDCOLLECTIVE ;  /* 0x000000000000791b */ /* 0x01ffe20003800000 */
.L_x_2031:
[----:B------:R-:W-:Y:S05]  /*2d820*/  BSYNC B1 ;  /* 0x0000000000017941 */ /* 0x000fea0003800000 */
.L_x_2030:
        /* <DEDUP_REMOVED lines=8> */
.L_x_2032:
[----:B------:R-:W-:Y:S02]  /*2d8b0*/  IMAD.MOV.U32 R13, RZ, RZ, R33 ;  /* 0x000000ffff0d7224 */ /* 0x000fe400078e0021 */
[----:B------:R-:W-:-:S07]  /*2d8c0*/  IMAD.MOV.U32 R8, RZ, RZ, R14 ;  /* 0x000000ffff087224 */ /* 0x000fce00078e000e */
[----:B------:R-:W-:Y:S05]  /*2d8d0*/  WARPSYNC.COLLECTIVE R15, `(.L_x_2033) ;  /* 0x000000000f087348 */ /* 0x000fea0003c00000 */
[----:B------:R0:W1:Y:S02]  /*2d8e0*/  SHFL.IDX P6, R14, R13, R12, R11 ;  /* 0x0000000c0d0e7389 */ /* 0x00006400000c000b */
[----:B01----:R-:W-:Y:S01]  /*2d8f0*/  ENDCOLLECTIVE ;  /* 0x000000000000791b */ /* 0x003fe20003800000 */
.L_x_2033:
[----:B------:R-:W-:Y:S02]  /*2d900*/  IMAD.MOV.U32 R13, RZ, RZ, R31 ;  /* 0x000000ffff0d7224 */ /* 0x000fe400078e001f */
[----:B------:R-:W-:-:S07]  /*2d910*/  IMAD.MOV.U32 R26, RZ, RZ, R14 ;  /* 0x000000ffff1a7224 */ /* 0x000fce00078e000e */
[----:B------:R-:W-:Y:S05]  /*2d920*/  WARPSYNC.COLLECTIVE R15, `(.L_x_2034) ;  /* 0x000000000f087348 */ /* 0x000fea0003c00000 */
[----:B------:R0:W1:Y:S02]  /*2d930*/  SHFL.IDX P6, R14, R13, R12, R11 ;  /* 0x0000000c0d0e7389 */ /* 0x00006400000c000b */
[----:B01----:R-:W-:Y:S01]  /*2d940*/  ENDCOLLECTIVE ;  /* 0x000000000000791b */ /* 0x003fe20003800000 */
.L_x_2034:
[----:B------:R-:W-:Y:S01]  /*2d950*/  IMAD.MOV.U32 R5, RZ, RZ, R14 ;  /* 0x000000ffff057224 */ /* 0x000fe200078e000e */
[----:B------:R-:W-:Y:S06]  /*2d960*/  BRA `(.L_x_2035) ;  /* 0xfffffdd000787947 */ /* 0x000fec000383ffff */
.L_x_1668:
[----:B------:R-:W-:Y:S01]  /*2d970*/  BSSY B1, `(.L_x_2036) ;  /* 0x0000008000017945 */ /* 0x000fe20003800000 */
[----:B------:R-:W-:Y:S02]  /*2d980*/  IMAD.MOV.U32 R13, RZ, RZ, R32 ;  /* 0x000000ffff0d7224 */ /* 0x000fe400078e0020 */
[----:B------:R-:W-:Y:S02]  /*2d990*/  IMAD.MOV.U32 R12, RZ, RZ, 0x2 ;  /* 0x00000002ff0c7424 */ /* 0x000fe400078e00ff */
[----:B------:R-:W-:Y:S02]  /*2d9a0*/  IMAD.MOV.U32 R11, RZ, RZ, 0x181f ;  /* 0x0000181fff0b7424 */ /* 0x000fe400078e00ff */
[----:B------:R-:W-:-:S07]  /*2d9b0*/  IMAD.MOV.U32 R15, RZ, RZ, -0x1 ;  /* 0xffffffffff0f7424 */ /* 0x000fce00078e00ff */
[----:B-1-34-:R-:W-:Y:S05]  /*2d9c0*/  WARPSYNC.COLLECTIVE R15, `(.L_x_2037) ;  /* 0x000000000f087348 */ /* 0x01afea0003c00000 */
[----:B------:R0:W2:Y:S02]  /*2d9d0*/  SHFL.IDX P6, R14, R13, R12, R11 ;  /* 0x0000000c0d0e7389 */ /* 0x0000a400000c000b */
[----:B01234-:R-:W-:Y:S01]  /*2d9e0*/  ENDCOLLECTIVE ;  /* 0x000000000000791b */ /* 0x01ffe20003800000 */
.L_x_2037:
[----:B------:R-:W-:Y:S05]  /*2d9f0*/  BSYNC B1 ;  /* 0x0000000000017941 */ /* 0x000fea0003800000 */
.L_x_2036:
        /* <DEDUP_REMOVED lines=8> */
.L_x_2038:
[----:B------:R-:W-:Y:S02]  /*2da80*/  IMAD.MOV.U32 R13, RZ, RZ, R33 ;  /* 0x000000ffff0d7224 */ /* 0x000fe400078e0021 */
[----:B------:R-:W-:-:S07]  /*2da90*/  IMAD.MOV.U32 R8, RZ, RZ, R14 ;  /* 0x000000ffff087224 */ /* 0x000fce00078e000e */
[----:B------:R-:W-:Y:S05]  /*2daa0*/  WARPSYNC.COLLECTIVE R15, `(.L_x_2039) ;  /* 0x000000000f087348 */ /* 0x000fea0003c00000 */
[----:B------:R0:W1:Y:S02]  /*2dab0*/  SHFL.IDX P6, R14, R13, R12, R11 ;  /* 0x0000000c0d0e7389 */ /* 0x00006400000c000b */
[----:B01----:R-:W-:Y:S01]  /*2dac0*/  ENDCOLLECTIVE ;  /* 0x000000000000791b */ /* 0x003fe20003800000 */
.L_x_2039:
[----:B------:R-:W-:Y:S02]  /*2dad0*/  IMAD.MOV.U32 R13, RZ, RZ, R31 ;  /* 0x000000ffff0d7224 */ /* 0x000fe400078e001f */
[----:B------:R-:W-:-:S07]  /*2dae0*/  IMAD.MOV.U32 R78, RZ, RZ, R14 ;  /* 0x000000ffff4e7224 */ /* 0x000fce00078e000e */
[----:B------:R-:W-:Y:S05]  /*2daf0*/  WARPSYNC.COLLECTIVE R15, `(.L_x_2040) ;  /* 0x000000000f087348 */ /* 0x000fea0003c00000 */
[----:B------:R0:W1:Y:S02]  /*2db00*/  SHFL.IDX P6, R14, R13, R12, R11 ;  /* 0x0000000c0d0e7389 */ /* 0x00006400000c000b */
[----:B01----:R-:W-:Y:S01]  /*2db10*/  ENDCOLLECTIVE ;  /* 0x000000000000791b */ /* 0x003fe20003800000 */
.L_x_2040:
[----:B------:R-:W-:Y:S01]  /*2db20*/  IMAD.MOV.U32 R5, RZ, RZ, R14 ;  /* 0x000000ffff057224 */ /* 0x000fe200078e000e */
[----:B------:R-:W-:Y:S06]  /*2db30*/  BRA `(.L_x_2041) ;  /* 0xfffffdd400707947 */ /* 0x000fec000383ffff */
.L_x_1671:
[----:B------:R-:W-:Y:S01]  /*2db40*/  BSSY B1, `(.L_x_2042) ;  /* 0x0000008000017945 */ /* 0x000fe20003800000 */
[----:B------:R-:W-:Y:S02]  /*2db50*/  IMAD.MOV.U32 R13, RZ, RZ, R32 ;  /* 0x000000ffff0d7224 */ /* 0x000fe400078e0020 */
[----:B------:R-:W-:Y:S02]  /*2db60*/  IMAD.MOV.U32 R12, RZ, RZ, 0x3 ;  /* 0x00000003ff0c7424 */ /* 0x000fe400078e00ff */
[----:B------:R-:W-:Y:S02]  /*2db70*/  IMAD.MOV.U32 R11, RZ, RZ, 0x181f ;  /* 0x0000181fff0b7424 */ /* 0x000fe400078e00ff */
[----:B------:R-:W-:-:S07]  /*2db80*/  IMAD.MOV.U32 R15, RZ, RZ, -0x1 ;  /* 0xffffffffff0f7424 */ /* 0x000fce00078e00ff */
[----:B-1--4-:R-:W-:Y:S05]  /*2db90*/  WARPSYNC.COLLECTIVE R15, `(.L_x_2043) ;  /* 0x000000000f087348 */ /* 0x012fea0003c00000 */
[----:B------:R0:W2:Y:S02]  /*2dba0*/  SHFL.IDX P6, R14, R13, R12, R11 ;  /* 0x0000000c0d0e7389 */ /* 0x0000a400000c000b */
[----:B012-4-:R-:W-:Y:S01]  /*2dbb0*/  ENDCOLLECTIVE ;  /* 0x000000000000791b */ /* 0x017fe20003800000 */
.L_x_2043:
[----:B------:R-:W-:Y:S05]  /*2dbc0*/  BSYNC B1 ;  /* 0x0000000000017941 */ /* 0x000fea0003800000 */
.L_x_2042:
        /* <DEDUP_REMOVED lines=8> */
.L_x_2044:
[----:B------:R-:W-:Y:S02]  /*2dc50*/  IMAD.MOV.U32 R13, RZ, RZ, R33 ;  /* 0x000000ffff0d7224 */ /* 0x000fe400078e0021 */
[----:B------:R-:W-:-:S07]  /*2dc60*/  IMAD.MOV.U32 R80, RZ, RZ, R14 ;  /* 0x000000ffff507224 */ /* 0x000fce00078e000e */
[----:B------:R-:W-:Y:S05]  /*2dc70*/  WARPSYNC.COLLECTIVE R15, `(.L_x_2045) ;  /* 0x000000000f087348 */ /* 0x000fea0003c00000 */
[----:B------:R0:W1:Y:S02]  /*2dc80*/  SHFL.IDX P6, R14, R13, R12, R11 ;  /* 0x0000000c0d0e7389 */ /* 0x00006400000c000b */
[----:B01----:R-:W-:Y:S01]  /*2dc90*/  ENDCOLLECTIVE ;  /* 0x000000000000791b */ /* 0x003fe20003800000 */
.L_x_2045:
[----:B------:R-:W-:Y:S02]  /*2dca0*/  IMAD.MOV.U32 R13, RZ, RZ, R31 ;  /* 0x000000ffff0d7224 */ /* 0x000fe400078e001f */
[----:B------:R-:W-:-:S07]  /*2dcb0*/  IMAD.MOV.U32 R79, RZ, RZ, R14 ;  /* 0x000000ffff4f7224 */ /* 0x000fce00078e000e */
[----:B------:R-:W-:Y:S05]  /*2dcc0*/  WARPSYNC.COLLECTIVE R15, `(.L_x_2046) ;  /* 0x000000000f087348 */ /* 0x000fea0003c00000 */
[----:B------:R0:W1:Y:S02]  /*2dcd0*/  SHFL.IDX P6, R14, R13, R12, R11 ;  /* 0x0000000c0d0e7389 */ /* 0x00006400000c000b */
[----:B01----:R-:W-:Y:S01]  /*2dce0*/  ENDCOLLECTIVE ;  /* 0x000000000000791b */ /* 0x003fe20003800000 */
.L_x_2046:
[----:B------:R-:W-:Y:S01]  /*2dcf0*/  IMAD.MOV.U32 R12, RZ, RZ, R14 ;  /* 0x000000ffff0c7224 */ /* 0x000fe200078e000e */
[----:B------:R-:W-:Y:S06]  /*2dd00*/  BRA `(.L_x_2047) ;  /* 0xfffffdd800707947 */ /* 0x000fec000383ffff */
.L_x_1675:
[----:B0-----:R0:W1:Y:S02]  /*2dd10*/  SYNCS.PHASECHK.TRANS64.TRYWAIT P0, [R17+URZ+0x30800], R0 ;  /* 0x03080000110075a7 */ /* 0x001064000800017f */
[----:B-1----:R-:W-:Y:S05]  /*2dd20*/  @!P0 NANOSLEEP.SYNCS 0x989680 ;  /* 0x009896800000895d */ /* 0x002fea0003900000 */
[----:B------:R-:W1:Y:S02]  /*2dd30*/  @!P0 SYNCS.PHASECHK.TRANS64 P0, [R17+URZ+0x30800], R0 ;  /* 0x03080000110085a7 */ /* 0x000e64000800007f */
[----:B-1----:R-:W-:Y:S05]  /*2dd40*/  @!P0 BRA `(.L_x_1675) ;  /* 0xfffffffc00f08947 */ /* 0x002fea000383ffff */
[----:B------:R-:W-:Y:S05]  /*2dd50*/  BRA `(.L_x_2048) ;  /* 0xfffffddc00787947 */ /* 0x000fea000383ffff */
.L_x_1707:
        /* <DEDUP_REMOVED lines=8> */
.L_x_2050:
[----:B------:R-:W-:Y:S05]  /*2dde0*/  BSYNC B1 ;  /* 0x0000000000017941 */ /* 0x000fea0003800000 */
.L_x_2049:
        /* <DEDUP_REMOVED lines=8> */
.L_x_2051:
[----:B------:R-:W-:Y:S02]  /*2de70*/  IMAD.MOV.U32 R13, RZ, RZ, R72 ;  /* 0x000000ffff0d7224 */ /* 0x000fe400078e0048 */
[----:B------:R-:W-:-:S07]  /*2de80*/  IMAD.MOV.U32 R6, RZ, RZ, R14 ;  /* 0x000000ffff067224 */ /* 0x000fce00078e000e */
[----:B------:R-:W-:Y:S05]  /*2de90*/  WARPSYNC.COLLECTIVE R15, `(.L_x_2052) ;  /* 0x000000000f087348 */ /* 0x000fea0003c00000 */
[----:B------:R0:W1:Y:S02]  /*2dea0*/  SHFL.IDX P6, R14, R13, R12, R11 ;  /* 0x0000000c0d0e7389 */ /* 0x00006400000c000b */
[----:B01----:R-:W-:Y:S01]  /*2deb0*/  ENDCOLLECTIVE ;  /* 0x000000000000791b */ /* 0x003fe20003800000 */
.L_x_2052:
[----:B------:R-:W-:Y:S02]  /*2dec0*/  IMAD.MOV.U32 R13, RZ, RZ, R3 ;  /* 0x000000ffff0d7224 */ /* 0x000fe400078e0003 */
[----:B------:R-:W-:-:S07]  /*2ded0*/  IMAD.MOV.U32 R9, RZ, RZ, R14 ;  /* 0x000000ffff097224 */ /* 0x000fce00078e000e */
[----:B------:R-:W-:Y:S05]  /*2dee0*/  WARPSYNC.COLLECTIVE R15, `(.L_x_2053) ;  /* 0x000000000f087348 */ /* 0x000fea0003c00000 */
[----:B------:R0:W1:Y:S02]  /*2def0*/  SHFL.IDX P6, R14, R13, R12, R11 ;  /* 0x0000000c0d0e7389 */ /* 0x00006400000c000b */
[----:B01----:R-:W-:Y:S01]  /*2df00*/  ENDCOLLECTIVE ;  /* 0x000000000000791b */ /* 0x003fe20003800000 */
.L_x_2053:
[----:B------:R-:W-:Y:S05]  /*2df10*/  BRA `(.L_x_2054) ;  /* 0xfffffe1000ec7947 */ /* 0x000fea000383ffff */
.L_x_1710:
[----:B------:R-:W-:Y:S01]  /*2df20*/  BSSY B1, `(.L_x_2055) ;  /* 0x0000008000017945 */ /* 0x000fe20003800000 */
[----:B------:R-:W-:Y:S02]  /*2df30*/  IMAD.MOV.U32 R13, RZ, RZ, R21 ;  /* 0x000000ffff0d7224 */ /* 0x000fe400078e0015 */
[----:B------:R-:W-:Y:S02]  /*2df40*/  IMAD.MOV.U32 R12, RZ, RZ, 0x1 ;  /* 0x00000001ff0c7424 */ /* 0x000fe400078e00ff */
[----:B------:R-:W-:Y:S02]  /*2df50*/  IMAD.MOV.U32 R11, RZ, RZ, 0x181f ;  /* 0x0000181fff0b7424 */ /* 0x000fe400078e00ff */
[----:B------:R-:W-:-:S07]  /*2df60*/  IMAD.MOV.U32 R15, RZ, RZ, -0x1 ;  /* 0xffffffffff0f7424 */ /* 0x000fce00078e00ff */
[----:B0--34-:R-:W-:Y:S05]  /*2df70*/  WARPSYNC.COLLECTIVE R15, `(.L_x_2056) ;  /* 0x000000000f087348 */ /* 0x019fea0003c00000 */
[----:B----4-:R1:W2:Y:S02]  /*2df80*/  SHFL.IDX P6, R14, R13, R12, R11 ;  /* 0x0000000c0d0e7389 */ /* 0x0102a400000c000b */
[----:B0123--:R-:W-:Y:S01]  /*2df90*/  ENDCOLLECTIVE ;  /* 0x000000000000791b */ /* 0x00ffe20003800000 */
.L_x_2056:
[----:B------:R-:W-:Y:S05]  /*2dfa0*/  BSYNC B1 ;  /* 0x0000000000017941 */ /* 0x000fea0003800000 */
.L_x_2055:
        /* <DEDUP_REMOVED lines=8> */
.L_x_2057:
[----:B------:R-:W-:Y:S02]  /*2e030*/  IMAD.MOV.U32 R13, RZ, RZ, R72 ;  /* 0x000000ffff0d7224 */ /* 0x000fe400078e0048 */
[----:B------:R-:W-:-:S07]  /*2e040*/  IMAD.MOV.U32 R6, RZ, RZ, R14 ;  /* 0x000000ffff067224 */ /* 0x000fce00078e000e */
[----:B------:R-:W-:Y:S05]  /*2e050*/  WARPSYNC.COLLECTIVE R15, `(.L_x_2058) ;  /* 0x000000000f087348 */ /* 0x000fea0003c00000 */
[----:B------:R0:W1:Y:S02]  /*2e060*/  SHFL.IDX P6, R14, R13, R12, R11 ;  /* 0x0000000c0d0e7389 */ /* 0x00006400000c000b */
[----:B01----:R-:W-:Y:S01]  /*2e070*/  ENDCOLLECTIVE ;  /* 0x000000000000791b */ /* 0x003fe20003800000 */
.L_x_2058:
[----:B------:R-:W-:Y:S02]  /*2e080*/  IMAD.MOV.U32 R13, RZ, RZ, R3 ;  /* 0x000000ffff0d7224 */ /* 0x000fe400078e0003 */
[----:B------:R-:W-:-:S07]  /*2e090*/  IMAD.MOV.U32 R9, RZ, RZ, R14 ;  /* 0x000000ffff097224 */ /* 0x000fce00078e000e */
[----:B------:R-:W-:Y:S05]  /*2e0a0*/  WARPSYNC.COLLECTIVE R15, `(.L_x_2059) ;  /* 0x000000000f087348 */ /* 0x000fea0003c00000 */
[----:B------:R0:W1:Y:S02]  /*2e0b0*/  SHFL.IDX P6, R14, R13, R12, R11 ;  /* 0x0000000c0d0e7389 */ /* 0x00006400000c000b */
[----:B01----:R-:W-:Y:S01]  /*2e0c0*/  ENDCOLLECTIVE ;  /* 0x000000000000791b */ /* 0x003fe20003800000 */
.L_x_2059:
[----:B------:R-:W-:Y:S05]  /*2e0d0*/  BRA `(.L_x_2060) ;  /* 0xfffffe1400b47947 */ /* 0x000fea000383ffff */
.L_x_1713:
[----:B------:R-:W-:Y:S01]  /*2e0e0*/  BSSY B1, `(.L_x_2061) ;  /* 0x0000008000017945 */ /* 0x000fe20003800000 */
[----:B------:R-:W-:Y:S02]  /*2e0f0*/  IMAD.MOV.U32 R13, RZ, RZ, R21 ;  /* 0x000000ffff0d7224 */ /* 0x000fe400078e0015 */
[----:B------:R-:W-:Y:S02]  /*2e100*/  IMAD.MOV.U32 R12, RZ, RZ, 0x2 ;  /* 0x00000002ff0c7424 */ /* 0x000fe400078e00ff */
[----:B------:R-:W-:Y:S02]  /*2e110*/  IMAD.MOV.U32 R11, RZ, RZ, 0x181f ;  /* 0x0000181fff0b7424 */ /* 0x000fe400078e00ff */
[----:B------:R-:W-:-:S07]  /*2e120*/  IMAD.MOV.U32 R15, RZ, RZ, -0x1 ;  /* 0xffffffffff0f7424 */ /* 0x000fce00078e00ff */
[----:B-1-34-:R-:W-:Y:S05]  /*2e130*/  WARPSYNC.COLLECTIVE R15, `(.L_x_2062) ;  /* 0x000000000f087348 */ /* 0x01afea0003c00000 */
[----:B----4-:R0:W2:Y:S02]  /*2e140*/  SHFL.IDX P6, R14, R13, R12, R11 ;  /* 0x0000000c0d0e7389 */ /* 0x0100a400000c000b */
[----:B0123--:R-:W-:Y:S01]  /*2e150*/  ENDCOLLECTIVE ;  /* 0x000000000000791b */ /* 0x00ffe20003800000 */
.L_x_2062:
[----:B------:R-:W-:Y:S05]  /*2e160*/  BSYNC B1 ;  /* 0x0000000000017941 */ /* 0x000fea0003800000 */
.L_x_2061:
        /* <DEDUP_REMOVED lines=8> */
.L_x_2063:
[----:B------:R-:W-:Y:S02]  /*2e1f0*/  IMAD.MOV.U32 R13, RZ, RZ, R72 ;  /* 0x000000ffff0d7224 */ /* 0x000fe400078e0048 */
[----:B------:R-:W-:-:S07]  /*2e200*/  IMAD.MOV.U32 R6, RZ, RZ, R14 ;  /* 0x000000ffff067224 */ /* 0x000fce00078e000e */
[----:B------:R-:W-:Y:S05]  /*2e210*/  WARPSYNC.COLLECTIVE R15, `(.L_x_2064) ;  /* 0x000000000f087348 */ /* 0x000fea0003c00000 */
[----:B------:R0:W1:Y:S02]  /*2e220*/  SHFL.IDX P6, R14, R13, R12, R11 ;  /* 0x0000000c0d0e7389 */ /* 0x00006400000c000b */
[----:B01----:R-:W-:Y:S01]  /*2e230*/  ENDCOLLECTIVE ;  /* 0x000000000000791b */ /* 0x003fe20003800000 */
.L_x_2064:
[----:B------:R-:W-:Y:S02]  /*2e240*/  IMAD.MOV.U32 R13, RZ, RZ, R3 ;  /* 0x000000ffff0d7224 */ /* 0x000fe400078e0003 */
[----:B------:R-:W-:-:S07]  /*2e250*/  IMAD.MOV.U32 R9, RZ, RZ, R14 ;  /* 0x000000ffff097224 */ /* 0x000fce00078e000e */
[----:B------:R-:W-:Y:S05]  /*2e260*/  WARPSYNC.COLLECTIVE R15, `(.L_x_2065) ;  /* 0x000000000f087348 */ /* 0x000fea0003c00000 */
[----:B------:R0:W1:Y:S02]  /*2e270*/  SHFL.IDX P6, R14, R13, R12, R11 ;  /* 0x0000000c0d0e7389 */ /* 0x00006400000c000b */
[----:B01----:R-:W-:Y:S01]  /*2e280*/  ENDCOLLECTIVE ;  /* 0x000000000000791b */ /* 0x003fe20003800000 */
.L_x_2065:
[----:B------:R-:W-:Y:S05]  /*2e290*/  BRA `(.L_x_2066) ;  /* 0xfffffe1800587947 */ /* 0x000fea000383ffff */
.L_x_1716:
        /* <DEDUP_REMOVED lines=8> */
.L_x_2068:
[----:B------:R-:W-:Y:S05]  /*2e320*/  BSYNC B1 ;  /* 0x0000000000017941 */ /* 0x000fea0003800000 */
.L_x_2067:
        /* <DEDUP_REMOVED lines=8> */
.L_x_2069:
[----:B------:R-:W-:Y:S02]  /*2e3b0*/  IMAD.MOV.U32 R13, RZ, RZ, R72 ;  /* 0x000000ffff0d7224 */ /* 0x000fe400078e0048 */
[----:B------:R-:W-:-:S07]  /*2e3c0*/  IMAD.MOV.U32 R20, RZ, RZ, R14 ;  /* 0x000000ffff147224 */ /* 0x000fce00078e000e */
[----:B------:R-:W-:Y:S05]  /*2e3d0*/  WARPSYNC.COLLECTIVE R15, `(.L_x_2070) ;  /* 0x000000000f087348 */ /* 0x000fea0003c00000 */
[----:B------:R0:W1:Y:S02]  /*2e3e0*/  SHFL.IDX P6, R14, R13, R12, R11 ;  /* 0x0000000c0d0e7389 */ /* 0x00006400000c000b */
[----:B01----:R-:W-:Y:S01]  /*2e3f0*/  ENDCOLLECTIVE ;  /* 0x000000000000791b */ /* 0x003fe20003800000 */
.L_x_2070:
[----:B------:R-:W-:Y:S02]  /*2e400*/  IMAD.MOV.U32 R13, RZ, RZ, R3 ;  /* 0x000000ffff0d7224 */ /* 0x000fe400078e0003 */
[----:B------:R-:W-:-:S07]  /*2e410*/  IMAD.MOV.U32 R77, RZ, RZ, R14 ;  /* 0x000000ffff4d7224 */ /* 0x000fce00078e000e */
[----:B------:R-:W-:Y:S05]  /*2e420*/  WARPSYNC.COLLECTIVE R15, `(.L_x_2071) ;  /* 0x000000000f087348 */ /* 0x000fea0003c00000 */
[----:B------:R0:W1:Y:S02]  /*2e430*/  SHFL.IDX P6, R14, R13, R12, R11 ;  /* 0x0000000c0d0e7389 */ /* 0x00006400000c000b */
[----:B01----:R-:W-:Y:S01]  /*2e440*/  ENDCOLLECTIVE ;  /* 0x000000000000791b */ /* 0x003fe20003800000 */
.L_x_2071:
[----:B------:R-:W-:Y:S01]  /*2e450*/  IMAD.MOV.U32 R3, RZ, RZ, R14 ;  /* 0x000000ffff037224 */ /* 0x000fe200078e000e */
[----:B------:R-:W-:Y:S06]  /*2e460*/  BRA `(.L_x_2072) ;  /* 0xfffffe1c00007947 */ /* 0x000fec000383ffff */
.L_x_1720:
[----:B---3--:R3:W4:Y:S02]  /*2e470*/  SYNCS.PHASECHK.TRANS64.TRYWAIT P0, [R17+URZ+0x30800], R0 ;  /* 0x03080000110075a7 */ /* 0x008724000800017f */
[----:B----4-:R-:W-:Y:S05]  /*2e480*/  @!P0 NANOSLEEP.SYNCS 0x989680 ;  /* 0x009896800000895d */ /* 0x010fea0003900000 */
[----:B------:R-:W4:Y:S02]  /*2e490*/  @!P0 SYNCS.PHASECHK.TRANS64 P0, [R17+URZ+0x30800], R0 ;  /* 0x03080000110085a7 */ /* 0x000f24000800007f */
[----:B----4-:R-:W-:Y:S05]  /*2e4a0*/  @!P0 BRA `(.L_x_1720) ;  /* 0xfffffffc00f08947 */ /* 0x010fea000383ffff */
[----:B------:R-:W-:Y:S05]  /*2e4b0*/  BRA `(.L_x_2073) ;  /* 0xfffffe1c00a87947 */ /* 0x000fea000383ffff */
.L_x_1738:
[----:B-1----:R1:W3:Y:S02]  /*2e4c0*/  SYNCS.PHASECHK.TRANS64.TRYWAIT P1, [R0+URZ+0x30830], R5 ;  /* 0x03083005000075a7 */ /* 0x0022e4000802017f */
[----:B---3--:R-:W-:Y:S05]  /*2e4d0*/  @!P1 NANOSLEEP.SYNCS 0x989680 ;  /* 0x009896800000995d */ /* 0x008fea0003900000 */
[----:B------:R-:W3:Y:S02]  /*2e4e0*/  @!P1 SYNCS.PHASECHK.TRANS64 P1, [R0+URZ+0x30830], R5 ;  /* 0x03083005000095a7 */ /* 0x000ee4000802007f */
[----:B---3--:R-:W-:Y:S05]  /*2e4f0*/  @!P1 BRA `(.L_x_1738) ;  /* 0xfffffffc00f09947 */ /* 0x008fea000383ffff */
[----:B------:R-:W-:Y:S05]  /*2e500*/  BRA `(.L_x_1737) ;  /* 0xfffffe5800b87947 */ /* 0x000fea000383ffff */
.L_x_1759:
[----:B-1----:R1:W2:Y:S02]  /*2e510*/  SYNCS.PHASECHK.TRANS64.TRYWAIT P1, [R223+URZ+0x30830], R152 ;  /* 0x03083098df0075a7 */ /* 0x0022a4000802017f */
[----:B--2---:R-:W-:Y:S05]  /*2e520*/  @!P1 NANOSLEEP.SYNCS 0x989680 ;  /* 0x009896800000995d */ /* 0x004fea0003900000 */
[----:B------:R-:W2:Y:S02]  /*2e530*/  @!P1 SYNCS.PHASECHK.TRANS64 P1, [R223+URZ+0x30830], R152 ;  /* 0x03083098df0095a7 */ /* 0x000ea4000802007f */
[----:B--2---:R-:W-:Y:S05]  /*2e540*/  @!P1 BRA `(.L_x_1759) ;  /* 0xfffffffc00f09947 */ /* 0x004fea000383ffff */
[----:B------:R-:W-:Y:S05]  /*2e550*/  BRA `(.L_x_1758) ;  /* 0xfffffe8400407947 */ /* 0x000fea000383ffff */
.L_x_1764:
[----:B-1----:R1:W2:Y:S02]  /*2e560*/  SYNCS.PHASECHK.TRANS64.TRYWAIT P1, [R218+URZ+0x30850], R0 ;  /* 0x03085000da0075a7 */ /* 0x0022a4000802017f */
[----:B--2---:R-:W-:Y:S05]  /*2e570*/  @!P1 NANOSLEEP.SYNCS 0x989680 ;  /* 0x009896800000995d */ /* 0x004fea0003900000 */
[----:B------:R-:W2:Y:S02]  /*2e580*/  @!P1 SYNCS.PHASECHK.TRANS64 P1, [R218+URZ+0x30850], R0 ;  /* 0x03085000da0095a7 */ /* 0x000ea4000802007f */
[----:B--2---:R-:W-:Y:S05]  /*2e590*/  @!P1 BRA `(.L_x_1764) ;  /* 0xfffffffc00f09947 */ /* 0x004fea000383ffff */
[----:B------:R-:W-:Y:S05]  /*2e5a0*/  BRA `(.L_x_1763) ;  /* 0xfffffe9400bc7947 */ /* 0x000fea000383ffff */
.L_x_1787:
[----:B-1----:R1:W2:Y:S02]  /*2e5b0*/  SYNCS.PHASECHK.TRANS64.TRYWAIT P1, [R222+URZ+0x30830], R4 ;  /* 0x03083004de0075a7 */ /* 0x0022a4000802017f */
[----:B--2---:R-:W-:Y:S05]  /*2e5c0*/  @!P1 NANOSLEEP.SYNCS 0x989680 ;  /* 0x009896800000995d */ /* 0x004fea0003900000 */
[----:B------:R-:W2:Y:S02]  /*2e5d0*/  @!P1 SYNCS.PHASECHK.TRANS64 P1, [R222+URZ+0x30830], R4 ;  /* 0x03083004de0095a7 */ /* 0x000ea4000802007f */
[----:B--2---:R-:W-:Y:S05]  /*2e5e0*/  @!P1 BRA `(.L_x_1787) ;  /* 0xfffffffc00f09947 */ /* 0x004fea000383ffff */
[----:B------:R-:W-:Y:S05]  /*2e5f0*/  BRA `(.L_x_1786) ;  /* 0xfffffeb400647947 */ /* 0x000fea000383ffff */
.L_x_1792:
[----:B-1----:R1:W2:Y:S02]  /*2e600*/  SYNCS.PHASECHK.TRANS64.TRYWAIT P1, [R8+URZ+0x30850], R0 ;  /* 0x03085000080075a7 */ /* 0x0022a4000802017f */
[----:B--2---:R-:W-:Y:S05]  /*2e610*/  @!P1 NANOSLEEP.SYNCS 0x989680 ;  /* 0x009896800000995d */ /* 0x004fea0003900000 */
[----:B------:R-:W2:Y:S02]  /*2e620*/  @!P1 SYNCS.PHASECHK.TRANS64 P1, [R8+URZ+0x30850], R0 ;  /* 0x03085000080095a7 */ /* 0x000ea4000802007f */
[----:B--2---:R-:W-:Y:S05]  /*2e630*/  @!P1 BRA `(.L_x_1792) ;  /* 0xfffffffc00f09947 */ /* 0x004fea000383ffff */
[----:B------:R-:W-:Y:S05]  /*2e640*/  BRA `(.L_x_1791) ;  /* 0xfffffec400e87947 */ /* 0x000fea000383ffff */
.L_x_1802:
[----:B-1----:R1:W2:Y:S02]  /*2e650*/  SYNCS.PHASECHK.TRANS64.TRYWAIT P1, [R223+URZ+0x30830], R4 ;  /* 0x03083004df0075a7 */ /* 0x0022a4000802017f */
[----:B--2---:R-:W-:Y:S05]  /*2e660*/  @!P1 NANOSLEEP.SYNCS 0x989680 ;  /* 0x009896800000995d */ /* 0x004fea0003900000 */
[----:B------:R-:W2:Y:S02]  /*2e670*/  @!P1 SYNCS.PHASECHK.TRANS64 P1, [R223+URZ+0x30830], R4 ;  /* 0x03083004df0095a7 */ /* 0x000ea4000802007f */
[----:B--2---:R-:W-:Y:S05]  /*2e680*/  @!P1 BRA `(.L_x_1802) ;  /* 0xfffffffc00f09947 */ /* 0x004fea000383ffff */
[----:B------:R-:W-:Y:S05]  /*2e690*/  BRA `(.L_x_1801) ;  /* 0xfffffed400b87947 */ /* 0x000fea000383ffff */
.L_x_1807:
[----:B-1----:R1:W2:Y:S02]  /*2e6a0*/  SYNCS.PHASECHK.TRANS64.TRYWAIT P1, [R222+URZ+0x30850], R0 ;  /* 0x03085000de0075a7 */ /* 0x0022a4000802017f */
[----:B--2---:R-:W-:Y:S05]  /*2e6b0*/  @!P1 NANOSLEEP.SYNCS 0x989680 ;  /* 0x009896800000995d */ /* 0x004fea0003900000 */
[----:B------:R-:W2:Y:S02]  /*2e6c0*/  @!P1 SYNCS.PHASECHK.TRANS64 P1, [R222+URZ+0x30850], R0 ;  /* 0x03085000de0095a7 */ /* 0x000ea4000802007f */
[----:B--2---:R-:W-:Y:S05]  /*2e6d0*/  @!P1 BRA `(.L_x_1807) ;  /* 0xfffffffc00f09947 */ /* 0x004fea000383ffff */
[----:B------:R-:W-:Y:S05]  /*2e6e0*/  BRA `(.L_x_1806) ;  /* 0xfffffee8003c7947 */ /* 0x000fea000383ffff */
.L_x_1823:
[----:B--2---:R2:W3:Y:S02]  /*2e6f0*/  SYNCS.PHASECHK.TRANS64.TRYWAIT P1, [R3+URZ+0x30850], R0 ;  /* 0x03085000030075a7 */ /* 0x0044e4000802017f */
[----:B---3--:R-:W-:Y:S05]  /*2e700*/  @!P1 NANOSLEEP.SYNCS 0x989680 ;  /* 0x009896800000995d */ /* 0x008fea0003900000 */
[----:B------:R-:W3:Y:S02]  /*2e710*/  @!P1 SYNCS.PHASECHK.TRANS64 P1, [R3+URZ+0x30850], R0 ;  /* 0x03085000030095a7 */ /* 0x000ee4000802007f */
[----:B---3--:R-:W-:Y:S05]  /*2e720*/  @!P1 BRA `(.L_x_1823) ;  /* 0xfffffffc00f09947 */ /* 0x008fea000383ffff */
[----:B------:R-:W-:Y:S05]  /*2e730*/  BRA `(.L_x_1822) ;  /* 0xffffff0800dc7947 */ /* 0x000fea000383ffff */
.L_x_1873:
[----:B------:R-:W0:Y:S01]  /*2e740*/  S2R R12, SR_TID.X ;  /* 0x00000000000c7919 */ /* 0x000e220000002100 */
[----:B------:R-:W-:Y:S01]  /*2e750*/  BSSY B1, `(.L_x_2074) ;  /* 0x000000a000017945 */ /* 0x000fe20003800000 */
[----:B------:R-:W-:Y:S02]  /*2e760*/  IMAD.MOV.U32 R11, RZ, RZ, 0x1f ;  /* 0x0000001fff0b7424 */ /* 0x000fe400078e00ff */
[----:B------:R-:W-:Y:S01]  /*2e770*/  IMAD.MOV.U32 R15, RZ, RZ, -0x1 ;  /* 0xffffffffff0f7424 */ /* 0x000fe200078e00ff */
[----:B0-----:R-:W-:-:S04]  /*2e780*/  SHF.R.U32.HI R12, RZ, 0x5, R12 ;  /* 0x00000005ff0c7819 */ /* 0x001fc8000001160c */
[----:B------:R-:W-:-:S05]  /*2e790*/  LOP3.LUT R12, R12, 0x3, RZ, 0xc0, !PT ;  /* 0x000000030c0c7812 */ /* 0x000fca00078ec0ff */
[----:B------:R-:W-:Y:S02]  /*2e7a0*/  IMAD.MOV.U32 R13, RZ, RZ, R12 ;  /* 0x000000ffff0d7224 */ /* 0x000fe400078e000c */
[----:B------:R-:W-:-:S07]  /*2e7b0*/  IMAD.MOV.U32 R12, RZ, RZ, RZ ;  /* 0x000000ffff0c7224 */ /* 0x000fce00078e00ff */
[----:B------:R-:W-:Y:S05]  /*2e7c0*/  WARPSYNC.COLLECTIVE R15, `(.L_x_2075) ;  /* 0x000000000f087348 */ /* 0x000fea0003c00000 */
[----:B------:R0:W1:Y:S02]  /*2e7d0*/  SHFL.IDX P6, R14, R13, R12, R11 ;  /* 0x0000000c0d0e7389 */ /* 0x00006400000c000b */
[----:B01----:R-:W-:Y:S01]  /*2e7e0*/  ENDCOLLECTIVE ;  /* 0x000000000000791b */ /* 0x003fe20003800000 */
.L_x_2075:
[----:B------:R-:W-:Y:S05]  /*2e7f0*/  BSYNC B1 ;  /* 0x0000000000017941 */ /* 0x000fea0003800000 */
.L_x_2074:
[----:B------:R-:W-:Y:S05]  /*2e800*/  BRA `(.L_x_2076) ;  /* 0xffffff7c009c7947 */ /* 0x000fea000383ffff */
.L_x_1875:
[----:B------:R-:W-:Y:S01]  /*2e810*/  BSSY B1, `(.L_x_2077) ;  /* 0x0000006000017945 */ /* 0x000fe20003800000 */
[----:B------:R-:W-:-:S07]  /*2e820*/  IMAD.MOV.U32 R15, RZ, RZ, -0x1 ;  /* 0xffffffffff0f7424 */ /* 0x000fce00078e00ff */
[----:B0-----:R-:W-:Y:S05]  /*2e830*/  WARPSYNC.COLLECTIVE R15, `(.L_x_2078) ;  /* 0x000000000f0c7348 */ /* 0x001fea0003c00000 */
[----:B------:R-:W-:Y:S02]  /*2e840*/  ELECT P6, UR62, PT ;  /* 0x00000000003e782f */ /* 0x000fe400038c0000 */
[----:B------:R-:W-:Y:S01]  /*2e850*/  MOV R14, UR62 ;  /* 0x0000003e000e7c02 */ /* 0x000fe20008000f00 */
[----:B0-----:R-:W-:Y:S10]  /*2e860*/  ENDCOLLECTIVE ;  /* 0x000000000000791b */ /* 0x001ff40003800000 */
.L_x_2078:
[----:B------:R-:W-:Y:S05]  /*2e870*/  BSYNC B1 ;  /* 0x0000000000017941 */ /* 0x000fea0003800000 */
.L_x_2077:
[----:B------:R-:W-:Y:S05]  /*2e880*/  BRA `(.L_x_1874) ;  /* 0xffffff7c00947947 */ /* 0x000fea000383ffff */
.L_x_1877:
[----:B0-----:R0:W1:Y:S02]  /*2e890*/  SYNCS.PHASECHK.TRANS64.TRYWAIT P0, [R17+URZ+0x30820], R8 ;  /* 0x03082008110075a7 */ /* 0x001064000800017f */
[----:B-1----:R-:W-:Y:S05]  /*2e8a0*/  @!P0 NANOSLEEP.SYNCS 0x989680 ;  /* 0x009896800000895d */ /* 0x002fea0003900000 */
[----:B------:R-:W1:Y:S02]  /*2e8b0*/  @!P0 SYNCS.PHASECHK.TRANS64 P0, [R17+URZ+0x30820], R8 ;  /* 0x03082008110085a7 */ /* 0x000e64000800007f */
[----:B-1----:R-:W-:Y:S05]  /*2e8c0*/  @!P0 BRA `(.L_x_1877) ;  /* 0xfffffffc00f08947 */ /* 0x002fea000383ffff */
[----:B------:R-:W-:Y:S05]  /*2e8d0*/  BRA `(.L_x_2079) ;  /* 0xffffff7c00a47947 */ /* 0x000fea000383ffff */
.L_x_1881:
[----:B-1----:R1:W2:Y:S02]  /*2e8e0*/  SYNCS.PHASECHK.TRANS64.TRYWAIT P0, [R12+URZ+0x308a0], R11 ;  /* 0x0308a00b0c0075a7 */ /* 0x0022a4000800017f */
[----:B--2---:R-:W-:Y:S05]  /*2e8f0*/  @!P0 NANOSLEEP.SYNCS 0x989680 ;  /* 0x009896800000895d */ /* 0x004fea0003900000 */
[----:B------:R-:W2:Y:S02]  /*2e900*/  @!P0 SYNCS.PHASECHK.TRANS64 P0, [R12+URZ+0x308a0], R11 ;  /* 0x0308a00b0c0085a7 */ /* 0x000ea4000800007f */
[----:B--2---:R-:W-:Y:S05]  /*2e910*/  @!P0 BRA `(.L_x_1881) ;  /* 0xfffffffc00f08947 */ /* 0x004fea000383ffff */
[----:B------:R-:W-:Y:S05]  /*2e920*/  BRA `(.L_x_2080) ;  /* 0xffffff7c00bc7947 */ /* 0x000fea000383ffff */
.L_x_1889:
[----:B0-----:R0:W2:Y:S02]  /*2e930*/  SYNCS.PHASECHK.TRANS64.TRYWAIT P0, [R12+URZ+0x308c0], R11 ;  /* 0x0308c00b0c0075a7 */ /* 0x0010a4000800017f */
[----:B--2---:R-:W-:Y:S05]  /*2e940*/  @!P0 NANOSLEEP.SYNCS 0x989680 ;  /* 0x009896800000895d */ /* 0x004fea0003900000 */
[----:B------:R-:W2:Y:S02]  /*2e950*/  @!P0 SYNCS.PHASECHK.TRANS64 P0, [R12+URZ+0x308c0], R11 ;  /* 0x0308c00b0c0085a7 */ /* 0x000ea4000800007f */
[----:B--2---:R-:W-:Y:S05]  /*2e960*/  @!P0 BRA `(.L_x_1889) ;  /* 0xfffffffc00f08947 */ /* 0x004fea000383ffff */
[----:B------:R-:W-:Y:S05]  /*2e970*/  BRA `(.L_x_2081) ;  /* 0xffffff8000fc7947 */ /* 0x000fea000383ffff */
.L_x_1899:
[----:B0-----:R0:W1:Y:S02]  /*2e980*/  SYNCS.PHASECHK.TRANS64.TRYWAIT P1, [R7+URZ+0x308a0], R3 ;  /* 0x0308a003070075a7 */ /* 0x001064000802017f */
[----:B-1----:R-:W-:Y:S05]  /*2e990*/  @!P1 NANOSLEEP.SYNCS 0x989680 ;  /* 0x009896800000995d */ /* 0x002fea0003900000 */
[----:B------:R-:W1:Y:S02]  /*2e9a0*/  @!P1 SYNCS.PHASECHK.TRANS64 P1, [R7+URZ+0x308a0], R3 ;  /* 0x0308a003070095a7 */ /* 0x000e64000802007f */
[----:B-1----:R-:W-:Y:S05]  /*2e9b0*/  @!P1 BRA `(.L_x_1899) ;  /* 0xfffffffc00f09947 */ /* 0x002fea000383ffff */
[----:B------:R-:W-:Y:S05]  /*2e9c0*/  BRA `(.L_x_2082) ;  /* 0xffffff8800707947 */ /* 0x000fea000383ffff */
.L_x_1907:
[----:B-1----:R1:W2:Y:S02]  /*2e9d0*/  SYNCS.PHASECHK.TRANS64.TRYWAIT P1, [R7+URZ+0x308c0], R3 ;  /* 0x0308c003070075a7 */ /* 0x0022a4000802017f */
[----:B--2---:R-:W-:Y:S05]  /*2e9e0*/  @!P1 NANOSLEEP.SYNCS 0x989680 ;  /* 0x009896800000995d */ /* 0x004fea0003900000 */
[----:B------:R-:W2:Y:S02]  /*2e9f0*/  @!P1 SYNCS.PHASECHK.TRANS64 P1, [R7+URZ+0x308c0], R3 ;  /* 0x0308c003070095a7 */ /* 0x000ea4000802007f */
[----:B--2---:R-:W-:Y:S05]  /*2ea00*/  @!P1 BRA `(.L_x_1907) ;  /* 0xfffffffc00f09947 */ /* 0x004fea000383ffff */
[----:B------:R-:W-:Y:S05]  /*2ea10*/  BRA `(.L_x_2083) ;  /* 0xffffff8c00a87947 */ /* 0x000fea000383ffff */
.L_x_1933:
        /* <DEDUP_REMOVED lines=11> */
.L_x_2085:
[----:B------:R-:W-:Y:S05]  /*2ead0*/  BSYNC B0 ;  /* 0x0000000000007941 */ /* 0x000fea0003800000 */
.L_x_2084:
[----:B------:R-:W-:Y:S05]  /*2eae0*/  BRA `(.L_x_2086) ;  /* 0xffffffa000ac7947 */ /* 0x000fea000383ffff */
.L_x_1936:
[----:B0-----:R0:W1:Y:S02]  /*2eaf0*/  SYNCS.PHASECHK.TRANS64.TRYWAIT P0, [R4+URZ+0x30840], R2 ;  /* 0x03084002040075a7 */ /* 0x001064000800017f */
[----:B-1----:R-:W-:Y:S05]  /*2eb00*/  @!P0 NANOSLEEP.SYNCS 0x989680 ;  /* 0x009896800000895d */ /* 0x002fea0003900000 */
[----:B------:R-:W1:Y:S02]  /*2eb10*/  @!P0 SYNCS.PHASECHK.TRANS64 P0, [R4+URZ+0x30840], R2 ;  /* 0x03084002040085a7 */ /* 0x000e64000800007f */
[----:B-1----:R-:W-:Y:S05]  /*2eb20*/  @!P0 BRA `(.L_x_1936) ;  /* 0xfffffffc00f08947 */ /* 0x002fea000383ffff */
[----:B------:R-:W-:Y:S05]  /*2eb30*/  BRA `(.L_x_2087) ;  /* 0xffffffa400007947 */ /* 0x000fea000383ffff */
.L_x_1937:
        /* <DEDUP_REMOVED lines=8> */
.L_x_2089:
[----:B------:R-:W-:Y:S05]  /*2ebc0*/  BSYNC B0 ;  /* 0x0000000000007941 */ /* 0x000fea0003800000 */
.L_x_2088:
        /* <DEDUP_REMOVED lines=9> */
.L_x_2090:
[----:B------:R-:W-:Y:S02]  /*2ec60*/  IMAD.MOV.U32 R13, RZ, RZ, R6 ;  /* 0x000000ffff0d7224 */ /* 0x000fe400078e0006 */
[----:B------:R-:W-:Y:S02]  /*2ec70*/  IMAD.MOV.U32 R12, RZ, RZ, 0x1 ;  /* 0x00000001ff0c7424 */ /* 0x000fe400078e00ff */
[----:B------:R-:W-:-:S07]  /*2ec80*/  IMAD.MOV.U32 R3, RZ, RZ, R14 ;  /* 0x000000ffff037224 */ /* 0x000fce00078e000e */
[----:B------:R-:W-:Y:S05]  /*2ec90*/  WARPSYNC.COLLECTIVE R15, `(.L_x_2091) ;  /* 0x000000000f087348 */ /* 0x000fea0003c00000 */
[----:B------:R0:W1:Y:S02]  /*2eca0*/  SHFL.IDX P6, R14, R13, R12, R11 ;  /* 0x0000000c0d0e7389 */ /* 0x00006400000c000b */
[----:B01----:R-:W-:Y:S01]  /*2ecb0*/  ENDCOLLECTIVE ;  /* 0x000000000000791b */ /* 0x003fe20003800000 */
.L_x_2091:
        /* <DEDUP_REMOVED lines=10> */
.L_x_2092:
        /* <DEDUP_REMOVED lines=14> */
.L_x_2093:
        /* <DEDUP_REMOVED lines=16> */
.L_x_2094:
[----:B------:R-:W-:Y:S02]  /*2ef40*/  @P0 IMAD R9, R7, 0x2, R17 ;  /* 0x0000000207090824 */ /* 0x000fe400078e0211 */
[----:B------:R-:W-:Y:S02]  /*2ef50*/  IMAD.MOV.U32 R13, RZ, RZ, R6 ;  /* 0x000000ffff0d7224 */ /* 0x000fe400078e0006 */
[----:B------:R-:W-:Y:S02]  /*2ef60*/  IMAD.MOV.U32 R12, RZ, RZ, 0x3 ;  /* 0x00000003ff0c7424 */ /* 0x000fe400078e00ff */
[----:B------:R-:W-:-:S07]  /*2ef70*/  IMAD.MOV.U32 R2, RZ, RZ, R14 ;  /* 0x000000ffff027224 */ /* 0x000fce00078e000e */
[----:B------:R-:W-:Y:S05]  /*2ef80*/  WARPSYNC.COLLECTIVE R15, `(.L_x_2095) ;  /* 0x000000000f087348 */ /* 0x000fea0003c00000 */
[----:B------:R0:W1:Y:S02]  /*2ef90*/  SHFL.IDX P6, R14, R13, R12, R11 ;  /* 0x0000000c0d0e7389 */ /* 0x00006400000c000b */
[----:B01----:R-:W-:Y:S01]  /*2efa0*/  ENDCOLLECTIVE ;  /* 0x000000000000791b */ /* 0x003fe20003800000 */
.L_x_2095:
        /* <DEDUP_REMOVED lines=14> */
.L_x_2096:
[----:B------:R-:W-:Y:S01]  /*2f090*/  IMAD.MOV.U32 R0, RZ, RZ, R14 ;  /* 0x000000ffff007224 */ /* 0x000fe200078e000e */
[----:B------:R-:W-:Y:S06]  /*2f0a0*/  BRA `(.L_x_2097) ;  /* 0xffffffa000a87947 */ /* 0x000fec000383ffff */
.L_x_1942:
        /* <DEDUP_REMOVED lines=9> */
.L_x_2098:
[----:B------:R-:W-:Y:S01]  /*2f140*/  ISETP.GE.AND P0, PT, R25, R5, PT ;  /* 0x000000051900720c */ /* 0x000fe20003f06270 */
[----:B------:R-:W-:Y:S02]  /*2f150*/  IMAD.MOV.U32 R13, RZ, RZ, R4 ;  /* 0x000000ffff0d7224 */ /* 0x000fe400078e0004 */
[----:B------:R-:W-:-:S10]  /*2f160*/  IMAD.MOV.U32 R2, RZ, RZ, R14 ;  /* 0x000000ffff027224 */ /* 0x000fd400078e000e */
[----:B------:R-:W-:Y:S05]  /*2f170*/  WARPSYNC.COLLECTIVE R15, `(.L_x_2099) ;  /* 0x000000000f087348 */ /* 0x000fea0003c00000 */
[----:B------:R0:W1:Y:S02]  /*2f180*/  SHFL.IDX P6, R14, R13, R12, R11 ;  /* 0x0000000c0d0e7389 */ /* 0x00006400000c000b */
[----:B01----:R-:W-:Y:S01]  /*2f190*/  ENDCOLLECTIVE ;  /* 0x000000000000791b */ /* 0x003fe20003800000 */
.L_x_2099:
[----:B------:R-:W-:Y:S02]  /*2f1a0*/  IMAD.MOV.U32 R13, RZ, RZ, R0 ;  /* 0x000000ffff0d7224 */ /* 0x000fe400078e0000 */
[----:B------:R-:W-:Y:S02]  /*2f1b0*/  IMAD.MOV.U32 R12, RZ, RZ, 0x1 ;  /* 0x00000001ff0c7424 */ /* 0x000fe400078e00ff */
[----:B------:R-:W-:-:S07]  /*2f1c0*/  IMAD.MOV.U32 R3, RZ, RZ, R14 ;  /* 0x000000ffff037224 */ /* 0x000fce00078e000e */
[----:B------:R-:W-:Y:S05]  /*2f1d0*/  WARPSYNC.COLLECTIVE R15, `(.L_x_2100) ;  /* 0x000000000f087348 */ /* 0x000fea0003c00000 */
[----:B------:R0:W1:Y:S02]  /*2f1e0*/  SHFL.IDX P6, R14, R13, R12, R11 ;  /* 0x0000000c0d0e7389 */ /* 0x00006400000c000b */
[----:B01----:R-:W-:Y:S01]  /*2f1f0*/  ENDCOLLECTIVE ;  /* 0x000000000000791b */ /* 0x003fe20003800000 */
.L_x_2100:
[----:B------:R-:W-:-:S05]  /*2f200*/  @!P0 LEA R6, P5, R36, R3, 0x1 ;  /* 0x0000000324068211 */ /* 0x000fca00078a08ff */
[----:B------:R-:W-:Y:S02]  /*2f210*/  @!P0 IMAD.X R3, RZ, RZ, R2, P5 ;  /* 0x000000ffff038224 */ /* 0x000fe400028e0602 */
[----:B------:R-:W-:Y:S02]  /*2f220*/  @!P0 IMAD.MOV.U32 R2, RZ, RZ, R6 ;  /* 0x000000ffff028224 */ /* 0x000fe400078e0006 */
[----:B------:R-:W-:Y:S02]  /*2f230*/  VIADD R6, R25, 0x10 ;  /* 0x0000001019067836 */ /* 0x000fe40000000000 */
[----:B------:R-:W-:Y:S01]  /*2f240*/  IMAD.MOV.U32 R13, RZ, RZ, R4 ;  /* 0x000000ffff0d7224 */ /* 0x000fe200078e0004 */
[----:B------:R-:W-:Y:S01]  /*2f250*/  @!PT LDS RZ, [RZ] ;  /* 0x00000000fffff984 */ /* 0x000fe20000000800 */
[----:B------:R-:W-:Y:S01]  /*2f260*/  @!PT LDS RZ, [RZ] ;  /* 0x00000000fffff984 */ /* 0x000fe20000000800 */
[----:B------:R-:W-:Y:S01]  /*2f270*/  @!PT LDS RZ, [RZ] ;  /* 0x00000000fffff984 */ /* 0x000fe20000000800 */
[----:B------:R-:W-:Y:S04]  /*2f280*/  @!P0 LDGSTS.E.BYPASS.LTC128B.128 [R34+0x10400], desc[UR60][R2.64], !P4 ;  /* 0x1040000002228fae */ /* 0x000fe8000e101d7c */
[----:B------:R-:W-:Y:S04]  /*2f290*/  @!P0 LDGSTS.E.BYPASS.LTC128B.128 [R34+0x14400], desc[UR60][R2.64+0x80], !P3 ;  /* 0x1440008002228fae */ /* 0x000fe8000d901d7c */
[----:B------:R-:W-:Y:S04]  /*2f2a0*/  @!P0 LDGSTS.E.BYPASS.LTC128B.128 [R34+0x18400], desc[UR60][R2.64+0x100], !P2 ;  /* 0x1840010002228fae */ /* 0x000fe8000d101d7c */
[----:B------:R0:W-:Y:S01]  /*2f2b0*/  @!P0 LDGSTS.E.BYPASS.LTC128B.128 [R34+0x1c400], desc[UR60][R2.64+0x180], !P1 ;  /* 0x1c40018002228fae */ /* 0x0001e2000c901d7c */
[----:B------:R-:W-:Y:S01]  /*2f2c0*/  ISETP.GE.AND P0, PT, R6, R5, PT ;  /* 0x000000050600720c */ /* 0x000fe20003f06270 */
[----:B0-----:R-:W-:-:S12]  /*2f2d0*/  IMAD.MOV.U32 R2, RZ, RZ, R14 ;  /* 0x000000ffff027224 */ /* 0x001fd800078e000e */
[----:B------:R-:W-:Y:S05]  /*2f2e0*/  WARPSYNC.COLLECTIVE R15, `(.L_x_2101) ;  /* 0x000000000f087348 */ /* 0x000fea0003c00000 */
[----:B------:R0:W1:Y:S02]  /*2f2f0*/  SHFL.IDX P6, R14, R13, R12, R11 ;  /* 0x0000000c0d0e7389 */ /* 0x00006400000c000b */
[----:B01----:R-:W-:Y:S01]  /*2f300*/  ENDCOLLECTIVE ;  /* 0x000000000000791b */ /* 0x003fe20003800000 */
.L_x_2101:
[----:B------:R-:W-:Y:S02]  /*2f310*/  IMAD.MOV.U32 R13, RZ, RZ, R0 ;  /* 0x000000ffff0d7224 */ /* 0x000fe400078e0000 */
[----:B------:R-:W-:Y:S02]  /*2f320*/  IMAD.MOV.U32 R12, RZ, RZ, 0x2 ;  /* 0x00000002ff0c7424 */ /* 0x000fe400078e00ff */
[----:B------:R-:W-:-:S07]  /*2f330*/  IMAD.MOV.U32 R3, RZ, RZ, R14 ;  /* 0x000000ffff037224 */ /* 0x000fce00078e000e */
[----:B------:R-:W-:Y:S05]  /*2f340*/  WARPSYNC.COLLECTIVE R15, `(.L_x_2102) ;  /* 0x000000000f087348 */ /* 0x000fea0003c00000 */
[----:B------:R0:W1:Y:S02]  /*2f350*/  SHFL.IDX P6, R14, R13, R12, R11 ;  /* 0x0000000c0d0e7389 */ /* 0x00006400000c000b */
[----:B01----:R-:W-:Y:S01]  /*2f360*/  ENDCOLLECTIVE ;  /* 0x000000000000791b */ /* 0x003fe20003800000 */
.L_x_2102:
[----:B------:R-:W-:-:S05]  /*2f370*/  @!P0 LEA R6, P5, R36, R3, 0x1 ;  /* 0x0000000324068211 */ /* 0x000fca00078a08ff */
[----:B------:R-:W-:Y:S02]  /*2f380*/  @!P0 IMAD.X R7, RZ, RZ, R2, P5 ;  /* 0x000000ffff078224 */ /* 0x000fe400028e0602 */
[----:B------:R-:W-:Y:S02]  /*2f390*/  @!P0 IMAD.MOV.U32 R2, RZ, RZ, R6 ;  /* 0x000000ffff028224 */ /* 0x000fe400078e0006 */
[----:B------:R-:W-:Y:S02]  /*2f3a0*/  @!P0 IMAD.MOV.U32 R3, RZ, RZ, R7 ;  /* 0x000000ffff038224 */ /* 0x000fe400078e0007 */
[----:B------:R-:W-:Y:S02]  /*2f3b0*/  IMAD.MOV.U32 R13, RZ, RZ, R4 ;  /* 0x000000ffff0d7224 */ /* 0x000fe400078e0004 */
[----:B------:R-:W-:Y:S01]  /*2f3c0*/  VIADD R6, R25, 0x20 ;  /* 0x0000002019067836 */ /* 0x000fe20000000000 */
        /* <DEDUP_REMOVED lines=12> */
.L_x_2103:
[----:B------:R-:W-:Y:S02]  /*2f490*/  IMAD.MOV.U32 R13, RZ, RZ, R0 ;  /* 0x000000ffff0d7224 */ /* 0x000fe400078e0000 */
[----:B------:R-:W-:Y:S02]  /*2f4a0*/  IMAD.MOV.U32 R12, RZ, RZ, 0x3 ;  /* 0x00000003ff0c7424 */ /* 0x000fe400078e00ff */
[----:B------:R-:W-:-:S07]  /*2f4b0*/  IMAD.MOV.U32 R3, RZ, RZ, R14 ;  /* 0x000000ffff037224 */ /* 0x000fce00078e000e */
[----:B------:R-:W-:Y:S05]  /*2f4c0*/  WARPSYNC.COLLECTIVE R15, `(.L_x_2104) ;  /* 0x000000000f087348 */ /* 0x000fea0003c00000 */
[----:B------:R0:W1:Y:S02]  /*2f4d0*/  SHFL.IDX P6, R14, R13, R12, R11 ;  /* 0x0000000c0d0e7389 */ /* 0x00006400000c000b */
[----:B01----:R-:W-:Y:S01]  /*2f4e0*/  ENDCOLLECTIVE ;  /* 0x000000000000791b */ /* 0x003fe20003800000 */
.L_x_2104:
        /* <DEDUP_REMOVED lines=18> */
.L_x_2105:
[----:B------:R-:W-:Y:S02]  /*2f610*/  IMAD.MOV.U32 R13, RZ, RZ, R0 ;  /* 0x000000ffff0d7224 */ /* 0x000fe400078e0000 */
[----:B------:R-:W-:Y:S02]  /*2f620*/  IMAD.MOV.U32 R12, RZ, RZ, 0x4 ;  /* 0x00000004ff0c7424 */ /* 0x000fe400078e00ff */
[----:B------:R-:W-:-:S07]  /*2f630*/  IMAD.MOV.U32 R3, RZ, RZ, R14 ;  /* 0x000000ffff037224 */ /* 0x000fce00078e000e */
[----:B------:R-:W-:Y:S05]  /*2f640*/  WARPSYNC.COLLECTIVE R15, `(.L_x_2106) ;  /* 0x000000000f087348 */ /* 0x000fea0003c00000 */
[----:B------:R0:W1:Y:S02]  /*2f650*/  SHFL.IDX P6, R14, R13, R12, R11 ;  /* 0x0000000c0d0e7389 */ /* 0x00006400000c000b */
[----:B01----:R-:W-:Y:S01]  /*2f660*/  ENDCOLLECTIVE ;  /* 0x000000000000791b */ /* 0x003fe20003800000 */
.L_x_2106:
        /* <DEDUP_REMOVED lines=18> */
.L_x_2107:
[----:B------:R-:W-:Y:S02]  /*2f790*/  IMAD.MOV.U32 R13, RZ, RZ, R0 ;  /* 0x000000ffff0d7224 */ /* 0x000fe400078e0000 */
[----:B------:R-:W-:Y:S02]  /*2f7a0*/  IMAD.MOV.U32 R12, RZ, RZ, 0x5 ;  /* 0x00000005ff0c7424 */ /* 0x000fe400078e00ff */
[----:B------:R-:W-:-:S07]  /*2f7b0*/  IMAD.MOV.U32 R3, RZ, RZ, R14 ;  /* 0x000000ffff037224 */ /* 0x000fce00078e000e */
[----:B------:R-:W-:Y:S05]  /*2f7c0*/  WARPSYNC.COLLECTIVE R15, `(.L_x_2108) ;  /* 0x000000000f087348 */ /* 0x000fea0003c00000 */
[----:B------:R0:W1:Y:S02]  /*2f7d0*/  SHFL.IDX P6, R14, R13, R12, R11 ;  /* 0x0000000c0d0e7389 */ /* 0x00006400000c000b */
[----:B01----:R-:W-:Y:S01]  /*2f7e0*/  ENDCOLLECTIVE ;  /* 0x000000000000791b */ /* 0x003fe20003800000 */
.L_x_2108:
        /* <DEDUP_REMOVED lines=18> */
.L_x_2109:
[----:B------:R-:W-:Y:S02]  /*2f910*/  IMAD.MOV.U32 R13, RZ, RZ, R0 ;  /* 0x000000ffff0d7224 */ /* 0x000fe400078e0000 */
[----:B------:R-:W-:Y:S02]  /*2f920*/  IMAD.MOV.U32 R12, RZ, RZ, 0x6 ;  /* 0x00000006ff0c7424 */ /* 0x000fe400078e00ff */
[----:B------:R-:W-:-:S07]  /*2f930*/  IMAD.MOV.U32 R3, RZ, RZ, R14 ;  /* 0x000000ffff037224 */ /* 0x000fce00078e000e */
[----:B------:R-:W-:Y:S05]  /*2f940*/  WARPSYNC.COLLECTIVE R15, `(.L_x_2110) ;  /* 0x000000000f087348 */ /* 0x000fea0003c00000 */
[----:B------:R0:W1:Y:S02]  /*2f950*/  SHFL.IDX P6, R14, R13, R12, R11 ;  /* 0x0000000c0d0e7389 */ /* 0x00006400000c000b */
[----:B01----:R-:W-:Y:S01]  /*2f960*/  ENDCOLLECTIVE ;  /* 0x000000000000791b */ /* 0x003fe20003800000 */
.L_x_2110:
        /* <DEDUP_REMOVED lines=18> */
.L_x_2111:
[----:B------:R-:W-:Y:S02]  /*2fa90*/  IMAD.MOV.U32 R13, RZ, RZ, R0 ;  /* 0x000000ffff0d7224 */ /* 0x000fe400078e0000 */
[----:B------:R-:W-:Y:S02]  /*2faa0*/  IMAD.MOV.U32 R12, RZ, RZ, 0x7 ;  /* 0x00000007ff0c7424 */ /* 0x000fe400078e00ff */
[----:B------:R-:W-:-:S07]  /*2fab0*/  IMAD.MOV.U32 R3, RZ, RZ, R14 ;  /* 0x000000ffff037224 */ /* 0x000fce00078e000e */
[----:B------:R-:W-:Y:S05]  /*2fac0*/  WARPSYNC.COLLECTIVE R15, `(.L_x_2112) ;  /* 0x000000000f087348 */ /* 0x000fea0003c00000 */
[----:B------:R0:W1:Y:S02]  /*2fad0*/  SHFL.IDX P6, R14, R13, R12, R11 ;  /* 0x0000000c0d0e7389 */ /* 0x00006400000c000b */
[----:B01----:R-:W-:Y:S01]  /*2fae0*/  ENDCOLLECTIVE ;  /* 0x000000000000791b */ /* 0x003fe20003800000 */
.L_x_2112:
[----:B------:R-:W-:-:S05]  /*2faf0*/  @!P0 LEA R6, P5, R36, R3, 0x1 ;  /* 0x0000000324068211 */ /* 0x000fca00078a08ff */
[----:B------:R-:W-:Y:S02]  /*2fb00*/  @!P0 IMAD.X R7, RZ, RZ, R2, P5 ;  /* 0x000000ffff078224 */ /* 0x000fe400028e0602 */
[----:B------:R-:W-:Y:S02]  /*2fb10*/  @!P0 IMAD.MOV.U32 R2, RZ, RZ, R6 ;  /* 0x000000ffff028224 */ /* 0x000fe400078e0006 */
[----:B------:R-:W-:Y:S02]  /*2fb20*/  @!P0 IMAD.MOV.U32 R3, RZ, RZ, R7 ;  /* 0x000000ffff038224 */ /* 0x000fe400078e0007 */
[----:B------:R-:W-:-:S03]  /*2fb30*/  IMAD.MOV.U32 R13, RZ, RZ, R4 ;  /* 0x000000ffff0d7224 */ /* 0x000fc600078e0004 */
[----:B------:R-:W-:Y:S01]  /*2fb40*/  @!PT LDS RZ, [RZ] ;  /* 0x00000000fffff984 */ /* 0x000fe20000000800 */
[----:B------:R-:W-:Y:S01]  /*2fb50*/  @!PT LDS RZ, [RZ] ;  /* 0x00000000fffff984 */ /* 0x000fe20000000800 */
[----:B------:R-:W-:Y:S01]  /*2fb60*/  @!PT LDS RZ, [RZ] ;  /* 0x00000000fffff984 */ /* 0x000fe20000000800 */
[----:B------:R0:W-:Y:S04]  /*2fb70*/  @!P0 LDGSTS.E.BYPASS.LTC128B.128 [R34+0x13400], desc[UR60][R2.64], !P4 ;  /* 0x1340000002228fae */ /* 0x0001e8000e101d7c */
[----:B------:R0:W-:Y:S01]  /*2fb80*/  @!P0 LDGSTS.E.BYPASS.LTC128B.128 [R34+0x17400], desc[UR60][R2.64+0x80], !P3 ;  /* 0x1740008002228fae */ /* 0x0001e2000d901d7c */
[----:B------:R-:W-:-:S03]  /*2fb90*/  IMAD.MOV.U32 R6, RZ, RZ, R14 ;  /* 0x000000ffff067224 */ /* 0x000fc600078e000e */
[----:B------:R0:W-:Y:S04]  /*2fba0*/  @!P0 LDGSTS.E.BYPASS.LTC128B.128 [R34+0x1b400], desc[UR60][R2.64+0x100], !P2 ;  /* 0x1b40010002228fae */ /* 0x0001e8000d101d7c */
[----:B------:R0:W-:Y:S02]  /*2fbb0*/  @!P0 LDGSTS.E.BYPASS.LTC128B.128 [R34+0x1f400], desc[UR60][R2.64+0x180], !P1 ;  /* 0x1f40018002228fae */ /* 0x0001e4000c901d7c */
[----:B0-----:R-:W-:Y:S05]  /*2fbc0*/  WARPSYNC.COLLECTIVE R15, `(.L_x_2113) ;  /* 0x000000000f087348 */ /* 0x001fea0003c00000 */
[----:B------:R1:W2:Y:S02]  /*2fbd0*/  SHFL.IDX P6, R14, R13, R12, R11 ;  /* 0x0000000c0d0e7389 */ /* 0x0002a400000c000b */
[----:B012---:R-:W-:Y:S01]  /*2fbe0*/  ENDCOLLECTIVE ;  /* 0x000000000000791b */ /* 0x007fe20003800000 */
.L_x_2113:
[----:B------:R-:W-:Y:S05]  /*2fbf0*/  BRA `(.L_x_2114) ;  /* 0xffffffa400007947 */ /* 0x000fea000383ffff */
.L_x_1947:
[----:B0-----:R0:W2:Y:S02]  /*2fc00*/  SYNCS.PHASECHK.TRANS64.TRYWAIT P0, [R17+URZ+0x30820], R0 ;  /* 0x03082000110075a7 */ /* 0x0010a4000800017f */
[----:B--2---:R-:W-:Y:S05]  /*2fc10*/  @!P0 NANOSLEEP.SYNCS 0x989680 ;  /* 0x009896800000895d */ /* 0x004fea0003900000 */
[----:B------:R-:W2:Y:S02]  /*2fc20*/  @!P0 SYNCS.PHASECHK.TRANS64 P0, [R17+URZ+0x30820], R0 ;  /* 0x03082000110085a7 */ /* 0x000ea4000800007f */
[----:B--2---:R-:W-:Y:S05]  /*2fc30*/  @!P0 BRA `(.L_x_1947) ;  /* 0xfffffffc00f08947 */ /* 0x004fea000383ffff */
[----:B------:R-:W-:Y:S05]  /*2fc40*/  BRA `(.L_x_2115) ;  /* 0xffffffa4007c7947 */ /* 0x000fea000383ffff */
.L_x_1952:
[----:B0-----:R0:W1:Y:S02]  /*2fc50*/  SYNCS.PHASECHK.TRANS64.TRYWAIT P0, [R7+URZ+0x30840], R2 ;  /* 0x03084002070075a7 */ /* 0x001064000800017f */
[----:B-1----:R-:W-:Y:S05]  /*2fc60*/  @!P0 NANOSLEEP.SYNCS 0x989680 ;  /* 0x009896800000895d */ /* 0x002fea0003900000 */
[----:B------:R-:W1:Y:S02]  /*2fc70*/  @!P0 SYNCS.PHASECHK.TRANS64 P0, [R7+URZ+0x30840], R2 ;  /* 0x03084002070085a7 */ /* 0x000e64000800007f */
[----:B-1----:R-:W-:Y:S05]  /*2fc80*/  @!P0 BRA `(.L_x_1952) ;  /* 0xfffffffc00f08947 */ /* 0x002fea000383ffff */
[----:B------:R-:W-:Y:S05]  /*2fc90*/  BRA `(.L_x_2116) ;  /* 0xffffffa800607947 */ /* 0x000fea000383ffff */
.L_x_1953:
        /* <DEDUP_REMOVED lines=8> */
.L_x_2118:
[----:B------:R-:W-:Y:S05]  /*2fd20*/  BSYNC B1 ;  /* 0x0000000000017941 */ /* 0x000fea0003800000 */
.L_x_2117:
        /* <DEDUP_REMOVED lines=12> */
.L_x_2119:
        /* <DEDUP_REMOVED lines=13> */
.L_x_2120:
        /* <DEDUP_REMOVED lines=14> */
.L_x_2121:
[----:B------:R-:W-:Y:S02]  /*2ffa0*/  IMAD.MOV.U32 R13, RZ, RZ, R21 ;  /* 0x000000ffff0d7224 */ /* 0x000fe400078e0015 */
[----:B------:R-:W-:Y:S02]  /*2ffb0*/  IMAD.MOV.U32 R12, RZ, RZ, 0x2 ;  /* 0x00000002ff0c7424 */ /* 0x000fe400078e00ff */
[----:B------:R-:W-:-:S07]  /*2ffc0*/  IMAD.MOV.U32 R2, RZ, RZ, R14 ;  /* 0x000000ffff027224 */ /* 0x000fce00078e000e */
[----:B------:R-:W-:Y:S05]  /*2ffd0*/  WARPSYNC.COLLECTIVE R15, `(.L_x_2122) ;  /* 0x000000000f087348 */ /* 0x000fea0003c00000 */
[----:B------:R0:W1:Y:S02]  /*2ffe0*/  SHFL.IDX P6, R14, R13, R12, R11 ;  /* 0x0000000c0d0e7389 */ /* 0x00006400000c000b */
[----:B01----:R-:W-:Y:S01]  /*2fff0*/  ENDCOLLECTIVE ;  /* 0x000000000000791b */ /* 0x003fe20003800000 */
.L_x_2122:
        /* <DEDUP_REMOVED lines=14> */
.L_x_2123:
[----:B------:R-:W-:Y:S02]  /*300e0*/  IMAD.MOV.U32 R13, RZ, RZ, R21 ;  /* 0x000000ffff0d7224 */ /* 0x000fe400078e0015 */
[----:B------:R-:W-:Y:S02]  /*300f0*/  IMAD.MOV.U32 R12, RZ, RZ, 0x3 ;  /* 0x00000003ff0c7424 */ /* 0x000fe400078e00ff */
[----:B------:R-:W-:-:S07]  /*30100*/  IMAD.MOV.U32 R2, RZ, RZ, R14 ;  /* 0x000000ffff027224 */ /* 0x000fce00078e000e */
[----:B------:R-:W-:Y:S05]  /*30110*/  WARPSYNC.COLLECTIVE R15, `(.L_x_2124) ;  /* 0x000000000f087348 */ /* 0x000fea0003c00000 */
[----:B------:R0:W1:Y:S02]  /*30120*/  SHFL.IDX P6, R14, R13, R12, R11 ;  /* 0x0000000c0d0e7389 */ /* 0x00006400000c000b */
[----:B01----:R-:W-:Y:S01]  /*30130*/  ENDCOLLECTIVE ;  /* 0x000000000000791b */ /* 0x003fe20003800000 */
.L_x_2124:
        /* <DEDUP_REMOVED lines=17> */
.L_x_2125:
[----:B------:R-:W-:Y:S01]  /*30250*/  IMAD.MOV.U32 R2, RZ, RZ, R14 ;  /* 0x000000ffff027224 */ /* 0x000fe200078e000e */
[----:B------:R-:W-:Y:S06]  /*30260*/  BRA `(.L_x_2126) ;  /* 0xffffffa400dc7947 */ /* 0x000fec000383ffff */
.L_x_1958:
[----:B-1----:R1:W2:Y:S02]  /*30270*/  SYNCS.PHASECHK.TRANS64.TRYWAIT P0, [R7+URZ+0x30860], R2 ;  /* 0x03086002070075a7 */ /* 0x0022a4000800017f */
[----:B--2---:R-:W-:Y:S05]  /*30280*/  @!P0 NANOSLEEP.SYNCS 0x989680 ;  /* 0x009896800000895d */ /* 0x004fea0003900000 */
[----:B------:R-:W2:Y:S02]  /*30290*/  @!P0 SYNCS.PHASECHK.TRANS64 P0, [R7+URZ+0x30860], R2 ;  /* 0x03086002070085a7 */ /* 0x000ea4000800007f */
[----:B--2---:R-:W-:Y:S05]  /*302a0*/  @!P0 BRA `(.L_x_1958) ;  /* 0xfffffffc00f08947 */ /* 0x004fea000383ffff */
[----:B------:R-:W-:Y:S05]  /*302b0*/  BRA `(.L_x_2127) ;  /* 0xffffffa800547947 */ /* 0x000fea000383ffff */
.L_x_1959:
        /* <DEDUP_REMOVED lines=8> */
.L_x_2129:
[----:B------:R-:W-:Y:S05]  /*30340*/  BSYNC B1 ;  /* 0x0000000000017941 */ /* 0x000fea0003800000 */
.L_x_2128:
        /* <DEDUP_REMOVED lines=9> */
.L_x_2130:
[----:B------:R-:W-:Y:S02]  /*303e0*/  IMAD.MOV.U32 R13, RZ, RZ, R19 ;  /* 0x000000ffff0d7224 */ /* 0x000fe400078e0013 */
[----:B------:R-:W-:Y:S02]  /*303f0*/  IMAD.MOV.U32 R12, RZ, RZ, 0x1 ;  /* 0x00000001ff0c7424 */ /* 0x000fe400078e00ff */
[----:B------:R-:W-:-:S07]  /*30400*/  IMAD.MOV.U32 R2, RZ, RZ, R14 ;  /* 0x000000ffff027224 */ /* 0x000fce00078e000e */
[----:B------:R-:W-:Y:S05]  /*30410*/  WARPSYNC.COLLECTIVE R15, `(.L_x_2131) ;  /* 0x000000000f087348 */ /* 0x000fea0003c00000 */
[----:B------:R0:W1:Y:S02]  /*30420*/  SHFL.IDX P6, R14, R13, R12, R11 ;  /* 0x0000000c0d0e7389 */ /* 0x00006400000c000b */
[----:B01----:R-:W-:Y:S01]  /*30430*/  ENDCOLLECTIVE ;  /* 0x000000000000791b */ /* 0x003fe20003800000 */
.L_x_2131:
        /* <DEDUP_REMOVED lines=18> */
.L_x_2132:
[----:B------:R-:W-:Y:S02]  /*30560*/  IMAD.MOV.U32 R13, RZ, RZ, R19 ;  /* 0x000000ffff0d7224 */ /* 0x000fe400078e0013 */
[----:B------:R-:W-:Y:S02]  /*30570*/  IMAD.MOV.U32 R12, RZ, RZ, 0x2 ;  /* 0x00000002ff0c7424 */ /* 0x000fe400078e00ff */
[----:B------:R-:W-:-:S07]  /*30580*/  IMAD.MOV.U32 R2, RZ, RZ, R14 ;  /* 0x000000ffff027224 */ /* 0x000fce00078e000e */
[----:B------:R-:W-:Y:S05]  /*30590*/  WARPSYNC.COLLECTIVE R15, `(.L_x_2133) ;  /* 0x000000000f087348 */ /* 0x000fea0003c00000 */
[----:B------:R0:W1:Y:S02]  /*305a0*/  SHFL.IDX P6, R14, R13, R12, R11 ;  /* 0x0000000c0d0e7389 */ /* 0x00006400000c000b */
[----:B01----:R-:W-:Y:S01]  /*305b0*/  ENDCOLLECTIVE ;  /* 0x000000000000791b */ /* 0x003fe20003800000 */
.L_x_2133:
        /* <DEDUP_REMOVED lines=18> */
.L_x_2134:
[----:B------:R-:W-:Y:S02]  /*306e0*/  IMAD.MOV.U32 R13, RZ, RZ, R19 ;  /* 0x000000ffff0d7224 */ /* 0x000fe400078e0013 */
[----:B------:R-:W-:Y:S02]  /*306f0*/  IMAD.MOV.U32 R12, RZ, RZ, 0x3 ;  /* 0x00000003ff0c7424 */ /* 0x000fe400078e00ff */
[----:B------:R-:W-:-:S07]  /*30700*/  IMAD.MOV.U32 R2, RZ, RZ, R14 ;  /* 0x000000ffff027224 */ /* 0x000fce00078e000e */
[----:B------:R-:W-:Y:S05]  /*30710*/  WARPSYNC.COLLECTIVE R15, `(.L_x_2135) ;  /* 0x000000000f087348 */ /* 0x000fea0003c00000 */
[----:B------:R0:W1:Y:S02]  /*30720*/  SHFL.IDX P6, R14, R13, R12, R11 ;  /* 0x0000000c0d0e7389 */ /* 0x00006400000c000b */
[----:B01----:R-:W-:Y:S01]  /*30730*/  ENDCOLLECTIVE ;  /* 0x000000000000791b */ /* 0x003fe20003800000 */
.L_x_2135:
        /* <DEDUP_REMOVED lines=13> */
.L_x_2136:
[----:B------:R-:W-:Y:S01]  /*30810*/  @!PT LDS RZ, [RZ] ;  /* 0x00000000fffff984 */ /* 0x000fe20000000800 */
[----:B------:R-:W-:Y:S01]  /*30820*/  @!PT LDS RZ, [RZ] ;  /* 0x00000000fffff984 */ /* 0x000fe20000000800 */
[----:B------:R-:W-:Y:S01]  /*30830*/  @!PT LDS RZ, [RZ] ;  /* 0x00000000fffff984 */ /* 0x000fe20000000800 */
[----:B------:R-:W-:Y:S01]  /*30840*/  LDGSTS.E.BYPASS.LTC128B.128 [R6+0x3400], desc[UR60][R2.64+0x80], !P0 ;  /* 0x0340008002067fae */ /* 0x000fe2000c101d7c */
[----:B------:R-:W-:-:S13]  /*30850*/  ISETP.LT.OR P0, PT, R8, 0x21, P2 ;  /* 0x000000210800780c */ /* 0x000fda0001701670 */
[----:B------:R-:W-:Y:S01]  /*30860*/  LDGSTS.E.BYPASS.LTC128B.128 [R6+0x5400], desc[UR60][R2.64+0x100], !P0 ;  /* 0x0540010002067fae */ /* 0x000fe2000c101d7c */
[----:B------:R-:W-:-:S13]  /*30870*/  ISETP.LT.OR P0, PT, R8, 0x21, P1 ;  /* 0x000000210800780c */ /* 0x000fda0000f01670 */
[----:B------:R0:W-:Y:S02]  /*30880*/  LDGSTS.E.BYPASS.LTC128B.128 [R6+0x7400], desc[UR60][R2.64+0x180], !P0 ;  /* 0x0740018002067fae */ /* 0x0001e4000c101d7c */
[----:B0-----:R-:W-:Y:S01]  /*30890*/  IMAD.MOV.U32 R2, RZ, RZ, R14 ;  /* 0x000000ffff027224 */ /* 0x001fe200078e000e */
[----:B------:R-:W-:Y:S06]  /*308a0*/  BRA `(.L_x_2137) ;  /* 0xffffffa400a07947 */ /* 0x000fec000383ffff */
.L_x_1967:
[----:B0-----:R0:W2:Y:S02]  /*308b0*/  SYNCS.PHASECHK.TRANS64.TRYWAIT P0, [R4+URZ+0x30860], R3 ;  /* 0x03086003040075a7 */ /* 0x0010a4000800017f */
[----:B--2---:R-:W-:Y:S05]  /*308c0*/  @!P0 NANOSLEEP.SYNCS 0x989680 ;  /* 0x009896800000895d */ /* 0x004fea0003900000 */
[----:B------:R-:W2:Y:S02]  /*308d0*/  @!P0 SYNCS.PHASECHK.TRANS64 P0, [R4+URZ+0x30860], R3 ;  /* 0x03086003040085a7 */ /* 0x000ea4000800007f */
[----:B--2---:R-:W-:Y:S05]  /*308e0*/  @!P0 BRA `(.L_x_1967) ;  /* 0xfffffffc00f08947 */ /* 0x004fea000383ffff */
[----:B------:R-:W-:Y:S05]  /*308f0*/  BRA `(.L_x_2138) ;  /* 0xffffffa800c47947 */ /* 0x000fea000383ffff */
.L_x_1968:
[----:B------:R-:W-:Y:S01]  /*30900*/  BSSY B0, `(.L_x_2139) ;  /* 0x0000008000007945 */ /* 0x000fe20003800000 */
[----:B------:R-:W-:Y:S02]  /*30910*/  IMAD.MOV.U32 R13, RZ, RZ, R19 ;  /* 0x000000ffff0d7224 */ /* 0x000fe400078e0013 */
[----:B------:R-:W-:Y:S02]  /*30920*/  IMAD.MOV.U32 R12, RZ, RZ, RZ ;  /* 0x000000ffff0c7224 */ /* 0x000fe400078e00ff */
[----:B------:R-:W-:Y:S02]  /*30930*/  IMAD.MOV.U32 R11, RZ, RZ, 0x181f ;  /* 0x0000181fff0b7424 */ /* 0x000fe400078e00ff */
[----:B------:R-:W-:-:S07]  /*30940*/  IMAD.MOV.U32 R15, RZ, RZ, -0x1 ;  /* 0xffffffffff0f7424 */ /* 0x000fce00078e00ff */
[----:B01----:R-:W-:Y:S05]  /*30950*/  WARPSYNC.COLLECTIVE R15, `(.L_x_2140) ;  /* 0x000000000f087348 */ /* 0x003fea0003c00000 */
[----:B------:R2:W3:Y:S02]  /*30960*/  SHFL.IDX P6, R14, R13, R12, R11 ;  /* 0x0000000c0d0e7389 */ /* 0x0004e400000c000b */
[----:B0123--:R-:W-:Y:S01]  /*30970*/  ENDCOLLECTIVE ;  /* 0x000000000000791b */ /* 0x00ffe20003800000 */
.L_x_2140:
[----:B------:R-:W-:Y:S05]  /*30980*/  BSYNC B0 ;  /* 0x0000000000007941 */ /* 0x000fea0003800000 */
.L_x_2139:
        /* <DEDUP_REMOVED lines=11> */
.L_x_2141:
        /* <DEDUP_REMOVED lines=21> */
.L_x_2142:
[----:B------:R-:W-:Y:S01]  /*30b90*/  @!PT LDS RZ, [RZ] ;  /* 0x00000000fffff984 */ /* 0x000fe20000000800 */
[----:B------:R-:W-:Y:S01]  /*30ba0*/  @!PT LDS RZ, [RZ] ;  /* 0x00000000fffff984 */ /* 0x000fe20000000800 */
[----:B------:R-:W-:Y:S01]  /*30bb0*/  @!PT LDS RZ, [RZ] ;  /* 0x00000000fffff984 */ /* 0x000fe20000000800 */
[----:B------:R-:W-:Y:S01]  /*30bc0*/  LDGSTS.E.BYPASS.LTC128B.128 [R0+0x4400], desc[UR60][R2.64+0x100], !P4 ;  /* 0x0440010002007fae */ /* 0x000fe2000e101d7c */
[----:B------:R-:W-:Y:S01]  /*30bd0*/  ISETP.LT.OR P4, PT, R5, 0x1, P0 ;  /* 0x000000010500780c */ /* 0x000fe20000781670 */
[----:B------:R-:W-:-:S12]  /*30be0*/  IMAD.MOV.U32 R13, RZ, RZ, R18 ;  /* 0x000000ffff0d7224 */ /* 0x000fd800078e0012 */
[----:B------:R0:W-:Y:S02]  /*30bf0*/  LDGSTS.E.BYPASS.LTC128B.128 [R0+0x6400], desc[UR60][R2.64+0x180], !P4 ;  /* 0x0640018002007fae */ /* 0x0001e4000e101d7c */
[----:B0-----:R-:W-:-:S07]  /*30c00*/  IMAD.MOV.U32 R3, RZ, RZ, R14 ;  /* 0x000000ffff037224 */ /* 0x001fce00078e000e */
[----:B------:R-:W-:Y:S05]  /*30c10*/  WARPSYNC.COLLECTIVE R15, `(.L_x_2143) ;  /* 0x000000000f087348 */ /* 0x000fea0003c00000 */
[----:B------:R0:W1:Y:S02]  /*30c20*/  SHFL.IDX P6, R14, R13, R12, R11 ;  /* 0x0000000c0d0e7389 */ /* 0x00006400000c000b */
[----:B01----:R-:W-:Y:S01]  /*30c30*/  ENDCOLLECTIVE ;  /* 0x000000000000791b */ /* 0x003fe20003800000 */
.L_x_2143:
[----:B------:R-:W-:Y:S02]  /*30c40*/  IMAD.MOV.U32 R13, RZ, RZ, R19 ;  /* 0x000000ffff0d7224 */ /* 0x000fe400078e0013 */
[----:B------:R-:W-:Y:S01]  /*30c50*/  IMAD.MOV.U32 R12, RZ, RZ, 0x2 ;  /* 0x00000002ff0c7424 */ /* 0x000fe200078e00ff */
[----:B------:R-:W-:-:S13]  /*30c60*/  IADD3 R2, P4, R14, R8, RZ ;  /* 0x000000080e027210 */ /* 0x000fda0007f9e0ff */
[----:B------:R-:W-:Y:S05]  /*30c70*/  WARPSYNC.COLLECTIVE R15, `(.L_x_2144) ;  /* 0x000000000f087348 */ /* 0x000fea0003c00000 */
[----:B------:R0:W1:Y:S02]  /*30c80*/  SHFL.IDX P6, R14, R13, R12, R11 ;  /* 0x0000000c0d0e7389 */ /* 0x00006400000c000b */
[----:B01----:R-:W-:Y:S01]  /*30c90*/  ENDCOLLECTIVE ;  /* 0x000000000000791b */ /* 0x003fe20003800000 */
.L_x_2144:
        /* <DEDUP_REMOVED lines=12> */
.L_x_2145:
        /* <DEDUP_REMOVED lines=14> */
.L_x_2146:
        /* <DEDUP_REMOVED lines=12> */
.L_x_2147:
        /* <DEDUP_REMOVED lines=9> */
.L_x_1973:
        /* <DEDUP_REMOVED lines=8> */
.L_x_2150:
[----:B------:R-:W-:Y:S05]  /*31010*/  BSYNC B0 ;  /* 0x0000000000007941 */ /* 0x000fea0003800000 */
.L_x_2149:
        /* <DEDUP_REMOVED lines=9> */
.L_x_2151:
[----:B------:R-:W-:Y:S02]  /*310b0*/  ULDC UR4, c[0x0][0xc3c] ;  /* 0x00030f0000047ab9 */ /* 0x000fe40000000800 */
[----:B------:R-:W-:-:S13]  /*310c0*/  ISETP.GE.OR P1, PT, R9, UR4, !P0 ;  /* 0x0000000409007c0c */ /* 0x000fda000c726670 */
[----:B------:R-:W0:Y:S08]  /*310d0*/  @!P1 LDC.64 R2, c[0x0][0xc80] ;  /* 0x00032000ff029b82 */ /* 0x000e300000000a00 */
[----:B------:R-:W1:Y:S01]  /*310e0*/  @!P1 LDC.64 R4, c[0x0][0xc78] ;  /* 0x00031e00ff049b82 */ /* 0x000e620000000a00 */
[----:B------:R-:W-:Y:S01]  /*310f0*/  CS2R R24, SRZ ;  /* 0x0000000000187805 */ /* 0x000fe2000001ff00 */
[----:B------:R-:W-:-:S02]  /*31100*/  IMAD.MOV.U32 R8, RZ, RZ, RZ ;  /* 0x000000ffff087224 */ /* 0x000fc400078e00ff */
[----:B------:R-:W-:Y:S02]  /*31110*/  IMAD.MOV.U32 R11, RZ, RZ, RZ ;  /* 0x000000ffff0b7224 */ /* 0x000fe400078e00ff */
[----:B------:R-:W-:Y:S02]  /*31120*/  IMAD.MOV.U32 R6, RZ, RZ, R14 ;  /* 0x000000ffff067224 */ /* 0x000fe400078e000e */
[----:B0-----:R-:W-:-:S05]  /*31130*/  @!P1 IMAD.WIDE R2, R9, 0x4, R2 ;  /* 0x0000000409029825 */ /* 0x001fca00078e0202 */
[----:B------:R1:W2:Y:S02]  /*31140*/  @!P1 LDG.E R7, desc[UR60][R2.64] ;  /* 0x0000003c02079981 */ /* 0x0002a4000c1e1900 */
[----:B-1----:R-:W-:-:S05]  /*31150*/  @!P1 IMAD.WIDE R2, R9, 0x4, R4 ;  /* 0x0000000409029825 */ /* 0x002fca00078e0204 */
[----:B------:R-:W3:Y:S01]  /*31160*/  @!P1 LDG.E R4, desc[UR60][R2.64] ;  /* 0x0000003c02049981 */ /* 0x000ee2000c1e1900 */
[C---:B------:R-:W-:Y:S02]  /*31170*/  ISETP.GE.U32.AND P2, PT, R10.reuse, 0x2, PT ;  /* 0x000000020a00780c */ /* 0x040fe40003f46070 */
[C---:B------:R-:W-:Y:S02]  /*31180*/  ISETP.GE.U32.AND P3, PT, R10.reuse, 0x4, PT ;  /* 0x000000040a00780c */ /* 0x040fe40003f66070 */
[C---:B------:R-:W-:Y:S02]  /*31190*/  ISETP.GE.U32.AND P4, PT, R10.reuse, 0x8, PT ;  /* 0x000000080a00780c */ /* 0x040fe40003f86070 */
[C---:B------:R-:W-:Y:S01]  /*311a0*/  ISETP.GE.U32.AND P5, PT, R10.reuse, 0x10, PT ;  /* 0x000000100a00780c */ /* 0x040fe20003fa6070 */
[----:B--2---:R-:W-:Y:S02]  /*311b0*/  @!P1 IMAD.MOV.U32 R25, RZ, RZ, R7 ;  /* 0x000000ffff199224 */ /* 0x004fe400078e0007 */
[----:B---3--:R-:W-:Y:S01]  /*311c0*/  @!P1 IMAD.MOV.U32 R8, RZ, RZ, R4 ;  /* 0x000000ffff089224 */ /* 0x008fe200078e0004 */
[----:B------:R-:W-:-:S03]  /*311d0*/  ISETP.NE.AND P1, PT, R10, RZ, PT ;  /* 0x000000ff0a00720c */ /* 0x000fc60003f25270 */
[----:B------:R-:W-:-:S10]  /*311e0*/  IMAD R13, R8, R25, RZ ;  /* 0x00000019080d7224 */ /* 0x000fd400078e02ff */
[----:B------:R-:W-:Y:S05]  /*311f0*/  WARPSYNC.COLLECTIVE R15, `(.L_x_2152) ;  /* 0x000000000f087348 */ /* 0x000fea0003c00000 */
[----:B------:R0:W1:Y:S02]  /*31200*/  SHFL.UP P6, R14, R13, R12, R11 ;  /* 0x0400000c0d0e7389 */ /* 0x00006400000c000b */
[----:B01----:R-:W-:Y:S01]  /*31210*/  ENDCOLLECTIVE ;  /* 0x000000000000791b */ /* 0x003fe20003800000 */
.L_x_2152:
[----:B------:R-:W-:Y:S01]  /*31220*/  IMAD.MOV.U32 R12, RZ, RZ, 0x2 ;  /* 0x00000002ff0c7424 */ /* 0x000fe200078e00ff */
[----:B------:R-:W-:-:S05]  /*31230*/  SEL R4, R14, RZ, P1 ;  /* 0x000000ff0e047207 */ /* 0x000fca0000800000 */
[----:B------:R-:W-:-:S04]  /*31240*/  IMAD.IADD R4, R13, 0x1, R4 ;  /* 0x000000010d047824 */ /* 0x000fc800078e0204 */
[----:B------:R-:W-:-:S07]  /*31250*/  IMAD.MOV.U32 R13, RZ, RZ, R4 ;  /* 0x000000ffff0d7224 */ /* 0x000fce00078e0004 */
[----:B------:R-:W-:Y:S05]  /*31260*/  WARPSYNC.COLLECTIVE R15, `(.L_x_2153) ;  /* 0x000000000f087348 */ /* 0x000fea0003c00000 */
[----:B------:R0:W1:Y:S02]  /*31270*/  SHFL.UP P6, R14, R13, R12, R11 ;  /* 0x0400000c0d0e7389 */ /* 0x00006400000c000b */
[----:B01----:R-:W-:Y:S01]  /*31280*/  ENDCOLLECTIVE ;  /* 0x000000000000791b */ /* 0x003fe20003800000 */
.L_x_2153:
[----:B------:R-:W-:Y:S01]  /*31290*/  IMAD.MOV.U32 R12, RZ, RZ, 0x4 ;  /* 0x00000004ff0c7424 */ /* 0x000fe200078e00ff */
[----:B------:R-:W-:-:S05]  /*312a0*/  SEL R3, R14, RZ, P2 ;  /* 0x000000ff0e037207 */ /* 0x000fca0001000000 */
[----:B------:R-:W-:-:S04]  /*312b0*/  IMAD.IADD R2, R4, 0x1, R3 ;  /* 0x0000000104027824 */ /* 0x000fc800078e0203 */
[----:B------:R-:W-:-:S07]  /*312c0*/  IMAD.MOV.U32 R13, RZ, RZ, R2 ;  /* 0x000000ffff0d7224 */ /* 0x000fce00078e0002 */
[----:B------:R-:W-:Y:S05]  /*312d0*/  WARPSYNC.COLLECTIVE R15, `(.L_x_2154) ;  /* 0x000000000f087348 */ /* 0x000fea0003c00000 */
[----:B------:R0:W1:Y:S02]  /*312e0*/  SHFL.UP P6, R14, R13, R12, R11 ;  /* 0x0400000c0d0e7389 */ /* 0x00006400000c000b */
[----:B01----:R-:W-:Y:S01]  /*312f0*/  ENDCOLLECTIVE ;  /* 0x000000000000791b */ /* 0x003fe20003800000 */
.L_x_2154:
[----:B------:R-:W-:Y:S01]  /*31300*/  IMAD.MOV.U32 R12, RZ, RZ, 0x8 ;  /* 0x00000008ff0c7424 */ /* 0x000fe200078e00ff */
[----:B------:R-:W-:-:S05]  /*31310*/  SEL R3, R14, RZ, P3 ;  /* 0x000000ff0e037207 */ /* 0x000fca0001800000 */
[----:B------:R-:W-:-:S04]  /*31320*/  IMAD.IADD R3, R2, 0x1, R3 ;  /* 0x0000000102037824 */ /* 0x000fc800078e0203 */
[----:B------:R-:W-:-:S07]  /*31330*/  IMAD.MOV.U32 R13, RZ, RZ, R3 ;  /* 0x000000ffff0d7224 */ /* 0x000fce00078e0003 */
[----:B------:R-:W-:Y:S05]  /*31340*/  WARPSYNC.COLLECTIVE R15, `(.L_x_2155) ;  /* 0x000000000f087348 */ /* 0x000fea0003c00000 */
[----:B------:R0:W1:Y:S02]  /*31350*/  SHFL.UP P6, R14, R13, R12, R11 ;  /* 0x0400000c0d0e7389 */ /* 0x00006400000c000b */
[----:B01----:R-:W-:Y:S01]  /*31360*/  ENDCOLLECTIVE ;  /* 0x000000000000791b */ /* 0x003fe20003800000 */
.L_x_2155:
[----:B------:R-:W-:Y:S01]  /*31370*/  IMAD.MOV.U32 R12, RZ, RZ, 0x10 ;  /* 0x00000010ff0c7424 */ /* 0x000fe200078e00ff */
[----:B------:R-:W-:-:S05]  /*31380*/  SEL R4, R14, RZ, P4 ;  /* 0x000000ff0e047207 */ /* 0x000fca0002000000 */
[----:B------:R-:W-:-:S04]  /*31390*/  IMAD.IADD R4, R3, 0x1, R4 ;  /* 0x0000000103047824 */ /* 0x000fc800078e0204 */
[----:B------:R-:W-:-:S07]  /*313a0*/  IMAD.MOV.U32 R13, RZ, RZ, R4 ;  /* 0x000000ffff0d7224 */ /* 0x000fce00078e0004 */
[----:B------:R-:W-:Y:S05]  /*313b0*/  WARPSYNC.COLLECTIVE R15, `(.L_x_2156) ;  /* 0x000000000f087348 */ /* 0x000fea0003c00000 */
[----:B------:R0:W1:Y:S02]  /*313c0*/  SHFL.UP P6, R14, R13, R12, R11 ;  /* 0x0400000c0d0e7389 */ /* 0x00006400000c000b */
[----:B01----:R-:W-:Y:S01]  /*313d0*/  ENDCOLLECTIVE ;  /* 0x000000000000791b */ /* 0x003fe20003800000 */
.L_x_2156:
        /* <DEDUP_REMOVED lines=8> */
.L_x_2157:
[----:B------:R-:W-:Y:S05]  /*31460*/  BRA `(.L_x_2158) ;  /* 0xffffffa8001c7947 */ /* 0x000fea000383ffff */
.L_x_1976:
[----:B------:R-:W-:Y:S01]  /*31470*/  BSSY B0, `(.L_x_2159) ;  /* 0x0000007000007945 */ /* 0x000fe20003800000 */
[----:B------:R-:W-:Y:S02]  /*31480*/  IMAD.MOV.U32 R12, RZ, RZ, 0x1 ;  /* 0x00000001ff0c7424 */ /* 0x000fe400078e00ff */
[----:B------:R-:W-:Y:S02]  /*31490*/  IMAD.MOV.U32 R11, RZ, RZ, RZ ;  /* 0x000000ffff0b7224 */ /* 0x000fe400078e00ff */
[----:B------:R-:W-:-:S07]  /*314a0*/  IMAD.MOV.U32 R15, RZ, RZ, -0x1 ;  /* 0xffffffffff0f7424 */ /* 0x000fce00078e00ff */
[----:B------:R-:W-:Y:S05]  /*314b0*/  WARPSYNC.COLLECTIVE R15, `(.L_x_2160) ;  /* 0x000000000f087348 */ /* 0x000fea0003c00000 */
[----:B------:R0:W1:Y:S02]  /*314c0*/  SHFL.UP P6, R14, R13, R12, R11 ;  /* 0x0400000c0d0e7389 */ /* 0x00006400000c000b */
[----:B01----:R-:W-:Y:S01]  /*314d0*/  ENDCOLLECTIVE ;  /* 0x000000000000791b */ /* 0x003fe20003800000 */
.L_x_2160:
[----:B------:R-:W-:Y:S05]  /*314e0*/  BSYNC B0 ;  /* 0x0000000000007941 */ /* 0x000fea0003800000 */
.L_x_2159:
        /* <DEDUP_REMOVED lines=8> */
.L_x_2161:
[----:B------:R-:W-:Y:S01]  /*31570*/  IMAD.MOV.U32 R12, RZ, RZ, 0x4 ;  /* 0x00000004ff0c7424 */ /* 0x000fe200078e00ff */
[----:B------:R-:W-:-:S05]  /*31580*/  SEL R2, R14, RZ, P2 ;  /* 0x000000ff0e027207 */ /* 0x000fca0001000000 */
[----:B------:R-:W-:-:S04]  /*31590*/  IMAD.IADD R2, R13, 0x1, R2 ;  /* 0x000000010d027824 */ /* 0x000fc800078e0202 */
[----:B------:R-:W-:-:S07]  /*315a0*/  IMAD.MOV.U32 R13, RZ, RZ, R2 ;  /* 0x000000ffff0d7224 */ /* 0x000fce00078e0002 */
[----:B------:R-:W-:Y:S05]  /*315b0*/  WARPSYNC.COLLECTIVE R15, `(.L_x_2162) ;  /* 0x000000000f087348 */ /* 0x000fea0003c00000 */
[----:B------:R0:W1:Y:S02]  /*315c0*/  SHFL.UP P6, R14, R13, R12, R11 ;  /* 0x0400000c0d0e7389 */ /* 0x00006400000c000b */
[----:B01----:R-:W-:Y:S01]  /*315d0*/  ENDCOLLECTIVE ;  /* 0x000000000000791b */ /* 0x003fe20003800000 */
.L_x_2162:
[----:B------:R-:W-:Y:S01]  /*315e0*/  IMAD.MOV.U32 R12, RZ, RZ, 0x8 ;  /* 0x00000008ff0c7424 */ /* 0x000fe200078e00ff */
[----:B------:R-:W-:-:S05]  /*315f0*/  SEL R3, R14, RZ, P3 ;  /* 0x000000ff0e037207 */ /* 0x000fca0001800000 */
[----:B------:R-:W-:-:S04]  /*31600*/  IMAD.IADD R3, R2, 0x1, R3 ;  /* 0x0000000102037824 */ /* 0x000fc800078e0203 */
[----:B------:R-:W-:-:S07]  /*31610*/  IMAD.MOV.U32 R13, RZ, RZ, R3 ;  /* 0x000000ffff0d7224 */ /* 0x000fce00078e0003 */
[----:B------:R-:W-:Y:S05]  /*31620*/  WARPSYNC.COLLECTIVE R15, `(.L_x_2163) ;  /* 0x000000000f087348 */ /* 0x000fea0003c00000 */
[----:B------:R0:W1:Y:S02]  /*31630*/  SHFL.UP P6, R14, R13, R12, R11 ;  /* 0x0400000c0d0e7389 */ /* 0x00006400000c000b */
[----:B01----:R-:W-:Y:S01]  /*31640*/  ENDCOLLECTIVE ;  /* 0x000000000000791b */ /* 0x003fe20003800000 */
.L_x_2163:
[----:B------:R-:W-:Y:S01]  /*31650*/  IMAD.MOV.U32 R12, RZ, RZ, 0x10 ;  /* 0x00000010ff0c7424 */ /* 0x000fe200078e00ff */
[----:B------:R-:W-:-:S05]  /*31660*/  SEL R4, R14, RZ, P4 ;  /* 0x000000ff0e047207 */ /* 0x000fca0002000000 */
[----:B------:R-:W-:-:S04]  /*31670*/  IMAD.IADD R4, R3, 0x1, R4 ;  /* 0x0000000103047824 */ /* 0x000fc800078e0204 */
[----:B------:R-:W-:-:S07]  /*31680*/  IMAD.MOV.U32 R13, RZ, RZ, R4 ;  /* 0x000000ffff0d7224 */ /* 0x000fce00078e0004 */
[----:B------:R-:W-:Y:S05]  /*31690*/  WARPSYNC.COLLECTIVE R15, `(.L_x_2164) ;  /* 0x000000000f087348 */ /* 0x000fea0003c00000 */
[----:B------:R0:W1:Y:S02]  /*316a0*/  SHFL.UP P6, R14, R13, R12, R11 ;  /* 0x0400000c0d0e7389 */ /* 0x00006400000c000b */
[----:B01----:R-:W-:Y:S01]  /*316b0*/  ENDCOLLECTIVE ;  /* 0x000000000000791b */ /* 0x003fe20003800000 */
.L_x_2164:
        /* <DEDUP_REMOVED lines=8> */
.L_x_2165:
[----:B------:R-:W-:Y:S05]  /*31740*/  BRA `(.L_x_2166) ;  /* 0xffffffa800087947 */ /* 0x000fea000383ffff */
.L_x_1978:
[----:B------:R-:W-:Y:S01]  /*31750*/  BSSY B0, `(.L_x_2167) ;  /* 0x0000006000007945 */ /* 0x000fe20003800000 */
[----:B------:R-:W-:Y:S01]  /*31760*/  PLOP3.LUT P6, PT, P6, PT, PT, 0x8, 0x0 ;  /* 0x000000000000781c */ /* 0x000fe200037ce170 */
[----:B------:R-:W-:-:S12]  /*31770*/  IMAD.MOV.U32 R15, RZ, RZ, -0x1 ;  /* 0xffffffffff0f7424 */ /* 0x000fd800078e00ff */
[----:B0-----:R-:W-:Y:S05]  /*31780*/  WARPSYNC.COLLECTIVE R15, `(.L_x_2168) ;  /* 0x000000000f087348 */ /* 0x001fea0003c00000 */
[----:B------:R-:W-:Y:S01]  /*31790*/  VOTE.ANY R14, PT, P6 ;  /* 0x00000000000e7806 */ /* 0x000fe200030e0100 */
[----:B0-----:R-:W-:Y:S06]  /*317a0*/  ENDCOLLECTIVE ;  /* 0x000000000000791b */ /* 0x001fec0003800000 */
.L_x_2168:
[----:B------:R-:W-:Y:S05]  /*317b0*/  BSYNC B0 ;  /* 0x0000000000007941 */ /* 0x000fea0003800000 */
.L_x_2167:
        /* <DEDUP_REMOVED lines=8> */
.L_x_2169:
[----:B------:R-:W-:Y:S02]  /*31840*/  IMAD.IADD R27, R12, 0x1, R27 ;  /* 0x000000010c1b7824 */ /* 0x000fe400078e021b */
[----:B------:R-:W-:Y:S02]  /*31850*/  IMAD.MOV.U32 R13, RZ, RZ, R8 ;  /* 0x000000ffff0d7224 */ /* 0x000fe400078e0008 */
[----:B------:R-:W-:-:S07]  /*31860*/  IMAD.MOV.U32 R25, RZ, RZ, R14 ;  /* 0x000000ffff197224 */ /* 0x000fce00078e000e */
[----:B------:R-:W-:Y:S05]  /*31870*/  WARPSYNC.COLLECTIVE R15, `(.L_x_2170) ;  /* 0x000000000f087348 */ /* 0x000fea0003c00000 */
[----:B------:R0:W1:Y:S02]  /*31880*/  SHFL.IDX P6, R14, R13, R12, R11 ;  /* 0x0000000c0d0e7389 */ /* 0x00006400000c000b */
[----:B01----:R-:W-:Y:S01]  /*31890*/  ENDCOLLECTIVE ;  /* 0x000000000000791b */ /* 0x003fe20003800000 */
.L_x_2170:
[----:B------:R-:W-:Y:S01]  /*318a0*/  IMAD.MOV.U32 R8, RZ, RZ, R14 ;  /* 0x000000ffff087224 */ /* 0x000fe200078e000e */
[----:B------:R-:W-:Y:S06]  /*318b0*/  BRA `(.L_x_2171) ;  /* 0xffffffa400ec7947 */ /* 0x000fec000383ffff */
.L_x_1980:
[----:B------:R-:W-:Y:S01]  /*318c0*/  BSSY B0, `(.L_x_2172) ;  /* 0x0000007000007945 */ /* 0x000fe20003800000 */
[----:B------:R-:W-:Y:S02]  /*318d0*/  IMAD.MOV.U32 R13, RZ, RZ, R3 ;  /* 0x000000ffff0d7224 */ /* 0x000fe400078e0003 */
[----:B------:R-:W-:Y:S02]  /*318e0*/  IMAD.MOV.U32 R11, RZ, RZ, 0x1f ;  /* 0x0000001fff0b7424 */ /* 0x000fe400078e00ff */
[----:B------:R-:W-:-:S07]  /*318f0*/  IMAD.MOV.U32 R15, RZ, RZ, -0x1 ;  /* 0xffffffffff0f7424 */ /* 0x000fce00078e00ff */
[----:B0-23--:R-:W-:Y:S05]  /*31900*/  WARPSYNC.COLLECTIVE R15, `(.L_x_2173) ;  /* 0x000000000f087348 */ /* 0x00dfea0003c00000 */
[----:B------:R1:W4:Y:S02]  /*31910*/  SHFL.IDX P6, R14, R13, R12, R11 ;  /* 0x0000000c0d0e7389 */ /* 0x00032400000c000b */
[----:B01234-:R-:W-:Y:S01]  /*31920*/  ENDCOLLECTIVE ;  /* 0x000000000000791b */ /* 0x01ffe20003800000 */
.L_x_2173:
[----:B------:R-:W-:Y:S05]  /*31930*/  BSYNC B0 ;  /* 0x0000000000007941 */ /* 0x000fea0003800000 */
.L_x_2172:
[----:B------:R-:W-:Y:S01]  /*31940*/  IMAD.MOV.U32 R24, RZ, RZ, R14 ;  /* 0x000000ffff187224 */ /* 0x000fe200078e000e */
[----:B------:R-:W-:Y:S06]  /*31950*/  BRA `(.L_x_1979) ;  /* 0xffffffa400dc7947 */ /* 0x000fec000383ffff */
.L_x_1986:
[----:B-1----:R1:W2:Y:S02]  /*31960*/  SYNCS.PHASECHK.TRANS64.TRYWAIT P0, [R5+URZ+0x30820], R0 ;  /* 0x03082000050075a7 */ /* 0x0022a4000800017f */
[----:B--2---:R-:W-:Y:S05]  /*31970*/  @!P0 NANOSLEEP.SYNCS 0x989680 ;  /* 0x009896800000895d */ /* 0x004fea0003900000 */
[----:B------:R-:W2:Y:S02]  /*31980*/  @!P0 SYNCS.PHASECHK.TRANS64 P0, [R5+URZ+0x30820], R0 ;  /* 0x03082000050085a7 */ /* 0x000ea4000800007f */
[----:B--2---:R-:W-:Y:S05]  /*31990*/  @!P0 BRA `(.L_x_1986) ;  /* 0xfffffffc00f08947 */ /* 0x004fea000383ffff */
[----:B------:R-:W-:Y:S05]  /*319a0*/  BRA `(.L_x_2174) ;  /* 0xffffffb000347947 */ /* 0x000fea000383ffff */
.L_x_1987:
[----:B------:R-:W2:Y:S01]  /*319b0*/  S2R R2, SR_TID.X ;  /* 0x0000000000027919 */ /* 0x000ea20000002100 */
[----:B------:R-:W-:Y:S01]  /*319c0*/  BSSY B0, `(.L_x_2175) ;  /* 0x000000a000007945 */ /* 0x000fe20003800000 */
[----:B------:R-:W-:Y:S02]  /*319d0*/  IMAD.MOV.U32 R12, RZ, RZ, RZ ;  /* 0x000000ffff0c7224 */ /* 0x000fe400078e00ff */
[----:B------:R-:W-:Y:S02]  /*319e0*/  IMAD.MOV.U32 R11, RZ, RZ, 0x1f ;  /* 0x0000001fff0b7424 */ /* 0x000fe400078e00ff */
[----:B------:R-:W-:Y:S01]  /*319f0*/  IMAD.MOV.U32 R15, RZ, RZ, -0x1 ;  /* 0xffffffffff0f7424 */ /* 0x000fe200078e00ff */
[----:B--2---:R-:W-:-:S04]  /*31a00*/  SHF.R.U32.HI R2, RZ, 0x5, R2 ;  /* 0x00000005ff027819 */ /* 0x004fc80000011602 */
[----:B------:R-:W-:-:S05]  /*31a10*/  LOP3.LUT R2, R2, 0x3, RZ, 0xc0, !PT ;  /* 0x0000000302027812 */ /* 0x000fca00078ec0ff */
[----:B------:R-:W-:-:S07]  /*31a20*/  IMAD.MOV.U32 R13, RZ, RZ, R2 ;  /* 0x000000ffff0d7224 */ /* 0x000fce00078e0002 */
[----:B01-3--:R-:W-:Y:S05]  /*31a30*/  WARPSYNC.COLLECTIVE R15, `(.L_x_2176) ;  /* 0x000000000f087348 */ /* 0x00bfea0003c00000 */
[----:B------:R2:W4:Y:S02]  /*31a40*/  SHFL.IDX P6, R14, R13, R12, R11 ;  /* 0x0000000c0d0e7389 */ /* 0x00052400000c000b */
[----:B01234-:R-:W-:Y:S01]  /*31a50*/  ENDCOLLECTIVE ;  /* 0x000000000000791b */ /* 0x01ffe20003800000 */
.L_x_2176:
[----:B------:R-:W-:Y:S05]  /*31a60*/  BSYNC B0 ;  /* 0x0000000000007941 */ /* 0x000fea0003800000 */
.L_x_2175:
[----:B------:R-:W-:Y:S05]  /*31a70*/  BRA `(.L_x_2177) ;  /* 0xffffffb0001c7947 */ /* 0x000fea000383ffff */
.L_x_1988:
[----:B------:R-:W-:Y:S01]  /*31a80*/  BSSY B0, `(.L_x_2178) ;  /* 0x0000006000007945 */ /* 0x000fe20003800000 */
[----:B------:R-:W-:-:S07]  /*31a90*/  IMAD.MOV.U32 R15, RZ, RZ, -0x1 ;  /* 0xffffffffff0f7424 */ /* 0x000fce00078e00ff */
[----:B01-3--:R-:W-:Y:S05]  /*31aa0*/  WARPSYNC.COLLECTIVE R15, `(.L_x_2179) ;  /* 0x000000000f0c7348 */ /* 0x00bfea0003c00000 */
[----:B------:R-:W-:Y:S02]  /*31ab0*/  ELECT P6, UR62, PT ;  /* 0x00000000003e782f */ /* 0x000fe400038c0000 */
[----:B------:R-:W-:Y:S01]  /*31ac0*/  MOV R14, UR62 ;  /* 0x0000003e000e7c02 */ /* 0x000fe20008000f00 */
[----:B01-3--:R-:W-:Y:S10]  /*31ad0*/  ENDCOLLECTIVE ;  /* 0x000000000000791b */ /* 0x00bff40003800000 */
.L_x_2179:
[----:B------:R-:W-:Y:S05]  /*31ae0*/  BSYNC B0 ;  /* 0x0000000000007941 */ /* 0x000fea0003800000 */
.L_x_2178:
[----:B------:R-:W-:Y:S05]  /*31af0*/  BRA `(.L_x_2180) ;  /* 0xffffffb000107947 */ /* 0x000fea000383ffff */
.L_x_1990:
[----:B-1----:R1:W2:Y:S02]  /*31b00*/  SYNCS.PHASECHK.TRANS64.TRYWAIT P1, [R3+URZ+0x30840], R2 ;  /* 0x03084002030075a7 */ /* 0x0022a4000802017f */
[----:B--2---:R-:W-:Y:S05]  /*31b10*/  @!P1 NANOSLEEP.SYNCS 0x989680 ;  /* 0x009896800000995d */ /* 0x004fea0003900000 */
[----:B------:R-:W2:Y:S02]  /*31b20*/  @!P1 SYNCS.PHASECHK.TRANS64 P1, [R3+URZ+0x30840], R2 ;  /* 0x03084002030095a7 */ /* 0x000ea4000802007f */
[----:B--2---:R-:W-:Y:S05]  /*31b30*/  @!P1 BRA `(.L_x_1990) ;  /* 0xfffffffc00f09947 */ /* 0x004fea000383ffff */
[----:B------:R-:W-:Y:S05]  /*31b40*/  BRA `(.L_x_2181) ;  /* 0xffffffb000387947 */ /* 0x000fea000383ffff */
.L_x_1992:
[----:B--2---:R2:W4:Y:S02]  /*31b50*/  SYNCS.PHASECHK.TRANS64.TRYWAIT P1, [R5+URZ+0x30840], R0 ;  /* 0x03084000050075a7 */ /* 0x004524000802017f */
[----:B----4-:R-:W-:Y:S05]  /*31b60*/  @!P1 NANOSLEEP.SYNCS 0x989680 ;  /* 0x009896800000995d */ /* 0x010fea0003900000 */
[----:B------:R-:W4:Y:S02]  /*31b70*/  @!P1 SYNCS.PHASECHK.TRANS64 P1, [R5+URZ+0x30840], R0 ;  /* 0x03084000050095a7 */ /* 0x000f24000802007f */
[----:B----4-:R-:W-:Y:S05]  /*31b80*/  @!P1 BRA `(.L_x_1992) ;  /* 0xfffffffc00f09947 */ /* 0x010fea000383ffff */
[----:B------:R-:W-:Y:S05]  /*31b90*/  BRA `(.L_x_2182) ;  /* 0xffffffb000447947 */ /* 0x000fea000383ffff */
.L_x_1994:
[----:B----4-:R4:W0:Y:S02]  /*31ba0*/  SYNCS.PHASECHK.TRANS64.TRYWAIT P1, [R3+URZ+0x30860], R2 ;  /* 0x03086002030075a7 */ /* 0x010824000802017f */
[----:B0-----:R-:W-:Y:S05]  /*31bb0*/  @!P1 NANOSLEEP.SYNCS 0x989680 ;  /* 0x009896800000995d */ /* 0x001fea0003900000 */
[----:B------:R-:W0:Y:S02]  /*31bc0*/  @!P1 SYNCS.PHASECHK.TRANS64 P1, [R3+URZ+0x30860], R2 ;  /* 0x03086002030095a7 */ /* 0x000e24000802007f */
[----:B0-----:R-:W-:Y:S05]  /*31bd0*/  @!P1 BRA `(.L_x_1994) ;  /* 0xfffffffc00f09947 */ /* 0x001fea000383ffff */
[----:B------:R-:W-:Y:S05]  /*31be0*/  BRA `(.L_x_2183) ;  /* 0xffffffb000407947 */ /* 0x000fea000383ffff */
.L_x_2184:
        /* <DEDUP_REMOVED lines=9> */
.L_x_3276:


//--------------------- .text._ZN7cutlass13device_kernelIN5flash11enable_sm90INS1_16FlashAttnFwdSm90INS1_25CollectiveMainloopFwdSm90ILi2EN4cute5tupleIJNS5_1CILi1EEES8_S8_EEENS6_IJNS7_ILi128EEENS7_ILi80EEENS7_ILi256EEEEEELi256ENS_10bfloat16_tEfNS_4arch4Sm90ELb1ELb0ELb0ELb0ELb1ELb0ELb0ELb1ELb1ELb1ELb1ELb0EEENS1_21CollectiveEpilogueFwdINS6_IJSA_SC_SB_EEES9_SE_SG_Li256ELb0ELb1ELb1ELb0EEENS1_19SingleTileSchedulerILb0ELb1ELb1ELi128EEEEEEEEEvNT_6ParamsE --------------------------
	.section	.text._ZN7cutlass13device_kernelIN5flash11enable_sm90INS1_16FlashAttnFwdSm90INS1_25CollectiveMainloopFwdSm90ILi2EN4cute5tupleIJNS5_1CILi1EEES8_S8_EEENS6_IJNS7_ILi128EEENS7_ILi80EEENS7_ILi256EEEEEELi256ENS_10bfloat16_tEfNS_4arch4Sm90ELb1ELb0ELb0ELb0ELb1ELb0ELb0ELb1ELb1ELb1ELb1ELb0EEENS1_21CollectiveEpilogueFwdINS6_IJSA_SC_SB_EEES9_SE_SG_Li256ELb0ELb1ELb1ELb0EEENS1_19SingleTileSchedulerILb0ELb1ELb1ELi128EEEEEEEEEvNT_6ParamsE,"ax",@progbits
	.align	128
.text._ZN7cutlass13device_kernelIN5flash11enable_sm90INS1_16FlashAttnFwdSm90INS1_25CollectiveMainloopFwdSm90ILi2EN4cute5tupleIJNS5_1CILi1EEES8_S8_EEENS6_IJNS7_ILi128EEENS7_ILi80EEENS7_ILi256EEEEEELi256ENS_10bfloat16_tEfNS_4arch4Sm90ELb1ELb0ELb0ELb0ELb1ELb0ELb0ELb1ELb1ELb1ELb1ELb0EEENS1_21CollectiveEpilogueFwdINS6_IJSA_SC_SB_EEES9_SE_SG_Li256ELb0ELb1ELb1ELb0EEENS1_19SingleTileSchedulerILb0ELb1ELb1ELi128EEEEEEEEEvNT_6ParamsE:
        .type           _ZN7cutlass13device_kernelIN5flash11enable_sm90INS1_16FlashAttnFwdSm90INS1_25CollectiveMainloopFwdSm90ILi2EN4cute5tupleIJNS5_1CILi1EEES8_S8_EEENS6_IJNS7_ILi128EEENS7_ILi80EEENS7_ILi256EEEEEELi256ENS_10bfloat16_tEfNS_4arch4Sm90ELb1ELb0ELb0ELb0ELb1ELb0ELb0ELb1ELb1ELb1ELb1ELb0EEENS1_21CollectiveEpilogueFwdINS6_IJSA_SC_SB_EEES9_SE_SG_Li256ELb0ELb1ELb1ELb0EEENS1_19SingleTileSchedulerILb0ELb1ELb1ELi128EEEEEEEEEvNT_6ParamsE,@function
        .size           _ZN7cutlass13device_kernelIN5flash11enable_sm90INS1_16FlashAttnFwdSm90INS1_25CollectiveMainloopFwdSm90ILi2EN4cute5tupleIJNS5_1CILi1EEES8_S8_EEENS6_IJNS7_ILi128EEENS7_ILi80EEENS7_ILi256EEEEEELi256ENS_10bfloat16_tEfNS_4arch4Sm90ELb1ELb0ELb0ELb0ELb1ELb0ELb0ELb1ELb1ELb1ELb1ELb0EEENS1_21CollectiveEpilogueFwdINS6_IJSA_SC_SB_EEES9_SE_SG_Li256ELb0ELb1ELb1ELb0EEENS1_19SingleTileSchedulerILb0ELb1ELb1ELi128EEEEEEEEEvNT_6ParamsE,(.L_x_3277 - _ZN7cutlass13device_kernelIN5flash11enable_sm90INS1_16FlashAttnFwdSm90INS1_25CollectiveMainloopFwdSm90ILi2EN4cute5tupleIJNS5_1CILi1EEES8_S8_EEENS6_IJNS7_ILi128EEENS7_ILi80EEENS7_ILi256EEEEEELi256ENS_10bfloat16_tEfNS_4arch4Sm90ELb1ELb0ELb0ELb0ELb1ELb0ELb0ELb1ELb1ELb1ELb1ELb0EEENS1_21CollectiveEpilogueFwdINS6_IJSA_SC_SB_EEES9_SE_SG_Li256ELb0ELb1ELb1ELb0EEENS1_19SingleTileSchedulerILb0ELb1ELb1ELi128EEEEEEEEEvNT_6ParamsE)
        .other          _ZN7cutlass13device_kernelIN5flash11enable_sm90INS1_16FlashAttnFwdSm90INS1_25CollectiveMainloopFwdSm90ILi2EN4cute5tupleIJNS5_1CILi1EEES8_S8_EEENS6_IJNS7_ILi128EEENS7_ILi80EEENS7_ILi256EEEEEELi256ENS_10bfloat16_tEfNS_4arch4Sm90ELb1ELb0ELb0ELb0ELb1ELb0ELb0ELb1ELb1ELb1ELb1ELb0EEENS1_21CollectiveEpilogueFwdINS6_IJSA_SC_SB_EEES9_SE_SG_Li256ELb0ELb1ELb1ELb0EEENS1_19SingleTileSchedulerILb0ELb1ELb1ELi128EEEEEEEEEvNT_6ParamsE,@"STO_CUDA_ENTRY STV_DEFAULT"
_ZN7cutlass13device_kernelIN5flash11enable_sm90INS1_16FlashAttnFwdSm90INS1_25CollectiveMainloopFwdSm90ILi2EN4cute5tupleIJNS5_1CILi1EEES8_S8_EEENS6_IJNS7_ILi128EEENS7_ILi80EEENS7_ILi256EEEEEELi256ENS_10bfloat16_tEfNS_4arch4Sm90ELb1ELb0ELb0ELb0ELb1ELb0ELb0ELb1ELb1ELb1ELb1ELb0EEENS1_21CollectiveEpilogueFwdINS6_IJSA_SC_SB_EEES9_SE_SG_Li256ELb0ELb1ELb1ELb0EEENS1_19SingleTileSchedulerILb0ELb1ELb1ELi128EEEEEEEEEvNT_6ParamsE:
        /* <DEDUP_REMOVED lines=45> */
.L_x_2185:
        /* <DEDUP_REMOVED lines=22> */
.L_x_2186:
        /* <DEDUP_REMOVED lines=18> */
.L_x_2187:
        /* <DEDUP_REMOVED lines=22> */
.L_x_2188:
        /* <DEDUP_REMOVED lines=23> */
.L_x_2189:
        /* <DEDUP_REMOVED lines=10> */
.L_x_2192:
        /* <DEDUP_REMOVED lines=19> */
[----:B------:R-:W1:Y:S01]  /*09f0*/  S2UR UR60, SR_CTAID.X ;  /* 0x00000000003c79c3 */ /* 0x000e620000002500 */
[----:B------:R-:W-:Y:S01]  /*0a00*/  ULDC UR4, c[0x0][0x448] ;  /* 0x0001120000047ab9 */ /* 0x000fe20000000800 */
[----:B------:R-:W-:Y:S01]  /*0a10*/  ULDC UR6, c[0x0][0x424] ;  /* 0x0001090000067ab9 */ /* 0x000fe20000000800 */
[----:B------:R-:W-:Y:S01]  /*0a20*/  UISETP.NE.AND UP1, UPT, UR4, 0x1, UPT ;  /* 0x000000010400788c */ /* 0x000fe2000bf25270 */
[----:B------:R-:W-:Y:S02]  /*0a30*/  ULDC UR7, c[0x0][0x288] ;  /* 0x0000a20000077ab9 */ /* 0x000fe40000000800 */
[----:B------:R-:W-:Y:S01]  /*0a40*/  ULDC.64 UR4, c[0x0][0x418] ;  /* 0x0001060000047ab9 */ /* 0x000fe20000000a00 */
[----:B------:R-:W-:Y:S02]  /*0a50*/  UIADD3 UR7, -UR7, 0x50, URZ ;  /* 0x0000005007077890 */ /* 0x000fe4000fffe13f */
[----:B------:R-:W-:Y:S02]  /*0a60*/  UISETP.NE.U32.AND UP0, UPT, UR4, URZ, UPT ;  /* 0x0000003f0400728c */ /* 0x000fe4000bf05070 */
[----:B------:R-:W-:-:S02]  /*0a70*/  UP2UR UR4, UPR, URZ, 0x2 ;  /* 0x000000023f047883 */ /* 0x000fc40008000000 */
[----:B------:R-:W-:Y:S01]  /*0a80*/  UISETP.NE.AND.EX UP0, UPT, UR5, URZ, UPT, UP0 ;  /* 0x0000003f0500728c */ /* 0x000fe2000bf05300 */
[----:B------:R-:W-:Y:S02]  /*0a90*/  ULDC UR8, c[0x0][0x2f0] ;  /* 0x0000bc0000087ab9 */ /* 0x000fe40000000800 */
[----:B------:R-:W-:Y:S01]  /*0aa0*/  @UP1 ULDC UR5, c[0x0][0x44c] ;  /* 0x0001130000051ab9 */ /* 0x000fe20000000800 */
[----:B------:R-:W-:Y:S01]  /*0ab0*/  IMAD.U32 R19, RZ, RZ, UR4 ;  /* 0x00000004ff137e24 */ /* 0x000fe2000f8e00ff */
[----:B------:R-:W-:Y:S01]  /*0ac0*/  USEL UR11, UR6, 0x1, UP0 ;  /* 0x00000001060b7887 */ /* 0x000fe20008000000 */
[----:B------:R-:W-:Y:S01]  /*0ad0*/  @UP1 ULDC UR10, c[0x0][0x450] ;  /* 0x00011400000a1ab9 */ /* 0x000fe20000000800 */
[----:B------:R-:W-:Y:S02]  /*0ae0*/  USHF.R.U32.HI UR12, URZ, 0x10, UR9 ;  /* 0x000000103f0c7899 */ /* 0x000fe40008011609 */
[----:B------:R-:W-:Y:S02]  /*0af0*/  UIMAD UR7, UR11, UR8, UR7 ;  /* 0x000000080b0772a4 */ /* 0x000fe4000f8e0207 */
[----:B------:R-:W-:Y:S01]  /*0b00*/  MOV R18, UR11 ;  /* 0x0000000b00127c02 */ /* 0x000fe20008000f00 */
[----:B-1----:R-:W-:-:S04]  /*0b10*/  USHF.L.U32 UR60, UR60, 0x7, URZ ;  /* 0x000000073c3c7899 */ /* 0x002fc8000800063f */
[----:B------:R-:W-:Y:S02]  /*0b20*/  @UP1 UIADD3 UR4, UR60, 0x7f, URZ ;  /* 0x0000007f3c041890 */ /* 0x000fe4000fffe03f */
[----:B------:R-:W-:Y:S02]  /*0b30*/  UIADD3 UR6, UR60, 0x7f, URZ ;  /* 0x0000007f3c067890 */ /* 0x000fe4000fffe03f */
[----:B------:R-:W-:Y:S02]  /*0b40*/  UIMAD.WIDE.U32 UR4, UR4, UR5, URZ ;  /* 0x00000005040472a5 */ /* 0x000fe4000f8e003f */
[----:B------:R-:W-:Y:S02]  /*0b50*/  UIMAD UR4, UR11, UR8, 0x4f ;  /* 0x0000004f0b0474a4 */ /* 0x000fe4000f8e0208 */
[----:B------:R-:W-:Y:S02]  /*0b60*/  @UP1 USHF.R.U32.HI UR6, URZ, UR10, UR5 ;  /* 0x0000000a3f061299 */ /* 0x000fe40008011605 */
[----:B------:R-:W-:-:S02]  /*0b70*/  UIMAD.WIDE UR4, UR4, 0x66666667, URZ ;  /* 0x66666667040478a5 */ /* 0x000fc4000f8e023f */
[----:B------:R-:W-:Y:S02]  /*0b80*/  UIADD3 UR6, UR7, UR6, URZ ;  /* 0x0000000607067290 */ /* 0x000fe4000fffe03f */
[----:B------:R-:W-:Y:S02]  /*0b90*/  USHF.R.U32.HI UR4, URZ, 0x1f, UR5 ;  /* 0x0000001f3f047899 */ /* 0x000fe40008011605 */
[----:B------:R-:W-:Y:S02]  /*0ba0*/  UIMAD.WIDE UR6, UR6, 0x66666667, URZ ;  /* 0x66666667060678a5 */ /* 0x000fe4000f8e023f */
[----:B------:R-:W-:Y:S02]  /*0bb0*/  ULEA.HI.SX32 UR4, UR5, UR4, 0x1b ;  /* 0x0000000405047291 */ /* 0x000fe4000f8fda3f */
[----:B------:R-:W-:-:S04]  /*0bc0*/  USHF.R.U32.HI UR6, URZ, 0x1f, UR7 ;  /* 0x0000001f3f067899 */ /* 0x000fc80008011607 */
[----:B------:R-:W-:Y:S02]  /*0bd0*/  ULEA.HI.SX32 UR6, UR7, UR6, 0x1b ;  /* 0x0000000607067291 */ /* 0x000fe4000f8fda3f */
[----:B------:R-:W-:Y:S02]  /*0be0*/  ULOP3.LUT UR7, UR9, 0xffff, URZ, 0xc0, !UPT ;  /* 0x0000ffff09077892 */ /* 0x000fe4000f8ec03f */
[----:B------:R-:W-:-:S04]  /*0bf0*/  UISETP.LT.AND UP0, UPT, UR4, UR6, UPT ;  /* 0x000000060400728c */ /* 0x000fc8000bf01270 */
[----:B------:R-:W-:Y:S02]  /*0c00*/  USEL UR11, UR4, UR6, UP0 ;  /* 0x00000006040b7287 */ /* 0x000fe40008000000 */
[----:B------:R-:W-:Y:S02]  /*0c10*/  UISETP.NE.AND UP0, UPT, UR12, URZ, UPT ;  /* 0x0000003f0c00728c */ /* 0x000fe4000bf05270 */
[----:B------:R-:W-:Y:S01]  /*0c20*/  UISETP.GE.AND UP1, UPT, UR11, 0x1, UPT ;  /* 0x000000010b00788c */ /* 0x000fe2000bf26270 */
[----:B------:R-:W-:-:S05]  /*0c30*/  UMOV UR4, URZ ;  /* 0x0000003f00047c82 */ /* 0x000fca0008000000 */
[----:B------:R-:W-:-:S03]  /*0c40*/  PLOP3.LUT P0, PT, PT, PT, UP1, 0x80, 0x0 ;  /* 0x000000000000781c */ /* 0x000fc60003f0f018 */
[----:B------:R-:W-:-:S10]  /*0c50*/  @!UP0 ULDC UR12, c[0x0][0x9f0] ;  /* 0x00027c00000c8ab9 */ /* 0x000fd40000000800 */
[----:B------:R-:W-:Y:S05]  /*0c60*/  @!P0 BRA `(.L_x_2194) ;  /* 0x0000000000848947 */ /* 0x000fea0003800000 */
[----:B------:R-:W-:Y:S01]  /*0c70*/  IMAD.U32 R3, RZ, RZ, UR12 ;  /* 0x0000000cff037e24 */ /* 0x000fe2000f8e00ff */
[----:B------:R-:W-:Y:S01]  /*0c80*/  UIADD3 UR6, UR12, -0x1, UR11 ;  /* 0xffffffff0c067890 */ /* 0x000fe2000fffe00b */
[----:B------:R-:W-:-:S03]  /*0c90*/  UMOV UR4, URZ ;  /* 0x0000003f00047c82 */ /* 0x000fc60008000000 */
[-C--:B------:R-:W-:Y:S02]  /*0ca0*/  IABS R0, R3.reuse ;  /* 0x0000000300007213 */ /* 0x080fe40000000000 */
[----:B------:R-:W-:Y:S01]  /*0cb0*/  IMAD.U32 R4, RZ, RZ, UR6 ;  /* 0x00000006ff047e24 */ /* 0x000fe2000f8e00ff */
[----:B------:R-:W-:Y:S01]  /*0cc0*/  IABS R5, R3 ;  /* 0x0000000300057213 */ /* 0x000fe20000000000 */
[----:B------:R-:W-:Y:S01]  /*0cd0*/  ULOP3.LUT UR6, UR6, UR12, URZ, 0x3c, !UPT ;  /* 0x0000000c06067292 */ /* 0x000fe2000f8e3c3f */
[----:B------:R-:W-:Y:S02]  /*0ce0*/  R2UR UR13, R0 ;  /* 0x00000000000d72ca */ /* 0x000fe400000e0000 */
[----:B------:R-:W-:-:S05]  /*0cf0*/  IABS R4, R4 ;  /* 0x0000000400047213 */ /* 0x000fca0000000000 */
[----:B------:R-:W-:-:S05]  /*0d00*/  IMAD.MOV.U32 R3, RZ, RZ, R4 ;  /* 0x000000ffff037224 */ /* 0x000fca00078e0004 */
[----:B------:R-:W-:Y:S01]  /*0d10*/  R2UR UR10, R3 ;  /* 0x00000000030a72ca */ /* 0x000fe200000e0000 */
[----:B------:R-:W1:Y:S08]  /*0d20*/  I2F.RP R0, UR13 ;  /* 0x0000000d00007d06 */ /* 0x000e700008209400 */
[----:B-1----:R-:W0:Y:S02]  /*0d30*/  MUFU.RCP R0, R0 ;  /* 0x0000000000007308 */ /* 0x002e240000001000 */
[----:B0-----:R-:W-:Y:S01]  /*0d40*/  VIADD R2, R0, 0xffffffe ;  /* 0x0ffffffe00027836 */ /* 0x001fe20000000000 */
[----:B------:R-:W-:-:S05]  /*0d50*/  IADD3 R0, RZ, -R5, RZ ;  /* 0x80000005ff007210 */ /* 0x000fca0007ffe0ff */
        /* <DEDUP_REMOVED lines=18> */
.L_x_2194:
[----:B------:R-:W-:Y:S01]  /*0e80*/  UIMAD UR6, UR7, UR4, URZ ;  /* 0x00000004070672a4 */ /* 0x000fe2000f8e023f */
[----:B------:R-:W-:Y:S01]  /*0e90*/  IMAD.U32 R0, RZ, RZ, UR11 ;  /* 0x0000000bff007e24 */ /* 0x000fe2000f8e00ff */
[----:B------:R-:W-:Y:S01]  /*0ea0*/  R2UR UR5, R18 ;  /* 0x00000000120572ca */ /* 0x000fe200000e0000 */
[----:B------:R-:W-:Y:S01]  /*0eb0*/  IMAD.U32 R3, RZ, RZ, UR4 ;  /* 0x00000004ff037e24 */ /* 0x000fe2000f8e00ff */
[----:B------:R-:W-:Y:S01]  /*0ec0*/  PLOP3.LUT P0, PT, PT, PT, PT, 0x80, 0x0 ;  /* 0x000000000000781c */ /* 0x000fe20003f0f070 */
[----:B------:R-:W-:Y:S01]  /*0ed0*/  VIADD R17, R25, 0xffffff80 ;  /* 0xffffff8019117836 */ /* 0x000fe20000000000 */
[----:B0-----:R-:W-:Y:S01]  /*0ee0*/  MOV R2, RZ ;  /* 0x000000ff00027202 */ /* 0x001fe20000000f00 */
[----:B------:R-:W-:Y:S01]  /*0ef0*/  IMAD.U32 R22, RZ, RZ, UR6 ;  /* 0x00000006ff167e24 */ /* 0x000fe2000f8e00ff */
[----:B------:R-:W-:Y:S02]  /*0f00*/  VIADDMNMX R0, R3, UR6, R0, PT ;  /* 0x0000000603007c46 */ /* 0x000fe4000b800100 */
[----:B------:R-:W-:-:S02]  /*0f10*/  CS2R R150, SRZ ;  /* 0x0000000000967805 */ /* 0x000fc4000001ff00 */
[----:B------:R-:W-:Y:S02]  /*0f20*/  CS2R R148, SRZ ;  /* 0x0000000000947805 */ /* 0x000fe4000001ff00 */
[----:B------:R-:W-:Y:S02]  /*0f30*/  CS2R R146, SRZ ;  /* 0x0000000000927805 */ /* 0x000fe4000001ff00 */
[----:B------:R-:W-:Y:S01]  /*0f40*/  R2UR UR61, R0 ;  /* 0x00000000003d72ca */ /* 0x000fe200000e0000 */
[----:B------:R-:W-:Y:S01]  /*0f50*/  IMAD.MOV.U32 R0, RZ, RZ, RZ ;  /* 0x000000ffff007224 */ /* 0x000fe200078e00ff */
[----:B------:R-:W-:Y:S01]  /*0f60*/  CS2R R144, SRZ ;  /* 0x0000000000907805 */ /* 0x000fe2000001ff00 */
[----:B------:R-:W-:Y:S01]  /*0f70*/  UIMAD UR4, UR5, UR8, URZ ;  /* 0x00000008050472a4 */ /* 0x000fe2000f8e023f */
[----:B------:R-:W-:Y:S02]  /*0f80*/  CS2R R142, SRZ ;  /* 0x00000000008e7805 */ /* 0x000fe4000001ff00 */
[----:B------:R-:W-:-:S02]  /*0f90*/  CS2R R140, SRZ ;  /* 0x00000000008c7805 */ /* 0x000fc4000001ff00 */
[----:B------:R-:W-:Y:S02]  /*0fa0*/  CS2R R138, SRZ ;  /* 0x00000000008a7805 */ /* 0x000fe4000001ff00 */
[----:B------:R-:W-:Y:S02]  /*0fb0*/  CS2R R136, SRZ ;  /* 0x0000000000887805 */ /* 0x000fe4000001ff00 */
[----:B------:R-:W-:Y:S01]  /*0fc0*/  CS2R R134, SRZ ;  /* 0x0000000000867805 */ /* 0x000fe2000001ff00 */
[----:B------:R-:W-:Y:S01]  /*0fd0*/  IMAD.U32 R152, RZ, RZ, UR4 ;  /* 0x00000004ff987e24 */ /* 0x000fe2000f8e00ff */
        /* <DEDUP_REMOVED lines=66> */
[----:B------:R-:W-:Y:S02]  /*1400*/  IMAD.U32 R16, RZ, RZ, UR8 ;  /* 0x00000008ff107e24 */ /* 0x000fe4000f8e00ff */
        /* <DEDUP_REMOVED lines=15> */
[----:B------:R-:W-:Y:S01]  /*1500*/  MOV R5, UR5 ;  /* 0x0000000500057c02 */ /* 0x000fe20008000f00 */
[----:B------:R-:W-:Y:S01]  /*1510*/  ULDC.64 UR4, c[0x4][0xb0] ;  /* 0x01002c0000047ab9 */ /* 0x000fe20000000a00 */
[----:B------:R-:W-:Y:S01]  /*1520*/  IMAD.U32 R10, RZ, RZ, UR6 ;  /* 0x00000006ff0a7e24 */ /* 0x000fe2000f8e00ff */
[----:B------:R-:W-:Y:S01]  /*1530*/  MOV R8, 0x70 ;  /* 0x0000007000087802 */ /* 0x000fe20000000f00 */
[----:B------:R-:W-:Y:S02]  /*1540*/  IMAD.U32 R6, RZ, RZ, UR4 ;  /* 0x00000004ff067e24 */ /* 0x000fe4000f8e00ff */
[----:B------:R-:W-:-:S02]  /*1550*/  IMAD.U32 R7, RZ, RZ, UR5 ;  /* 0x00000005ff077e24 */ /* 0x000fc4000f8e00ff */
[----:B------:R-:W-:Y:S02]  /*1560*/  IMAD.U32 R11, RZ, RZ, UR7 ;  /* 0x00000007ff0b7e24 */ /* 0x000fe4000f8e00ff */
[----:B------:R-:W-:Y:S02]  /*1570*/  IMAD.MOV.U32 R12, RZ, RZ, 0x1 ;  /* 0x00000001ff0c7424 */ /* 0x000fe400078e00ff */
[----:B0-----:R-:W-:-:S07]  /*1580*/  IMAD.MOV.U32 R13, RZ, RZ, RZ ;  /* 0x000000ffff0d7224 */ /* 0x001fce00078e00ff */
[----:B------:R-:W-:-:S07]  /*1590*/  LEPC R20, `(.L_x_2196) ;  /* 0x000000001014794e */ /* 0x000fce0000000000 */
[----:B-1----:R-:W-:Y:S05]  /*15a0*/  CALL.ABS.NOINC R2 ;  /* 0x0000000002007343 */ /* 0x002fea0003c00000 */
.L_x_2196:
[----:B------:R-:W-:Y:S02]  /*15b0*/  R2UR UR4, R16 ;  /* 0x00000000100472ca */ /* 0x000fe400000e0000 */
[----:B------:R-:W-:-:S11]  /*15c0*/  SHF.L.U32 R0, RZ, 0x1f, RZ ;  /* 0x0000001fff007819 */ /* 0x000fd600000006ff */
[----:B------:R-:W0:Y:S02]  /*15d0*/  SYNCS.PHASECHK.TRANS64.TRYWAIT P0, [UR4+0x38800], R0 ;  /* 0x03880000ff0075a7 */ /* 0x000e240008000144 */
[----:B0-----:R-:W-:Y:S05]  /*15e0*/  @!P0 BRA `(.L_x_2197) ;  /* 0x0000013400688947 */ /* 0x001fea0003800000 */
.L_x_2284:
[----:B------:R-:W2:Y:S02]  /*15f0*/  LDL R2, [R1+0x4] ;  /* 0x0000040001027983 */ /* 0x000ea40000100800 */
[----:B--2---:R-:W-:-:S13]  /*1600*/  R2UR UR4, R2 ;  /* 0x00000000020472ca */ /* 0x004fda00000e0000 */
[----:B------:R-:W-:-:S06]  /*1610*/  ULOP3.LUT UR4, UR4, 0x1, URZ, 0xfc, !UPT ;  /* 0x0000000104047892 */ /* 0x000fcc000f8efc3f */
[----:B------:R-:W-:-:S05]  /*1620*/  IMAD.U32 R2, RZ, RZ, UR4 ;  /* 0x00000004ff027e24 */ /* 0x000fca000f8e00ff */
[----:B------:R-:W-:-:S13]  /*1630*/  ISETP.NE.AND P0, PT, R2, 0x3, PT ;  /* 0x000000030200780c */ /* 0x000fda0003f05270 */
[----:B------:R-:W-:Y:S05]  /*1640*/  @!P0 BRA `(.L_x_2198) ;  /* 0x0000000000048947 */ /* 0x000fea0003800000 */
[----:B------:R-:W-:Y:S01]  /*1650*/  BPT.TRAP 0x1 ;  /* 0x000000040000795c */ /* 0x000fe20000300000 */
.L_x_2198:
[----:B------:R-:W-:-:S13]  /*1660*/  R2UR UR4, R16 ;  /* 0x00000000100472ca */ /* 0x000fda00000e0000 */
[----:B------:R1:W2:Y:S01]  /*1670*/  SYNCS.PHASECHK.TRANS64.TRYWAIT P1, [UR4+0x38830], R0 ;  /* 0x03883000ff0075a7 */ /* 0x0002a20008020144 */
[----:B------:R-:W-:Y:S05]  /*1680*/  @!P0 BRA `(.L_x_2199) ;  /* 0x0000000000048947 */ /* 0x000fea0003800000 */
[----:B------:R-:W-:Y:S01]  /*1690*/  BPT.TRAP 0x1 ;  /* 0x000000040000795c */ /* 0x000fe20000300000 */
.L_x_2199:
[----:B------:R-:W-:-:S05]  /*16a0*/  IMAD.U32 R4, RZ, RZ, UR36 ;  /* 0x00000024ff047e24 */ /* 0x000fca000f8e00ff */
[----:B------:R-:W-:Y:S01]  /*16b0*/  LOP3.LUT R4, R4, 0x10000, RZ, 0xfc, !PT ;  /* 0x0001000004047812 */ /* 0x000fe200078efcff */
[----:B--2---:R-:W-:Y:S06]  /*16c0*/  @P1 BRA `(.L_x_2200) ;  /* 0x00000000000c1947 */ /* 0x004fec0003800000 */
[----:B------:R-:W-:-:S13]  /*16d0*/  R2UR UR4, R16 ;  /* 0x00000000100472ca */ /* 0x000fda00000e0000 */
[----:B------:R-:W2:Y:S02]  /*16e0*/  SYNCS.PHASECHK.TRANS64.TRYWAIT P1, [UR4+0x38830], R0 ;  /* 0x03883000ff0075a7 */ /* 0x000ea40008020144 */
[----:B--2---:R-:W-:Y:S05]  /*16f0*/  @!P1 BRA `(.L_x_2201) ;  /* 0x0000013400409947 */ /* 0x004fea0003800000 */
.L_x_2200:
[----:B------:R-:W-:Y:S05]  /*1700*/  WARPSYNC.ALL ;  /* 0x0000000000007948 */ /* 0x000fea0003800000 */
[----:B------:R-:W-:Y:S02]  /*1710*/  MOV R5, 0x40000040 ;  /* 0x4000004000057802 */ /* 0x000fe40000000f00 */
        /* <DEDUP_REMOVED lines=18> */
[----:B------:R-:W-:Y:S01]  /*1840*/  R2UR UR21, R5 ;  /* 0x00000000051572ca */ /* 0x000fe200000e0000 */
[----:B------:R-:W-:Y:S01]  /*1850*/  IMAD.U32 R11, RZ, RZ, UR27 ;  /* 0x0000001bff0b7e24 */ /* 0x000fe2000f8e00ff */
[----:B------:R-:W-:Y:S01]  /*1860*/  R2UR UR4, R4 ;  /* 0x00000000040472ca */ /* 0x000fe200000e0000 */
[----:B------:R-:W-:Y:S01]  /*1870*/  ULOP3.LUT UR6, UR6, 0x3fff, URZ, 0xc0, !UPT ;  /* 0x00003fff06067892 */ /* 0x000fe2000f8ec03f */
[----:B------:R-:W-:Y:S01]  /*1880*/  UMOV UR31, 0x40000040 ;  /* 0x40000040001f7882 */ /* 0x000fe20000000000 */
[----:B------:R-:W-:-:S02]  /*1890*/  UMOV UR35, 0x40000040 ;  /* 0x4000004000237882 */ /* 0x000fc40000000000 */
[----:B------:R-:W-:Y:S01]  /*18a0*/  ULOP3.LUT UR24, UR6, 0x10000, URZ, 0xfc, !UPT ;  /* 0x0001000006187892 */ /* 0x000fe2000f8efc3f */
[----:B------:R-:W-:Y:S01]  /*18b0*/  UMOV UR39, 0x40000040 ;  /* 0x4000004000277882 */ /* 0x000fe20000000000 */
[----:B------:R-:W-:Y:S02]  /*18c0*/  UMOV UR43, 0x40000040 ;  /* 0x40000040002b7882 */ /* 0x000fe40000000000 */
[----:B------:R-:W-:Y:S02]  /*18d0*/  UIADD3 UR10, UR24, 0x80, URZ ;  /* 0x00000080180a7890 */ /* 0x000fe4000fffe03f */
[----:B------:R-:W-:Y:S02]  /*18e0*/  UIADD3 UR14, UR24, 0x100, URZ ;  /* 0x00000100180e7890 */ /* 0x000fe4000fffe03f */
[----:B------:R-:W-:Y:S01]  /*18f0*/  IMAD.U32 R15, RZ, RZ, UR24 ;  /* 0x00000018ff0f7e24 */ /* 0x000fe2000f8e00ff */
[----:B------:R-:W-:Y:S01]  /*1900*/  UMOV UR6, UR24 ;  /* 0x0000001800067c82 */ /* 0x000fe20008000000 */
[----:B------:R-:W-:Y:S01]  /*1910*/  UIADD3 UR18, UR24, 0x180, URZ ;  /* 0x0000018018127890 */ /* 0x000fe2000fffe03f */
[----:B------:R-:W-:Y:S01]  /*1920*/  HGMMA.64x16x16.F32.BF16 R56, gdesc[UR4], RZ, !UPT, gsb0 ;  /* 0x00200000043879f0 */ /* 0x000fe2000c0018ff */
[----:B------:R-:W-:Y:S01]  /*1930*/  UIADD3 UR22, UR24, 0x200, URZ ;  /* 0x0000020018167890 */ /* 0x000fe2000fffe03f */
[----:B------:R-:W-:Y:S01]  /*1940*/  R2UR UR6, R4 ;  /* 0x00000000040672ca */ /* 0x000fe200000e0000 */
[----:B------:R-:W-:Y:S01]  /*1950*/  UMOV UR5, 0x40000040 ;  /* 0x4000004000057882 */ /* 0x000fe20000000000 */
[----:B------:R-:W-:Y:S01]  /*1960*/  UIADD3 UR7, UR24, 0x204, URZ ;  /* 0x0000020418077890 */ /* 0x000fe2000fffe03f */
[----:B------:R-:W-:Y:S01]  /*1970*/  UMOV UR47, 0x40000040 ;  /* 0x40000040002f7882 */ /* 0x000fe20000000000 */
[----:B------:R-:W-:Y:S01]  /*1980*/  UMOV UR51, 0x40000040 ;  /* 0x4000004000337882 */ /* 0x000fe20000000000 */
[----:B------:R-:W-:Y:S01]  /*1990*/  UMOV UR55, 0x40000040 ;  /* 0x4000004000377882 */ /* 0x000fe20000000000 */
[----:B------:R-:W-:-:S07]  /*19a0*/  UMOV UR59, 0x40000040 ;  /* 0x40000040003b7882 */ /* 0x000fce0000000000 */
[----:B------:R-:W-:-:S07]  /*19b0*/  UIADD3 UR4, UR6, 0x2, URZ ;  /* 0x0000000206047890 */ /* 0x000fce000fffe03f */
[----:B------:R-:W-:Y:S01]  /*19c0*/  UMOV UR26, UR4 ;  /* 0x00000004001a7c82 */ /* 0x000fe20008000000 */
[----:B------:R-:W-:Y:S01]  /*19d0*/  UIADD3 UR4, UR24, 0x202, URZ ;  /* 0x0000020218047890 */ /* 0x000fe2000fffe03f */
[----:B------:R-:W-:Y:S01]  /*19e0*/  IMAD.U32 R10, RZ, RZ, UR26 ;  /* 0x0000001aff0a7e24 */ /* 0x000fe2000f8e00ff */
        /* <DEDUP_REMOVED lines=24> */
[----:B------:R-:W-:Y:S02]  /*1b70*/  UMOV UR23, 0x40000040 ;  /* 0x4000004000177882 */ /* 0x000fe40000000000 */
        /* <DEDUP_REMOVED lines=27> */
[----:B------:R-:W-:-:S06]  /*1d30*/  UMOV UR27, 0x40000040 ;  /* 0x40000040001b7882 */ /* 0x000fcc0000000000 */
        /* <DEDUP_REMOVED lines=55> */
[----:B------:R-:W-:Y:S01]  /*20b0*/  UMOV UR15, 0x40000040 ;  /* 0x40000040000f7882 */ /* 0x000fe20000000000 */
[----:B------:R-:W-:-:S04]  /*20c0*/  UMOV UR21, UR13 ;  /* 0x0000000d00157c82 */ /* 0x000fc80008000000 */
[----:B------:R-:W-:Y:S01]  /*20d0*/  UMOV UR20, UR12 ;  /* 0x0000000c00147c82 */ /* 0x000fe20008000000 */
        /* <DEDUP_REMOVED lines=14> */
[----:B------:R-:W-:Y:S02]  /*21c0*/  UMOV UR11, UR24 ;  /* 0x00000018000b7c82 */ /* 0x000fe40008000000 */
[----:B------:R-:W-:Y:S02]  /*21d0*/  UIADD3 UR14, UR11, 0x280, URZ ;  /* 0x000002800b0e7890 */ /* 0x000fe4000fffe03f */
[----:B------:R-:W-:Y:S02]  /*21e0*/  UIADD3 UR18, UR11, 0x300, URZ ;  /* 0x000003000b127890 */ /* 0x000fe4000fffe03f */
[----:B------:R-:W-:Y:S02]  /*21f0*/  UIADD3 UR22, UR11, 0x380, URZ ;  /* 0x000003800b167890 */ /* 0x000fe4000fffe03f */
        /* <DEDUP_REMOVED lines=8> */
[----:B------:R-:W-:Y:S02]  /*2280*/  UIADD3 UR54, UR11, 0x780, URZ ;  /* 0x000007800b367890 */ /* 0x000fe4000fffe03f */
[----:B------:R-:W-:Y:S02]  /*2290*/  UIADD3 UR10, UR11, 0x980, URZ ;  /* 0x000009800b0a7890 */ /* 0x000fe4000fffe03f */
        /* <DEDUP_REMOVED lines=34> */
[----:B------:R-:W-:Y:S01]  /*24c0*/  MOV R9, UR15 ;  /* 0x0000000f00097c02 */ /* 0x000fe20008000f00 */
        /* <DEDUP_REMOVED lines=345> */
.L_x_2202:
[----:B------:R-:W-:Y:S01]  /*3a60*/  LOP3.LUT R0, R65, 0xffffff80, RZ, 0xc0, !PT ;  /* 0xffffff8041007812 */ /* 0x000fe200078ec0ff */
[----:B------:R-:W-:Y:S01]  /*3a70*/  UMOV UR7, 0xffffffb0 ;  /* 0xffffffb000077882 */ /* 0x000fe20000000000 */
[----:B------:R-:W-:Y:S01]  /*3a80*/  R2UR UR6, R19 ;  /* 0x00000000130672ca */ /* 0x000fe200000e0000 */
[----:B------:R-:W-:Y:S01]  /*3a90*/  UIMAD UR7, UR61, UR7, 0x51 ;  /* 0x000000513d0774a4 */ /* 0x000fe2000f8e0207 */
[----:B------:R-:W-:Y:S01]  /*3aa0*/  LEA.HI R64, R64, R17, RZ, 0x2 ;  /* 0x0000001140407211 */ /* 0x000fe200078f10ff */
[----:B------:R-:W-:Y:S01]  /*3ab0*/  IMAD.IADD R0, R17, 0x1, -R0 ;  /* 0x0000000111007824 */ /* 0x000fe200078e0a00 */
[----:B------:R-:W-:Y:S01]  /*3ac0*/  LEA.HI R7, R66, R66, RZ, 0x1 ;  /* 0x0000004242077211 */ /* 0x000fe200078f08ff */
[----:B------:R-:W-:Y:S01]  /*3ad0*/  ULDC UR14, c[0x0][0x288] ;  /* 0x0000a200000e7ab9 */ /* 0x000fe20000000800 */
[----:B------:R-:W-:Y:S01]  /*3ae0*/  LOP3.LUT R64, R64, 0xfffffffc, RZ, 0xc0, !PT ;  /* 0xfffffffc40407812 */ /* 0x000fe200078ec0ff */
[----:B------:R-:W-:Y:S01]  /*3af0*/  UIADD3 UR18, UR61, -0x2, URZ ;  /* 0xfffffffe3d127890 */ /* 0x000fe2000fffe03f */
[----:B------:R-:W-:-:S02]  /*3b00*/  SHF.R.S32.HI R3, RZ, 0x1f, R0 ;  /* 0x0000001fff037819 */ /* 0x000fc40000011400 */
[----:B------:R-:W-:Y:S02]  /*3b10*/  CS2R R150, SRZ ;  /* 0x0000000000967805 */ /* 0x000fe4000001ff00 */
[----:B------:R-:W-:Y:S01]  /*3b20*/  LOP3.LUT R7, R7, 0x3fffffe, RZ, 0xc0, !PT ;  /* 0x03fffffe07077812 */ /* 0x000fe200078ec0ff */
[----:B------:R-:W-:Y:S01]  /*3b30*/  IMAD.IADD R64, R17, 0x1, -R64 ;  /* 0x0000000111407824 */ /* 0x000fe200078e0a40 */
[CC--:B------:R-:W-:Y:S01]  /*3b40*/  LEA.HI R2, R3.reuse, R0.reuse, RZ, 0x2 ;  /* 0x0000000003027211 */ /* 0x0c0fe200078f10ff */
[----:B------:R-:W-:Y:S01]  /*3b50*/  UISETP.NE.AND UP0, UPT, UR6, URZ, UPT ;  /* 0x0000003f0600728c */ /* 0x000fe2000bf05270 */
[----:B------:R-:W-:Y:S01]  /*3b60*/  LEA.HI R6, R3, R0, RZ, 0x5 ;  /* 0x0000000003067211 */ /* 0x000fe200078f28ff */
[----:B------:R-:W-:Y:S01]  /*3b70*/  IMAD.IADD R7, R66, 0x1, -R7 ;  /* 0x0000000142077824 */ /* 0x000fe200078e0a07 */
[--C-:B------:R-:W-:Y:S01]  /*3b80*/  SHF.R.S32.HI R3, RZ, 0x2, R2.reuse ;  /* 0x00000002ff037819 */ /* 0x100fe20000011402 */
[----:B------:R-:W-:Y:S01]  /*3b90*/  IMAD.U32 R212, RZ, RZ, UR18 ;  /* 0x00000012ffd47e24 */ /* 0x000fe2000f8e00ff */
[----:B------:R-:W-:-:S02]  /*3ba0*/  SHF.R.S32.HI R12, RZ, 0x1f, R2 ;  /* 0x0000001fff0c7819 */ /* 0x000fc40000011402 */
[----:B------:R-:W-:Y:S02]  /*3bb0*/  CS2R R148, SRZ ;  /* 0x0000000000947805 */ /* 0x000fe4000001ff00 */
[----:B------:R-:W-:Y:S02]  /*3bc0*/  SHF.R.S32.HI R6, RZ, 0x5, R6 ;  /* 0x00000005ff067819 */ /* 0x000fe40000011406 */
[----:B------:R-:W-:Y:S02]  /*3bd0*/  CS2R R146, SRZ ;  /* 0x0000000000927805 */ /* 0x000fe4000001ff00 */
[----:B------:R-:W-:Y:S02]  /*3be0*/  LEA.HI R12, R12, R3, RZ, 0x3 ;  /* 0x000000030c0c7211 */ /* 0x000fe400078f18ff */
[----:B------:R-:W-:Y:S02]  /*3bf0*/  CS2R R144, SRZ ;  /* 0x0000000000907805 */ /* 0x000fe4000001ff00 */
[----:B------:R-:W-:Y:S01]  /*3c00*/  LEA.HI R13, R64, R64, RZ, 0x1 ;  /* 0x00000040400d7211 */ /* 0x000fe200078f08ff */
[----:B------:R-:W-:Y:S01]  /*3c10*/  @UP0 ULDC UR6, c[0x0][0x44c] ;  /* 0x0001130000060ab9 */ /* 0x000fe20000000800 */
[----:B------:R-:W-:Y:S01]  /*3c20*/  LEA R6, R6, UR60, 0x4 ;  /* 0x0000003c06067c11 */ /* 0x000fe2000f8e20ff */
[----:B------:R-:W-:Y:S01]  /*3c30*/  @UP0 ULDC UR10, c[0x0][0x44c] ;  /* 0x00011300000a0ab9 */ /* 0x000fe20000000800 */
[----:B------:R-:W-:Y:S01]  /*3c40*/  LOP3.LUT R12, R12, 0xfffffff8, RZ, 0xc0, !PT ;  /* 0xfffffff80c0c7812 */ /* 0x000fe200078ec0ff */
[----:B------:R-:W-:Y:S01]  /*3c50*/  @UP0 ULDC UR15, c[0x0][0x450] ;  /* 0x00011400000f0ab9 */ /* 0x000fe20000000800 */
[----:B------:R-:W-:-:S02]  /*3c60*/  LOP3.LUT R13, R13, 0x1ffffffe, RZ, 0xc0, !PT ;  /* 0x1ffffffe0d0d7812 */ /* 0x000fc400078ec0ff */
[----:B------:R-:W-:Y:S02]  /*3c70*/  CS2R R142, SRZ ;  /* 0x00000000008e7805 */ /* 0x000fe4000001ff00 */
[----:B------:R-:W-:Y:S02]  /*3c80*/  IADD3 R6, R6, R3, -R12 ;  /* 0x0000000306067210 */ /* 0x000fe40007ffe80c */
[----:B------:R-:W-:Y:S02]  /*3c90*/  CS2R R140, SRZ ;  /* 0x00000000008c7805 */ /* 0x000fe4000001ff00 */
[----:B------:R-:W-:Y:S01]  /*3ca0*/  PLOP3.LUT P1, PT, PT, PT, UP0, 0x80, 0x0 ;  /* 0x000000000000781c */ /* 0x000fe20003f2f008 */
[----:B------:R-:W-:Y:S01]  /*3cb0*/  IMAD.IADD R13, R64, 0x1, -R13 ;  /* 0x00000001400d7824 */ /* 0x000fe200078e0a0d */
[----:B------:R-:W-:Y:S02]  /*3cc0*/  LEA R6, R7, R6, 0x6 ;  /* 0x0000000607067211 */ /* 0x000fe400078e30ff */
[----:B------:R-:W-:-:S02]  /*3cd0*/  CS2R R138, SRZ ;  /* 0x00000000008a7805 */ /* 0x000fc4000001ff00 */
[----:B------:R-:W-:Y:S02]  /*3ce0*/  PLOP3.LUT P2, PT, PT, PT, UP0, 0x80, 0x0 ;  /* 0x000000000000781c */ /* 0x000fe40003f4f008 */
[----:B------:R-:W-:Y:S02]  /*3cf0*/  CS2R R136, SRZ ;  /* 0x0000000000887805 */ /* 0x000fe4000001ff00 */
[----:B------:R-:W-:Y:S01]  /*3d00*/  R2UR UR22, R152 ;  /* 0x00000000981672ca */ /* 0x000fe200000e0000 */
[----:B------:R-:W-:Y:S01]  /*3d10*/  IMAD R14, R13, 0x8, R6 ;  /* 0x000000080d0e7824 */ /* 0x000fe200078e0206 */
[----:B------:R-:W-:Y:S01]  /*3d20*/  LOP3.LUT R17, R2, 0x7ffffffc, RZ, 0xc0, !PT ;  /* 0x7ffffffc02117812 */ /* 0x000fe200078ec0ff */
[----:B------:R-:W-:Y:S01]  /*3d30*/  IMAD.U32 R2, RZ, RZ, UR7 ;  /* 0x00000007ff027e24 */ /* 0x000fe2000f8e00ff */
[----:B------:R-:W-:Y:S01]  /*3d40*/  R2UR UR11, R16 ;  /* 0x00000000100b72ca */ /* 0x000fe200000e0000 */
[----:B------:R-:W-:Y:S01]  /*3d50*/  IMAD.MOV.U32 R3, RZ, RZ, R14 ;  /* 0x000000ffff037224 */ /* 0x000fe200078e000e */
[----:B------:R-:W-:Y:S01]  /*3d60*/  R2UR UR19, R22 ;  /* 0x00000000161372ca */ /* 0x000fe200000e0000 */
[----:B------:R-:W-:Y:S01]  /*3d70*/  @P1 IMAD.HI.U32 R6, R14, UR6, RZ ;  /* 0x000000060e061c27 */ /* 0x000fe2000f8e00ff */
[----:B------:R-:W-:Y:S01]  /*3d80*/  @UP0 ULDC UR6, c[0x0][0x450] ;  /* 0x0001140000060ab9 */ /* 0x000fe20000000800 */
[----:B------:R-:W-:-:S02]  /*3d90*/  CS2R R134, SRZ ;  /* 0x0000000000867805 */ /* 0x000fc4000001ff00 */
[----:B------:R-:W-:Y:S01]  /*3da0*/  CS2R R132, SRZ ;  /* 0x0000000000847805 */ /* 0x000fe2000001ff00 */
[----:B------:R-:W-:Y:S01]  /*3db0*/  IMAD.IADD R17, R0, 0x1, -R17 ;  /* 0x0000000100117824 */ /* 0x000fe200078e0a11 */
[----:B------:R-:W-:Y:S01]  /*3dc0*/  @P2 SHF.R.U32.HI R3, RZ, UR6, R6 ;  /* 0x00000006ff032c19 */ /* 0x000fe20008011606 */
[----:B------:R-:W-:Y:S02]  /*3dd0*/  UIMAD UR6, UR61, -0x50, UR22 ;  /* 0xffffffb03d0678a4 */ /* 0x000fe4000f8e0216 */
[----:B------:R-:W-:Y:S01]  /*3de0*/  IMAD.U32 R7, RZ, RZ, UR22 ;  /* 0x00000016ff077e24 */ /* 0x000fe2000f8e00ff */
[----:B------:R-:W-:Y:S01]  /*3df0*/  CS2R R130, SRZ ;  /* 0x0000000000827805 */ /* 0x000fe2000001ff00 */
[----:B------:R-:W-:Y:S01]  /*3e00*/  IMAD R2, R17, -0x2, R2 ;  /* 0xfffffffe11027824 */ /* 0x000fe200078e0202 */
[----:B------:R-:W0:Y:S01]  /*3e10*/  SHFL.IDX PT, R6, R3, 0x1, 0x1c1f ;  /* 0x003c1f0003067f89 */ /* 0x000e2200000e0000 */
[----:B------:R-:W-:Y:S01]  /*3e20*/  UIADD3 UR6, UR6, 0x50, URZ ;  /* 0x0000005006067890 */ /* 0x000fe2000fffe03f */
[----:B------:R-:W-:Y:S01]  /*3e30*/  CS2R R128, SRZ ;  /* 0x0000000000807805 */ /* 0x000fe2000001ff00 */
[----:B------:R-:W-:Y:S01]  /*3e40*/  UIADD3 UR7, UR11, 0x38840, URZ ;  /* 0x000388400b077890 */ /* 0x000fe2000fffe03f */
[----:B------:R-:W-:Y:S01]  /*3e50*/  IADD3 R7, R2, -UR14, R7 ;  /* 0x8000000e02077c10 */ /* 0x000fe2000fffe007 */
[----:B------:R-:W-:Y:S01]  /*3e60*/  UIMAD.WIDE.U32 UR10, UR60, UR10, URZ ;  /* 0x0000000a3c0a72a5 */ /* 0x000fe2000f8e003f */
[----:B------:R-:W-:-:S02]  /*3e70*/  CS2R R126, SRZ ;  /* 0x00000000007e7805 */ /* 0x000fc4000001ff00 */
[----:B------:R-:W-:Y:S01]  /*3e80*/  MOV R0, UR6 ;  /* 0x0000000600007c02 */ /* 0x000fe20008000f00 */
[----:B------:R-:W-:Y:S01]  /*3e90*/  ULDC UR6, c[0x0][0x988] ;  /* 0x0002620000067ab9 */ /* 0x000fe20000000800 */
[----:B------:R-:W-:Y:S01]  /*3ea0*/  @UP0 USHF.R.U32.HI UR60, URZ, UR15, UR11 ;  /* 0x0000000f3f3c0299 */ /* 0x000fe2000801160b */
[----:B------:R-:W-:Y:S01]  /*3eb0*/  CS2R R124, SRZ ;  /* 0x00000000007c7805 */ /* 0x000fe2000001ff00 */
[----:B------:R-:W-:Y:S01]  /*3ec0*/  UMOV UR61, URZ ;  /* 0x0000003f003d7c82 */ /* 0x000fe20008000000 */
[----:B------:R-:W-:Y:S01]  /*3ed0*/  IMAD R0, R17, -0x2, R0 ;  /* 0xfffffffe11007824 */ /* 0x000fe200078e0200 */
[----:B------:R-:W-:Y:S01]  /*3ee0*/  UIADD3 UR10, UR60, -UR14, UR22 ;  /* 0x8000000e3c0a7290 */ /* 0x000fe2000fffe016 */
[----:B------:R-:W1:Y:S01]  /*3ef0*/  S2UR UR22, SR_CgaCtaId ;  /* 0x00000000001679c3 */ /* 0x000e620000008800 */
[----:B------:R-:W-:Y:S02]  /*3f00*/  CS2R R122, SRZ ;  /* 0x00000000007a7805 */ /* 0x000fe4000001ff00 */
[----:B------:R-:W-:Y:S01]  /*3f10*/  CS2R R120, SRZ ;  /* 0x0000000000787805 */ /* 0x000fe2000001ff00 */
[----:B------:R-:W-:Y:S01]  /*3f20*/  UIMAD.WIDE UR10, UR10, 0x66666667, URZ ;  /* 0x666666670a0a78a5 */ /* 0x000fe2000f8e023f */
[----:B------:R-:W-:-:S02]  /*3f30*/  CS2R R118, SRZ ;  /* 0x0000000000767805 */ /* 0x000fc4000001ff00 */
[----:B------:R-:W-:Y:S02]  /*3f40*/  CS2R R116, SRZ ;  /* 0x0000000000747805 */ /* 0x000fe4000001ff00 */
[----:B------:R-:W-:Y:S01]  /*3f50*/  CS2R R114, SRZ ;  /* 0x0000000000727805 */ /* 0x000fe2000001ff00 */
[----:B------:R-:W-:Y:S01]  /*3f60*/  USHF.R.U32.HI UR10, URZ, 0x1f, UR11 ;  /* 0x0000001f3f0a7899 */ /* 0x000fe2000801160b */
[----:B------:R-:W-:Y:S02]  /*3f70*/  CS2R R112, SRZ ;  /* 0x0000000000707805 */ /* 0x000fe4000001ff00 */
[----:B------:R-:W-:Y:S02]  /*3f80*/  CS2R R110, SRZ ;  /* 0x00000000006e7805 */ /* 0x000fe4000001ff00 */
[----:B0-----:R-:W-:Y:S01]  /*3f90*/  VIADDMNMX R6, R6, R7, R0, PT ;  /* 0x0000000706067246 */ /* 0x001fe20003800100 */
[----:B------:R-:W-:Y:S01]  /*3fa0*/  ULEA.HI.SX32 UR10, UR11, UR10, 0x1b ;  /* 0x0000000a0b0a7291 */ /* 0x000fe2000f8fda3f */
[----:B------:R-:W-:-:S02]  /*3fb0*/  CS2R R108, SRZ ;  /* 0x00000000006c7805 */ /* 0x000fc4000001ff00 */
[----:B------:R-:W-:Y:S02]  /*3fc0*/  CS2R R106, SRZ ;  /* 0x00000000006a7805 */ /* 0x000fe4000001ff00 */
[C---:B------:R-:W-:Y:S01]  /*3fd0*/  ISETP.GT.AND P1, PT, R6.reuse, RZ, PT ;  /* 0x000000ff0600720c */ /* 0x040fe20003f24270 */
[----:B------:R-:W-:Y:S01]  /*3fe0*/  UISETP.LT.AND UP0, UPT, UR19, UR10, UPT ;  /* 0x0000000a1300728c */ /* 0x000fe2000bf01270 */
[C---:B------:R-:W-:Y:S02]  /*3ff0*/  ISETP.GT.AND P2, PT, R6.reuse, 0x1, PT ;  /* 0x000000010600780c */ /* 0x040fe40003f44270 */
[----:B------:R-:W-:Y:S02]  /*4000*/  CS2R R104, SRZ ;  /* 0x0000000000687805 */ /* 0x000fe4000001ff00 */
[----:B------:R-:W-:Y:S01]  /*4010*/  ISETP.GT.AND P3, PT, R6, 0x8, PT ;  /* 0x000000080600780c */ /* 0x000fe20003f64270 */
[----:B------:R-:W-:Y:S01]  /*4020*/  USEL UR11, UR19, UR10, !UP0 ;  /* 0x0000000a130b7287 */ /* 0x000fe2000c000000 */
[----:B------:R-:W-:-:S02]  /*4030*/  FSEL R58, R58, -INF , P1 ;  /* 0xff8000003a3a7808 */ /* 0x000fc40000800000 */
[----:B------:R-:W-:Y:S02]  /*4040*/  CS2R R102, SRZ ;  /* 0x0000000000667805 */ /* 0x000fe4000001ff00 */
[----:B------:R-:W-:Y:S01]  /*4050*/  FSEL R59, R59, -INF , P2 ;  /* 0xff8000003b3b7808 */ /* 0x000fe20001000000 */
[----:B------:R-:W-:Y:S01]  /*4060*/  UISETP.GE.AND UP0, UPT, UR18, UR11, UPT ;  /* 0x0000000b1200728c */ /* 0x000fe2000bf06270 */
[----:B------:R-:W-:Y:S01]  /*4070*/  ISETP.GT.AND P1, PT, R6, 0x9, PT ;  /* 0x000000090600780c */ /* 0x000fe20003f24270 */
[----:B-1----:R-:W-:Y:S01]  /*4080*/  UPRMT UR7, UR22, 0x654, UR7 ;  /* 0x0000065416077896 */ /* 0x002fe20008000007 */
[----:B------:R-:W-:Y:S02]  /*4090*/  FSEL R62, R62, -INF , P3 ;  /* 0xff8000003e3e7808 */ /* 0x000fe40001800000 */
[----:B------:R-:W-:Y:S02]  /*40a0*/  CS2R R100, SRZ ;  /* 0x0000000000647805 */ /* 0x000fe4000001ff00 */
[----:B------:R-:W-:-:S02]  /*40b0*/  FMNMX.FTZ R13, R58, R59, !PT ;  /* 0x0000003b3a0d7209 */ /* 0x000fc40007810000 */
[----:B------:R-:W-:Y:S02]  /*40c0*/  CS2R R98, SRZ ;  /* 0x0000000000627805 */ /* 0x000fe4000001ff00 */
[----:B------:R-:W-:Y:S02]  /*40d0*/  ISETP.GT.AND P2, PT, R6, 0x10, PT ;  /* 0x000000100600780c */ /* 0x000fe40003f44270 */
[----:B------:R-:W-:Y:S02]  /*40e0*/  CS2R R96, SRZ ;  /* 0x0000000000607805 */ /* 0x000fe4000001ff00 */
[----:B------:R-:W-:Y:S02]  /*40f0*/  FSEL R63, R63, -INF , P1 ;  /* 0xff8000003f3f7808 */ /* 0x000fe40000800000 */
[----:B------:R-:W-:Y:S02]  /*4100*/  CS2R R94, SRZ ;  /* 0x00000000005e7805 */ /* 0x000fe4000001ff00 */
[----:B------:R-:W-:Y:S01]  /*4110*/  FMNMX.FTZ R2, R62, R13, !PT ;  /* 0x0000000d3e027209 */ /* 0x000fe20007810000 */
[----:B------:R-:W-:Y:S01]  /*4120*/  SYNCS.ARRIVE.TRANS64.RED.A1T0 RZ, [UR7], RZ ;  /* 0x000000ffffff79a7 */ /* 0x000fe20008100407 */
[----:B------:R-:W-:Y:S01]  /*4130*/  ISETP.GT.AND P1, PT, R6, 0x11, PT ;  /* 0x000000110600780c */ /* 0x000fe20003f24270 */
[----:B------:R-:W-:Y:S01]  /*4140*/  UMOV UR7, URZ ;  /* 0x0000003f00077c82 */ /* 0x000fe20008000000 */
[----:B------:R-:W-:-:S02]  /*4150*/  FSEL R50, R50, -INF , P2 ;  /* 0xff80000032327808 */ /* 0x000fc40001000000 */
[----:B------:R-:W-:Y:S02]  /*4160*/  CS2R R92, SRZ ;  /* 0x00000000005c7805 */ /* 0x000fe4000001ff00 */
[----:B------:R-:W-:Y:S02]  /*4170*/  FMNMX.FTZ R13, R63, R2, !PT ;  /* 0x000000023f0d7209 */ /* 0x000fe40007810000 */
[----:B------:R-:W-:Y:S02]  /*4180*/  CS2R R90, SRZ ;  /* 0x00000000005a7805 */ /* 0x000fe4000001ff00 */
[----:B------:R-:W-:Y:S02]  /*4190*/  ISETP.GT.AND P2, PT, R6, 0x18, PT ;  /* 0x000000180600780c */ /* 0x000fe40003f44270 */
[----:B------:R-:W-:Y:S02]  /*41a0*/  CS2R R88, SRZ ;  /* 0x0000000000587805 */ /* 0x000fe4000001ff00 */
        /* <DEDUP_REMOVED lines=25> */
[----:B------:R-:W-:Y:S02]  /*4340*/  FMNMX.FTZ R2, R42, R13, !PT ;  /* 0x0000000d2a027209 */ /* 0x000fe40007810000 */
[----:B------:R-:W-:Y:S02]  /*4350*/  ISETP.GT.AND P1, PT, R6, 0x29, PT ;  /* 0x000000290600780c */ /* 0x000fe40003f24270 */
[----:B------:R-:W-:Y:S02]  /*4360*/  FSEL R46, R46, -INF , P2 ;  /* 0xff8000002e2e7808 */ /* 0x000fe40001000000 */
[----:B------:R-:W-:Y:S02]  /*4370*/  FMNMX.FTZ R13, R43, R2, !PT ;  /* 0x000000022b0d7209 */ /* 0x000fe40007810000 */
[----:B------:R-:W-:Y:S02]  /*4380*/  ISETP.GT.AND P2, PT, R6, 0x30, PT ;  /* 0x000000300600780c */ /* 0x000fe40003f44270 */
        /* <DEDUP_REMOVED lines=20> */
[----:B------:R-:W-:Y:S02]  /*44d0*/  FSEL R30, R30, -INF , P2 ;  /* 0xff8000001e1e7808 */ /* 0x000fe40001000000 */
[----:B------:R-:W-:Y:S02]  /*44e0*/  FMNMX.FTZ R13, R27, R2, !PT ;  /* 0x000000021b0d7209 */ /* 0x000fe40007810000 */
[----:B------:R-:W-:Y:S02]  /*44f0*/  ISETP.GT.AND P1, PT, R6, 0x49, PT ;  /* 0x000000490600780c */ /* 0x000fe40003f24270 */
[----:B------:R-:W-:Y:S02]  /*4500*/  FMNMX.FTZ R2, R30, R13, !PT ;  /* 0x0000000d1e027209 */ /* 0x000fe40007810000 */
[----:B------:R-:W-:-:S02]  /*4510*/  FSEL R31, R31, -INF , P1 ;  /* 0xff8000001f1f7808 */ /* 0x000fc40000800000 */
[----:B------:R-:W-:Y:S02]  /*4520*/  MOV R213, UR11 ;  /* 0x0000000b00d57c02 */ /* 0x000fe40008000f00 */
[----:B------:R-:W-:Y:S02]  /*4530*/  FMNMX.FTZ R6, R31, R2, !PT ;  /* 0x000000021f067209 */ /* 0x000fe40007810000 */
[----:B------:R-:W0:Y:S04]  /*4540*/  SHFL.IDX PT, R2, R3, RZ, 0x1c1f ;  /* 0x001c1fff03027589 */ /* 0x000e2800000e0000 */
[----:B------:R-:W1:Y:S01]  /*4550*/  SHFL.BFLY PT, R13, R6, 0x2, 0x1f ;  /* 0x0c401f00060d7f89 */ /* 0x000e6200000e0000 */
[----:B0-----:R-:W-:-:S04]  /*4560*/  VIADDMNMX R2, R2, R7, R0, PT ;  /* 0x0000000702027246 */ /* 0x001fc80003800100 */
[C---:B------:R-:W-:Y:S02]  /*4570*/  ISETP.GT.AND P1, PT, R2.reuse, RZ, PT ;  /* 0x000000ff0200720c */ /* 0x040fe40003f24270 */
[C---:B------:R-:W-:Y:S02]  /*4580*/  ISETP.GT.AND P2, PT, R2.reuse, 0x1, PT ;  /* 0x000000010200780c */ /* 0x040fe40003f44270 */
[----:B------:R-:W-:Y:S02]  /*4590*/  ISETP.GT.AND P3, PT, R2, 0x8, PT ;  /* 0x000000080200780c */ /* 0x000fe40003f64270 */
[----:B------:R-:W-:Y:S02]  /*45a0*/  FSEL R56, R56, -INF , P1 ;  /* 0xff80000038387808 */ /* 0x000fe40000800000 */
[----:B------:R-:W-:Y:S02]  /*45b0*/  FSEL R57, R57, -INF , P2 ;  /* 0xff80000039397808 */ /* 0x000fe40001000000 */
[----:B------:R-:W-:-:S02]  /*45c0*/  ISETP.GT.AND P1, PT, R2, 0x9, PT ;  /* 0x000000090200780c */ /* 0x000fc40003f24270 */
[----:B------:R-:W-:Y:S02]  /*45d0*/  FSEL R60, R60, -INF , P3 ;  /* 0xff8000003c3c7808 */ /* 0x000fe40001800000 */
[----:B------:R-:W-:Y:S02]  /*45e0*/  FMNMX.FTZ R3, R56, R57, !PT ;  /* 0x0000003938037209 */ /* 0x000fe40007810000 */
[----:B------:R-:W-:Y:S02]  /*45f0*/  FSEL R61, R61, -INF , P1 ;  /* 0xff8000003d3d7808 */ /* 0x000fe40000800000 */
[----:B------:R-:W-:Y:S02]  /*4600*/  ISETP.GT.AND P1, PT, R2, 0x10, PT ;  /* 0x000000100200780c */ /* 0x000fe40003f24270 */
[----:B------:R-:W-:Y:S02]  /*4610*/  FMNMX.FTZ R0, R60, R3, !PT ;  /* 0x000000033c007209 */ /* 0x000fe40007810000 */
        /* <DEDUP_REMOVED lines=45> */
[----:B-1----:R-:W-:Y:S02]  /*48f0*/  FMNMX.FTZ R13, R6, R13, !PT ;  /* 0x0000000d060d7209 */ /* 0x002fe40007810000 */
[----:B------:R-:W-:Y:S02]  /*4900*/  FSEL R29, R29, -INF , P2 ;  /* 0xff8000001d1d7808 */ /* 0x000fe40001000000 */
[----:B------:R-:W-:Y:S01]  /*4910*/  FMNMX.FTZ R0, R28, R7, !PT ;  /* 0x000000071c007209 */ /* 0x000fe20007810000 */
[----:B------:R-:W0:Y:S03]  /*4920*/  SHFL.BFLY PT, R12, R13, 0x1, 0x1f ;  /* 0x0c201f000d0c7f89 */ /* 0x000e2600000e0000 */
[----:B------:R-:W-:-:S05]  /*4930*/  FMNMX.FTZ R0, R29, R0, !PT ;  /* 0x000000001d007209 */ /* 0x000fca0007810000 */
[----:B------:R-:W1:Y:S01]  /*4940*/  SHFL.BFLY PT, R7, R0, 0x2, 0x1f ;  /* 0x0c401f0000077f89 */ /* 0x000e6200000e0000 */
[----:B0-----:R-:W-:-:S04]  /*4950*/  FMNMX.FTZ R3, R13, R12, !PT ;  /* 0x0000000c0d037209 */ /* 0x001fc80007810000 */
[C---:B------:R-:W-:Y:S01]  /*4960*/  FSETP.NEU.FTZ.AND P4, PT, R3.reuse, -INF , PT ;  /* 0xff8000000300780b */ /* 0x040fe20003f9d000 */
[----:B------:R-:W-:Y:S01]  /*4970*/  FMUL.FTZ R6, R3, UR6 ;  /* 0x0000000603067c20 */ /* 0x000fe20008410000 */
[----:B-1----:R-:W-:-:S04]  /*4980*/  FMNMX.FTZ R7, R0, R7, !PT ;  /* 0x0000000700077209 */ /* 0x002fc80007810000 */
[----:B------:R-:W-:Y:S02]  /*4990*/  FSEL R12, R6, RZ, P4 ;  /* 0x000000ff060c7208 */ /* 0x000fe40002000000 */
[----:B------:R-:W0:Y:S03]  /*49a0*/  SHFL.BFLY PT, R6, R7, 0x1, 0x1f ;  /* 0x0c201f0007067f89 */ /* 0x000e2600000e0000 */
        /* <DEDUP_REMOVED lines=22> */
[----:B0-----:R-:W-:Y:S01]  /*4b10*/  FMNMX.FTZ R6, R7, R6, !PT ;  /* 0x0000000607067209 */ /* 0x001fe20007810000 */
[----:B------:R-:W-:Y:S03]  /*4b20*/  MUFU.EX2 R62, R62 ;  /* 0x0000003e003e7308 */ /* 0x000fe60000000800 */
[C---:B------:R-:W-:Y:S01]  /*4b30*/  FSETP.NEU.FTZ.AND P1, PT, R6.reuse, -INF , PT ;  /* 0xff8000000600780b */ /* 0x040fe20003f3d000 */
[----:B------:R-:W-:-:S04]  /*4b40*/  FMUL.FTZ R0, R6, UR6 ;  /* 0x0000000606007c20 */ /* 0x000fc80008410000 */
[----:B------:R-:W0:Y:S01]  /*4b50*/  MUFU.EX2 R63, R63 ;  /* 0x0000003f003f7308 */ /* 0x000e220000000800 */
[----:B------:R-:W-:Y:S02]  /*4b60*/  FSEL R0, R0, RZ, P1 ;  /* 0x000000ff00007208 */ /* 0x000fe40000800000 */
[----:B------:R-:W-:Y:S02]  /*4b70*/  PLOP3.LUT P1, PT, PT, PT, UP0, 0x80, 0x0 ;  /* 0x000000000000781c */ /* 0x000fe40003f2f008 */
        /* <DEDUP_REMOVED lines=24> */
[----:B0-----:R-:W-:-:S07]  /*4d00*/  F2FP.BF16.F32.PACK_AB R211, R63, R62 ;  /* 0x0000003e3fd3723e */ /* 0x001fce00000010ff */
[----:B------:R-:W0:Y:S01]  /*4d10*/  MUFU.EX2 R61, R61 ;  /* 0x0000003d003d7308 */ /* 0x000e220000000800 */
[----:B-1----:R-:W-:Y:S01]  /*4d20*/  FADD.FTZ R7, R56, R57 ;  /* 0x0000003938077221 */ /* 0x002fe20000010000 */
[----:B------:R-:W-:Y:S02]  /*4d30*/  F2FP.BF16.F32.PACK_AB R208, R57, R56 ;  /* 0x0000003839d0723e */ /* 0x000fe400000010ff */
[----:B------:R-:W-:-:S04]  /*4d40*/  CS2R R56, SRZ ;  /* 0x0000000000387805 */ /* 0x000fc8000001ff00 */
[----:B------:R-:W1:Y:S01]  /*4d50*/  MUFU.EX2 R48, R48 ;  /* 0x0000003000307308 */ /* 0x000e620000000800 */
[----:B--2---:R-:W-:Y:S01]  /*4d60*/  FADD.FTZ R2, R60, R7 ;  /* 0x000000073c027221 */ /* 0x004fe20000010000 */
[----:B------:R-:W-:Y:S01]  /*4d70*/  FADD.FTZ R7, R58, R59 ;  /* 0x0000003b3a077221 */ /* 0x000fe20000010000 */
[----:B------:R-:W-:-:S05]  /*4d80*/  CS2R R58, SRZ ;  /* 0x00000000003a7805 */ /* 0x000fca000001ff00 */
[----:B------:R-:W2:Y:S01]  /*4d90*/  MUFU.EX2 R49, R49 ;  /* 0x0000003100317308 */ /* 0x000ea20000000800 */
[C---:B0-----:R-:W-:Y:S01]  /*4da0*/  FADD.FTZ R13, R61.reuse, R2 ;  /* 0x000000023d0d7221 */ /* 0x041fe20000010000 */
[----:B------:R-:W-:Y:S01]  /*4db0*/  FADD.FTZ R2, R62, R7 ;  /* 0x000000073e027221 */ /* 0x000fe20000010000 */
[----:B------:R-:W-:Y:S02]  /*4dc0*/  F2FP.BF16.F32.PACK_AB R210, R61, R60 ;  /* 0x0000003c3dd2723e */ /* 0x000fe400000010ff */
[----:B------:R-:W-:Y:S01]  /*4dd0*/  CS2R R60, SRZ ;  /* 0x00000000003c7805 */ /* 0x000fe2000001ff00 */
[----:B------:R-:W-:Y:S01]  /*4de0*/  FADD.FTZ R7, R63, R2 ;  /* 0x000000023f077221 */ /* 0x000fe20000010000 */
[----:B------:R-:W-:Y:S01]  /*4df0*/  CS2R R62, SRZ ;  /* 0x00000000003e7805 */ /* 0x000fe2000001ff00 */
[----:B------:R-:W0:Y:S01]  /*4e00*/  MUFU.EX2 R50, R50 ;  /* 0x0000003200327308 */ /* 0x000e220000000800 */
[----:B-1----:R-:W-:-:S07]  /*4e10*/  FADD.FTZ R20, R48, R13 ;  /* 0x0000000d30147221 */ /* 0x002fce0000010000 */
[----:B------:R-:W1:Y:S01]  /*4e20*/  MUFU.EX2 R52, R52 ;  /* 0x0000003400347308 */ /* 0x000e620000000800 */
[C---:B--2---:R-:W-:Y:S01]  /*4e30*/  FADD.FTZ R13, R49.reuse, R20 ;  /* 0x00000014310d7221 */ /* 0x044fe20000010000 */
[----:B------:R-:W-:Y:S02]  /*4e40*/  F2FP.BF16.F32.PACK_AB R204, R49, R48 ;  /* 0x0000003031cc723e */ /* 0x000fe400000010ff */
[----:B------:R-:W-:-:S04]  /*4e50*/  CS2R R48, SRZ ;  /* 0x0000000000307805 */ /* 0x000fc8000001ff00 */
[----:B------:R-:W2:Y:S01]  /*4e60*/  MUFU.EX2 R51, R51 ;  /* 0x0000003300337308 */ /* 0x000ea20000000800 */
[----:B0-----:R-:W-:-:S07]  /*4e70*/  FADD.FTZ R2, R50, R7 ;  /* 0x0000000732027221 */ /* 0x001fce0000010000 */
[----:B------:R-:W0:Y:S01]  /*4e80*/  MUFU.EX2 R53, R53 ;  /* 0x0000003500357308 */ /* 0x000e220000000800 */
[----:B-1----:R-:W-:-:S07]  /*4e90*/  FADD.FTZ R20, R52, R13 ;  /* 0x0000000d34147221 */ /* 0x002fce0000010000 */
[----:B------:R-:W1:Y:S01]  /*4ea0*/  MUFU.EX2 R54, R54 ;  /* 0x0000003600367308 */ /* 0x000e620000000800 */
[C---:B--2---:R-:W-:Y:S01]  /*4eb0*/  FADD.FTZ R7, R51.reuse, R2 ;  /* 0x0000000233077221 */ /* 0x044fe20000010000 */
[----:B------:R-:W-:Y:S02]  /*4ec0*/  F2FP.BF16.F32.PACK_AB R205, R51, R50 ;  /* 0x0000003233cd723e */ /* 0x000fe400000010ff */
[----:B------:R-:W-:-:S04]  /*4ed0*/  CS2R R50, SRZ ;  /* 0x0000000000327805 */ /* 0x000fc8000001ff00 */
[----:B------:R-:W2:Y:S01]  /*4ee0*/  MUFU.EX2 R40, R40 ;  /* 0x0000002800287308 */ /* 0x000ea20000000800 */
[C---:B0-----:R-:W-:Y:S01]  /*4ef0*/  FADD.FTZ R13, R53.reuse, R20 ;  /* 0x00000014350d7221 */ /* 0x041fe20000010000 */
[----:B------:R-:W-:Y:S02]  /*4f00*/  F2FP.BF16.F32.PACK_AB R206, R53, R52 ;  /* 0x0000003435ce723e */ /* 0x000fe400000010ff */
[----:B------:R-:W-:-:S04]  /*4f10*/  CS2R R52, SRZ ;  /* 0x0000000000347805 */ /* 0x000fc8000001ff00 */
[----:B------:R-:W0:Y:S01]  /*4f20*/  MUFU.EX2 R55, R55 ;  /* 0x0000003700377308 */ /* 0x000e220000000800 */
[----:B-1----:R-:W-:-:S07]  /*4f30*/  FADD.FTZ R2, R54, R7 ;  /* 0x0000000736027221 */ /* 0x002fce0000010000 */
[----:B------:R-:W1:Y:S01]  /*4f40*/  MUFU.EX2 R41, R41 ;  /* 0x0000002900297308 */ /* 0x000e620000000800 */
[----:B--2---:R-:W-:-:S07]  /*4f50*/  FADD.FTZ R20, R40, R13 ;  /* 0x0000000d28147221 */ /* 0x004fce0000010000 */
[----:B------:R-:W2:Y:S01]  /*4f60*/  MUFU.EX2 R42, R42 ;  /* 0x0000002a002a7308 */ /* 0x000ea20000000800 */
[C---:B0-----:R-:W-:Y:S01]  /*4f70*/  FADD.FTZ R7, R55.reuse, R2 ;  /* 0x0000000237077221 */ /* 0x041fe20000010000 */
[----:B------:R-:W-:Y:S02]  /*4f80*/  F2FP.BF16.F32.PACK_AB R207, R55, R54 ;  /* 0x0000003637cf723e */ /* 0x000fe400000010ff */
[----:B------:R-:W-:-:S04]  /*4f90*/  CS2R R54, SRZ ;  /* 0x0000000000367805 */ /* 0x000fc8000001ff00 */
[----:B------:R-:W0:Y:S01]  /*4fa0*/  MUFU.EX2 R44, R44 ;  /* 0x0000002c002c7308 */ /* 0x000e220000000800 */
[C---:B-1----:R-:W-:Y:S01]  /*4fb0*/  FADD.FTZ R13, R41.reuse, R20 ;  /* 0x00000014290d7221 */ /* 0x042fe20000010000 */
[----:B------:R-:W-:Y:S02]  /*4fc0*/  F2FP.BF16.F32.PACK_AB R200, R41, R40 ;  /* 0x0000002829c8723e */ /* 0x000fe400000010ff */
[----:B------:R-:W-:-:S04]  /*4fd0*/  CS2R R40, SRZ ;  /* 0x0000000000287805 */ /* 0x000fc8000001ff00 */
[----:B------:R-:W1:Y:S01]  /*4fe0*/  MUFU.EX2 R43, R43 ;  /* 0x0000002b002b7308 */ /* 0x000e620000000800 */
[----:B--2---:R-:W-:-:S07]  /*4ff0*/  FADD.FTZ R2, R42, R7 ;  /* 0x000000072a027221 */ /* 0x004fce0000010000 */
[----:B------:R-:W2:Y:S01]  /*5000*/  MUFU.EX2 R45, R45 ;  /* 0x0000002d002d7308 */ /* 0x000ea20000000800 */
[----:B0-----:R-:W-:-:S07]  /*5010*/  FADD.FTZ R20, R44, R13 ;  /* 0x0000000d2c147221 */ /* 0x001fce0000010000 */
[----:B------:R-:W0:Y:S01]  /*5020*/  MUFU.EX2 R46, R46 ;  /* 0x0000002e002e7308 */ /* 0x000e220000000800 */
[C---:B-1----:R-:W-:Y:S01]  /*5030*/  FADD.FTZ R7, R43.reuse, R2 ;  /* 0x000000022b077221 */ /* 0x042fe20000010000 */
[----:B------:R-:W-:Y:S02]  /*5040*/  F2FP.BF16.F32.PACK_AB R201, R43, R42 ;  /* 0x0000002a2bc9723e */ /* 0x000fe400000010ff */
[----:B------:R-:W-:-:S04]  /*5050*/  CS2R R42, SRZ ;  /* 0x00000000002a7805 */ /* 0x000fc8000001ff00 */
        /* <DEDUP_REMOVED lines=32> */
[----:B------:R-:W-:Y:S01]  /*5260*/  MUFU.EX2 R26, R26 ;  /* 0x0000001a001a7308 */ /* 0x000fe20000000800 */
[C---:B-1----:R-:W-:Y:S01]  /*5270*/  FADD.FTZ R13, R39.reuse, R2 ;  /* 0x00000002270d7221 */ /* 0x042fe20000010000 */
[----:B------:R-:W-:Y:S02]  /*5280*/  F2FP.BF16.F32.PACK_AB R199, R39, R38 ;  /* 0x0000002627c7723e */ /* 0x000fe400000010ff */
[----:B------:R-:W-:-:S04]  /*5290*/  CS2R R38, SRZ ;  /* 0x0000000000267805 */ /* 0x000fc8000001ff00 */
[----:B------:R-:W0:Y:S01]  /*52a0*/  MUFU.EX2 R28, R28 ;  /* 0x0000001c001c7308 */ /* 0x000e220000000800 */
[C---:B--2---:R-:W-:Y:S01]  /*52b0*/  FADD.FTZ R21, R25.reuse, R20 ;  /* 0x0000001419157221 */ /* 0x044fe20000010000 */
[----:B------:R-:W-:Y:S02]  /*52c0*/  F2FP.BF16.F32.PACK_AB R192, R25, R24 ;  /* 0x0000001819c0723e */ /* 0x000fe400000010ff */
[----:B------:R-:W-:-:S04]  /*52d0*/  CS2R R24, SRZ ;  /* 0x0000000000187805 */ /* 0x000fc8000001ff00 */
[----:B------:R-:W1:Y:S08]  /*52e0*/  MUFU.EX2 R27, R27 ;  /* 0x0000001b001b7308 */ /* 0x000e700000000800 */
[----:B------:R-:W2:Y:S01]  /*52f0*/  MUFU.EX2 R30, R30 ;  /* 0x0000001e001e7308 */ /* 0x000ea20000000800 */
[----:B0-----:R-:W-:-:S07]  /*5300*/  FADD.FTZ R2, R28, R21 ;  /* 0x000000151c027221 */ /* 0x001fce0000010000 */
[----:B------:R0:W3:Y:S01]  /*5310*/  MUFU.EX2 R7, R0 ;  /* 0x0000000000077308 */ /* 0x0000e20000000800 */
[----:B-1----:R-:W-:-:S07]  /*5320*/  F2FP.BF16.F32.PACK_AB R193, R27, R26 ;  /* 0x0000001a1bc1723e */ /* 0x002fce00000010ff */
[----:B------:R2:W1:Y:S01]  /*5330*/  MUFU.EX2 R195, R12 ;  /* 0x0000000c00c37308 */ /* 0x0004620000000800 */
[----:B0-----:R-:W-:-:S04]  /*5340*/  FADD.FTZ R0, R26, R13 ;  /* 0x0000000d1a007221 */ /* 0x001fc80000010000 */
[----:B------:R-:W-:Y:S01]  /*5350*/  FADD.FTZ R21, R27, R0 ;  /* 0x000000001b157221 */ /* 0x000fe20000010000 */
[----:B------:R-:W-:Y:S01]  /*5360*/  IMAD.MOV.U32 R0, RZ, RZ, 0x3f800000 ;  /* 0x3f800000ff007424 */ /* 0x000fe200078e00ff */
[----:B------:R-:W-:Y:S02]  /*5370*/  CS2R R26, SRZ ;  /* 0x00000000001a7805 */ /* 0x000fe4000001ff00 */
[----:B--2---:R-:W-:Y:S01]  /*5380*/  FADD.FTZ R12, R30, R21 ;  /* 0x000000151e0c7221 */ /* 0x004fe20000010000 */
[C---:B---3--:R-:W-:Y:S01]  /*5390*/  FADD.FTZ R13, R7.reuse, R2 ;  /* 0x00000002070d7221 */ /* 0x048fe20000010000 */
[----:B------:R-:W-:Y:S01]  /*53a0*/  F2FP.BF16.F32.PACK_AB R194, R7, R28 ;  /* 0x0000001c07c2723e */ /* 0x000fe200000010ff */
[----:B------:R-:W-:Y:S01]  /*53b0*/  IMAD.U32 R7, RZ, RZ, UR7 ;  /* 0x00000007ff077e24 */ /* 0x000fe2000f8e00ff */
[----:B------:R-:W-:Y:S01]  /*53c0*/  CS2R R28, SRZ ;  /* 0x00000000001c7805 */ /* 0x000fe2000001ff00 */
[----:B------:R-:W-:Y:S02]  /*53d0*/  IMAD.MOV.U32 R2, RZ, RZ, 0x3f800000 ;  /* 0x3f800000ff027424 */ /* 0x000fe400078e00ff */
[C---:B-1----:R-:W-:Y:S01]  /*53e0*/  FADD.FTZ R12, R195.reuse, R12 ;  /* 0x0000000cc30c7221 */ /* 0x042fe20000010000 */
[----:B------:R-:W-:-:S02]  /*53f0*/  F2FP.BF16.F32.PACK_AB R195, R195, R30 ;  /* 0x0000001ec3c3723e */ /* 0x000fc400000010ff */
[----:B------:R-:W-:Y:S01]  /*5400*/  CS2R R30, SRZ ;  /* 0x00000000001e7805 */ /* 0x000fe2000001ff00 */
[----:B------:R-:W-:Y:S06]  /*5410*/  @!P1 BRA `(.L_x_2203) ;  /* 0x0000004000889947 */ /* 0x000fec0003800000 */
[----:B------:R-:W-:Y:S01]  /*5420*/  R2UR UR7, R212 ;  /* 0x00000000d40772ca */ /* 0x000fe200000e0000 */
[----:B------:R-:W-:Y:S01]  /*5430*/  UMOV UR6, URZ ;  /* 0x0000003f00067c82 */ /* 0x000fe20008000000 */
[----:B------:R-:W-:Y:S01]  /*5440*/  IMAD.MOV.U32 R21, RZ, RZ, R3 ;  /* 0x000000ffff157224 */ /* 0x000fe200078e0003 */
[----:B------:R-:W-:Y:S01]  /*5450*/  MOV R2, 0x3f800000 ;  /* 0x3f80000000027802 */ /* 0x000fe20000000f00 */
[----:B------:R-:W-:Y:S02]  /*5460*/  IMAD.MOV.U32 R20, RZ, RZ, R6 ;  /* 0x000000ffff147224 */ /* 0x000fe400078e0006 */
[----:B------:R-:W-:Y:S02]  /*5470*/  IMAD.U32 R217, RZ, RZ, UR6 ;  /* 0x00000006ffd97e24 */ /* 0x000fe4000f8e00ff */
[----:B------:R-:W-:Y:S02]  /*5480*/  IMAD.MOV.U32 R151, RZ, RZ, RZ ;  /* 0x000000ffff977224 */ /* 0x000fe400078e00ff */
[----:B------:R-:W-:-:S03]  /*5490*/  IMAD.U32 R214, RZ, RZ, UR6 ;  /* 0x00000006ffd67e24 */ /* 0x000fc6000f8e00ff */
[----:B------:R-:W-:-:S07]  /*54a0*/  IMAD.U32 R212, RZ, RZ, UR7 ;  /* 0x00000007ffd47e24 */ /* 0x000fce000f8e00ff */
.L_x_2214:
[----:B------:R-:W-:Y:S02]  /*54b0*/  R2UR UR6, R214 ;  /* 0x00000000d60672ca */ /* 0x000fe400000e0000 */
[----:B------:R-:W-:-:S11]  /*54c0*/  R2UR UR7, R217 ;  /* 0x00000000d90772ca */ /* 0x000fd600000e0000 */
[----:B------:R-:W-:-:S04]  /*54d0*/  UISETP.NE.AND UP0, UPT, UR6, 0x1, UPT ;  /* 0x000000010600788c */ /* 0x000fc8000bf05270 */
[----:B------:R-:W-:-:S04]  /*54e0*/  USEL UR6, URZ, 0x1, UP0 ;  /* 0x000000013f067887 */ /* 0x000fc80008000000 */
[----:B------:R-:W-:-:S06]  /*54f0*/  ULOP3.LUT UR6, UR7, UR6, URZ, 0x3c, !UPT ;  /* 0x0000000607067292 */ /* 0x000fcc000f8e3c3f */
[----:B------:R-:W-:Y:S01]  /*5500*/  IMAD.U32 R7, RZ, RZ, UR6 ;  /* 0x00000006ff077e24 */ /* 0x000fe2000f8e00ff */
[----:B------:R-:W-:Y:S06]  /*5510*/  @!P0 BRA `(.L_x_2204) ;  /* 0x0000000000048947 */ /* 0x000fec0003800000 */
[----:B------:R-:W-:Y:S01]  /*5520*/  BPT.TRAP 0x1 ;  /* 0x000000040000795c */ /* 0x000fe20000300000 */
.L_x_2204:
[----:B------:R-:W-:Y:S02]  /*5530*/  R2UR UR10, R214 ;  /* 0x00000000d60a72ca */ /* 0x000fe400000e0000 */
[----:B------:R-:W-:Y:S02]  /*5540*/  R2UR UR6, R16 ;  /* 0x00000000100672ca */ /* 0x000fe400000e0000 */
[----:B------:R-:W-:-:S09]  /*5550*/  R2UR UR7, R7 ;  /* 0x00000000070772ca */ /* 0x000fd200000e0000 */
[----:B------:R-:W-:-:S04]  /*5560*/  UIADD3 UR61, UR10, 0x1, URZ ;  /* 0x000000010a3d7890 */ /* 0x000fc8000fffe03f */
[----:B------:R-:W-:Y:S01]  /*5570*/  UISETP.NE.AND UP0, UPT, UR61, 0x2, UPT ;  /* 0x000000023d00788c */ /* 0x000fe2000bf05270 */
[----:B------:R-:W-:-:S03]  /*5580*/  MOV R6, UR7 ;  /* 0x0000000700067c02 */ /* 0x000fc60008000f00 */
[----:B------:R-:W-:Y:S01]  /*5590*/  USEL UR61, UR61, URZ, UP0 ;  /* 0x0000003f3d3d7287 */ /* 0x000fe20008000000 */
[----:B------:R-:W-:-:S03]  /*55a0*/  SHF.L.U32 R6, R6, 0x1f, RZ ;  /* 0x0000001f06067819 */ /* 0x000fc600000006ff */
[----:B------:R-:W-:-:S06]  /*55b0*/  ULEA UR6, UR61, UR6, 0x3 ;  /* 0x000000063d067291 */ /* 0x000fcc000f8e183f */
[----:B------:R-:W-:-:S03]  /*55c0*/  IMAD.U32 R3, RZ, RZ, UR6 ;  /* 0x00000006ff037e24 */ /* 0x000fc6000f8e00ff */
[----:B------:R0:W1:Y:S01]  /*55d0*/  SYNCS.PHASECHK.TRANS64.TRYWAIT P1, [UR6+0x38830], R6 ;  /* 0x03883006ff0075a7 */ /* 0x0000620008020146 */
[----:B------:R-:W-:Y:S05]  /*55e0*/  @!P0 BRA `(.L_x_2205) ;  /* 0x0000000000048947 */ /* 0x000fea0003800000 */
[----:B------:R-:W-:Y:S01]  /*55f0*/  BPT.TRAP 0x1 ;  /* 0x000000040000795c */ /* 0x000fe20000300000 */
.L_x_2205:
[----:B-1----:R-:W-:Y:S05]  /*5600*/  @P1 BRA `(.L_x_2206) ;  /* 0x00000000000c1947 */ /* 0x002fea0003800000 */
[----:B------:R-:W-:-:S13]  /*5610*/  R2UR UR6, R3 ;  /* 0x00000000030672ca */ /* 0x000fda00000e0000 */
[----:B------:R-:W1:Y:S02]  /*5620*/  SYNCS.PHASECHK.TRANS64.TRYWAIT P1, [UR6+0x38830], R6 ;  /* 0x03883006ff0075a7 */ /* 0x000e640008020146 */
[----:B-1----:R-:W-:Y:S05]  /*5630*/  @!P1 BRA `(.L_x_2207) ;  /* 0x000000f4008c9947 */ /* 0x002fea0003800000 */
.L_x_2206:
[----:B------:R-:W-:Y:S01]  /*5640*/  R2UR UR6, R15 ;  /* 0x000000000f0672ca */ /* 0x000fe200000e0000 */
[----:B------:R-:W-:Y:S01]  /*5650*/  WARPGROUP.ARRIVE ;  /* 0x00000000000079c5 */ /* 0x000fe20000000000 */
[----:B-1----:R-:W-:Y:S01]  /*5660*/  MOV R153, UR49 ;  /* 0x0000003100997c02 */ /* 0x002fe20008000f00 */
[----:B------:R-:W-:Y:S01]  /*5670*/  UMOV UR51, 0x40000040 ;  /* 0x4000004000337882 */ /* 0x000fe20000000000 */
[----:B------:R-:W-:Y:S01]  /*5680*/  MOV R154, UR48 ;  /* 0x00000030009a7c02 */ /* 0x000fe20008000f00 */
        /* <DEDUP_REMOVED lines=8> */
[----:B------:R-:W-:Y:S01]  /*5710*/  UIMAD UR60, UR61, 0xa00, UR6 ;  /* 0x00000a003d3c78a4 */ /* 0x000fe2000f8e0206 */
[----:B0-----:R-:W-:Y:S01]  /*5720*/  MOV R6, UR45 ;  /* 0x0000002d00067c02 */ /* 0x001fe20008000f00 */
        /* <DEDUP_REMOVED lines=9> */
[----:B------:R-:W-:Y:S01]  /*57c0*/  R2UR UR48, R4 ;  /* 0x00000000043072ca */ /* 0x000fe200000e0000 */
[----:B------:R-:W-:Y:S01]  /*57d0*/  UMOV UR51, 0x40000040 ;  /* 0x4000004000337882 */ /* 0x000fe20000000000 */
[----:B------:R-:W-:Y:S01]  /*57e0*/  UMOV UR46, UR6 ;  /* 0x00000006002e7c82 */ /* 0x000fe20008000000 */
[----:B------:R-:W-:Y:S01]  /*57f0*/  R2UR UR49, R5 ;  /* 0x00000000053172ca */ /* 0x000fe200000e0000 */
[----:B------:R-:W-:Y:S01]  /*5800*/  UIADD3 UR6, UR60, 0x180, URZ ;  /* 0x000001803c067890 */ /* 0x000fe2000fffe03f */
[----:B------:R-:W-:Y:S01]  /*5810*/  MOV R216, UR52 ;  /* 0x0000003400d87c02 */ /* 0x000fe20008000f00 */
[----:B------:R-:W-:Y:S01]  /*5820*/  UIADD3 UR7, UR60, 0x182, URZ ;  /* 0x000001823c077890 */ /* 0x000fe2000fffe03f */
[----:B------:R-:W-:Y:S01]  /*5830*/  R2UR UR52, R10 ;  /* 0x000000000a3472ca */ /* 0x000fe200000e0000 */
[----:B------:R-:W-:Y:S01]  /*5840*/  UIADD3 UR14, UR60, 0x280, URZ ;  /* 0x000002803c0e7890 */ /* 0x000fe2000fffe03f */
[----:B------:R-:W-:Y:S01]  /*5850*/  R2UR UR53, R11 ;  /* 0x000000000b3572ca */ /* 0x000fe200000e0000 */
        /* <DEDUP_REMOVED lines=12> */
[----:B------:R-:W-:Y:S01]  /*5920*/  UMOV UR11, UR53 ;  /* 0x00000035000b7c82 */ /* 0x000fe20008000000 */
        /* <DEDUP_REMOVED lines=150> */
[----:B------:R-:W-:-:S03]  /*6290*/  FMUL.FTZ R151, R151, R2 ;  /* 0x0000000297977220 */ /* 0x000fc60000410000 */
[----:B------:R-:W-:Y:S01]  /*62a0*/  HGMMA.64x16x16.F32.BF16 R160, gdesc[UR48], RZ, !UPT, gsb0 ;  /* 0x0020000030a079f0 */ /* 0x000fe2000c0018ff */
[----:B------:R-:W-:Y:S01]  /*62b0*/  R2UR UR49, R153 ;  /* 0x00000000993172ca */ /* 0x000fe200000e0000 */
[----:B------:R-:W-:Y:S01]  /*62c0*/  UIADD3 UR50, UR60, 0x782, URZ ;  /* 0x000007823c327890 */ /* 0x000fe2000fffe03f */
[----:B------:R-:W-:Y:S01]  /*62d0*/  R2UR UR48, R154 ;  /* 0x000000009a3072ca */ /* 0x000fe200000e0000 */
        /* <DEDUP_REMOVED lines=15> */
[----:B------:R-:W-:Y:S01]  /*63d0*/  MOV R215, UR8 ;  /* 0x0000000800d77c02 */ /* 0x000fe20008000f00 */
        /* <DEDUP_REMOVED lines=426> */
.L_x_2208:
[----:B------:R-:W-:Y:S02]  /*7e80*/  R2UR UR10, R16 ;  /* 0x00000000100a72ca */ /* 0x000fe400000e0000 */
        /* <DEDUP_REMOVED lines=8> */
.L_x_2209:
[----:B-1----:R-:W-:Y:S05]  /*7f10*/  @P1 BRA `(.L_x_2210) ;  /* 0x0000000000081947 */ /* 0x002fea0003800000 */
[----:B------:R-:W1:Y:S02]  /*7f20*/  SYNCS.PHASECHK.TRANS64.TRYWAIT P1, [UR10+0x38850], R0 ;  /* 0x03885000ff0075a7 */ /* 0x000e64000802014a */
[----:B-1----:R-:W-:Y:S05]  /*7f30*/  @!P1 BRA `(.L_x_2211) ;  /* 0x000000cc00689947 */ /* 0x002fea0003800000 */
.L_x_2210:
[----:B------:R-:W-:Y:S01]  /*7f40*/  R2UR UR6, R16 ;  /* 0x00000000100672ca */ /* 0x000fe200000e0000 */
[----:B------:R-:W-:Y:S01]  /*7f50*/  WARPGROUP.ARRIVE ;  /* 0x00000000000079c5 */ /* 0x000fe20000000000 */
[----:B------:R-:W-:-:S11]  /*7f60*/  R2UR UR7, R214 ;  /* 0x00000000d60772ca */ /* 0x000fd600000e0000 */
[----:B------:R-:W-:-:S04]  /*7f70*/  UIADD3 UR6, UR6, 0x400, URZ ;  /* 0x0000040006067890 */ /* 0x000fc8000fffe03f */
[----:B------:R-:W-:-:S04]  /*7f80*/  USHF.R.U32.HI UR6, URZ, 0x4, UR6 ;  /* 0x000000043f067899 */ /* 0x000fc80008011606 */
[----:B------:R-:W-:-:S04]  /*7f90*/  ULOP3.LUT UR6, UR6, 0x3fff, URZ, 0xc0, !UPT ;  /* 0x00003fff06067892 */ /* 0x000fc8000f8ec03f */
[----:B------:R-:W-:-:S04]  /*7fa0*/  ULOP3.LUT UR6, UR6, 0x2800000, URZ, 0xfc, !UPT ;  /* 0x0280000006067892 */ /* 0x000fc8000f8efc3f */
[----:B------:R-:W-:-:S03]  /*7fb0*/  UIMAD UR11, UR7, 0xa00, UR6 ;  /* 0x00000a00070b78a4 */ /* 0x000fc6000f8e0206 */
        /* <DEDUP_REMOVED lines=30> */
.L_x_2212:
[----:B------:R-:W-:Y:S01]  /*81a0*/  R2UR UR6, R19 ;  /* 0x00000000130672ca */ /* 0x000fe200000e0000 */
[----:B01----:R-:W-:Y:S01]  /*81b0*/  IMAD.MOV.U32 R0, RZ, RZ, R14 ;  /* 0x000000ffff007224 */ /* 0x003fe200078e000e */
[----:B------:R-:W-:Y:S01]  /*81c0*/  R2UR UR7, R212 ;  /* 0x00000000d40772ca */ /* 0x000fe200000e0000 */
[----:B------:R-:W-:Y:S01]  /*81d0*/  ULDC UR14, c[0x0][0x2f0] ;  /* 0x0000bc00000e7ab9 */ /* 0x000fe20000000800 */
[----:B------:R-:W-:Y:S02]  /*81e0*/  R2UR UR11, R18 ;  /* 0x00000000120b72ca */ /* 0x000fe400000e0000 */
[----:B------:R-:W-:-:S07]  /*81f0*/  MOV R195, UR14 ;  /* 0x0000000e00c37c02 */ /* 0x000fce0008000f00 */
[----:B------:R-:W-:-:S06]  /*8200*/  UISETP.NE.AND UP0, UPT, UR6, URZ, UPT ;  /* 0x0000003f0600728c */ /* 0x000fcc000bf05270 */
[----:B------:R-:W-:Y:S02]  /*8210*/  PLOP3.LUT P1, PT, PT, PT, UP0, 0x80, 0x0 ;  /* 0x000000000000781c */ /* 0x000fe40003f2f008 */
[----:B------:R-:W-:-:S03]  /*8220*/  PLOP3.LUT P2, PT, PT, PT, UP0, 0x80, 0x0 ;  /* 0x000000000000781c */ /* 0x000fc60003f4f008 */
[----:B------:R-:W-:-:S08]  /*8230*/  @UP0 ULDC UR6, c[0x0][0x44c] ;  /* 0x0001130000060ab9 */ /* 0x000fd00000000800 */
[----:B------:R-:W-:Y:S01]  /*8240*/  @P1 IMAD.HI.U32 R2, R14, UR6, RZ ;  /* 0x000000060e021c27 */ /* 0x000fe2000f8e00ff */
[----:B------:R-:W-:-:S04]  /*8250*/  @UP0 ULDC UR6, c[0x0][0x450] ;  /* 0x0001140000060ab9 */ /* 0x000fc80000000800 */
[----:B------:R-:W-:Y:S01]  /*8260*/  @P2 SHF.R.U32.HI R0, RZ, UR6, R2 ;  /* 0x00000006ff002c19 */ /* 0x000fe20008011602 */
[----:B------:R-:W-:Y:S01]  /*8270*/  UMOV UR6, 0x1 ;  /* 0x0000000100067882 */ /* 0x000fe20000000000 */
[----:B------:R-:W-:Y:S01]  /*8280*/  IMAD.MOV.U32 R2, RZ, RZ, -0x2 ;  /* 0xfffffffeff027424 */ /* 0x000fe200078e00ff */
[----:B------:R-:W-:Y:S02]  /*8290*/  UIMAD UR6, UR7, -0x50, UR6 ;  /* 0xffffffb0070678a4 */ /* 0x000fe4000f8e0206 */
[----:B------:R-:W0:Y:S01]  /*82a0*/  SHFL.IDX PT, R193, R0, RZ, 0x1c1f ;  /* 0x001c1fff00c17589 */ /* 0x000e2200000e0000 */
[----:B------:R-:W-:-:S03]  /*82b0*/  ULDC UR7, c[0x0][0x288] ;  /* 0x0000a20000077ab9 */ /* 0x000fc60000000800 */
[----:B------:R-:W-:Y:S01]  /*82c0*/  IMAD R2, R17, R2, UR6 ;  /* 0x0000000611027e24 */ /* 0x000fe2000f8e0202 */
[----:B------:R-:W-:-:S03]  /*82d0*/  ULDC UR6, c[0x0][0x988] ;  /* 0x0002620000067ab9 */ /* 0x000fc60000000800 */
[----:B------:R-:W-:Y:S01]  /*82e0*/  IMAD R2, R195, UR11, R2 ;  /* 0x0000000bc3027c24 */ /* 0x000fe2000f8e0202 */
[----:B------:R-:W1:Y:S04]  /*82f0*/  S2UR UR11, SR_CgaCtaId ;  /* 0x00000000000b79c3 */ /* 0x000e680000008800 */
[----:B0-----:R-:W-:-:S04]  /*8300*/  IADD3 R6, R193, -UR7, R2 ;  /* 0x80000007c1067c10 */ /* 0x001fc8000fffe002 */
[C---:B------:R-:W-:Y:S02]  /*8310*/  ISETP.GT.AND P1, PT, R6.reuse, RZ, PT ;  /* 0x000000ff0600720c */ /* 0x040fe40003f24270 */
[----:B------:R-:W-:Y:S02]  /*8320*/  ISETP.GT.AND P2, PT, R6, 0x1, PT ;  /* 0x000000010600780c */ /* 0x000fe40003f44270 */
[----:B------:R-:W-:Y:S02]  /*8330*/  FSEL R193, R184, -INF , P1 ;  /* 0xff800000b8c17808 */ /* 0x000fe40000800000 */
[----:B------:R-:W-:Y:S02]  /*8340*/  ISETP.GT.AND P1, PT, R6, 0x8, PT ;  /* 0x000000080600780c */ /* 0x000fe40003f24270 */
[----:B------:R-:W-:Y:S02]  /*8350*/  FSEL R185, R185, -INF , P2 ;  /* 0xff800000b9b97808 */ /* 0x000fe40001000000 */
[----:B------:R-:W-:-:S02]  /*8360*/  FMNMX.FTZ R184, R193, R20, !PT ;  /* 0x00000014c1b87209 */ /* 0x000fc40007810000 */
[----:B------:R-:W-:Y:S02]  /*8370*/  ISETP.GT.AND P2, PT, R6, 0x9, PT ;  /* 0x000000090600780c */ /* 0x000fe40003f44270 */
[----:B------:R-:W-:Y:S02]  /*8380*/  FSEL R188, R188, -INF , P1 ;  /* 0xff800000bcbc7808 */ /* 0x000fe40000800000 */
[----:B------:R-:W-:Y:S02]  /*8390*/  FMNMX.FTZ R195, R185, R184, !PT ;  /* 0x000000b8b9c37209 */ /* 0x000fe40007810000 */
        /* <DEDUP_REMOVED lines=48> */
[----:B------:R-:W-:Y:S02]  /*86a0*/  FSEL R157, R157, -INF , P2 ;  /* 0xff8000009d9d7808 */ /* 0x000fe40001000000 */
[----:B------:R-:W-:Y:S02]  /*86b0*/  FMNMX.FTZ R6, R156, R195, !PT ;  /* 0x000000c39c067209 */ /* 0x000fe40007810000 */
[----:B------:R-:W0:Y:S02]  /*86c0*/  SHFL.IDX PT, R195, R0, 0x1, 0x1c1f ;  /* 0x003c1f0000c37f89 */ /* 0x000e2400000e0000 */
[----:B------:R-:W-:-:S05]  /*86d0*/  FMNMX.FTZ R184, R157, R6, !PT ;  /* 0x000000069db87209 */ /* 0x000fca0007810000 */
[----:B------:R-:W2:Y:S01]  /*86e0*/  SHFL.BFLY PT, R197, R184, 0x2, 0x1f ;  /* 0x0c401f00b8c57f89 */ /* 0x000ea200000e0000 */
[----:B0-----:R-:W-:Y:S02]  /*86f0*/  IADD3 R2, R195, -UR7, R2 ;  /* 0x80000007c3027c10 */ /* 0x001fe4000fffe002 */
[----:B------:R-:W-:Y:S02]  /*8700*/  R2UR UR7, R3 ;  /* 0x00000000030772ca */ /* 0x000fe400000e0000 */
[C---:B------:R-:W-:Y:S02]  /*8710*/  ISETP.GT.AND P1, PT, R2.reuse, RZ, PT ;  /* 0x000000ff0200720c */ /* 0x040fe40003f24270 */
[----:B------:R-:W-:Y:S02]  /*8720*/  ISETP.GT.AND P2, PT, R2, 0x1, PT ;  /* 0x000000010200780c */ /* 0x000fe40003f44270 */
[----:B--2---:R-:W-:Y:S02]  /*8730*/  FMNMX.FTZ R197, R184, R197, !PT ;  /* 0x000000c5b8c57209 */ /* 0x004fe40007810000 */
[----:B------:R-:W-:-:S02]  /*8740*/  FSEL R186, R186, -INF , P1 ;  /* 0xff800000baba7808 */ /* 0x000fc40000800000 */
[----:B------:R-:W-:Y:S01]  /*8750*/  ISETP.GT.AND P1, PT, R2, 0x8, PT ;  /* 0x000000080200780c */ /* 0x000fe20003f24270 */
[----:B------:R-:W0:Y:S01]  /*8760*/  SHFL.BFLY PT, R192, R197, 0x1, 0x1f ;  /* 0x0c201f00c5c07f89 */ /* 0x000e2200000e0000 */
[----:B------:R-:W-:Y:S01]  /*8770*/  FSEL R187, R187, -INF , P2 ;  /* 0xff800000bbbb7808 */ /* 0x000fe20001000000 */
[----:B------:R-:W-:Y:S01]  /*8780*/  UIADD3 UR7, UR7, 0x38840, URZ ;  /* 0x0003884007077890 */ /* 0x000fe2000fffe03f */
[----:B------:R-:W-:Y:S02]  /*8790*/  FMNMX.FTZ R6, R186, R21, !PT ;  /* 0x00000015ba067209 */ /* 0x000fe40007810000 */
[----:B------:R-:W-:Y:S01]  /*87a0*/  ISETP.GT.AND P2, PT, R2, 0x9, PT ;  /* 0x000000090200780c */ /* 0x000fe20003f44270 */
[----:B-1----:R-:W-:Y:S01]  /*87b0*/  UPRMT UR7, UR11, 0x654, UR7 ;  /* 0x000006540b077896 */ /* 0x002fe20008000007 */
[----:B------:R-:W-:Y:S02]  /*87c0*/  FSEL R190, R190, -INF , P1 ;  /* 0xff800000bebe7808 */ /* 0x000fe40000800000 */
[----:B------:R-:W-:-:S02]  /*87d0*/  FMNMX.FTZ R195, R187, R6, !PT ;  /* 0x00000006bbc37209 */ /* 0x000fc40007810000 */
[----:B------:R-:W-:Y:S02]  /*87e0*/  FSEL R191, R191, -INF , P2 ;  /* 0xff800000bfbf7808 */ /* 0x000fe40001000000 */
[----:B------:R-:W-:Y:S02]  /*87f0*/  ISETP.GT.AND P1, PT, R2, 0x10, PT ;  /* 0x000000100200780c */ /* 0x000fe40003f24270 */
[----:B------:R-:W-:Y:S01]  /*8800*/  FMNMX.FTZ R0, R190, R195, !PT ;  /* 0x000000c3be007209 */ /* 0x000fe20007810000 */
[----:B------:R-:W-:Y:S01]  /*8810*/  SYNCS.ARRIVE.TRANS64.RED.A1T0 RZ, [UR7], RZ ;  /* 0x000000ffffff79a7 */ /* 0x000fe20008100407 */
[----:B------:R-:W-:Y:S02]  /*8820*/  ISETP.GT.AND P2, PT, R2, 0x11, PT ;  /* 0x000000110200780c */ /* 0x000fe40003f44270 */
[----:B------:R-:W-:Y:S02]  /*8830*/  FSEL R178, R178, -INF , P1 ;  /* 0xff800000b2b27808 */ /* 0x000fe40000800000 */
[----:B------:R-:W-:-:S02]  /*8840*/  FMNMX.FTZ R3, R191, R0, !PT ;  /* 0x00000000bf037209 */ /* 0x000fc40007810000 */
[----:B------:R-:W-:Y:S02]  /*8850*/  ISETP.GT.AND P3, PT, R2, 0x18, PT ;  /* 0x000000180200780c */ /* 0x000fe40003f64270 */
[----:B0-----:R-:W-:Y:S02]  /*8860*/  FMNMX.FTZ R6, R197, R192, !PT ;  /* 0x000000c0c5067209 */ /* 0x001fe40007810000 */
[----:B------:R-:W-:Y:S02]  /*8870*/  FSEL R179, R179, -INF , P2 ;  /* 0xff800000b3b37808 */ /* 0x000fe40001000000 */
[----:B------:R-:W-:Y:S01]  /*8880*/  FMNMX.FTZ R0, R178, R3, !PT ;  /* 0x00000003b2007209 */ /* 0x000fe20007810000 */
[C---:B------:R-:W-:Y:S01]  /*8890*/  FMUL.FTZ R184, R6.reuse, UR6 ;  /* 0x0000000606b87c20 */ /* 0x040fe20008410000 */
[----:B------:R-:W-:Y:S02]  /*88a0*/  FSETP.NEU.FTZ.AND P1, PT, R6, -INF , PT ;  /* 0xff8000000600780b */ /* 0x000fe40003f3d000 */
[----:B------:R-:W-:-:S02]  /*88b0*/  ISETP.GT.AND P4, PT, R2, 0x19, PT ;  /* 0x000000190200780c */ /* 0x000fc40003f84270 */
[----:B------:R-:W-:Y:S02]  /*88c0*/  FSEL R182, R182, -INF , P3 ;  /* 0xff800000b6b67808 */ /* 0x000fe40001800000 */
[----:B------:R-:W-:Y:S02]  /*88d0*/  FMNMX.FTZ R3, R179, R0, !PT ;  /* 0x00000000b3037209 */ /* 0x000fe40007810000 */
[----:B------:R-:W-:Y:S02]  /*88e0*/  FSEL R0, R184, RZ, P1 ;  /* 0x000000ffb8007208 */ /* 0x000fe40000800000 */
[----:B------:R-:W-:Y:S02]  /*88f0*/  ISETP.GT.AND P2, PT, R2, 0x20, PT ;  /* 0x000000200200780c */ /* 0x000fe40003f44270 */
[----:B------:R-:W-:Y:S01]  /*8900*/  FSEL R183, R183, -INF , P4 ;  /* 0xff800000b7b77808 */ /* 0x000fe20002000000 */
[--C-:B------:R-:W-:Y:S01]  /*8910*/  FFMA.FTZ R210, R188, UR6, -R0.reuse ;  /* 0x00000006bcd27c23 */ /* 0x100fe20008010800 */
[----:B------:R-:W-:Y:S01]  /*8920*/  FMNMX.FTZ R184, R182, R3, !PT ;  /* 0x00000003b6b87209 */ /* 0x000fe20007810000 */
[--C-:B------:R-:W-:Y:S01]  /*8930*/  FFMA.FTZ R208, R185, UR6, -R0.reuse ;  /* 0x00000006b9d07c23 */ /* 0x100fe20008010800 */
[----:B------:R-:W-:Y:S01]  /*8940*/  ISETP.GT.AND P3, PT, R2, 0x21, PT ;  /* 0x000000210200780c */ /* 0x000fe20003f64270 */
[--C-:B------:R-:W-:Y:S01]  /*8950*/  FFMA.FTZ R204, R176, UR6, -R0.reuse ;  /* 0x00000006b0cc7c23 */ /* 0x100fe20008010800 */
        /* <DEDUP_REMOVED lines=16> */
[----:B------:R-:W-:Y:S01]  /*8a60*/  FSEL R175, R175, -INF , P3 ;  /* 0xff800000afaf7808 */ /* 0x000fe20001800000 */
[--C-:B------:R-:W-:Y:S01]  /*8a70*/  FFMA.FTZ R153, R153, UR6, -R0.reuse ;  /* 0x0000000699997c23 */ /* 0x100fe20008010800 */
[----:B------:R-:W-:Y:S01]  /*8a80*/  ISETP.GT.AND P2, PT, R2, 0x30, PT ;  /* 0x000000300200780c */ /* 0x000fe20003f44270 */
[--C-:B------:R-:W-:Y:S01]  /*8a90*/  FFMA.FTZ R194, R156, UR6, -R0.reuse ;  /* 0x000000069cc27c23 */ /* 0x100fe20008010800 */
[----:B------:R-:W-:Y:S01]  /*8aa0*/  FMNMX.FTZ R192, R174, R3, !PT ;  /* 0x00000003aec07209 */ /* 0x000fe20007810000 */
[----:B------:R-:W-:Y:S01]  /*8ab0*/  FFMA.FTZ R157, R157, UR6, -R0 ;  /* 0x000000069d9d7c23 */ /* 0x000fe20008010800 */
[----:B------:R-:W-:Y:S01]  /*8ac0*/  ISETP.GT.AND P3, PT, R2, 0x31, PT ;  /* 0x000000310200780c */ /* 0x000fe20003f64270 */
[----:B------:R-:W-:Y:S01]  /*8ad0*/  MUFU.EX2 R171, R193 ;  /* 0x000000c100ab7308 */ /* 0x000fe20000000800 */
[----:B------:R-:W-:-:S02]  /*8ae0*/  FSEL R162, R162, -INF , P2 ;  /* 0xff800000a2a27808 */ /* 0x000fc40001000000 */
[----:B------:R-:W-:Y:S01]  /*8af0*/  FMNMX.FTZ R3, R175, R192, !PT ;  /* 0x000000c0af037209 */ /* 0x000fe20007810000 */
[----:B------:R-:W-:Y:S01]  /*8b00*/  FFMA.FTZ R192, R152, UR6, -R0 ;  /* 0x0000000698c07c23 */ /* 0x000fe20008010800 */
[----:B------:R-:W-:Y:S02]  /*8b10*/  ISETP.GT.AND P2, PT, R2, 0x38, PT ;  /* 0x000000380200780c */ /* 0x000fe40003f44270 */
[----:B------:R-:W-:Y:S01]  /*8b20*/  FSEL R163, R163, -INF , P3 ;  /* 0xff800000a3a37808 */ /* 0x000fe20001800000 */
[----:B------:R-:W-:Y:S01]  /*8b30*/  MUFU.EX2 R208, R208 ;  /* 0x000000d000d07308 */ /* 0x000fe20000000800 */
[----:B------:R-:W-:Y:S02]  /*8b40*/  FMNMX.FTZ R188, R162, R3, !PT ;  /* 0x00000003a2bc7209 */ /* 0x000fe40007810000 */
[----:B------:R-:W-:Y:S02]  /*8b50*/  ISETP.GT.AND P3, PT, R2, 0x39, PT ;  /* 0x000000390200780c */ /* 0x000fe40003f64270 */
[----:B------:R-:W-:-:S02]  /*8b60*/  FSEL R166, R166, -INF , P2 ;  /* 0xff800000a6a67808 */ /* 0x000fc40001000000 */
[----:B------:R-:W-:Y:S01]  /*8b70*/  FMNMX.FTZ R3, R163, R188, !PT ;  /* 0x000000bca3037209 */ /* 0x000fe20007810000 */
[----:B------:R-:W-:Y:S01]  /*8b80*/  MUFU.EX2 R210, R210 ;  /* 0x000000d200d27308 */ /* 0x000fe20000000800 */
[----:B------:R-:W-:Y:S02]  /*8b90*/  FSEL R185, R167, -INF , P3 ;  /* 0xff800000a7b97808 */ /* 0x000fe40001800000 */
[----:B------:R-:W-:Y:S02]  /*8ba0*/  ISETP.GT.AND P2, PT, R2, 0x40, PT ;  /* 0x000000400200780c */ /* 0x000fe40003f44270 */
[----:B------:R-:W-:Y:S02]  /*8bb0*/  FMNMX.FTZ R188, R166, R3, !PT ;  /* 0x00000003a6bc7209 */ /* 0x000fe40007810000 */
[----:B------:R-:W-:Y:S01]  /*8bc0*/  ISETP.GT.AND P3, PT, R2, 0x41, PT ;  /* 0x000000410200780c */ /* 0x000fe20003f64270 */
[----:B------:R0:W-:Y:S01]  /*8bd0*/  MUFU.EX2 R167, R189 ;  /* 0x000000bd00a77308 */ /* 0x0001e20000000800 */
[----:B------:R-:W-:-:S02]  /*8be0*/  FSEL R154, R154, -INF , P2 ;  /* 0xff8000009a9a7808 */ /* 0x000fc40001000000 */
[----:B------:R-:W-:Y:S02]  /*8bf0*/  FMNMX.FTZ R3, R185, R188, !PT ;  /* 0x000000bcb9037209 */ /* 0x000fe40007810000 */
[----:B------:R-:W-:Y:S02]  /*8c00*/  ISETP.GT.AND P2, PT, R2, 0x48, PT ;  /* 0x000000480200780c */ /* 0x000fe40003f44270 */
[----:B------:R-:W-:Y:S01]  /*8c10*/  FSEL R176, R155, -INF , P3 ;  /* 0xff8000009bb07808 */ /* 0x000fe20001800000 */
[--C-:B------:R-:W-:Y:S01]  /*8c20*/  FFMA.FTZ R155, R165, UR6, -R0.reuse ;  /* 0x00000006a59b7c23 */ /* 0x100fe20008010800 */
[----:B------:R-:W-:Y:S01]  /*8c30*/  FMNMX.FTZ R3, R154, R3, !PT ;  /* 0x000000039a037209 */ /* 0x000fe20007810000 */
[--C-:B0-----:R-:W-:Y:S01]  /*8c40*/  FFMA.FTZ R189, R177, UR6, -R0.reuse ;  /* 0x00000006b1bd7c23 */ /* 0x101fe20008010800 */
[----:B------:R-:W-:Y:S01]  /*8c50*/  ISETP.GT.AND P3, PT, R2, 0x49, PT ;  /* 0x000000490200780c */ /* 0x000fe20003f64270 */
[--C-:B------:R-:W-:Y:S01]  /*8c60*/  FFMA.FTZ R177, R169, UR6, -R0.reuse ;  /* 0x00000006a9b17c23 */ /* 0x100fe20008010800 */
[----:B------:R-:W-:Y:S01]  /*8c70*/  FSEL R158, R158, -INF , P2 ;  /* 0xff8000009e9e7808 */ /* 0x000fe20001000000 */
[--C-:B------:R-:W-:Y:S01]  /*8c80*/  FFMA.FTZ R169, R173, UR6, -R0.reuse ;  /* 0x00000006ada97c23 */ /* 0x100fe20008010800 */
[----:B------:R-:W-:Y:S01]  /*8c90*/  FMNMX.FTZ R3, R176, R3, !PT ;  /* 0x00000003b0037209 */ /* 0x000fe20007810000 */
[----:B------:R-:W-:Y:S01]  /*8ca0*/  MUFU.EX2 R204, R204 ;  /* 0x000000cc00cc7308 */ /* 0x000fe20000000800 */
[----:B------:R-:W-:Y:S01]  /*8cb0*/  FSEL R188, R159, -INF , P3 ;  /* 0xff8000009fbc7808 */ /* 0x000fe20001800000 */
[----:B------:R-:W-:Y:S01]  /*8cc0*/  FFMA.FTZ R159, R161, UR6, -R0 ;  /* 0x00000006a19f7c23 */ /* 0x000fe20008010800 */
[----:B------:R-:W-:-:S02]  /*8cd0*/  FMNMX.FTZ R3, R158, R3, !PT ;  /* 0x000000039e037209 */ /* 0x000fc40007810000 */
[----:B------:R-:W-:Y:S02]  /*8ce0*/  FSEL R165, R6, RZ, P1 ;  /* 0x000000ff06a57208 */ /* 0x000fe40000800000 */
[----:B------:R-:W-:Y:S01]  /*8cf0*/  FMNMX.FTZ R3, R188, R3, !PT ;  /* 0x00000003bc037209 */ /* 0x000fe20007810000 */
[----:B------:R-:W-:Y:S02]  /*8d00*/  MUFU.EX2 R189, R189 ;  /* 0x000000bd00bd7308 */ /* 0x000fe40000000800 */
[----:B------:R-:W-:Y:S02]  /*8d10*/  FADD.FTZ R165, -R165, R20 ;  /* 0x00000014a5a57221 */ /* 0x000fe40000010100 */
[----:B------:R-:W0:Y:S02]  /*8d20*/  SHFL.BFLY PT, R2, R3, 0x2, 0x1f ;  /* 0x0c401f0003027f89 */ /* 0x000e2400000e0000 */
[----:B------:R-:W-:Y:S02]  /*8d30*/  FMUL.FTZ R165, R165, UR6 ;  /* 0x00000006a5a57c20 */ /* 0x000fe40008410000 */
        /* <DEDUP_REMOVED lines=11> */
[C---:B------:R-:W-:Y:S02]  /*8df0*/  FMUL.FTZ R161, R3.reuse, UR6 ;  /* 0x0000000603a17c20 */ /* 0x040fe40008410000 */
[----:B------:R-:W-:Y:S01]  /*8e00*/  MUFU.EX2 R159, R159 ;  /* 0x0000009f009f7308 */ /* 0x000fe20000000800 */
[----:B------:R-:W-:Y:S02]  /*8e10*/  FSEL R0, R3, RZ, P2 ;  /* 0x000000ff03007208 */ /* 0x000fe40001000000 */
[----:B------:R-:W-:-:S03]  /*8e20*/  FSEL R161, R161, RZ, P2 ;  /* 0x000000ffa1a17208 */ /* 0x000fc60001000000 */
[----:B------:R-:W-:Y:S02]  /*8e30*/  FADD.FTZ R2, -R0, R21 ;  /* 0x0000001500027221 */ /* 0x000fe40000010100 */
        /* <DEDUP_REMOVED lines=20> */
[----:B0-----:R-:W-:Y:S01]  /*8f80*/  FFMA.FTZ R13, R0, R13, R171 ;  /* 0x0000000d000d7223 */ /* 0x001fe200000100ab */
[----:B------:R-:W-:-:S03]  /*8f90*/  FFMA.FTZ R158, R158, UR6, -R161 ;  /* 0x000000069e9e7c23 */ /* 0x000fc600080108a1 */
[----:B------:R-:W-:-:S03]  /*8fa0*/  FADD.FTZ R13, R208, R13 ;  /* 0x0000000dd00d7221 */ /* 0x000fc60000010000 */
[----:B------:R-:W0:Y:S01]  /*8fb0*/  MUFU.EX2 R152, R152 ;  /* 0x0000009800987308 */ /* 0x000e220000000800 */
[----:B------:R-:W-:-:S07]  /*8fc0*/  FADD.FTZ R170, R210, R13 ;  /* 0x0000000dd2aa7221 */ /* 0x000fce0000010000 */
[----:B------:R-:W2:Y:S01]  /*8fd0*/  MUFU.EX2 R211, R211 ;  /* 0x000000d300d37308 */ /* 0x000ea20000000800 */
[----:B-1----:R-:W-:-:S07]  /*8fe0*/  FFMA.FTZ R21, R2, R12, R209 ;  /* 0x0000000c02157223 */ /* 0x002fce00000100d1 */
[----:B------:R-:W1:Y:S01]  /*8ff0*/  MUFU.EX2 R156, R156 ;  /* 0x0000009c009c7308 */ /* 0x000e620000000800 */
[----:B0-----:R-:W-:Y:S01]  /*9000*/  FADD.FTZ R12, R152, R21 ;  /* 0x00000015980c7221 */ /* 0x001fe20000010000 */
[----:B------:R-:W-:-:S04]  /*9010*/  FADD.FTZ R21, R167, R170 ;  /* 0x000000aaa7157221 */ /* 0x000fc80000010000 */
[----:B------:R-:W-:Y:S02]  /*9020*/  FADD.FTZ R166, R204, R21 ;  /* 0x00000015cca67221 */ /* 0x000fe40000010000 */
[----:B------:R-:W0:Y:S01]  /*9030*/  MUFU.EX2 R205, R205 ;  /* 0x000000cd00cd7308 */ /* 0x000e220000000800 */
[----:B--2---:R-:W-:Y:S01]  /*9040*/  FADD.FTZ R13, R211, R12 ;  /* 0x0000000cd30d7221 */ /* 0x004fe20000010000 */
[----:B------:R-:W-:Y:S01]  /*9050*/  FADD.FTZ R21, R189, R166 ;  /* 0x000000a6bd157221 */ /* 0x000fe20000010000 */
[----:B------:R-:W-:-:S03]  /*9060*/  FFMA.FTZ R166, R185, UR6, -R161 ;  /* 0x00000006b9a67c23 */ /* 0x000fc600080108a1 */
[----:B------:R-:W-:Y:S02]  /*9070*/  FADD.FTZ R170, R206, R21 ;  /* 0x00000015ceaa7221 */ /* 0x000fe40000010000 */
[----:B------:R-:W2:Y:S01]  /*9080*/  MUFU.EX2 R160, R160 ;  /* 0x000000a000a07308 */ /* 0x000ea20000000800 */
[----:B-1----:R-:W-:Y:S01]  /*9090*/  FADD.FTZ R12, R156, R13 ;  /* 0x0000000d9c0c7221 */ /* 0x002fe20000010000 */
[----:B------:R-:W-:-:S04]  /*90a0*/  FADD.FTZ R21, R181, R170 ;  /* 0x000000aab5157221 */ /* 0x000fc80000010000 */
[----:B------:R-:W-:Y:S02]  /*90b0*/  FADD.FTZ R154, R200, R21 ;  /* 0x00000015c89a7221 */ /* 0x000fe40000010000 */
[----:B------:R-:W1:Y:S01]  /*90c0*/  MUFU.EX2 R207, R207 ;  /* 0x000000cf00cf7308 */ /* 0x000e620000000800 */
[----:B0-----:R-:W-:Y:S01]  /*90d0*/  FADD.FTZ R13, R205, R12 ;  /* 0x0000000ccd0d7221 */ /* 0x001fe20000010000 */
[----:B------:R-:W-:Y:S01]  /*90e0*/  FADD.FTZ R21, R177, R154 ;  /* 0x0000009ab1157221 */ /* 0x000fe20000010000 */
[--C-:B------:R-:W-:Y:S01]  /*90f0*/  FFMA.FTZ R154, R176, UR6, -R161.reuse ;  /* 0x00000006b09a7c23 */ /* 0x100fe200080108a1 */
[----:B------:R-:W-:Y:S02]  /*9100*/  FFMA.FTZ R161, R188, UR6, -R161 ;  /* 0x00000006bca17c23 */ /* 0x000fe400080108a1 */
[----:B------:R-:W-:Y:S02]  /*9110*/  FADD.FTZ R170, R202, R21 ;  /* 0x00000015caaa7221 */ /* 0x000fe40000010000 */
[----:B------:R-:W0:Y:S01]  /*9120*/  MUFU.EX2 R164, R164 ;  /* 0x000000a400a47308 */ /* 0x000e220000000800 */
[----:B--2---:R-:W-:Y:S01]  /*9130*/  FADD.FTZ R12, R160, R13 ;  /* 0x0000000da00c7221 */ /* 0x004fe20000010000 */
[----:B------:R-:W-:-:S04]  /*9140*/  FADD.FTZ R21, R169, R170 ;  /* 0x000000aaa9157221 */ /* 0x000fc80000010000 */
[----:B------:R-:W-:Y:S02]  /*9150*/  FADD.FTZ R170, R196, R21 ;  /* 0x00000015c4aa7221 */ /* 0x000fe40000010000 */
[----:B------:R-:W2:Y:S01]  /*9160*/  MUFU.EX2 R201, R201 ;  /* 0x000000c900c97308 */ /* 0x000ea20000000800 */
[----:B-1----:R-:W-:Y:S01]  /*9170*/  FADD.FTZ R13, R207, R12 ;  /* 0x0000000ccf0d7221 */ /* 0x002fe20000010000 */
[----:B------:R-:W-:-:S06]  /*9180*/  FADD.FTZ R21, R159, R170 ;  /* 0x000000aa9f157221 */ /* 0x000fcc0000010000 */
        /* <DEDUP_REMOVED lines=33> */
[----:B--2---:R-:W-:Y:S01]  /*93a0*/  FADD.FTZ R21, R158, R13 ;  /* 0x0000000d9e157221 */ /* 0x004fe20000010000 */
[----:B-1----:R-:W-:-:S03]  /*93b0*/  FADD.FTZ R13, R157, R12 ;  /* 0x0000000c9d0d7221 */ /* 0x002fc60000010000 */
[----:B0-----:R-:W-:Y:S01]  /*93c0*/  FADD.FTZ R12, R161, R21 ;  /* 0x00000015a10c7221 */ /* 0x001fe20000010000 */
[----:B------:R-:W-:Y:S06]  /*93d0*/  @!P0 BRA `(.L_x_2213) ;  /* 0x0000000000048947 */ /* 0x000fec0003800000 */
[----:B------:R-:W-:Y:S01]  /*93e0*/  BPT.TRAP 0x1 ;  /* 0x000000040000795c */ /* 0x000fe20000300000 */
.L_x_2213:
[----:B------:R-:W0:Y:S01]  /*93f0*/  S2UR UR14, SR_CgaCtaId ;  /* 0x00000000000e79c3 */ /* 0x000e220000008800 */
[----:B------:R-:W-:Y:S01]  /*9400*/  R2UR UR11, R213 ;  /* 0x00000000d50b72ca */ /* 0x000fe200000e0000 */
[----:B------:R-:W-:Y:S01]  /*9410*/  UIADD3 UR10, UR10, 0x38860, URZ ;  /* 0x000388600a0a7890 */ /* 0x000fe2000fffe03f */
[----:B------:R-:W-:Y:S01]  /*9420*/  R2UR UR7, R212 ;  /* 0x00000000d40772ca */ /* 0x000fe200000e0000 */
[----:B------:R-:W-:Y:S01]  /*9430*/  IMAD.MOV.U32 R21, RZ, RZ, R3 ;  /* 0x000000ffff157224 */ /* 0x000fe200078e0003 */
[----:B------:R-:W-:Y:S01]  /*9440*/  F2FP.BF16.F32.PACK_AB R201, R20, R201 ;  /* 0x000000c914c9723e */ /* 0x000fe200000010ff */
[----:B------:R-:W-:Y:S01]  /*9450*/  IMAD.MOV.U32 R20, RZ, RZ, R6 ;  /* 0x000000ffff147224 */ /* 0x000fe200078e0006 */
[----:B------:R-:W-:Y:S01]  /*9460*/  F2FP.BF16.F32.PACK_AB R208, R208, R171 ;  /* 0x000000abd0d0723e */ /* 0x000fe200000010ff */
[----:B------:R-:W-:Y:S01]  /*9470*/  IMAD.U32 R214, RZ, RZ, UR61 ;  /* 0x0000003dffd67e24 */ /* 0x000fe2000f8e00ff */
[----:B------:R-:W-:Y:S02]  /*9480*/  F2FP.BF16.F32.PACK_AB R209, R152, R209 ;  /* 0x000000d198d1723e */ /* 0x000fe400000010ff */
[----:B------:R-:W-:-:S02]  /*9490*/  F2FP.BF16.F32.PACK_AB R210, R167, R210 ;  /* 0x000000d2a7d2723e */ /* 0x000fc400000010ff */
[----:B------:R-:W-:Y:S02]  /*94a0*/  F2FP.BF16.F32.PACK_AB R211, R156, R211 ;  /* 0x000000d39cd3723e */ /* 0x000fe400000010ff */
[----:B------:R-:W-:Y:S01]  /*94b0*/  F2FP.BF16.F32.PACK_AB R204, R189, R204 ;  /* 0x000000ccbdcc723e */ /* 0x000fe200000010ff */
[----:B------:R-:W-:Y:S01]  /*94c0*/  UISETP.GT.AND UP0, UPT, UR7, UR11, UPT ;  /* 0x0000000b0700728c */ /* 0x000fe2000bf04270 */
[----:B------:R-:W-:Y:S01]  /*94d0*/  F2FP.BF16.F32.PACK_AB R205, R160, R205 ;  /* 0x000000cda0cd723e */ /* 0x000fe200000010ff */
[----:B------:R-:W-:Y:S01]  /*94e0*/  UIADD3 UR7, UR7, -0x1, URZ ;  /* 0xffffffff07077890 */ /* 0x000fe2000fffe03f */
[----:B------:R-:W-:Y:S02]  /*94f0*/  F2FP.BF16.F32.PACK_AB R206, R181, R206 ;  /* 0x000000ceb5ce723e */ /* 0x000fe400000010ff */
[----:B------:R-:W-:Y:S02]  /*9500*/  F2FP.BF16.F32.PACK_AB R207, R164, R207 ;  /* 0x000000cfa4cf723e */ /* 0x000fe400000010ff */
[----:B------:R-:W-:Y:S01]  /*9510*/  PLOP3.LUT P1, PT, PT, PT, UP0, 0x80, 0x0 ;  /* 0x000000000000781c */ /* 0x000fe20003f2f008 */
[----:B0-----:R-:W-:Y:S01]  /*9520*/  UPRMT UR10, UR14, 0x654, UR10 ;  /* 0x000006540e0a7896 */ /* 0x001fe2000800000a */
[----:B------:R-:W-:-:S02]  /*9530*/  MOV R212, UR7 ;  /* 0x0000000700d47c02 */ /* 0x000fc40008000f00 */
        /* <DEDUP_REMOVED lines=12> */
[----:B------:R-:W-:Y:S02]  /*9600*/  F2FP.BF16.F32.PACK_AB R194, R157, R194 ;  /* 0x000000c29dc2723e */ /* 0x000fe400000010ff */
[----:B------:R-:W-:Y:S01]  /*9610*/  F2FP.BF16.F32.PACK_AB R195, R161, R158 ;  /* 0x0000009ea1c3723e */ /* 0x000fe200000010ff */
[----:B------:R-:W-:Y:S06]  /*9620*/  @P1 BRA `(.L_x_2214) ;  /* 0xffffffbc00a01947 */ /* 0x000fec000383ffff */
[----:B------:R-:W-:-:S07]  /*9630*/  IMAD.U32 R212, RZ, RZ, UR7 ;  /* 0x00000007ffd47e24 */ /* 0x000fce000f8e00ff */
.L_x_2203:
[----:B------:R-:W-:Y:S02]  /*9640*/  R2UR UR10, R22 ;  /* 0x00000000160a72ca */ /* 0x000fe400000e0000 */
[----:B------:R-:W-:-:S13]  /*9650*/  R2UR UR7, R212 ;  /* 0x00000000d40772ca */ /* 0x000fda00000e0000 */
[----:B------:R-:W-:-:S06]  /*9660*/  UISETP.GE.AND UP0, UPT, UR7, UR10, UPT ;  /* 0x0000000a0700728c */ /* 0x000fcc000bf06270 */
[----:B------:R-:W-:-:S13]  /*9670*/  PLOP3.LUT P1, PT, PT, PT, UP0, 0x80, 0x0 ;  /* 0x000000000000781c */ /* 0x000fda0003f2f008 */
[----:B------:R-:W-:Y:S05]  /*9680*/  @!P1 BRA `(.L_x_2215) ;  /* 0x0000003800bc9947 */ /* 0x000fea0003800000 */
[----:B------:R-:W-:Y:S01]  /*9690*/  R2UR UR6, R7 ;  /* 0x00000000070672ca */ /* 0x000fe200000e0000 */
[----:B------:R-:W-:Y:S01]  /*96a0*/  IMAD.MOV.U32 R14, RZ, RZ, R3 ;  /* 0x000000ffff0e7224 */ /* 0x000fe200078e0003 */
[----:B------:R-:W-:Y:S01]  /*96b0*/  UMOV UR7, UR61 ;  /* 0x0000003d00077c82 */ /* 0x000fe20008000000 */
[----:B------:R-:W-:-:S10]  /*96c0*/  IMAD.MOV.U32 R17, RZ, RZ, R6 ;  /* 0x000000ffff117224 */ /* 0x000fd400078e0006 */
[----:B------:R-:W-:-:S07]  /*96d0*/  IMAD.U32 R213, RZ, RZ, UR6 ;  /* 0x00000006ffd57e24 */ /* 0x000fce000f8e00ff */
.L_x_2226:
        /* <DEDUP_REMOVED lines=9> */
.L_x_2216:
        /* <DEDUP_REMOVED lines=8> */
.L_x_2217:
[----:B-1----:R-:W-:Y:S05]  /*97f0*/  @P1 BRA `(.L_x_2218) ;  /* 0x0000000000081947 */ /* 0x002fea0003800000 */
[----:B------:R-:W1:Y:S02]  /*9800*/  SYNCS.PHASECHK.TRANS64.TRYWAIT P1, [UR60+0x38830], R3 ;  /* 0x03883003ff0075a7 */ /* 0x000e64000802017c */
[----:B-1----:R-:W-:Y:S05]  /*9810*/  @!P1 BRA `(.L_x_2219) ;  /* 0x000000b400489947 */ /* 0x002fea0003800000 */
.L_x_2218:
        /* <DEDUP_REMOVED lines=35> */
[----:B------:R-:W-:Y:S01]  /*9a50*/  R2UR UR14, R10 ;  /* 0x000000000a0e72ca */ /* 0x000fe200000e0000 */
[----:B------:R-:W-:Y:S01]  /*9a60*/  UMOV UR54, UR10 ;  /* 0x0000000a00367c82 */ /* 0x000fe20008000000 */
[----:B------:R-:W-:Y:S01]  /*9a70*/  R2UR UR15, R11 ;  /* 0x000000000b0f72ca */ /* 0x000fe200000e0000 */
        /* <DEDUP_REMOVED lines=613> */
.L_x_2220:
        /* <DEDUP_REMOVED lines=8> */
.L_x_2221:
[----:B-1----:R-:W-:Y:S05]  /*c150*/  @P1 BRA `(.L_x_2222) ;  /* 0x0000000000081947 */ /* 0x002fea0003800000 */
[----:B------:R-:W1:Y:S02]  /*c160*/  SYNCS.PHASECHK.TRANS64.TRYWAIT P1, [UR10+0x38850], R0 ;  /* 0x03885000ff0075a7 */ /* 0x000e64000802014a */
[----:B-1----:R-:W-:Y:S05]  /*c170*/  @!P1 BRA `(.L_x_2223) ;  /* 0x0000008c00089947 */ /* 0x002fea0003800000 */
.L_x_2222:
[----:B------:R-:W-:Y:S01]  /*c180*/  R2UR UR6, R16 ;  /* 0x00000000100672ca */ /* 0x000fe200000e0000 */
[----:B------:R-:W-:-:S12]  /*c190*/  WARPGROUP.ARRIVE ;  /* 0x00000000000079c5 */ /* 0x000fd80000000000 */
        /* <DEDUP_REMOVED lines=35> */
.L_x_2224:
[----:B01----:R-:W-:Y:S01]  /*c3d0*/  FMNMX.FTZ R0, R184, R17, !PT ;  /* 0x00000011b8007209 */ /* 0x003fe20007810000 */
[----:B------:R-:W-:Y:S01]  /*c3e0*/  ULDC UR6, c[0x0][0x988] ;  /* 0x0002620000067ab9 */ /* 0x000fe20000000800 */
[----:B------:R-:W-:Y:S01]  /*c3f0*/  FMNMX.FTZ R2, R186, R14, !PT ;  /* 0x0000000eba027209 */ /* 0x000fe20007810000 */
[----:B------:R-:W0:Y:S01]  /*c400*/  S2UR UR7, SR_CgaCtaId ;  /* 0x00000000000779c3 */ /* 0x000e220000008800 */
[----:B------:R-:W-:Y:S01]  /*c410*/  FMNMX.FTZ R3, R185, R0, !PT ;  /* 0x00000000b9037209 */ /* 0x000fe20007810000 */
[----:B------:R-:W-:Y:S01]  /*c420*/  UIADD3 UR60, UR60, 0x38840, URZ ;  /* 0x000388403c3c7890 */ /* 0x000fe2000fffe03f */
        /* <DEDUP_REMOVED lines=10> */
[----:B------:R-:W-:Y:S01]  /*c4d0*/  FMNMX.FTZ R2, R182, R19, !PT ;  /* 0x00000013b6027209 */ /* 0x000fe20007810000 */
[----:B0-----:R-:W-:Y:S01]  /*c4e0*/  UPRMT UR60, UR7, 0x654, UR60 ;  /* 0x00000654073c7896 */ /* 0x001fe2000800003c */
[----:B------:R-:W-:Y:S02]  /*c4f0*/  FMNMX.FTZ R3, R181, R0, !PT ;  /* 0x00000000b5037209 */ /* 0x000fe40007810000 */
[----:B------:R-:W-:Y:S02]  /*c500*/  FMNMX.FTZ R19, R183, R2, !PT ;  /* 0x00000002b7137209 */ /* 0x000fe40007810000 */
[----:B------:R-:W-:Y:S02]  /*c510*/  FMNMX.FTZ R0, R168, R3, !PT ;  /* 0x00000003a8007209 */ /* 0x000fe40007810000 */
[----:B------:R-:W-:-:S02]  /*c520*/  FMNMX.FTZ R2, R170, R19, !PT ;  /* 0x00000013aa027209 */ /* 0x000fc40007810000 */
[----:B------:R-:W-:Y:S01]  /*c530*/  FMNMX.FTZ R3, R169, R0, !PT ;  /* 0x00000000a9037209 */ /* 0x000fe20007810000 */
[----:B------:R-:W-:Y:S01]  /*c540*/  SYNCS.ARRIVE.TRANS64.RED.A1T0 RZ, [UR60], RZ ;  /* 0x000000ffffff79a7 */ /* 0x000fe2000810043c */
        /* <DEDUP_REMOVED lines=20> */
[----:B------:R-:W-:-:S03]  /*c690*/  FMNMX.FTZ R2, R159, R2, !PT ;  /* 0x000000029f027209 */ /* 0x000fc60007810000 */
[----:B------:R-:W0:Y:S04]  /*c6a0*/  SHFL.BFLY PT, R3, R0, 0x2, 0x1f ;  /* 0x0c401f0000037f89 */ /* 0x000e2800000e0000 */
[----:B------:R-:W1:Y:S01]  /*c6b0*/  SHFL.BFLY PT, R19, R2, 0x2, 0x1f ;  /* 0x0c401f0002137f89 */ /* 0x000e6200000e0000 */
[----:B0-----:R-:W-:Y:S02]  /*c6c0*/  FMNMX.FTZ R18, R0, R3, !PT ;  /* 0x0000000300127209 */ /* 0x001fe40007810000 */
[----:B-1----:R-:W-:-:S03]  /*c6d0*/  FMNMX.FTZ R19, R2, R19, !PT ;  /* 0x0000001302137209 */ /* 0x002fc60007810000 */
[----:B------:R-:W0:Y:S04]  /*c6e0*/  SHFL.BFLY PT, R3, R18, 0x1, 0x1f ;  /* 0x0c201f0012037f89 */ /* 0x000e2800000e0000 */
[----:B------:R-:W1:Y:S01]  /*c6f0*/  SHFL.BFLY PT, R20, R19, 0x1, 0x1f ;  /* 0x0c201f0013147f89 */ /* 0x000e6200000e0000 */
[----:B0-----:R-:W-:Y:S02]  /*c700*/  FMNMX.FTZ R6, R18, R3, !PT ;  /* 0x0000000312067209 */ /* 0x001fe40007810000 */
[----:B-1----:R-:W-:-:S03]  /*c710*/  FMNMX.FTZ R3, R19, R20, !PT ;  /* 0x0000001413037209 */ /* 0x002fc60007810000 */
[C---:B------:R-:W-:Y:S01]  /*c720*/  FADD.FTZ R17, -R6.reuse, R17 ;  /* 0x0000001106117221 */ /* 0x040fe20000010100 */
[----:B------:R-:W-:Y:S01]  /*c730*/  FMUL.FTZ R193, R6, UR6 ;  /* 0x0000000606c17c20 */ /* 0x000fe20008410000 */
[----:B------:R-:W-:Y:S02]  /*c740*/  FADD.FTZ R14, -R3, R14 ;  /* 0x0000000e030e7221 */ /* 0x000fe40000010100 */
[----:B------:R-:W-:Y:S01]  /*c750*/  FMUL.FTZ R20, R17, UR6 ;  /* 0x0000000611147c20 */ /* 0x000fe20008410000 */
        /* <DEDUP_REMOVED lines=23> */
[----:B------:R-:W-:Y:S01]  /*c8d0*/  FFMA.FTZ R153, R153, UR6, -R193 ;  /* 0x0000000699997c23 */ /* 0x000fe200080108c1 */
        /* <DEDUP_REMOVED lines=11> */
[----:B------:R-:W2:Y:S01]  /*c990*/  MUFU.EX2 R209, R209 ;  /* 0x000000d100d17308 */ /* 0x000ea20000000800 */
[----:B-1----:R-:W-:Y:S01]  /*c9a0*/  FFMA.FTZ R13, R0, R13, R17 ;  /* 0x0000000d000d7223 */ /* 0x002fe20000010011 */
[--C-:B------:R-:W-:Y:S01]  /*c9b0*/  FFMA.FTZ R197, R162, UR6, -R14.reuse ;  /* 0x00000006a2c57c23 */ /* 0x100fe2000801080e */
[--C-:B------:R-:W-:Y:S01]  /*c9c0*/  FFMA.FTZ R162, R163, UR6, -R14.reuse ;  /* 0x00000006a3a27c23 */ /* 0x100fe2000801080e */
[--C-:B------:R-:W-:Y:S01]  /*c9d0*/  FFMA.FTZ R199, R166, UR6, -R14.reuse ;  /* 0x00000006a6c77c23 */ /* 0x100fe2000801080e */
[--C-:B------:R-:W-:Y:S01]  /*c9e0*/  FFMA.FTZ R203, R174, UR6, -R14.reuse ;  /* 0x00000006aecb7c23 */ /* 0x100fe2000801080e */
[--C-:B------:R-:W-:Y:S01]  /*c9f0*/  FFMA.FTZ R164, R175, UR6, -R14.reuse ;  /* 0x00000006afa47c23 */ /* 0x100fe2000801080e */
[----:B------:R-:W-:Y:S01]  /*ca00*/  FFMA.FTZ R157, R157, UR6, -R193 ;  /* 0x000000069d9d7c23 */ /* 0x000fe200080108c1 */
[----:B------:R-:W1:Y:S01]  /*ca10*/  MUFU.EX2 R18, R18 ;  /* 0x0000001200127308 */ /* 0x000e620000000800 */
[----:B0-----:R-:W-:Y:S01]  /*ca20*/  FADD.FTZ R13, R208, R13 ;  /* 0x0000000dd00d7221 */ /* 0x001fe20000010000 */
[--C-:B------:R-:W-:Y:S01]  /*ca30*/  FFMA.FTZ R193, R154, UR6, -R14.reuse ;  /* 0x000000069ac17c23 */ /* 0x100fe2000801080e */
[--C-:B------:R-:W-:Y:S01]  /*ca40*/  FFMA.FTZ R155, R155, UR6, -R14.reuse ;  /* 0x000000069b9b7c23 */ /* 0x100fe2000801080e */
[----:B------:R-:W-:-:S04]  /*ca50*/  FFMA.FTZ R158, R158, UR6, -R14 ;  /* 0x000000069e9e7c23 */ /* 0x000fc8000801080e */
[----:B------:R-:W0:Y:S01]  /*ca60*/  MUFU.EX2 R210, R210 ;  /* 0x000000d200d27308 */ /* 0x000e220000000800 */
[----:B--2---:R-:W-:-:S07]  /*ca70*/  FFMA.FTZ R171, R2, R12, R209 ;  /* 0x0000000c02ab7223 */ /* 0x004fce00000100d1 */
        /* <DEDUP_REMOVED lines=16> */
[--C-:B------:R-:W-:Y:S01]  /*cb80*/  FFMA.FTZ R166, R167, UR6, -R14.reuse ;  /* 0x00000006a7a67c23 */ /* 0x100fe2000801080e */
[----:B------:R-:W-:-:S05]  /*cb90*/  FFMA.FTZ R14, R159, UR6, -R14 ;  /* 0x000000069f0e7c23 */ /* 0x000fca000801080e */
        /* <DEDUP_REMOVED lines=34> */
[----:B------:R-:W-:Y:S01]  /*cdc0*/  MUFU.EX2 R165, R165 ;  /* 0x000000a500a57308 */ /* 0x000fe20000000800 */
[----:B0-----:R-:W-:-:S07]  /*cdd0*/  FADD.FTZ R154, R198, R163 ;  /* 0x000000a3c69a7221 */ /* 0x001fce0000010000 */
[----:B------:R-:W0:Y:S01]  /*cde0*/  MUFU.EX2 R166, R166 ;  /* 0x000000a600a67308 */ /* 0x000e220000000800 */
[----:B--2---:R-:W-:-:S07]  /*cdf0*/  FADD.FTZ R13, R199, R12 ;  /* 0x0000000cc70d7221 */ /* 0x004fce0000010000 */
        /* <DEDUP_REMOVED lines=20> */
.L_x_2225:
[----:B------:R-:W0:Y:S01]  /*cf40*/  S2UR UR14, SR_CgaCtaId ;  /* 0x00000000000e79c3 */ /* 0x000e220000008800 */
[----:B------:R-:W-:Y:S01]  /*cf50*/  R2UR UR11, R22 ;  /* 0x00000000160b72ca */ /* 0x000fe200000e0000 */
[----:B------:R-:W-:Y:S01]  /*cf60*/  UIADD3 UR10, UR10, 0x38860, URZ ;  /* 0x000388600a0a7890 */ /* 0x000fe2000fffe03f */
[----:B------:R-:W-:Y:S02]  /*cf70*/  R2UR UR7, R212 ;  /* 0x00000000d40772ca */ /* 0x000fe400000e0000 */
[----:B------:R-:W-:Y:S01]  /*cf80*/  F2FP.BF16.F32.PACK_AB R208, R208, R17 ;  /* 0x00000011d0d0723e */ /* 0x000fe200000010ff */
[----:B------:R-:W-:Y:S01]  /*cf90*/  IMAD.MOV.U32 R17, RZ, RZ, R6 ;  /* 0x000000ffff117224 */ /* 0x000fe200078e0006 */
[----:B------:R-:W-:Y:S01]  /*cfa0*/  F2FP.BF16.F32.PACK_AB R195, R14, R195 ;  /* 0x000000c30ec3723e */ /* 0x000fe200000010ff */
[----:B------:R-:W-:Y:S01]  /*cfb0*/  IMAD.MOV.U32 R14, RZ, RZ, R3 ;  /* 0x000000ffff0e7224 */ /* 0x000fe200078e0003 */
[----:B------:R-:W-:Y:S02]  /*cfc0*/  F2FP.BF16.F32.PACK_AB R209, R18, R209 ;  /* 0x000000d112d1723e */ /* 0x000fe400000010ff */
[----:B------:R-:W-:-:S02]  /*cfd0*/  F2FP.BF16.F32.PACK_AB R210, R19, R210 ;  /* 0x000000d213d2723e */ /* 0x000fc400000010ff */
[----:B------:R-:W-:Y:S02]  /*cfe0*/  F2FP.BF16.F32.PACK_AB R211, R20, R211 ;  /* 0x000000d314d3723e */ /* 0x000fe400000010ff */
[----:B------:R-:W-:Y:S01]  /*cff0*/  F2FP.BF16.F32.PACK_AB R204, R21, R204 ;  /* 0x000000cc15cc723e */ /* 0x000fe200000010ff */
[----:B------:R-:W-:Y:S01]  /*d000*/  UISETP.GT.AND UP0, UPT, UR7, UR11, UPT ;  /* 0x0000000b0700728c */ /* 0x000fe2000bf04270 */
[----:B------:R-:W-:Y:S02]  /*d010*/  F2FP.BF16.F32.PACK_AB R205, R152, R205 ;  /* 0x000000cd98cd723e */ /* 0x000fe400000010ff */
[----:B------:R-:W-:Y:S02]  /*d020*/  F2FP.BF16.F32.PACK_AB R206, R177, R206 ;  /* 0x000000ceb1ce723e */ /* 0x000fe400000010ff */
[----:B------:R-:W-:Y:S02]  /*d030*/  F2FP.BF16.F32.PACK_AB R207, R156, R207 ;  /* 0x000000cf9ccf723e */ /* 0x000fe400000010ff */
[----:B------:R-:W-:Y:S01]  /*d040*/  PLOP3.LUT P1, PT, PT, PT, UP0, 0x80, 0x0 ;  /* 0x000000000000781c */ /* 0x000fe20003f2f008 */
[----:B0-----:R-:W-:Y:S01]  /*d050*/  UPRMT UR10, UR14, 0x654, UR10 ;  /* 0x000006540e0a7896 */ /* 0x001fe2000800000a */
[----:B------:R-:W-:-:S02]  /*d060*/  F2FP.BF16.F32.PACK_AB R200, R169, R200 ;  /* 0x000000c8a9c8723e */ /* 0x000fc400000010ff */
[----:B------:R-:W-:Y:S02]  /*d070*/  F2FP.BF16.F32.PACK_AB R201, R160, R201 ;  /* 0x000000c9a0c9723e */ /* 0x000fe400000010ff */
[----:B------:R-:W-:Y:S02]  /*d080*/  F2FP.BF16.F32.PACK_AB R202, R173, R202 ;  /* 0x000000caadca723e */ /* 0x000fe400000010ff */
[----:B------:R-:W-:Y:S02]  /*d090*/  F2FP.BF16.F32.PACK_AB R203, R164, R203 ;  /* 0x000000cba4cb723e */ /* 0x000fe400000010ff */
[----:B------:R-:W-:Y:S01]  /*d0a0*/  SYNCS.ARRIVE.TRANS64.RED.A1T0 RZ, [UR10], RZ ;  /* 0x000000ffffff79a7 */ /* 0x000fe2000810040a */
[----:B------:R-:W-:Y:S01]  /*d0b0*/  UIADD3 UR10, UR7, -0x1, URZ ;  /* 0xffffffff070a7890 */ /* 0x000fe2000fffe03f */
[----:B------:R-:W-:Y:S02]  /*d0c0*/  R2UR UR7, R7 ;  /* 0x00000000070772ca */ /* 0x000fe400000e0000 */
[----:B------:R-:W-:-:S02]  /*d0d0*/  F2FP.BF16.F32.PACK_AB R196, R161, R196 ;  /* 0x000000c4a1c4723e */ /* 0x000fc400000010ff */
[----:B------:R-:W-:Y:S01]  /*d0e0*/  F2FP.BF16.F32.PACK_AB R197, R162, R197 ;  /* 0x000000c5a2c5723e */ /* 0x000fe200000010ff */
[----:B------:R-:W-:Y:S01]  /*d0f0*/  IMAD.U32 R212, RZ, RZ, UR10 ;  /* 0x0000000affd47e24 */ /* 0x000fe2000f8e00ff */
[----:B------:R-:W-:Y:S02]  /*d100*/  F2FP.BF16.F32.PACK_AB R198, R165, R198 ;  /* 0x000000c6a5c6723e */ /* 0x000fe400000010ff */
[----:B------:R-:W-:Y:S02]  /*d110*/  F2FP.BF16.F32.PACK_AB R199, R166, R199 ;  /* 0x000000c7a6c7723e */ /* 0x000fe400000010ff */
[----:B------:R-:W-:Y:S02]  /*d120*/  F2FP.BF16.F32.PACK_AB R192, R153, R192 ;  /* 0x000000c099c0723e */ /* 0x000fe400000010ff */
[----:B------:R-:W-:Y:S02]  /*d130*/  F2FP.BF16.F32.PACK_AB R193, R167, R193 ;  /* 0x000000c1a7c1723e */ /* 0x000fe400000010ff */
[----:B------:R-:W-:Y:S01]  /*d140*/  MOV R213, UR7 ;  /* 0x0000000700d57c02 */ /* 0x000fe20008000f00 */
[----:B------:R-:W-:Y:S01]  /*d150*/  UMOV UR7, UR61 ;  /* 0x0000003d00077c82 */ /* 0x000fe20008000000 */
[----:B------:R-:W-:Y:S01]  /*d160*/  F2FP.BF16.F32.PACK_AB R194, R157, R194 ;  /* 0x000000c29dc2723e */ /* 0x000fe200000010ff */
[----:B------:R-:W-:Y:S06]  /*d170*/  @P1 BRA `(.L_x_2226) ;  /* 0xffffffc400581947 */ /* 0x000fec000383ffff */
.L_x_2215:
        /* <DEDUP_REMOVED lines=131> */
.L_x_2227:
        /* <DEDUP_REMOVED lines=8> */
.L_x_2228:
[----:B-1----:R-:W-:Y:S05]  /*da30*/  @P1 BRA `(.L_x_2229) ;  /* 0x0000000000081947 */ /* 0x002fea0003800000 */
[----:B------:R-:W1:Y:S02]  /*da40*/  SYNCS.PHASECHK.TRANS64.TRYWAIT P1, [UR5+0x38850], R0 ;  /* 0x03885000ff0075a7 */ /* 0x000e640008020145 */
[----:B-1----:R-:W-:Y:S05]  /*da50*/  @!P1 BRA `(.L_x_2230) ;  /* 0x0000007000e89947 */ /* 0x002fea0003800000 */
.L_x_2229:
[----:B------:R-:W-:Y:S01]  /*da60*/  R2UR UR4, R16 ;  /* 0x00000000100472ca */ /* 0x000fe200000e0000 */
[----:B------:R-:W-:Y:S01]  /*da70*/  WARPGROUP.ARRIVE ;  /* 0x00000000000079c5 */ /* 0x000fe20000000000 */
[----:B------:R-:W-:Y:S01]  /*da80*/  UMOV UR11, 0x40000040 ;  /* 0x40000040000b7882 */ /* 0x000fe20000000000 */
[----:B01----:R-:W0:Y:S04]  /*da90*/  SHFL.BFLY PT, R0, R13, 0x2, 0x1f ;  /* 0x0c401f000d007f89 */ /* 0x003e2800000e0000 */
[----:B------:R-:W1:Y:S06]  /*daa0*/  SHFL.BFLY PT, R5, R12, 0x2, 0x1f ;  /* 0x0c401f000c057f89 */ /* 0x000e6c00000e0000 */
[----:B------:R-:W-:-:S04]  /*dab0*/  UIADD3 UR4, UR4, 0x400, URZ ;  /* 0x0000040004047890 */ /* 0x000fc8000fffe03f */
[----:B------:R-:W-:-:S04]  /*dac0*/  USHF.R.U32.HI UR4, URZ, 0x4, UR4 ;  /* 0x000000043f047899 */ /* 0x000fc80008011604 */
[----:B------:R-:W-:-:S04]  /*dad0*/  ULOP3.LUT UR4, UR4, 0x3fff, URZ, 0xc0, !UPT ;  /* 0x00003fff04047892 */ /* 0x000fc8000f8ec03f */
[----:B------:R-:W-:Y:S01]  /*dae0*/  ULOP3.LUT UR4, UR4, 0x2800000, URZ, 0xfc, !UPT ;  /* 0x0280000004047892 */ /* 0x000fe2000f8efc3f */
[----:B0-----:R-:W-:Y:S01]  /*daf0*/  FADD.FTZ R0, R0, R13 ;  /* 0x0000000d00007221 */ /* 0x001fe20000010000 */
[----:B------:R-:W-:Y:S02]  /*db00*/  IMAD.U32 R13, RZ, RZ, UR6 ;  /* 0x00000006ff0d7e24 */ /* 0x000fe4000f8e00ff */
[----:B------:R-:W-:Y:S01]  /*db10*/  UIMAD UR4, UR61, 0xa00, UR4 ;  /* 0x00000a003d0478a4 */ /* 0x000fe2000f8e0204 */
[----:B-1----:R-:W-:-:S03]  /*db20*/  FADD.FTZ R2, R5, R12 ;  /* 0x0000000c05027221 */ /* 0x002fc60000010000 */
        /* <DEDUP_REMOVED lines=9> */
[----:B------:R-:W-:Y:S02]  /*dbc0*/  CS2R R4, SRZ ;  /* 0x0000000000047805 */ /* 0x000fe4000001ff00 */
[----:B------:R-:W-:Y:S02]  /*dbd0*/  MOV R0, 0xff800000 ;  /* 0xff80000000007802 */ /* 0x000fe40000000f00 */
[----:B------:R-:W-:Y:S01]  /*dbe0*/  FSETP.NE.FTZ.AND P1, PT, R11, RZ, PT ;  /* 0x000000ff0b00720b */ /* 0x000fe20003f35000 */
[----:B-1----:R-:W-:Y:S01]  /*dbf0*/  FADD.FTZ R14, R2, R7 ;  /* 0x00000007020e7221 */ /* 0x002fe20000010000 */
[----:B------:R-:W-:-:S02]  /*dc00*/  IMAD.U32 R7, RZ, RZ, UR6 ;  /* 0x00000006ff077e24 */ /* 0x000fc4000f8e00ff */
[----:B------:R-:W-:Y:S02]  /*dc10*/  IMAD.MOV.U32 R2, RZ, RZ, -0x800000 ;  /* 0xff800000ff027424 */ /* 0x000fe400078e00ff */
        /* <DEDUP_REMOVED lines=37> */
.L_x_2231:
        /* <DEDUP_REMOVED lines=133> */
.L_x_2195:
[----:B------:R-:W-:Y:S05]  /*e6c0*/  @P0 BRA `(.L_x_2232) ;  /* 0x0000002000600947 */ /* 0x000fea0003800000 */
[----:B------:R-:W0:Y:S01]  /*e6d0*/  S2R R3, SR_TID.X ;  /* 0x0000000000037919 */ /* 0x000e220000002100 */
[----:B------:R-:W-:Y:S01]  /*e6e0*/  R2UR UR13, R23 ;  /* 0x00000000170d72ca */ /* 0x000fe200000e0000 */
[----:B------:R-:W1:Y:S01]  /*e6f0*/  S2UR UR12, SR_CTAID.Z ;  /* 0x00000000000c79c3 */ /* 0x000e620000002700 */
[----:B------:R-:W-:Y:S01]  /*e700*/  ULDC.64 UR8, c[0x0][0xbd0] ;  /* 0x0002f40000087ab9 */ /* 0x000fe20000000a00 */
[----:B------:R-:W-:Y:S01]  /*e710*/  ULDC.64 UR14, c[0x0][0x208] ;  /* 0x00008200000e7ab9 */ /* 0x000fe20000000a00 */
[----:B------:R-:W-:Y:S05]  /*e720*/  BSSY B0, `(.L_x_2233) ;  /* 0x000014c000007945 */ /* 0x000fea0003800000 */
[----:B------:R-:W2:Y:S04]  /*e730*/  LDC.64 R18, c[0x0][0xbd8] ;  /* 0x0002f600ff127b82 */ /* 0x000ea80000000a00 */
[----:B------:R-:W-:-:S02]  /*e740*/  USHF.R.S32.HI UR7, URZ, 0x1f, UR13 ;  /* 0x0000001f3f077899 */ /* 0x000fc4000801140d */
[----:B------:R-:W-:Y:S02]  /*e750*/  UIMAD.WIDE.U32 UR4, UR13, UR8, URZ ;  /* 0x000000080d0472a5 */ /* 0x000fe4000f8e003f */
[----:B------:R-:W-:Y:S01]  /*e760*/  UIMAD UR6, UR7, UR8, URZ ;  /* 0x00000008070672a4 */ /* 0x000fe2000f8e023f */
[----:B------:R-:W3:Y:S03]  /*e770*/  S2UR UR11, SR_CTAID.Y ;  /* 0x00000000000b79c3 */ /* 0x000ee60000002600 */
[----:B------:R-:W-:-:S03]  /*e780*/  UIMAD UR6, UR13, UR9, UR6 ;  /* 0x000000090d0672a4 */ /* 0x000fc6000f8e0206 */
[----:B------:R-:W-:Y:S01]  /*e790*/  ULDC.64 UR8, c[0x0][0xb38] ;  /* 0x0002ce0000087ab9 */ /* 0x000fe20000000a00 */
[----:B------:R-:W-:Y:S01]  /*e7a0*/  UIADD3 UR6, UR5, UR6, URZ ;  /* 0x0000000605067290 */ /* 0x000fe2000fffe03f */
[----:B------:R-:W3:Y:S01]  /*e7b0*/  LDC R153, c[0x0][0xc50] ;  /* 0x00031400ff997b82 */ /* 0x000ee20000000800 */
[----:B-1----:R-:W-:Y:S02]  /*e7c0*/  USHF.R.S32.HI UR10, URZ, 0x1f, UR12 ;  /* 0x0000001f3f0a7899 */ /* 0x002fe4000801140c */
[----:B------:R-:W-:Y:S01]  /*e7d0*/  UIMAD UR7, UR7, UR8, URZ ;  /* 0x00000008070772a4 */ /* 0x000fe2000f8e023f */
[----:B0-----:R-:W-:-:S04]  /*e7e0*/  VIADD R5, R3, 0xffffff80 ;  /* 0xffffff8003057836 */ /* 0x001fc80000000000 */
[----:B------:R-:W0:Y:S01]  /*e7f0*/  LDC.64 R20, c[0x0][0xb40] ;  /* 0x0002d000ff147b82 */ /* 0x000e220000000a00 */
[----:B------:R-:W-:-:S04]  /*e800*/  SHF.R.S32.HI R4, RZ, 0x1f, R5 ;  /* 0x0000001fff047819 */ /* 0x000fc80000011405 */
[CC--:B------:R-:W-:Y:S02]  /*e810*/  LEA.HI R6, R4.reuse, R5.reuse, RZ, 0x7 ;  /* 0x0000000504067211 */ /* 0x0c0fe400078f38ff */
[----:B------:R-:W-:Y:S02]  /*e820*/  LEA.HI R11, R4, R5, RZ, 0x2 ;  /* 0x00000005040b7211 */ /* 0x000fe400078f10ff */
[----:B------:R-:W-:Y:S02]  /*e830*/  LOP3.LUT R8, R6, 0xffffff80, RZ, 0xc0, !PT ;  /* 0xffffff8006087812 */ /* 0x000fe400078ec0ff */
[----:B------:R-:W-:-:S03]  /*e840*/  SHF.R.S32.HI R7, RZ, 0x7, R6 ;  /* 0x00000007ff077819 */ /* 0x000fc60000011406 */
[----:B------:R-:W-:Y:S01]  /*e850*/  IMAD.IADD R3, R5, 0x1, -R8 ;  /* 0x0000000105037824 */ /* 0x000fe200078e0a08 */
[----:B------:R-:W-:Y:S01]  /*e860*/  LEA.HI R4, R6, R7, RZ, 0x1 ;  /* 0x0000000706047211 */ /* 0x000fe200078f08ff */
[----:B------:R-:W1:Y:S01]  /*e870*/  LDC R8, c[0x0][0xbe8] ;  /* 0x0002fa00ff087b82 */ /* 0x000e620000000800 */
        /* <DEDUP_REMOVED lines=12> */
[----:B------:R-:W-:Y:S01]  /*e940*/  LOP3.LUT R10, R10, 0x7ffffffc, RZ, 0xc0, !PT ;  /* 0x7ffffffc0a0a7812 */ /* 0x000fe200078ec0ff */
[----:B------:R-:W-:Y:S01]  /*e950*/  BAR.SYNC.DEFER_BLOCKING 0x1, 0x100 ;  /* 0x0044000000007b1d */ /* 0x000fe20000010000 */
[----:B-1----:R-:W-:Y:S01]  /*e960*/  ISETP.NE.AND P0, PT, R8, 0x1, PT ;  /* 0x000000010800780c */ /* 0x002fe20003f05270 */
[----:B------:R-:W-:Y:S01]  /*e970*/  IMAD.IADD R4, R9, 0x1, -R14 ;  /* 0x0000000109047824 */ /* 0x000fe200078e0a0e */
[----:B------:R-:W-:Y:S02]  /*e980*/  LOP3.LUT R14, R7, 0x1ffffffe, RZ, 0xc0, !PT ;  /* 0x1ffffffe070e7812 */ /* 0x000fe400078ec0ff */
[----:B------:R-:W-:Y:S01]  /*e990*/  SHF.R.S32.HI R7, RZ, 0x5, R12 ;  /* 0x00000005ff077819 */ /* 0x000fe2000001140c */
[----:B--2---:R-:W-:Y:S01]  /*e9a0*/  IMAD R12, R18, UR10, RZ ;  /* 0x0000000a120c7c24 */ /* 0x004fe2000f8e02ff */
[----:B------:R-:W1:Y:S01]  /*e9b0*/  S2R R9, SR_CTAID.X ;  /* 0x0000000000097919 */ /* 0x000e620000002500 */
[----:B------:R-:W-:Y:S01]  /*e9c0*/  IMAD.IADD R11, R5, 0x1, -R14 ;  /* 0x00000001050b7824 */ /* 0x000fe200078e0a0e */
[----:B------:R-:W-:Y:S01]  /*e9d0*/  MOV R5, UR5 ;  /* 0x0000000500057c02 */ /* 0x000fe20008000f00 */
[----:B------:R-:W-:-:S02]  /*e9e0*/  IMAD R7, R7, 0x10, R4 ;  /* 0x0000001007077824 */ /* 0x000fc400078e0204 */
[----:B------:R-:W-:Y:S02]  /*e9f0*/  IMAD.U32 R4, RZ, RZ, UR4 ;  /* 0x00000004ff047e24 */ /* 0x000fe4000f8e00ff */
[----:B------:R-:W2:Y:S01]  /*ea00*/  @P0 LDC R14, c[0x0][0xbec] ;  /* 0x0002fb00ff0e0b82 */ /* 0x000ea20000000800 */
[----:B------:R-:W-:Y:S01]  /*ea10*/  IMAD R16, R6, 0x40, R7 ;  /* 0x0000004006107824 */ /* 0x000fe200078e0207 */
[----:B------:R-:W-:Y:S01]  /*ea20*/  UIMAD.WIDE.U32 UR4, UR13, UR8, URZ ;  /* 0x000000080d0472a5 */ /* 0x000fe2000f8e003f */
        /* <DEDUP_REMOVED lines=14> */
[----:B------:R-:W-:-:S04]  /*eb10*/  ULDC.64 UR6, c[0x0][0xb48] ;  /* 0x0002d20000067ab9 */ /* 0x000fc80000000a00 */
[----:B------:R-:W3:Y:S01]  /*eb20*/  @P0 LDC R155, c[0x0][0xbf0] ;  /* 0x0002fc00ff9b0b82 */ /* 0x000ee20000000800 */
[----:B-1----:R-:W-:Y:S01]  /*eb30*/  IMAD R11, R9, 0x80, R6 ;  /* 0x00000080090b7824 */ /* 0x002fe200078e0206 */
[----:B------:R-:W-:Y:S01]  /*eb40*/  MOV R6, UR4 ;  /* 0x0000000400067c02 */ /* 0x000fe20008000f00 */
[----:B------:R-:W-:Y:S02]  /*eb50*/  ULDC.64 UR4, c[0x0][0xbe0] ;  /* 0x0002f80000047ab9 */ /* 0x000fe40000000a00 */
[----:B--2---:R-:W-:-:S04]  /*eb60*/  @P0 IMAD.HI.U32 R12, R11, R14, RZ ;  /* 0x0000000e0b0c0227 */ /* 0x004fc800078e00ff */
        /* <DEDUP_REMOVED lines=8> */
[----:B------:R-:W-:Y:S01]  /*ebf0*/  IMAD.MOV.U32 R15, RZ, RZ, R11 ;  /* 0x000000ffff0f7224 */ /* 0x000fe200078e000b */
[----:B---3--:R-:W-:Y:S01]  /*ec00*/  @P0 SHF.R.U32.HI R15, RZ, R155, R22 ;  /* 0x0000009bff0f0219 */ /* 0x008fe20000011616 */
[C---:B------:R-:W-:Y:S02]  /*ec10*/  IMAD R12, R14.reuse, UR4, RZ ;  /* 0x000000040e0c7c24 */ /* 0x040fe4000f8e02ff */
        /* <DEDUP_REMOVED lines=73> */
[----:B------:R-:W-:Y:S01]  /*f0b0*/  VIADD R22, R3, 0x50 ;  /* 0x0000005003167836 */ /* 0x000fe20000000000 */
[----:B------:R-:W-:-:S02]  /*f0c0*/  ISETP.GE.AND P0, PT, R18, UR4, PT ;  /* 0x0000000412007c0c */ /* 0x000fc4000bf06270 */
[----:B------:R-:W-:Y:S02]  /*f0d0*/  ISETP.GE.AND P1, PT, R19, UR4, PT ;  /* 0x0000000413007c0c */ /* 0x000fe4000bf26270 */
[C---:B------:R-:W-:Y:S02]  /*f0e0*/  IADD3 R20, R3.reuse, 0x40, RZ ;  /* 0x0000004003147810 */ /* 0x040fe40007ffe0ff */
        /* <DEDUP_REMOVED lines=8> */
[----:B---34-:R-:W-:Y:S01]  /*f170*/  @!P2 IMAD.WIDE R10, R3, 0x4, R4 ;  /* 0x00000004030aa825 */ /* 0x018fe200078e0204 */
[----:B------:R-:W-:-:S02]  /*f180*/  ISETP.GE.AND P6, PT, R22, UR4, PT ;  /* 0x0000000416007c0c */ /* 0x000fc4000bfc6270 */
[----:B------:R-:W-:Y:S01]  /*f190*/  @!P0 LEA.HI R18, R18, R18, RZ, 0x1 ;  /* 0x0000001212128211 */ /* 0x000fe200078f08ff */
        /* <DEDUP_REMOVED lines=13> */
[----:B------:R-:W-:Y:S02]  /*f270*/  @!P0 LOP3.LUT R11, R18, 0xfffffffe, RZ, 0xc0, !PT ;  /* 0xfffffffe120b8812 */ /* 0x000fe400078ec0ff */
[----:B------:R-:W-:Y:S01]  /*f280*/  @!P2 LEA.HI R0, R0, R0, RZ, 0x1 ;  /* 0x000000000000a211 */ /* 0x000fe200078f08ff */
[----:B-1----:R-:W-:Y:S01]  /*f290*/  VIADD R28, R3, 0x60 ;  /* 0x00000060031c7836 */ /* 0x002fe20000000000 */
[----:B------:R-:W-:Y:S01]  /*f2a0*/  @!P1 LOP3.LUT R13, R19, 0xfffffffe, RZ, 0xc0, !PT ;  /* 0xfffffffe130d9812 */ /* 0x000fe200078ec0ff */
        /* <DEDUP_REMOVED lines=147> */
.L_x_2234:
[----:B------:R-:W-:Y:S05]  /*fbe0*/  BSYNC B0 ;  /* 0x0000000000007941 */ /* 0x000fea0003800000 */
.L_x_2233:
[----:B------:R-:W-:Y:S01]  /*fbf0*/  ISETP.GE.AND P0, PT, R9, R8, PT ;  /* 0x000000080900720c */ /* 0x000fe20003f06270 */
[----:B0---4-:R1:W4:Y:S04]  /*fc00*/  SHFL.IDX PT, R5, R7, 0x1, 0x1c1f ;  /* 0x003c1f0007057f89 */ /* 0x01132800000e0000 */
[----:B---3--:R1:W3:Y:S08]  /*fc10*/  SHFL.IDX PT, R4, R6, 0x1, 0x1c1f ;  /* 0x003c1f0006047f89 */ /* 0x0082f000000e0000 */
[----:B-1----:R-:W-:Y:S05]  /*fc20*/  @P0 BRA `(.L_x_2193) ;  /* 0x0000004c00d00947 */ /* 0x002fea0003800000 */
        /* <DEDUP_REMOVED lines=17> */
[----:B---34-:R-:W-:Y:S01]  /*fd40*/  @!P0 IMAD.WIDE R6, R3, 0x4, R4 ;  /* 0x0000000403068825 */ /* 0x018fe200078e0204 */
[----:B------:R-:W-:-:S02]  /*fd50*/  ISETP.GE.AND P4, PT, R16, UR4, PT ;  /* 0x0000000410007c0c */ /* 0x000fc4000bf86270 */
        /* <DEDUP_REMOVED lines=75> */
[----:B------:R-:W-:-:S02]  /*10210*/  IADD3 R18, R3, 0x88, RZ ;  /* 0x0000008803127810 */ /* 0x000fc40007ffe0ff */
[----:B------:R-:W-:Y:S01]  /*10220*/  @!P0 LOP3.LUT R19, R19, 0xfffffffe, RZ, 0xc0, !PT ;  /* 0xfffffffe13138812 */ /* 0x000fe200078ec0ff */
        /* <DEDUP_REMOVED lines=32> */
[C---:B------:R-:W-:Y:S01]  /*10430*/  VIADD R20, R3.reuse, 0xc8 ;  /* 0x000000c803147836 */ /* 0x040fe20000000000 */
[----:B------:R-:W-:Y:S01]  /*10440*/  ISETP.GE.AND P5, PT, R18, UR4, PT ;  /* 0x0000000412007c0c */ /* 0x000fe2000bfa6270 */
[----:B------:R-:W-:Y:S01]  /*10450*/  VIADD R0, R3, 0xd0 ;  /* 0x000000d003007836 */ /* 0x000fe20000000000 */
[----:B------:R-:W-:-:S02]  /*10460*/  @!P2 LEA.HI R17, R17, R17, RZ, 0x1 ;  /* 0x000000111111a211 */ /* 0x000fc400078f08ff */
[----:B------:R-:W-:Y:S02]  /*10470*/  @!P1 LEA.HI R19, R19, R19, RZ, 0x1 ;  /* 0x0000001313139211 */ /* 0x000fe400078f08ff */
[----:B---3--:R-:W-:Y:S01]  /*10480*/  @!P4 LOP3.LUT R13, R2, 0xfffffffe, RZ, 0xc0, !PT ;  /* 0xfffffffe020dc812 */ /* 0x008fe200078ec0ff */
        /* <DEDUP_REMOVED lines=10> */
[----:B------:R-:W-:Y:S01]  /*10530*/  IADD3 R2, R3, 0xd8, RZ ;  /* 0x000000d803027810 */ /* 0x000fe20007ffe0ff */
[--C-:B------:R-:W-:Y:S01]  /*10540*/  @!P2 IMAD.WIDE R12, R17, 0x4, R4.reuse ;  /* 0x00000004110ca825 */ /* 0x100fe200078e0204 */
[----:B------:R-:W-:Y:S01]  /*10550*/  @!P5 LEA.HI R18, R18, R18, RZ, 0x1 ;  /* 0x000000121212d211 */ /* 0x000fe200078f08ff */
[----:B------:R2:W-:Y:S02]  /*10560*/  @!P3 ST.E.64 desc[UR6][R10.64], R110 ;  /* 0x0000006e0a00b985 */ /* 0x0005e4000c101b06 */
[----:B------:R-:W-:-:S02]  /*10570*/  @!P1 IMAD.WIDE R14, R19, 0x4, R4 ;  /* 0x00000004130e9825 */ /* 0x000fc400078e0204 */
[----:B------:R-:W-:Y:S01]  /*10580*/  @!P2 ST.E.64 desc[UR6][R12.64], R114 ;  /* 0x000000720c00a985 */ /* 0x000fe2000c101b06 */
[----:B------:R-:W-:Y:S01]  /*10590*/  @!P6 LEA.HI R20, R20, R20, RZ, 0x1 ;  /* 0x000000141414e211 */ /* 0x000fe200078f08ff */
[C---:B------:R-:W-:Y:S01]  /*105a0*/  VIADD R16, R3.reuse, 0xe0 ;  /* 0x000000e003107836 */ /* 0x040fe20000000000 */
[----:B0-----:R-:W-:Y:S01]  /*105b0*/  @!P5 LOP3.LUT R7, R18, 0xfffffffe, RZ, 0xc0, !PT ;  /* 0xfffffffe1207d812 */ /* 0x001fe200078ec0ff */
[C---:B------:R-:W-:Y:S01]  /*105c0*/  VIADD R17, R3.reuse, 0xe8 ;  /* 0x000000e803117836 */ /* 0x040fe20000000000 */
[----:B------:R-:W-:Y:S01]  /*105d0*/  @!P1 ST.E.64 desc[UR6][R14.64], R118 ;  /* 0x000000760e009985 */ /* 0x000fe2000c101b06 */
[----:B------:R-:W-:Y:S01]  /*105e0*/  VIADD R19, R3, 0xf0 ;  /* 0x000000f003137836 */ /* 0x000fe20000000000 */
[----:B------:R-:W-:Y:S01]  /*105f0*/  ISETP.GE.AND P1, PT, R2, UR4, PT ;  /* 0x0000000402007c0c */ /* 0x000fe2000bf26270 */
[----:B------:R-:W-:Y:S01]  /*10600*/  @!P5 IMAD.WIDE R6, R7, 0x4, R4 ;  /* 0x000000040706d825 */ /* 0x000fe200078e0204 */
[----:B------:R-:W-:Y:S02]  /*10610*/  ISETP.GE.AND P2, PT, R16, UR4, PT ;  /* 0x0000000410007c0c */ /* 0x000fe4000bf46270 */
[----:B------:R-:W-:Y:S01]  /*10620*/  ISETP.GE.AND P3, PT, R17, UR4, PT ;  /* 0x0000000411007c0c */ /* 0x000fe2000bf66270 */
[----:B------:R-:W-:Y:S01]  /*10630*/  VIADD R3, R3, 0xf8 ;  /* 0x000000f803037836 */ /* 0x000fe20000000000 */
[----:B------:R-:W-:Y:S01]  /*10640*/  ISETP.GE.AND P4, PT, R19, UR4, PT ;  /* 0x0000000413007c0c */ /* 0x000fe2000bf86270 */
[----:B------:R0:W-:Y:S01]  /*10650*/  @!P5 ST.E.64 desc[UR6][R6.64], R122 ;  /* 0x0000007a0600d985 */ /* 0x0001e2000c101b06 */
[----:B------:R-:W-:-:S02]  /*10660*/  @!P0 LEA.HI R0, R0, R0, RZ, 0x1 ;  /* 0x0000000000008211 */ /* 0x000fc400078f08ff */
[----:B-1----:R-:W-:Y:S02]  /*10670*/  @!P6 LOP3.LUT R9, R20, 0xfffffffe, RZ, 0xc0, !PT ;  /* 0xfffffffe1409e812 */ /* 0x002fe400078ec0ff */
[----:B--2---:R-:W-:Y:S02]  /*10680*/  @!P0 LOP3.LUT R11, R0, 0xfffffffe, RZ, 0xc0, !PT ;  /* 0xfffffffe000b8812 */ /* 0x004fe400078ec0ff */
[----:B------:R-:W-:Y:S01]  /*10690*/  @!P1 LEA.HI R2, R2, R2, RZ, 0x1 ;  /* 0x0000000202029211 */ /* 0x000fe200078f08ff */
[--C-:B------:R-:W-:Y:S01]  /*106a0*/  @!P6 IMAD.WIDE R8, R9, 0x4, R4.reuse ;  /* 0x000000040908e825 */ /* 0x100fe200078e0204 */
[----:B------:R-:W-:Y:S02]  /*106b0*/  @!P2 LEA.HI R16, R16, R16, RZ, 0x1 ;  /* 0x000000101010a211 */ /* 0x000fe400078f08ff */
[----:B------:R-:W-:Y:S02]  /*106c0*/  @!P3 LEA.HI R17, R17, R17, RZ, 0x1 ;  /* 0x000000111111b211 */ /* 0x000fe400078f08ff */
[----:B------:R1:W-:Y:S01]  /*106d0*/  @!P6 ST.E.64 desc[UR6][R8.64], R126 ;  /* 0x0000007e0800e985 */ /* 0x0003e2000c101b06 */
[----:B0-----:R-:W-:Y:S01]  /*106e0*/  @!P0 IMAD.WIDE R6, R11, 0x4, R4 ;  /* 0x000000040b068825 */ /* 0x001fe200078e0204 */
[----:B------:R-:W-:-:S02]  /*106f0*/  @!P4 LEA.HI R19, R19, R19, RZ, 0x1 ;  /* 0x000000131313c211 */ /* 0x000fc400078f08ff */
[----:B------:R-:W-:Y:S02]  /*10700*/  @!P1 LOP3.LUT R13, R2, 0xfffffffe, RZ, 0xc0, !PT ;  /* 0xfffffffe020d9812 */ /* 0x000fe400078ec0ff */
[----:B------:R0:W-:Y:S01]  /*10710*/  @!P0 ST.E.64 desc[UR6][R6.64], R130 ;  /* 0x0000008206008985 */ /* 0x0001e2000c101b06 */
[----:B------:R-:W-:Y:S02]  /*10720*/  @!P2 LOP3.LUT R15, R16, 0xfffffffe, RZ, 0xc0, !PT ;  /* 0xfffffffe100fa812 */ /* 0x000fe400078ec0ff */
[----:B------:R-:W-:Y:S02]  /*10730*/  ISETP.GE.AND P0, PT, R3, UR4, PT ;  /* 0x0000000403007c0c */ /* 0x000fe4000bf06270 */
        /* <DEDUP_REMOVED lines=17> */
.L_x_2232:
        /* <DEDUP_REMOVED lines=26> */
[----:B------:R-:W-:Y:S01]  /*109f0*/  MOV R3, UR5 ;  /* 0x0000000500037c02 */ /* 0x000fe20008000f00 */
[----:B------:R-:W-:Y:S01]  /*10a00*/  UIADD3 UR6, UR5, UR6, URZ ;  /* 0x0000000605067290 */ /* 0x000fe2000fffe03f */
[----:B------:R-:W-:Y:S02]  /*10a10*/  IMAD.U32 R2, RZ, RZ, UR4 ;  /* 0x00000004ff027e24 */ /* 0x000fe4000f8e00ff */
[----:B------:R-:W-:Y:S02]  /*10a20*/  ULDC.64 UR4, c[0x0][0xbe0] ;  /* 0x0002f80000047ab9 */ /* 0x000fe40000000a00 */
[----:B------:R-:W0:Y:S01]  /*10a30*/  S2UR UR10, SR_CTAID.Y ;  /* 0x00000000000a79c3 */ /* 0x000e220000002600 */
[----:B------:R-:W-:-:S02]  /*10a40*/  IMAD.U32 R3, RZ, RZ, UR6 ;  /* 0x00000006ff037e24 */ /* 0x000fc4000f8e00ff */
[C---:B-1----:R-:W-:Y:S02]  /*10a50*/  IMAD R12, R10.reuse, UR8, RZ ;  /* 0x000000080a0c7c24 */ /* 0x042fe4000f8e02ff */
[----:B------:R-:W-:-:S03]  /*10a60*/  IMAD.WIDE.U32 R2, R10, UR7, R2 ;  /* 0x000000070a027c25 */ /* 0x000fc6000f8e0002 */
[----:B------:R-:W0:Y:S01]  /*10a70*/  LDC R8, c[0x0][0xc50] ;  /* 0x00031400ff087b82 */ /* 0x000e220000000800 */
[----:B--2---:R-:W-:-:S04]  /*10a80*/  @P0 IMAD.HI.U32 R4, R0, R7, RZ ;  /* 0x0000000700040227 */ /* 0x004fc800078e00ff */
[----:B------:R-:W-:Y:S02]  /*10a90*/  IMAD R7, RZ, RZ, -UR11 ;  /* 0x8000000bff077e24 */ /* 0x000fe4000f8e02ff */
[----:B------:R-:W-:Y:S01]  /*10aa0*/  IMAD R11, R11, UR7, R12 ;  /* 0x000000070b0b7c24 */ /* 0x000fe2000f8e020c */
        /* <DEDUP_REMOVED lines=24> */
.L_x_2191:
        /* <DEDUP_REMOVED lines=18> */
.L_x_2235:
[----:B------:R-:W-:Y:S01]  /*10d50*/  ULDC UR42, c[0x0][0xc50] ;  /* 0x00031400002a7ab9 */ /* 0x000fe20000000800 */
[----:B------:R-:W-:Y:S01]  /*10d60*/  UMOV UR39, UR6 ;  /* 0x0000000600277c82 */ /* 0x000fe20008000000 */
[----:B------:R-:W-:-:S11]  /*10d70*/  UISETP.NE.AND UP0, UPT, UR42, 0x1, UPT ;  /* 0x000000012a00788c */ /* 0x000fd6000bf05270 */
[----:B------:R-:W-:Y:S01]  /*10d80*/  @UP0 ULDC UR4, c[0x0][0xc54] ;  /* 0x0003150000040ab9 */ /* 0x000fe20000000800 */
[----:B------:R-:W-:Y:S01]  /*10d90*/  @UP0 ULDC UR7, c[0x0][0xc58] ;  /* 0x0003160000070ab9 */ /* 0x000fe20000000800 */
[----:B------:R-:W-:-:S04]  /*10da0*/  UIMAD.WIDE.U32 UR4, UR6, UR4, URZ ;  /* 0x00000004060472a5 */ /* 0x000fc8000f8e003f */
[----:B------:R-:W-:-:S12]  /*10db0*/  @UP0 USHF.R.U32.HI UR39, URZ, UR7, UR5 ;  /* 0x000000073f270299 */ /* 0x000fd80008011605 */
.L_x_2236:
        /* <DEDUP_REMOVED lines=12> */
[----:B0-----:R-:W-:-:S04]  /*10e80*/  ISETP.NE.U32.AND P0, PT, R2, RZ, PT ;  /* 0x000000ff0200720c */ /* 0x001fc80003f05070 */
[----:B------:R-:W-:-:S13]  /*10e90*/  ISETP.NE.AND.EX P0, PT, R3, RZ, PT, P0 ;  /* 0x000000ff0300720c */ /* 0x000fda0003f05300 */
[----:B------:R-:W0:Y:S08]  /*10ea0*/  @P0 LDC.64 R2, c[0x0][0xa28] ;  /* 0x00028a00ff020b82 */ /* 0x000e300000000a00 */
[----:B------:R-:W1:Y:S01]  /*10eb0*/  S2UR UR46, SR_CTAID.X ;  /* 0x00000000002e79c3 */ /* 0x000e620000002500 */
[----:B0-----:R-:W-:-:S05]  /*10ec0*/  @P0 IMAD.WIDE R2, R26, 0x4, R2 ;  /* 0x000000041a020825 */ /* 0x001fca00078e0202 */
[----:B------:R0:W5:Y:S01]  /*10ed0*/  @P0 LDG.E R23, desc[UR4][R2.64] ;  /* 0x0000000402170981 */ /* 0x000162000c1e1900 */
[----:B------:R-:W-:Y:S01]  /*10ee0*/  ULDC UR4, c[0x0][0x448] ;  /* 0x0001120000047ab9 */ /* 0x000fe20000000800 */
[----:B------:R-:W-:Y:S02]  /*10ef0*/  USHF.R.U32.HI UR9, URZ, 0x10, UR42 ;  /* 0x000000103f097899 */ /* 0x000fe4000801162a */
[----:B------:R-:W-:Y:S02]  /*10f00*/  UISETP.NE.AND UP1, UPT, UR4, 0x1, UPT ;  /* 0x000000010400788c */ /* 0x000fe4000bf25270 */
[----:B-1----:R-:W-:Y:S01]  /*10f10*/  ULEA UR6, UR46, 0x7f, 0x7 ;  /* 0x0000007f2e067891 */ /* 0x002fe2000f8e383f */
[----:B------:R-:W-:Y:S01]  /*10f20*/  ULDC.64 UR4, c[0x0][0x418] ;  /* 0x0001060000047ab9 */ /* 0x000fe20000000a00 */
[----:B------:R-:W-:Y:S02]  /*10f30*/  UP2UR UR47, UPR, URZ, 0x2 ;  /* 0x000000023f2f7883 */ /* 0x000fe40008000000 */
[----:B------:R-:W-:-:S02]  /*10f40*/  UISETP.NE.U32.AND UP0, UPT, UR4, URZ, UPT ;  /* 0x0000003f0400728c */ /* 0x000fc4000bf05070 */
[----:B------:R-:W-:Y:S02]  /*10f50*/  ULOP3.LUT UR42, UR42, 0xffff, URZ, 0xc0, !UPT ;  /* 0x0000ffff2a2a7892 */ /* 0x000fe4000f8ec03f */
[----:B------:R-:W-:Y:S01]  /*10f60*/  UISETP.NE.AND.EX UP0, UPT, UR5, URZ, UPT, UP0 ;  /* 0x0000003f0500728c */ /* 0x000fe2000bf05300 */
[----:B------:R-:W-:Y:S02]  /*10f70*/  ULDC UR4, c[0x0][0x424] ;  /* 0x0001090000047ab9 */ /* 0x000fe40000000800 */
[----:B------:R-:W-:Y:S01]  /*10f80*/  @UP1 ULDC UR5, c[0x0][0x44c] ;  /* 0x0001130000051ab9 */ /* 0x000fe20000000800 */
[----:B------:R-:W-:Y:S02]  /*10f90*/  USEL UR40, UR4, 0x1, UP0 ;  /* 0x0000000104287887 */ /* 0x000fe40008000000 */
[----:B------:R-:W-:Y:S02]  /*10fa0*/  UIMAD.WIDE.U32 UR4, UR6, UR5, URZ ;  /* 0x00000005060472a5 */ /* 0x000fe4000f8e003f */
[----:B------:R-:W-:Y:S01]  /*10fb0*/  UIMAD UR40, UR40, UR7, URZ ;  /* 0x00000007282872a4 */ /* 0x000fe2000f8e023f */
[----:B------:R-:W-:-:S02]  /*10fc0*/  UMOV UR38, URZ ;  /* 0x0000003f00267c82 */ /* 0x000fc40008000000 */
[----:B------:R-:W-:Y:S01]  /*10fd0*/  @UP1 ULDC UR7, c[0x0][0x450] ;  /* 0x0001140000071ab9 */ /* 0x000fe20000000800 */
[----:B------:R-:W-:Y:S02]  /*10fe0*/  UIADD3 UR4, UR40, 0x4f, URZ ;  /* 0x0000004f28047890 */ /* 0x000fe4000fffe03f */
[----:B------:R-:W-:Y:S02]  /*10ff0*/  @UP1 USHF.R.U32.HI UR6, URZ, UR7, UR5 ;  /* 0x000000073f061299 */ /* 0x000fe40008011605 */
[----:B------:R-:W-:-:S04]  /*11000*/  UIADD3 UR5, UR40, 0x50, -UR8 ;  /* 0x0000005028057890 */ /* 0x000fc8000fffe808 */
[----:B------:R-:W-:Y:S02]  /*11010*/  UIADD3 UR6, UR5, UR6, URZ ;  /* 0x0000000605067290 */ /* 0x000fe4000fffe03f */
[----:B------:R-:W-:Y:S02]  /*11020*/  UIMAD.WIDE UR4, UR4, 0x66666667, URZ ;  /* 0x66666667040478a5 */ /* 0x000fe4000f8e023f */
[----:B------:R-:W-:Y:S02]  /*11030*/  UIMAD.WIDE UR6, UR6, 0x66666667, URZ ;  /* 0x66666667060678a5 */ /* 0x000fe4000f8e023f */
[----:B------:R-:W-:Y:S02]  /*11040*/  USHF.R.U32.HI UR41, URZ, 0x1f, UR5 ;  /* 0x0000001f3f297899 */ /* 0x000fe40008011605 */
[----:B------:R-:W-:Y:S02]  /*11050*/  USHF.R.U32.HI UR43, URZ, 0x1f, UR7 ;  /* 0x0000001f3f2b7899 */ /* 0x000fe40008011607 */
[----:B------:R-:W-:-:S02]  /*11060*/  ULEA.HI.SX32 UR41, UR5, UR41, 0x1b ;  /* 0x0000002905297291 */ /* 0x000fc4000f8fda3f */
[----:B------:R-:W-:-:S04]  /*11070*/  ULEA.HI.SX32 UR43, UR7, UR43, 0x1b ;  /* 0x0000002b072b7291 */ /* 0x000fc8000f8fda3f */
[----:B------:R-:W-:-:S04]  /*11080*/  UISETP.LT.AND UP0, UPT, UR41, UR43, UPT ;  /* 0x0000002b2900728c */ /* 0x000fc8000bf01270 */
[----:B------:R-:W-:Y:S02]  /*11090*/  USEL UR11, UR41, UR43, UP0 ;  /* 0x0000002b290b7287 */ /* 0x000fe40008000000 */
[----:B------:R-:W-:Y:S02]  /*110a0*/  UISETP.NE.AND UP0, UPT, UR9, URZ, UPT ;  /* 0x0000003f0900728c */ /* 0x000fe4000bf05270 */
[----:B------:R-:W-:-:S06]  /*110b0*/  UISETP.GE.AND UP1, UPT, UR11, 0x1, UPT ;  /* 0x000000010b00788c */ /* 0x000fcc000bf26270 */
[----:B------:R-:W-:-:S03]  /*110c0*/  PLOP3.LUT P0, PT, PT, PT, UP1, 0x80, 0x0 ;  /* 0x000000000000781c */ /* 0x000fc60003f0f018 */
[----:B------:R-:W-:-:S10]  /*110d0*/  @!UP0 ULDC UR9, c[0x0][0x9f0] ;  /* 0x00027c0000098ab9 */ /* 0x000fd40000000800 */
[----:B0-----:R-:W-:Y:S05]  /*110e0*/  @!P0 BRA `(.L_x_2238) ;  /* 0x0000000000788947 */ /* 0x001fea0003800000 */
[----:B------:R-:W-:Y:S01]  /*110f0*/  IABS R2, UR9 ;  /* 0x0000000900027c13 */ /* 0x000fe20008000000 */
[----:B------:R-:W-:Y:S02]  /*11100*/  UIADD3 UR6, UR9, -0x1, UR11 ;  /* 0xffffffff09067890 */ /* 0x000fe4000fffe00b */
[----:B------:R-:W-:Y:S01]  /*11110*/  IABS R5, UR9 ;  /* 0x0000000900057c13 */ /* 0x000fe20008000000 */
[----:B------:R-:W-:Y:S01]  /*11120*/  UMOV UR4, URZ ;  /* 0x0000003f00047c82 */ /* 0x000fe20008000000 */
        /* <DEDUP_REMOVED lines=26> */
.L_x_2238:
[----:B------:R-:W-:Y:S02]  /*112d0*/  UIMAD UR48, UR42, UR38, URZ ;  /* 0x000000262a3072a4 */ /* 0x000fe4000f8e023f */
[----:B------:R-:W-:Y:S02]  /*112e0*/  IMAD.U32 R2, RZ, RZ, UR38 ;  /* 0x00000026ff027e24 */ /* 0x000fe4000f8e00ff */
[----:B------:R-:W-:Y:S02]  /*112f0*/  IMAD.MOV.U32 R6, RZ, RZ, 0x1 ;  /* 0x00000001ff067424 */ /* 0x000fe400078e00ff */
[----:B------:R-:W-:-:S05]  /*11300*/  IMAD.U32 R19, RZ, RZ, UR48 ;  /* 0x00000030ff137e24 */ /* 0x000fca000f8e00ff */
[----:B------:R-:W-:Y:S02]  /*11310*/  VIADDMNMX R19, R19, R2, UR11, PT ;  /* 0x0000000b13137e46 */ /* 0x000fe4000b800102 */
[----:B------:R-:W-:Y:S02]  /*11320*/  MOV R2, RZ ;  /* 0x000000ff00027202 */ /* 0x000fe40000000f00 */
        /* <DEDUP_REMOVED lines=18> */
[----:B------:R-:W-:Y:S01]  /*11450*/  MOV R13, RZ ;  /* 0x000000ff000d7202 */ /* 0x000fe20000000f00 */
[----:B------:R-:W-:-:S02]  /*11460*/  IMAD.U32 R10, RZ, RZ, UR4 ;  /* 0x00000004ff0a7e24 */ /* 0x000fc4000f8e00ff */
[----:B------:R-:W-:Y:S02]  /*11470*/  IMAD.U32 R11, RZ, RZ, UR5 ;  /* 0x00000005ff0b7e24 */ /* 0x000fe4000f8e00ff */
[----:B------:R-:W-:Y:S02]  /*11480*/  IMAD.MOV.U32 R8, RZ, RZ, 0x70 ;  /* 0x00000070ff087424 */ /* 0x000fe400078e00ff */
[----:B------:R-:W-:-:S07]  /*11490*/  IMAD.MOV.U32 R12, RZ, RZ, 0x1 ;  /* 0x00000001ff0c7424 */ /* 0x000fce00078e00ff */
[----:B------:R-:W-:-:S07]  /*114a0*/  LEPC R20, `(.L_x_2239) ;  /* 0x000000001014794e */ /* 0x000fce0000000000 */
[----:B0----5:R-:W-:Y:S05]  /*114b0*/  CALL.ABS.NOINC R2 ;  /* 0x0000000002007343 */ /* 0x021fea0003c00000 */
.L_x_2239:
        /* <DEDUP_REMOVED lines=19> */
[----:B-1---5:R-:W-:Y:S05]  /*115f0*/  CALL.ABS.NOINC R2 ;  /* 0x0000000002007343 */ /* 0x022fea0003c00000 */
.L_x_2241:
[----:B------:R0:W1:Y:S01]  /*11600*/  LDC.64 R2, c[0x4][R16] ;  /* 0x0100000010027b82 */ /* 0x0000620000000a00 */
[----:B------:R-:W-:Y:S01]  /*11610*/  ULDC.64 UR4, c[0x4][0xa8] ;  /* 0x01002a0000047ab9 */ /* 0x000fe20000000a00 */
[----:B------:R-:W-:Y:S01]  /*11620*/  ULDC.64 UR6, c[0x4][0xb0] ;  /* 0x01002c0000067ab9 */ /* 0x000fe20000000a00 */
[----:B------:R-:W-:Y:S01]  /*11630*/  MOV R4, UR4 ;  /* 0x0000000400047c02 */ /* 0x000fe20008000f00 */
        /* <DEDUP_REMOVED lines=11> */
.L_x_2240:
[----:B------:R-:W0:Y:S01]  /*116f0*/  LDC.64 R2, c[0x0][0x9f8] ;  /* 0x00027e00ff027b82 */ /* 0x000e220000000a00 */
[----:B------:R-:W-:Y:S01]  /*11700*/  IMAD.MOV.U32 R34, RZ, RZ, R26 ;  /* 0x000000ffff227224 */ /* 0x000fe200078e001a */
[----:B------:R-:W-:-:S06]  /*11710*/  ULDC.64 UR4, c[0x0][0x208] ;  /* 0x0000820000047ab9 */ /* 0x000fcc0000000a00 */
[----:B------:R-:W1:Y:S01]  /*11720*/  LDC R18, c[0x0][0x430] ;  /* 0x00010c00ff127b82 */ /* 0x000e620000000800 */
[----:B0-----:R-:W-:-:S04]  /*11730*/  ISETP.NE.U32.AND P0, PT, R2, RZ, PT ;  /* 0x000000ff0200720c */ /* 0x001fc80003f05070 */
[----:B------:R-:W-:-:S13]  /*11740*/  ISETP.NE.AND.EX P0, PT, R3, RZ, PT, P0 ;  /* 0x000000ff0300720c */ /* 0x000fda0003f05300 */
[----:B------:R-:W0:Y:S02]  /*11750*/  @P0 LDC.64 R2, c[0x0][0x9f8] ;  /* 0x00027e00ff020b82 */ /* 0x000e240000000a00 */
[----:B0-----:R-:W-:-:S05]  /*11760*/  @P0 IMAD.WIDE R2, R26, 0x4, R2 ;  /* 0x000000041a020825 */ /* 0x001fca00078e0202 */
[----:B------:R0:W2:Y:S01]  /*11770*/  @P0 LDG.E R34, desc[UR4][R2.64] ;  /* 0x0000000402220981 */ /* 0x0000a2000c1e1900 */
[----:B------:R-:W-:Y:S01]  /*11780*/  SHF.L.U32 R24, R25, 0x4, RZ ;  /* 0x0000000419187819 */ /* 0x000fe200000006ff */
[----:B------:R-:W-:Y:S01]  /*11790*/  VIADD R29, R19, 0xffffffff ;  /* 0xffffffff131d7836 */ /* 0x000fe20000000000 */
[----:B------:R-:W-:Y:S02]  /*117a0*/  LOP3.LUT R6, R25, 0x7f, RZ, 0xc0, !PT ;  /* 0x0000007f19067812 */ /* 0x000fe400078ec0ff */
[----:B------:R-:W-:Y:S02]  /*117b0*/  LOP3.LUT R24, R24, 0x70, RZ, 0xc0, !PT ;  /* 0x0000007018187812 */ /* 0x000fe400078ec0ff */
[----:B------:R-:W-:Y:S02]  /*117c0*/  SHF.R.U32.HI R0, RZ, 0x3, R6 ;  /* 0x00000003ff007819 */ /* 0x000fe40000011606 */
[----:B-1----:R-:W-:Y:S02]  /*117d0*/  ISETP.NE.AND P1, PT, R18, 0x1, PT ;  /* 0x000000011200780c */ /* 0x002fe40003f25270 */
[----:B------:R-:W-:-:S02]  /*117e0*/  LOP3.LUT R17, R24, R0, RZ, 0xfc, !PT ;  /* 0x0000000018117212 */ /* 0x000fc400078efcff */
[----:B------:R-:W-:-:S03]  /*117f0*/  LOP3.LUT R16, R16, 0xffffffbf, RZ, 0xc0, !PT ;  /* 0xffffffbf10107812 */ /* 0x000fc600078ec0ff */
[----:B------:R-:W-:-:S04]  /*11800*/  IMAD R4, R29, 0x50, R17 ;  /* 0x000000501d047824 */ /* 0x000fc800078e0211 */
[C---:B-----5:R-:W-:Y:S01]  /*11810*/  IMAD.IADD R7, R4.reuse, 0x1, R23 ;  /* 0x0000000104077824 */ /* 0x060fe200078e0217 */
[----:B------:R-:W-:Y:S01]  /*11820*/  ISETP.GE.AND P0, PT, R4, UR40, PT ;  /* 0x0000002804007c0c */ /* 0x000fe2000bf06270 */
[----:B------:R-:W1:Y:S01]  /*11830*/  @P1 LDC R0, c[0x0][0x434] ;  /* 0x00010d00ff001b82 */ /* 0x000e620000000800 */
[----:B------:R-:W-:Y:S01]  /*11840*/  @P1 LOP3.LUT R16, R16, 0x40, RZ, 0xfc, !PT ;  /* 0x0000004010101812 */ /* 0x000fe200078efcff */
[----:B------:R-:W-:Y:S01]  /*11850*/  IMAD.MOV.U32 R10, RZ, RZ, R7 ;  /* 0x000000ffff0a7224 */ /* 0x000fe200078e0007 */
[----:B------:R-:W-:-:S05]  /*11860*/  ISETP.GT.U32.OR P0, PT, R17, 0x4f, P0 ;  /* 0x0000004f1100780c */ /* 0x000fca0000704470 */
[----:B0-----:R-:W0:Y:S08]  /*11870*/  @P1 LDC R3, c[0x0][0x438] ;  /* 0x00010e00ff031b82 */ /* 0x001e300000000800 */
[----:B------:R-:W3:Y:S08]  /*11880*/  @!P0 LDC.64 R8, c[0x0][0x428] ;  /* 0x00010a00ff088b82 */ /* 0x000ef00000000a00 */
[----:B------:R-:W4:Y:S01]  /*11890*/  @!P0 LDC.64 R4, c[0x0][0x418] ;  /* 0x00010600ff048b82 */ /* 0x000f220000000a00 */
[----:B-1----:R-:W-:-:S05]  /*118a0*/  @P1 IMAD.HI.U32 R0, R7, R0, RZ ;  /* 0x0000000007001227 */ /* 0x002fca00078e00ff */
[----:B0-----:R-:W-:-:S04]  /*118b0*/  @P1 SHF.R.U32.HI R10, RZ, R3, R0 ;  /* 0x00000003ff0a1219 */ /* 0x001fc80000011600 */
[--C-:B------:R-:W-:Y:S01]  /*118c0*/  @!P0 SHF.R.S32.HI R3, RZ, 0x1f, R10.reuse ;  /* 0x0000001fff038819 */ /* 0x100fe2000001140a */
[----:B------:R-:W-:Y:S01]  /*118d0*/  @!P0 IMAD.MOV.U32 R2, RZ, RZ, R10 ;  /* 0x000000ffff028224 */ /* 0x000fe200078e000a */
[----:B------:R-:W-:Y:S02]  /*118e0*/  LOP3.LUT R16, R16, 0xffffffef, RZ, 0xc0, !PT ;  /* 0xffffffef10107812 */ /* 0x000fe400078ec0ff */
[----:B--2---:R-:W-:Y:S01]  /*118f0*/  SHF.R.S32.HI R11, RZ, 0x1f, R34 ;  /* 0x0000001fff0b7819 */ /* 0x004fe20000011422 */
[----:B---3--:R-:W-:-:S04]  /*11900*/  @!P0 IMAD.WIDE.U32 R2, R34, R8, R2 ;  /* 0x0000000822028225 */ /* 0x008fc800078e0002 */
[----:B------:R-:W-:Y:S01]  /*11910*/  @!P0 IMAD R0, R11, R8, RZ ;  /* 0x000000080b008224 */ /* 0x000fe200078e02ff */
[----:B----4-:R-:W-:Y:S01]  /*11920*/  @!P0 LEA R4, P1, R2, R4, 0x2 ;  /* 0x0000000402048211 */ /* 0x010fe200078210ff */
[----:B------:R0:W-:Y:S02]  /*11930*/  STL [R1], R11 ;  /* 0x0000000b01007387 */ /* 0x0001e40000100800 */
[----:B------:R-:W-:-:S05]  /*11940*/  @!P0 IMAD R9, R34, R9, R0 ;  /* 0x0000000922098224 */ /* 0x000fca00078e0200 */
[----:B------:R-:W-:-:S04]  /*11950*/  @!P0 IADD3 R0, R3, R9, RZ ;  /* 0x0000000903008210 */ /* 0x000fc80007ffe0ff */
[----:B------:R-:W-:Y:S01]  /*11960*/  @!P0 LEA.HI.X R5, R2, R5, R0, 0x2, P1 ;  /* 0x0000000502058211 */ /* 0x000fe200008f1400 */
[----:B------:R-:W-:-:S06]  /*11970*/  IMAD.MOV.U32 R0, RZ, RZ, RZ ;  /* 0x000000ffff007224 */ /* 0x000fcc00078e00ff */
[----:B------:R1:W5:Y:S01]  /*11980*/  @!P0 LDG.E R0, desc[UR4][R4.64] ;  /* 0x0000000404008981 */ /* 0x000362000c1e1900 */
[----:B------:R-:W-:Y:S01]  /*11990*/  ULDC UR4, c[0x0][0x2f4] ;  /* 0x0000bd0000047ab9 */ /* 0x000fe20000000800 */
[----:B------:R-:W-:Y:S01]  /*119a0*/  UMOV UR5, 0xffffffff ;  /* 0xffffffff00057882 */ /* 0x000fe20000000000 */
[----:B-1----:R-:W-:-:S05]  /*119b0*/  IMAD.SHL.U32 R4, R25, 0x8, RZ ;  /* 0x0000000819047824 */ /* 0x002fca00078e00ff */
        /* <DEDUP_REMOVED lines=15> */
[----:B0-----:R-:W-:Y:S06]  /*11ab0*/  BRA.DIV UR5, `(.L_x_2242) ;  /* 0x0000003205e87947 */ /* 0x001fec000b800000 */
.L_x_2286:
[----:B------:R-:W2:Y:S01]  /*11ac0*/  LDL R2, [R1+0x4] ;  /* 0x0000040001027983 */ /* 0x000ea20000100800 */
[----:B------:R-:W-:Y:S01]  /*11ad0*/  ISETP.GT.U32.AND P1, PT, R17, 0x4f, PT ;  /* 0x0000004f1100780c */ /* 0x000fe20003f24070 */
[----:B------:R-:W-:Y:S01]  /*11ae0*/  IMAD.MOV R8, RZ, RZ, -R10 ;  /* 0x000000ffff087224 */ /* 0x000fe200078e0a0a */
[----:B------:R-:W-:Y:S02]  /*11af0*/  LOP3.LUT R16, R16, 0xfffffffe, RZ, 0xc0, !PT ;  /* 0xfffffffe10107812 */ /* 0x000fe400078ec0ff */
[----:B------:R-:W-:Y:S01]  /*11b00*/  MOV R33, UR39 ;  /* 0x0000002700217c02 */ /* 0x000fe20008000f00 */
[----:B------:R-:W-:-:S03]  /*11b10*/  IMAD R8, R18, R8, R7 ;  /* 0x0000000812087224 */ /* 0x000fc600078e0207 */
[----:B------:R-:W-:-:S05]  /*11b20*/  SHF.R.S32.HI R33, RZ, 0x1f, R33 ;  /* 0x0000001fff217819 */ /* 0x000fca0000011421 */
[----:B------:R-:W-:-:S04]  /*11b30*/  @P1 LOP3.LUT R16, R16, 0x1, RZ, 0xfc, !PT ;  /* 0x0000000110101812 */ /* 0x000fc800078efcff */
[----:B------:R-:W-:Y:S02]  /*11b40*/  LOP3.LUT R16, R16, 0xffffffdf, RZ, 0xc0, !PT ;  /* 0xffffffdf10107812 */ /* 0x000fe400078ec0ff */
[----:B--2---:R-:W-:-:S13]  /*11b50*/  R2UR UR4, R2 ;  /* 0x00000000020472ca */ /* 0x004fda00000e0000 */
[----:B------:R-:W-:-:S06]  /*11b60*/  ULOP3.LUT UR4, UR4, 0x2, URZ, 0xfc, !UPT ;  /* 0x0000000204047892 */ /* 0x000fcc000f8efc3f */
[----:B------:R-:W-:-:S05]  /*11b70*/  IMAD.U32 R2, RZ, RZ, UR4 ;  /* 0x00000004ff027e24 */ /* 0x000fca000f8e00ff */
[----:B------:R-:W-:-:S13]  /*11b80*/  ISETP.NE.AND P0, PT, R2, 0x3, PT ;  /* 0x000000030200780c */ /* 0x000fda0003f05270 */
[----:B------:R-:W-:Y:S01]  /*11b90*/  @P0 LOP3.LUT R16, R16, 0x20, RZ, 0xfc, !PT ;  /* 0x0000002010100812 */ /* 0x000fe200078efcff */
[----:B------:R-:W-:Y:S06]  /*11ba0*/  @!P0 BRA `(.L_x_2243) ;  /* 0x0000000000048947 */ /* 0x000fec0003800000 */
[----:B------:R-:W-:Y:S01]  /*11bb0*/  BPT.TRAP 0x1 ;  /* 0x000000040000795c */ /* 0x000fe20000300000 */
.L_x_2243:
        /* <DEDUP_REMOVED lines=26> */
.L_x_2287:
        /* <DEDUP_REMOVED lines=20> */
[----:B------:R-:W-:Y:S01]  /*11ea0*/  VIADD R7, R3, UR4 ;  /* 0x0000000403077c36 */ /* 0x000fe20008000000 */
[----:B------:R-:W-:Y:S01]  /*11eb0*/  LOP3.LUT R3, R4, 0x1c0, RZ, 0xc0, !PT ;  /* 0x000001c004037812 */ /* 0x000fe200078ec0ff */
[----:B------:R-:W-:-:S03]  /*11ec0*/  UMOV UR4, 0xffffffff ;  /* 0xffffffff00047882 */ /* 0x000fc60000000000 */
[----:B------:R-:W-:Y:S02]  /*11ed0*/  LEA.HI.X R7, R2, UR7, R7, 0x1, P0 ;  /* 0x0000000702077c11 */ /* 0x000fe400080f0c07 */
[----:B------:R-:W-:Y:S02]  /*11ee0*/  MOV R2, 0xffffffb0 ;  /* 0xffffffb000027802 */ /* 0x000fe40000000f00 */
[----:B------:R-:W-:-:S03]  /*11ef0*/  LOP3.LUT R4, R3, 0x38, R4, 0xf8, !PT ;  /* 0x0000003803047812 */ /* 0x000fc600078ef804 */
[----:B------:R-:W-:Y:S01]  /*11f00*/  IMAD R6, R29, R2, UR40 ;  /* 0x000000281d067e24 */ /* 0x000fe2000f8e0202 */
[----:B------:R-:W-:-:S03]  /*11f10*/  LOP3.LUT R4, R4, 0x38, R25, 0x78, !PT ;  /* 0x0000003804047812 */ /* 0x000fc600078e7819 */
[----:B------:R-:W-:Y:S01]  /*11f20*/  IMAD.IADD R6, R6, 0x1, -R27 ;  /* 0x0000000106067824 */ /* 0x000fe200078e0a1b */
[----:B------:R-:W-:-:S04]  /*11f30*/  LOP3.LUT R31, R4, 0x200, R31, 0xf8, !PT ;  /* 0x00000200041f7812 */ /* 0x000fc800078ef81f */
        /* <DEDUP_REMOVED lines=44> */
.L_x_2299:
[----:B------:R-:W-:Y:S01]  /*12200*/  ISETP.GE.AND P0, PT, R6, 0x41, PT ;  /* 0x000000410600780c */ /* 0x000fe20003f06270 */
[----:B------:R-:W-:Y:S01]  /*12210*/  BSSY B0, `(.L_x_2246) ;  /* 0x0000012000007945 */ /* 0x000fe20003800000 */
[----:B-1----:R-:W-:Y:S02]  /*12220*/  IMAD.MOV.U32 R2, RZ, RZ, R14 ;  /* 0x000000ffff027224 */ /* 0x002fe400078e000e */
[----:B--2---:R-:W-:-:S09]  /*12230*/  IMAD.MOV.U32 R3, RZ, RZ, R4 ;  /* 0x000000ffff037224 */ /* 0x004fd200078e0004 */
        /* <DEDUP_REMOVED lines=15> */
.L_x_2247:
[----:B------:R-:W-:Y:S05]  /*12330*/  BSYNC B0 ;  /* 0x0000000000007941 */ /* 0x000fea0003800000 */
.L_x_2246:
[----:B------:R-:W-:Y:S01]  /*12340*/  NOP ;  /* 0x0000000000007918 */ /* 0x000fe20000000000 */
[----:B------:R-:W-:Y:S01]  /*12350*/  SYNCS.ARRIVE.TRANS64.RED.A0T1 RZ, [UR44+0x38830], RZ ;  /* 0x038830ffffff79a7 */ /* 0x000fe2000820042c */
[----:B------:R-:W-:Y:S01]  /*12360*/  ARRIVES.LDGSTSBAR.64.TRANSCNT [UR44+0x38830] ;  /* 0x03883000ff0079b0 */ /* 0x000fe20008000aac */
[----:B------:R-:W-:Y:S01]  /*12370*/  NOP ;  /* 0x0000000000007918 */ /* 0x000fe20000000000 */
[----:B------:R-:W-:-:S13]  /*12380*/  LOP3.LUT P0, RZ, R16, 0x20, RZ, 0xc0, !PT ;  /* 0x0000002010ff7812 */ /* 0x000fda000780c0ff */
[----:B------:R-:W-:Y:S05]  /*12390*/  @!P0 BRA `(.L_x_2248) ;  /* 0x0000000000048947 */ /* 0x000fea0003800000 */
[----:B------:R-:W-:Y:S01]  /*123a0*/  BPT.TRAP 0x1 ;  /* 0x000000040000795c */ /* 0x000fe20000300000 */
.L_x_2248:
        /* <DEDUP_REMOVED lines=18> */
[----:B------:R-:W-:Y:S01]  /*124d0*/  MOV R4, UR6 ;  /* 0x0000000600047c02 */ /* 0x000fe20008000f00 */
[----:B------:R-:W-:Y:S01]  /*124e0*/  IMAD.U32 R5, RZ, RZ, UR7 ;  /* 0x00000007ff057e24 */ /* 0x000fe2000f8e00ff */
[----:B------:R-:W0:Y:S01]  /*124f0*/  LDC.64 R2, c[0x4][R2] ;  /* 0x0100000002027b82 */ /* 0x000e220000000a00 */
[----:B------:R-:W-:Y:S01]  /*12500*/  IMAD.U32 R6, RZ, RZ, UR8 ;  /* 0x00000008ff067e24 */ /* 0x000fe2000f8e00ff */
[----:B------:R-:W-:Y:S01]  /*12510*/  MOV R11, UR5 ;  /* 0x00000005000b7c02 */ /* 0x000fe20008000f00 */
[----:B------:R-:W-:Y:S02]  /*12520*/  IMAD.U32 R7, RZ, RZ, UR9 ;  /* 0x00000009ff077e24 */ /* 0x000fe4000f8e00ff */
[----:B------:R-:W-:-:S02]  /*12530*/  IMAD.U32 R10, RZ, RZ, UR4 ;  /* 0x00000004ff0a7e24 */ /* 0x000fc4000f8e00ff */
[----:B------:R-:W-:Y:S02]  /*12540*/  IMAD.MOV.U32 R8, RZ, RZ, 0x70 ;  /* 0x00000070ff087424 */ /* 0x000fe400078e00ff */
[----:B------:R-:W-:Y:S02]  /*12550*/  IMAD.MOV.U32 R12, RZ, RZ, 0x1 ;  /* 0x00000001ff0c7424 */ /* 0x000fe400078e00ff */
[----:B------:R-:W-:-:S07]  /*12560*/  IMAD.MOV.U32 R13, RZ, RZ, RZ ;  /* 0x000000ffff0d7224 */ /* 0x000fce00078e00ff */
[----:B------:R-:W-:-:S07]  /*12570*/  LEPC R20, `(.L_x_2249) ;  /* 0x000000001014794e */ /* 0x000fce0000000000 */
[----:B0-----:R-:W-:Y:S05]  /*12580*/  CALL.ABS.NOINC R2 ;  /* 0x0000000002007343 */ /* 0x001fea0003c00000 */
.L_x_2249:
[----:B0-----:R-:W0:Y:S01]  /*12590*/  S2R R2, SR_TID.X ;  /* 0x0000000000027919 */ /* 0x001e220000002100 */
[----:B------:R-:W-:Y:S01]  /*125a0*/  UISETP.NE.AND UP0, UPT, UR47, URZ, UPT ;  /* 0x0000003f2f00728c */ /* 0x000fe2000bf05270 */
[----:B------:R-:W-:Y:S01]  /*125b0*/  IMAD.U32 R0, RZ, RZ, UR46 ;  /* 0x0000002eff007e24 */ /* 0x000fe2000f8e00ff */
[----:B------:R-:W1:Y:S01]  /*125c0*/  LDC R7, c[0x0][0x448] ;  /* 0x00011200ff077b82 */ /* 0x000e620000000800 */
[----:B------:R-:W-:Y:S02]  /*125d0*/  IMAD.U32 R4, RZ, RZ, UR36 ;  /* 0x00000024ff047e24 */ /* 0x000fe4000f8e00ff */
[----:B------:R-:W-:Y:S01]  /*125e0*/  IMAD.U32 R5, RZ, RZ, UR37 ;  /* 0x00000025ff057e24 */ /* 0x000fe2000f8e00ff */
[----:B------:R-:W-:Y:S01]  /*125f0*/  PLOP3.LUT P0, PT, PT, PT, UP0, 0x80, 0x0 ;  /* 0x000000000000781c */ /* 0x000fe20003f0f008 */
[----:B------:R-:W-:-:S04]  /*12600*/  IMAD.U32 R3, RZ, RZ, UR45 ;  /* 0x0000002dff037e24 */ /* 0x000fc8000f8e00ff */
[----:B------:R-:W-:Y:S01]  /*12610*/  @UP0 ULDC UR4, c[0x0][0x44c] ;  /* 0x0001130000040ab9 */ /* 0x000fe20000000800 */
[----:B0-----:R-:W-:-:S04]  /*12620*/  LOP3.LUT R2, R2, 0x7f, RZ, 0xc0, !PT ;  /* 0x0000007f02027812 */ /* 0x001fc800078ec0ff */
[----:B------:R-:W-:-:S04]  /*12630*/  SHF.R.U32.HI R2, RZ, 0x3, R2 ;  /* 0x00000003ff027819 */ /* 0x000fc80000011602 */
[----:B------:R-:W-:-:S04]  /*12640*/  LOP3.LUT R2, R24, R2, RZ, 0xfc, !PT ;  /* 0x0000000218027212 */ /* 0x000fc800078efcff */
[----:B------:R-:W-:-:S05]  /*12650*/  LEA R0, R0, R2, 0x7 ;  /* 0x0000000200007211 */ /* 0x000fca00078e38ff */
[----:B------:R-:W-:Y:S01]  /*12660*/  @P0 IMAD.HI.U32 R2, R0, UR4, RZ ;  /* 0x0000000400020c27 */ /* 0x000fe2000f8e00ff */
[----:B------:R-:W-:Y:S01]  /*12670*/  PLOP3.LUT P0, PT, PT, PT, UP0, 0x80, 0x0 ;  /* 0x000000000000781c */ /* 0x000fe20003f0f008 */
[----:B------:R-:W-:Y:S02]  /*12680*/  @UP0 ULDC UR4, c[0x0][0x450] ;  /* 0x0001140000040ab9 */ /* 0x000fe40000000800 */
[----:B------:R-:W-:-:S10]  /*12690*/  IMAD.MOV.U32 R9, RZ, RZ, R0 ;  /* 0x000000ffff097224 */ /* 0x000fd400078e0000 */
[----:B------:R-:W-:Y:S01]  /*126a0*/  @P0 SHF.R.U32.HI R9, RZ, UR4, R2 ;  /* 0x00000004ff090c19 */ /* 0x000fe20008011602 */
[----:B------:R-:W-:Y:S01]  /*126b0*/  ULDC.64 UR4, c[0x0][0x2e0] ;  /* 0x0000b80000047ab9 */ /* 0x000fe20000000a00 */
[----:B------:R-:W-:Y:S01]  /*126c0*/  MOV R2, R4 ;  /* 0x0000000400027202 */ /* 0x000fe20000000f00 */
[----:B------:R-:W-:Y:S02]  /*126d0*/  IMAD R25, R25, UR4, RZ ;  /* 0x0000000419197c24 */ /* 0x000fe4000f8e02ff */
[----:B------:R-:W-:Y:S02]  /*126e0*/  IMAD.MOV R5, RZ, RZ, -R9 ;  /* 0x000000ffff057224 */ /* 0x000fe400078e0a09 */
[----:B------:R-:W-:-:S04]  /*126f0*/  IMAD.WIDE.U32 R2, R26, UR4, R2 ;  /* 0x000000041a027c25 */ /* 0x000fc8000f8e0002 */
[----:B-1----:R-:W-:Y:S01]  /*12700*/  IMAD R5, R7, R5, R0 ;  /* 0x0000000507057224 */ /* 0x002fe200078e0200 */
[----:B------:R-:W-:Y:S01]  /*12710*/  SHF.R.S32.HI R0, RZ, 0x1f, R9 ;  /* 0x0000001fff007819 */ /* 0x000fe20000011409 */
[----:B------:R-:W-:Y:S01]  /*12720*/  IMAD R25, R26, UR5, R25 ;  /* 0x000000051a197c24 */ /* 0x000fe2000f8e0219 */
[----:B------:R-:W-:-:S03]  /*12730*/  ULDC.64 UR4, c[0x0][0x2d0] ;  /* 0x0000b40000047ab9 */ /* 0x000fc60000000a00 */
[----:B------:R-:W-:Y:S02]  /*12740*/  IMAD.IADD R3, R3, 0x1, R25 ;  /* 0x0000000103037824 */ /* 0x000fe400078e0219 */
        /* <DEDUP_REMOVED lines=21> */
[----:B------:R-:W-:Y:S01]  /*128a0*/  MOV R8, UR46 ;  /* 0x0000002e00087c02 */ /* 0x000fe20008000f00 */
[----:B------:R-:W-:Y:S01]  /*128b0*/  ULDC UR4, c[0x0][0x288] ;  /* 0x0000a20000047ab9 */ /* 0x000fe20000000800 */
[----:B------:R-:W-:Y:S01]  /*128c0*/  ULDC.64 UR6, c[0x0][0x208] ;  /* 0x0000820000067ab9 */ /* 0x000fe20000000a00 */
[----:B------:R-:W0:Y:S01]  /*128d0*/  SHFL.IDX PT, R2, R0, RZ, 0x181f ;  /* 0x00181fff00027589 */ /* 0x000e2200000e0000 */
[----:B------:R-:W-:Y:S02]  /*128e0*/  IMAD R7, R7, UR4, RZ ;  /* 0x0000000407077c24 */ /* 0x000fe4000f8e02ff */
[----:B------:R-:W-:Y:S01]  /*128f0*/  IMAD R8, R8, 0x80, R27 ;  /* 0x0000008008087824 */ /* 0x000fe200078e021b */
[----:B------:R-:W-:Y:S03]  /*12900*/  SHFL.IDX PT, R5, R6, 0x1, 0x181f ;  /* 0x00381f0006057f89 */ /* 0x000fe600000e0000 */
[C---:B------:R-:W-:Y:S01]  /*12910*/  VIADD R10, R8.reuse, 0x10 ;  /* 0x00000010080a7836 */ /* 0x040fe20000000000 */
[----:B------:R-:W-:Y:S01]  /*12920*/  ISETP.GE.AND P0, PT, R8, R7, PT ;  /* 0x000000070800720c */ /* 0x000fe20003f06270 */
[----:B------:R-:W1:Y:S04]  /*12930*/  SHFL.IDX PT, R4, R0, 0x1, 0x181f ;  /* 0x00381f0000047f89 */ /* 0x000e6800000e0000 */
[----:B------:R-:W-:Y:S08]  /*12940*/  SHFL.IDX PT, R14, R0, 0x7, 0x181f ;  /* 0x00f81f00000e7f89 */ /* 0x000ff000000e0000 */
        /* <DEDUP_REMOVED lines=64> */
.L_x_2316:
[----:B------:R-:W-:Y:S01]  /*12d50*/  VIADD R8, R8, 0x70 ;  /* 0x0000007008087836 */ /* 0x000fe20000000000 */
[----:B------:R-:W-:Y:S01]  /*12d60*/  BSSY B0, `(.L_x_2251) ;  /* 0x000000f000007945 */ /* 0x000fe20003800000 */
[----:B-1----:R-:W-:Y:S01]  /*12d70*/  IMAD.MOV.U32 R2, RZ, RZ, R14 ;  /* 0x000000ffff027224 */ /* 0x002fe200078e000e */
[----:B------:R-:W-:Y:S02]  /*12d80*/  MOV R3, R6 ;  /* 0x0000000600037202 */ /* 0x000fe40000000f00 */
[----:B------:R-:W-:-:S13]  /*12d90*/  ISETP.GE.AND P0, PT, R8, R7, PT ;  /* 0x000000070800720c */ /* 0x000fda0003f06270 */
        /* <DEDUP_REMOVED lines=11> */
.L_x_2252:
[----:B------:R-:W-:Y:S05]  /*12e50*/  BSYNC B0 ;  /* 0x0000000000007941 */ /* 0x000fea0003800000 */
.L_x_2251:
        /* <DEDUP_REMOVED lines=11> */
.L_x_2317:
[----:B------:R-:W-:Y:S01]  /*12f10*/  ISETP.GE.AND P0, PT, R19, UR48, PT ;  /* 0x0000003013007c0c */ /* 0x000fe2000bf06270 */
[----:B------:R-:W-:-:S12]  /*12f20*/  IMAD.MOV.U32 R21, RZ, RZ, RZ ;  /* 0x000000ffff157224 */ /* 0x000fd800078e00ff */
[----:B------:R-:W-:Y:S05]  /*12f30*/  @!P0 BRA `(.L_x_2254) ;  /* 0x0000001000888947 */ /* 0x000fea0003800000 */
[----:B0-----:R-:W0:Y:S01]  /*12f40*/  S2R R2, SR_TID.X ;  /* 0x0000000000027919 */ /* 0x001e220000002100 */
[----:B------:R-:W-:Y:S01]  /*12f50*/  UIADD3 UR4, UR42, 0x1, URZ ;  /* 0x000000012a047890 */ /* 0x000fe2000fffe03f */
[----:B------:R-:W-:Y:S01]  /*12f60*/  LOP3.LUT R0, RZ, UR41, RZ, 0x33, !PT ;  /* 0x00000029ff007c12 */ /* 0x000fe2000f8e33ff */
[----:B------:R-:W-:Y:S01]  /*12f70*/  ULOP3.LUT UR5, URZ, UR43, URZ, 0x33, !UPT ;  /* 0x0000002b3f057292 */ /* 0x000fe2000f8e333f */
[----:B------:R-:W-:Y:S01]  /*12f80*/  BSSY B0, `(.L_x_2254) ;  /* 0x000011d000007945 */ /* 0x000fe20003800000 */
[----:B------:R-:W-:Y:S01]  /*12f90*/  UIMAD UR4, UR4, UR38, URZ ;  /* 0x00000026040472a4 */ /* 0x000fe2000f8e023f */
[----:B------:R-:W-:-:S05]  /*12fa0*/  IMAD.MOV.U32 R20, RZ, RZ, RZ ;  /* 0x000000ffff147224 */ /* 0x000fca00078e00ff */
[----:B------:R-:W-:Y:S01]  /*12fb0*/  LOP3.LUT R3, RZ, UR4, RZ, 0x33, !PT ;  /* 0x00000004ff037c12 */ /* 0x000fe2000f8e33ff */
[----:B------:R-:W-:Y:S02]  /*12fc0*/  ULDC UR4, c[0x0][0x2f4] ;  /* 0x0000bd0000047ab9 */ /* 0x000fe40000000800 */
[----:B------:R-:W-:Y:S02]  /*12fd0*/  ISETP.GE.AND P4, PT, R22, UR4, PT ;  /* 0x0000000416007c0c */ /* 0x000fe4000bf86270 */
[----:B------:R-:W-:Y:S02]  /*12fe0*/  VIMNMX3 R0, R0, UR5, R3, !PT ;  /* 0x0000000500007c0f */ /* 0x000fe4000f800103 */
        /* <DEDUP_REMOVED lines=8> */
[----:B------:R-:W-:Y:S01]  /*13070*/  IMAD.SHL.U32 R2, R22, 0x2, RZ ;  /* 0x0000000216027824 */ /* 0x000fe200078e00ff */
[----:B------:R-:W-:Y:S01]  /*13080*/  IADD3 R3, R23, -0xf0, RZ ;  /* 0xffffff1017037810 */ /* 0x000fe20007ffe0ff */
[----:B------:R-:W-:Y:S02]  /*13090*/  IMAD.MOV.U32 R23, RZ, RZ, 0x1 ;  /* 0x00000001ff177424 */ /* 0x000fe400078e00ff */
[C---:B------:R-:W-:Y:S02]  /*130a0*/  IMAD R5, R0.reuse, 0x50, R5 ;  /* 0x0000005000057824 */ /* 0x040fe400078e0205 */
[----:B------:R-:W-:Y:S02]  /*130b0*/  IMAD R10, R0, -0x50, R3 ;  /* 0xffffffb0000a7824 */ /* 0x000fe400078e0203 */
[----:B------:R-:W-:-:S07]  /*130c0*/  VIADD R0, R5, 0xa0 ;  /* 0x000000a005007836 */ /* 0x000fce0000000000 */
.L_x_2267:
[----:B------:R-:W2:Y:S01]  /*130d0*/  LDL R8, [R1] ;  /* 0x0000000001087983 */ /* 0x000ea20000100800 */
[----:B------:R-:W0:Y:S01]  /*130e0*/  LDC R3, c[0x0][0x430] ;  /* 0x00010c00ff037b82 */ /* 0x000e220000000800 */
[----:B------:R-:W1:Y:S01]  /*130f0*/  S2R R2, SR_TID.X ;  /* 0x0000000000027919 */ /* 0x000e620000002100 */
[----:B------:R-:W3:Y:S01]  /*13100*/  S2R R4, SR_TID.X ;  /* 0x0000000000047919 */ /* 0x000ee20000002100 */
[----:B0-----:R-:W-:Y:S02]  /*13110*/  ISETP.NE.AND P0, PT, R3, 0x1, PT ;  /* 0x000000010300780c */ /* 0x001fe40003f05270 */
[----:B-1----:R-:W-:-:S11]  /*13120*/  SHF.L.U32 R2, R2, 0x4, RZ ;  /* 0x0000000402027819 */ /* 0x002fd600000006ff */
[----:B------:R-:W0:Y:S01]  /*13130*/  @P0 LDC R3, c[0x0][0x434] ;  /* 0x00010d00ff030b82 */ /* 0x000e220000000800 */
[----:B---3--:R-:W-:Y:S02]  /*13140*/  LOP3.LUT R4, R4, 0x7f, RZ, 0xc0, !PT ;  /* 0x0000007f04047812 */ /* 0x008fe400078ec0ff */
[----:B------:R-:W-:Y:S02]  /*13150*/  LOP3.LUT R2, R2, 0x70, RZ, 0xc0, !PT ;  /* 0x0000007002027812 */ /* 0x000fe400078ec0ff */
[----:B------:R-:W-:-:S03]  /*13160*/  SHF.R.U32.HI R4, RZ, 0x3, R4 ;  /* 0x00000003ff047819 */ /* 0x000fc60000011604 */
[----:B------:R-:W1:Y:S01]  /*13170*/  @P0 LDC R5, c[0x0][0x438] ;  /* 0x00010e00ff050b82 */ /* 0x000e620000000800 */
[----:B------:R-:W-:-:S04]  /*13180*/  LOP3.LUT R2, R2, R4, RZ, 0xfc, !PT ;  /* 0x0000000402027212 */ /* 0x000fc800078efcff */
[----:B------:R-:W-:Y:S01]  /*13190*/  ISETP.GT.U32.AND P6, PT, R2, 0x4f, PT ;  /* 0x0000004f0200780c */ /* 0x000fe20003fc4070 */
[----:B------:R-:W-:-:S12]  /*131a0*/  IMAD.MOV.U32 R9, RZ, RZ, R10 ;  /* 0x000000ffff097224 */ /* 0x000fd800078e000a */
[----:B------:R-:W2:Y:S01]  /*131b0*/  @!P6 LDC.64 R6, c[0x0][0x428] ;  /* 0x00010a00ff06eb82 */ /* 0x000ea20000000a00 */
[----:B0-----:R-:W-:-:S05]  /*131c0*/  @P0 IMAD.HI.U32 R2, R10, R3, RZ ;  /* 0x000000030a020227 */ /* 0x001fca00078e00ff */
        /* <DEDUP_REMOVED lines=21> */
.L_x_2255:
[----:B------:R-:W-:Y:S01]  /*13320*/  LEA R19, R21, UR44, 0x3 ;  /* 0x0000002c15137c11 */ /* 0x000fe2000f8e18ff */
[----:B------:R-:W-:Y:S01]  /*13330*/  BSSY B1, `(.L_x_2256) ;  /* 0x0000004000017945 */ /* 0x000fe20003800000 */
[----:B------:R-:W-:-:S04]  /*13340*/  SHF.L.U32 R2, R26, 0x1f, RZ ;  /* 0x0000001f1a027819 */ /* 0x000fc800000006ff */
[----:B------:R-:W1:Y:S02]  /*13350*/  SYNCS.PHASECHK.TRANS64.TRYWAIT P0, [R19+URZ+0x38840], R2 ;  /* 0x03884002130075a7 */ /* 0x000e64000800017f */
[----:B-1----:R-:W-:Y:S05]  /*13360*/  @!P0 BRA `(.L_x_2257) ;  /* 0x0000002c00848947 */ /* 0x002fea0003800000 */
.L_x_2318:
[----:B------:R-:W-:Y:S05]  /*13370*/  BSYNC B1 ;  /* 0x0000000000017941 */ /* 0x000fea0003800000 */
.L_x_2256:
        /* <DEDUP_REMOVED lines=26> */
[----:B------:R-:W-:-:S04]  /*13520*/  UMOV UR4, 0xffffffff ;  /* 0xffffffff00047882 */ /* 0x000fc80000000000 */
[----:B------:R-:W-:Y:S01]  /*13530*/  LEA.HI.X R27, R2, UR7, R27, 0x1, P0 ;  /* 0x00000007021b7c11 */ /* 0x000fe200080f0c1b */
[----:B------:R-:W-:Y:S06]  /*13540*/  BRA.DIV UR4, `(.L_x_2258) ;  /* 0x0000002e04207947 */ /* 0x000fec000b800000 */
[----:B------:R-:W0:Y:S01]  /*13550*/  SHFL.IDX PT, R14, R24, RZ, 0x181f ;  /* 0x00181fff180e7589 */ /* 0x000e2200000e0000 */
[----:B------:R-:W-:Y:S01]  /*13560*/  SHF.L.U32 R12, R22, 0x1, RZ ;  /* 0x00000001160c7819 */ /* 0x000fe200000006ff */
[----:B------:R-:W-:Y:S01]  /*13570*/  ULDC.64 UR4, c[0x0][0x208] ;  /* 0x0000820000047ab9 */ /* 0x000fe20000000a00 */
[----:B------:R-:W-:Y:S01]  /*13580*/  LOP3.LUT R16, R16, 0xffffff7f, RZ, 0xc0, !PT ;  /* 0xffffff7f10107812 */ /* 0x000fe200078ec0ff */
        /* <DEDUP_REMOVED lines=16> */
[----:B0-----:R-:W-:-:S05]  /*13690*/  IADD3 R4, P0, R11, R12, RZ ;  /* 0x0000000c0b047210 */ /* 0x001fca0007f1e0ff */
[----:B-1----:R-:W-:Y:S01]  /*136a0*/  IMAD.X R5, RZ, RZ, R5, P0 ;  /* 0x000000ffff057224 */ /* 0x002fe200000e0605 */
        /* <DEDUP_REMOVED lines=22> */
.L_x_2330:
[----:B0-----:R-:W-:Y:S01]  /*13810*/  SHF.L.U32 R2, R22, 0x1, RZ ;  /* 0x0000000116027819 */ /* 0x001fe200000006ff */
[----:B------:R-:W-:Y:S01]  /*13820*/  ULDC.64 UR4, c[0x0][0x208] ;  /* 0x0000820000047ab9 */ /* 0x000fe20000000a00 */
[----:B------:R-:W-:Y:S02]  /*13830*/  P2R R4, PR, RZ, 0x2 ;  /* 0x00000002ff047803 */ /* 0x000fe40000000000 */
[----:B------:R-:W-:Y:S02]  /*13840*/  IADD3 R2, P0, R14, R2, RZ ;  /* 0x000000020e027210 */ /* 0x000fe40007f1e0ff */
[C---:B------:R-:W-:Y:S02]  /*13850*/  LOP3.LUT P1, RZ, R16.reuse, 0x10, RZ, 0xc0, !PT ;  /* 0x0000001010ff7812 */ /* 0x040fe4000782c0ff */
[C---:B------:R-:W-:Y:S01]  /*13860*/  LOP3.LUT P6, RZ, R16.reuse, 0x4, RZ, 0xc0, !PT ;  /* 0x0000000410ff7812 */ /* 0x040fe200078cc0ff */
[----:B------:R-:W-:Y:S01]  /*13870*/  IMAD.X R3, RZ, RZ, R27, P0 ;  /* 0x000000ffff037224 */ /* 0x000fe200000e061b */
[----:B------:R-:W-:-:S09]  /*13880*/  LOP3.LUT P0, RZ, R16, 0x8, RZ, 0xc0, !PT ;  /* 0x0000000810ff7812 */ /* 0x000fd2000780c0ff */
[----:B------:R-:W-:Y:S01]  /*13890*/  @!PT LDS RZ, [RZ] ;  /* 0x00000000fffff984 */ /* 0x000fe20000000800 */
[----:B------:R-:W-:Y:S01]  /*138a0*/  @!PT LDS RZ, [RZ] ;  /* 0x00000000fffff984 */ /* 0x000fe20000000800 */
[----:B------:R-:W-:Y:S01]  /*138b0*/  @!PT LDS RZ, [RZ] ;  /* 0x00000000fffff984 */ /* 0x000fe20000000800 */
[----:B------:R0:W-:Y:S01]  /*138c0*/  LDGSTS.E.BYPASS.LTC128B.128 [R25+0x26400], desc[UR4][R2.64], !P1 ;  /* 0x2640000002197fae */ /* 0x0001e2000c901d44 */
[----:B------:R-:W-:-:S03]  /*138d0*/  ISETP.NE.AND P1, PT, R4, RZ, PT ;  /* 0x000000ff0400720c */ /* 0x000fc60003f25270 */
[----:B------:R0:W-:Y:S01]  /*138e0*/  LDGSTS.E.BYPASS.LTC128B.128 [R25+0x28c00], desc[UR4][R2.64+0x80], !P0 ;  /* 0x28c0008002197fae */ /* 0x0001e2000c101d44 */
[----:B------:R-:W-:-:S03]  /*138f0*/  PLOP3.LUT P0, PT, PT, PT, PT, 0x80, 0x0 ;  /* 0x000000000000781c */ /* 0x000fc60003f0f070 */
[----:B------:R0:W-:Y:S04]  /*13900*/  LDGSTS.E.BYPASS.LTC128B.128 [R25+0x2b400], desc[UR4][R2.64+0x100], !P6 ;  /* 0x2b40010002197fae */ /* 0x0001e8000f101d44 */
[----:B------:R0:W-:Y:S01]  /*13910*/  LDGSTS.E.BYPASS.LTC128B.128 [R25+0x2dc00], desc[UR4][R2.64+0x180], !P5 ;  /* 0x2dc0018002197fae */ /* 0x0001e2000e901d44 */
[----:B------:R-:W-:-:S05]  /*13920*/  NOP ;  /* 0x0000000000007918 */ /* 0x000fca0000000000 */
.L_x_2259:
        /* <DEDUP_REMOVED lines=10> */
.L_x_2260:
[----:B------:R1:W-:Y:S01]  /*139d0*/  SYNCS.ARRIVE.TRANS64.A1T0 RZ, [R19+URZ+0x38830], RZ ;  /* 0x038830ff13ff79a7 */ /* 0x0003e2000810003f */
[----:B------:R-:W-:Y:S05]  /*139e0*/  @!P6 BRA `(.L_x_2261) ;  /* 0x000000000004e947 */ /* 0x000fea0003800000 */
[----:B------:R-:W-:Y:S01]  /*139f0*/  BPT.TRAP 0x1 ;  /* 0x000000040000795c */ /* 0x000fe20000300000 */
.L_x_2261:
[----:B0-----:R-:W-:Y:S01]  /*13a00*/  SHF.L.U32 R3, R23, 0x1f, RZ ;  /* 0x0000001f17037819 */ /* 0x001fe200000006ff */
[----:B------:R-:W-:Y:S01]  /*13a10*/  BSSY B1, `(.L_x_2262) ;  /* 0x0000004000017945 */ /* 0x000fe20003800000 */
[----:B------:R-:W-:-:S04]  /*13a20*/  LEA R4, R20, UR44, 0x3 ;  /* 0x0000002c14047c11 */ /* 0x000fc8000f8e18ff */
[----:B------:R-:W0:Y:S02]  /*13a30*/  SYNCS.PHASECHK.TRANS64.TRYWAIT P0, [R4+URZ+0x38860], R3 ;  /* 0x03886003040075a7 */ /* 0x000e24000800017f */
[----:B0-----:R-:W-:Y:S05]  /*13a40*/  @!P0 BRA `(.L_x_2263) ;  /* 0x0000002c00ac8947 */ /* 0x001fea0003800000 */
.L_x_2331:
[----:B------:R-:W-:Y:S05]  /*13a50*/  BSYNC B1 ;  /* 0x0000000000017941 */ /* 0x000fea0003800000 */
.L_x_2262:
[----:B------:R-:W-:Y:S01]  /*13a60*/  UMOV UR4, 0xffffffff ;  /* 0xffffffff00047882 */ /* 0x000fe20000000000 */
[----:B------:R-:W-:Y:S02]  /*13a70*/  IMAD R5, R20, 0x5000, R31 ;  /* 0x0000500014057824 */ /* 0x000fe400078e021f */
[----:B------:R-:W-:Y:S01]  /*13a80*/  IMAD.SHL.U32 R6, R22, 0x2, RZ ;  /* 0x0000000216067824 */ /* 0x000fe200078e00ff */
        /* <DEDUP_REMOVED lines=53> */
.L_x_2343:
        /* <DEDUP_REMOVED lines=26> */
.L_x_2265:
        /* <DEDUP_REMOVED lines=10> */
.L_x_2266:
[----:B------:R-:W-:Y:S01]  /*14020*/  R2UR UR4, R33 ;  /* 0x00000000210472ca */ /* 0x000fe200000e0000 */
[----:B------:R-:W-:Y:S01]  /*14030*/  ULDC.64 UR6, c[0x0][0x330] ;  /* 0x0000cc0000067ab9 */ /* 0x000fe20000000a00 */
[----:B------:R-:W-:Y:S01]  /*14040*/  MOV R18, R2 ;  /* 0x0000000200127202 */ /* 0x000fe20000000f00 */
[----:B------:R-:W-:Y:S01]  /*14050*/  IMAD.U32 R3, RZ, RZ, UR6 ;  /* 0x00000006ff037e24 */ /* 0x000fe2000f8e00ff */
[----:B------:R0:W-:Y:S01]  /*14060*/  SYNCS.ARRIVE.TRANS64.A1T0 RZ, [R4+URZ+0x38850], RZ ;  /* 0x038850ff04ff79a7 */ /* 0x0001e2000810003f */
[----:B------:R-:W-:Y:S01]  /*14070*/  VIADD R29, R29, 0xffffffff ;  /* 0xffffffff1d1d7836 */ /* 0x000fe20000000000 */
[----:B------:R-:W-:Y:S01]  /*14080*/  IADD3 R10, R10, -0x50, RZ ;  /* 0xffffffb00a0a7810 */ /* 0x000fe20007ffe0ff */
[----:B------:R-:W-:-:S04]  /*14090*/  IMAD.WIDE.U32 R18, R3, UR39, R18 ;  /* 0x0000002703127c25 */ /* 0x000fc8000f8e0012 */
[----:B------:R-:W-:Y:S02]  /*140a0*/  VIADD R0, R0, 0x50 ;  /* 0x0000005000007836 */ /* 0x000fe40000000000 */
        /* <DEDUP_REMOVED lines=11> */
.L_x_2254:
[----:B------:R-:W-:-:S13]  /*14160*/  LOP3.LUT P0, RZ, R16, 0x20, RZ, 0xc0, !PT ;  /* 0x0000002010ff7812 */ /* 0x000fda000780c0ff */
[----:B------:R-:W-:Y:S05]  /*14170*/  @!P0 BRA `(.L_x_2268) ;  /* 0x0000000000048947 */ /* 0x000fea0003800000 */
[----:B------:R-:W-:Y:S01]  /*14180*/  BPT.TRAP 0x1 ;  /* 0x000000040000795c */ /* 0x000fe20000300000 */
.L_x_2268:
[C---:B0-----:R-:W-:Y:S01]  /*14190*/  LEA R0, R21.reuse, UR44, 0x3 ;  /* 0x0000002c15007c11 */ /* 0x041fe2000f8e18ff */
[----:B------:R-:W0:Y:S01]  /*141a0*/  S2R R6, SR_TID.X ;  /* 0x0000000000067919 */ /* 0x000e220000002100 */
[----:B------:R-:W-:Y:S01]  /*141b0*/  SHF.L.U32 R3, R26, 0x1f, RZ ;  /* 0x0000001f1a037819 */ /* 0x000fe200000006ff */
[----:B------:R-:W-:Y:S01]  /*141c0*/  IMAD.MOV.U32 R2, RZ, RZ, -0x50 ;  /* 0xffffffb0ff027424 */ /* 0x000fe200078e00ff */
[----:B------:R-:W-:Y:S01]  /*141d0*/  BSSY B0, `(.L_x_2269) ;  /* 0x0000008000007945 */ /* 0x000fe20003800000 */
[----:B------:R-:W-:Y:S01]  /*141e0*/  IMAD R4, R21, 0x5000, R31 ;  /* 0x0000500015047824 */ /* 0x000fe200078e021f */
[----:B------:R-:W1:Y:S01]  /*141f0*/  SYNCS.PHASECHK.TRANS64.TRYWAIT P0, [R0+URZ+0x38860], R3 ;  /* 0x03886003000075a7 */ /* 0x000e62000800017f */
[----:B------:R-:W-:Y:S01]  /*14200*/  IMAD R5, R29, R2, UR40 ;  /* 0x000000281d057e24 */ /* 0x000fe2000f8e0202 */
[----:B0-----:R-:W-:-:S04]  /*14210*/  LOP3.LUT R6, R6, 0x7f, RZ, 0xc0, !PT ;  /* 0x0000007f06067812 */ /* 0x001fc800078ec0ff */
[----:B------:R-:W-:-:S05]  /*14220*/  SHF.R.U32.HI R6, RZ, 0x3, R6 ;  /* 0x00000003ff067819 */ /* 0x000fca0000011606 */
[----:B------:R-:W-:Y:S01]  /*14230*/  IMAD.IADD R5, R5, 0x1, -R6 ;  /* 0x0000000105057824 */ /* 0x000fe200078e0a06 */
[----:B-1----:R-:W-:Y:S06]  /*14240*/  @!P0 BRA `(.L_x_2270) ;  /* 0x0000002c008c8947 */ /* 0x002fec0003800000 */
.L_x_2344:
[----:B------:R-:W-:Y:S05]  /*14250*/  BSYNC B0 ;  /* 0x0000000000007941 */ /* 0x000fea0003800000 */
.L_x_2269:
        /* <DEDUP_REMOVED lines=9> */
[----:B------:R-:W1:Y:S01]  /*142f0*/  SHFL.IDX PT, R14, R17, 0x1, 0x181f ;  /* 0x00381f00110e7f89 */ /* 0x000e6200000e0000 */
        /* <DEDUP_REMOVED lines=14> */
[----:B-1----:R-:W-:Y:S01]  /*143e0*/  MOV R2, R14 ;  /* 0x0000000e00027202 */ /* 0x002fe20000000f00 */
[----:B--2---:R-:W-:Y:S01]  /*143f0*/  IMAD.MOV.U32 R3, RZ, RZ, R6 ;  /* 0x000000ffff037224 */ /* 0x004fe200078e0006 */
[----:B------:R-:W0:Y:S03]  /*14400*/  SHFL.IDX PT, R14, R17, 0x2, 0x181f ;  /* 0x00581f00110e7f89 */ /* 0x000e2600000e0000 */
[----:B------:R-:W-:Y:S01]  /*14410*/  IMAD.WIDE.U32 R2, R22, 0x2, R2 ;  /* 0x0000000216027825 */ /* 0x000fe200078e0002 */
        /* <DEDUP_REMOVED lines=9> */
[----:B0-----:R-:W-:Y:S02]  /*144b0*/  IMAD.MOV.U32 R2, RZ, RZ, R14 ;  /* 0x000000ffff027224 */ /* 0x001fe400078e000e */
[----:B-1----:R-:W-:Y:S01]  /*144c0*/  IMAD.MOV.U32 R3, RZ, RZ, R6 ;  /* 0x000000ffff037224 */ /* 0x002fe200078e0006 */
[----:B------:R-:W-:Y:S01]  /*144d0*/  SHFL.IDX PT, R14, R17, 0x3, 0x181f ;  /* 0x00781f00110e7f89 */ /* 0x000fe200000e0000 */
[----:B------:R-:W-:-:S03]  /*144e0*/  IMAD.WIDE.U32 R2, R22, 0x2, R2 ;  /* 0x0000000216027825 */ /* 0x000fc600078e0002 */
[----:B------:R-:W0:Y:S04]  /*144f0*/  SHFL.IDX PT, R6, R18, 0x3, 0x181f ;  /* 0x00781f0012067f89 */ /* 0x000e2800000e0000 */
[----:B------:R-:W-:Y:S01]  /*14500*/  LDGSTS.E.BYPASS.LTC128B.128 [R4+0x1400], desc[UR6][R2.64], !P5 ;  /* 0x0140000002047fae */ /* 0x000fe2000e901d46 */
[----:B------:R-:W-:-:S03]  /*14510*/  ISETP.LT.OR P5, PT, R5, 0x21, P1 ;  /* 0x000000210500780c */ /* 0x000fc60000fa1670 */
[----:B------:R-:W-:Y:S01]  /*14520*/  LDGSTS.E.BYPASS.LTC128B.128 [R4+0x3c00], desc[UR6][R2.64+0x80], !P4 ;  /* 0x03c0008002047fae */ /* 0x000fe2000e101d46 */
[----:B------:R-:W-:-:S03]  /*14530*/  ISETP.LT.OR P4, PT, R5, 0x21, P0 ;  /* 0x000000210500780c */ /* 0x000fc60000781670 */
[----:B------:R-:W1:Y:S06]  /*14540*/  SHFL.IDX PT, R18, R18, 0x4, 0x181f ;  /* 0x00981f0012127f89 */ /* 0x000e6c00000e0000 */
[----:B------:R-:W-:Y:S01]  /*14550*/  LDGSTS.E.BYPASS.LTC128B.128 [R4+0x6400], desc[UR6][R2.64+0x100], !P5 ;  /* 0x0640010002047fae */ /* 0x000fe2000e901d46 */
[----:B------:R-:W-:-:S03]  /*14560*/  ISETP.LT.OR P5, PT, R5, 0x31, P2 ;  /* 0x000000310500780c */ /* 0x000fc600017a1670 */
[----:B------:R0:W-:Y:S01]  /*14570*/  LDGSTS.E.BYPASS.LTC128B.128 [R4+0x8c00], desc[UR6][R2.64+0x180], !P4 ;  /* 0x08c0018002047fae */ /* 0x0001e2000e101d46 */
[----:B------:R-:W-:Y:S02]  /*14580*/  ISETP.LT.OR P4, PT, R5, 0x31, P3 ;  /* 0x000000310500780c */ /* 0x000fe40001f81670 */
[----:B0-----:R-:W-:Y:S01]  /*14590*/  MOV R3, R6 ;  /* 0x0000000600037202 */ /* 0x001fe20000000f00 */
[----:B------:R-:W-:Y:S02]  /*145a0*/  IMAD.MOV.U32 R2, RZ, RZ, R14 ;  /* 0x000000ffff027224 */ /* 0x000fe400078e000e */
[----:B------:R0:W2:Y:S01]  /*145b0*/  SHFL.IDX PT, R14, R17, 0x4, 0x181f ;  /* 0x00981f00110e7f89 */ /* 0x0000a200000e0000 */
[----:B------:R-:W-:Y:S02]  /*145c0*/  IMAD.MOV.U32 R6, RZ, RZ, RZ ;  /* 0x000000ffff067224 */ /* 0x000fe400078e00ff */
[----:B------:R-:W-:-:S05]  /*145d0*/  IMAD.WIDE.U32 R2, R22, 0x2, R2 ;  /* 0x0000000216027825 */ /* 0x000fca00078e0002 */
[----:B------:R0:W-:Y:S01]  /*145e0*/  LDGSTS.E.BYPASS.LTC128B.128 [R4+0x1c00], desc[UR6][R2.64], !P5 ;  /* 0x01c0000002047fae */ /* 0x0001e2000e901d46 */
[----:B------:R-:W-:-:S03]  /*145f0*/  ISETP.LT.OR P5, PT, R5, 0x31, P1 ;  /* 0x000000310500780c */ /* 0x000fc60000fa1670 */
[----:B------:R0:W-:Y:S01]  /*14600*/  LDGSTS.E.BYPASS.LTC128B.128 [R4+0x4400], desc[UR6][R2.64+0x80], !P4 ;  /* 0x0440008002047fae */ /* 0x0001e2000e101d46 */
[----:B------:R-:W-:-:S09]  /*14610*/  ISETP.LT.OR P4, PT, R5, 0x31, P0 ;  /* 0x000000310500780c */ /* 0x000fd20000781670 */
[----:B------:R0:W-:Y:S04]  /*14620*/  LDGSTS.E.BYPASS.LTC128B.128 [R4+0x6c00], desc[UR6][R2.64+0x100], !P5 ;  /* 0x06c0010002047fae */ /* 0x0001e8000e901d46 */
[----:B-12---:R0:W-:Y:S02]  /*14630*/  LDGSTS.E.BYPASS.LTC128B.128 [R4+0x9400], desc[UR6][R2.64+0x180], !P4 ;  /* 0x0940018002047fae */ /* 0x0061e4000e101d46 */
.L_x_2356:
        /* <DEDUP_REMOVED lines=17> */
.L_x_2272:
        /* <DEDUP_REMOVED lines=10> */
.L_x_2273:
[----:B------:R-:W-:Y:S01]  /*147f0*/  VIADD R2, R21, 0x1 ;  /* 0x0000000115027836 */ /* 0x000fe20000000000 */
[----:B------:R1:W-:Y:S04]  /*14800*/  SYNCS.ARRIVE.TRANS64.A1T0 RZ, [R0+URZ+0x38850], RZ ;  /* 0x038850ff00ff79a7 */ /* 0x0003e8000810003f */
[----:B------:R-:W-:-:S04]  /*14810*/  ISETP.NE.AND P0, PT, R2, 0x2, PT ;  /* 0x000000020200780c */ /* 0x000fc80003f05270 */
[----:B------:R-:W-:Y:S02]  /*14820*/  SEL R3, RZ, 0x1, P0 ;  /* 0x00000001ff037807 */ /* 0x000fe40000000000 */
[----:B------:R-:W-:Y:S02]  /*14830*/  SEL R2, R2, RZ, P0 ;  /* 0x000000ff02027207 */ /* 0x000fe40000000000 */
[----:B-1----:R-:W-:-:S07]  /*14840*/  LOP3.LUT R0, R26, R3, RZ, 0x3c, !PT ;  /* 0x000000031a007212 */ /* 0x002fce00078e3cff */
.L_x_2237:
[----:B0-----:R-:W0:Y:S01]  /*14850*/  S2R R4, SR_CgaCtaId ;  /* 0x0000000000047919 */ /* 0x001e220000008800 */
[----:B------:R-:W-:Y:S02]  /*14860*/  MOV R3, 0x400 ;  /* 0x0000040000037802 */ /* 0x000fe40000000f00 */
[----:B------:R-:W-:Y:S02]  /*14870*/  SHF.L.U32 R6, R6, 0x1f, RZ ;  /* 0x0000001f06067819 */ /* 0x000fe400000006ff */
[----:B0-----:R-:W-:-:S04]  /*14880*/  LEA R7, R4, R3, 0x18 ;  /* 0x0000000304077211 */ /* 0x001fc800078ec0ff */
[----:B------:R-:W0:Y:S02]  /*14890*/  SYNCS.PHASECHK.TRANS64.TRYWAIT P0, [R7+URZ+0x38820], R6 ;  /* 0x03882006070075a7 */ /* 0x000e24000800017f */
[----:B0-----:R-:W-:Y:S05]  /*148a0*/  @!P0 BRA `(.L_x_2274) ;  /* 0x0000002c00f88947 */ /* 0x001fea0003800000 */
.L_x_2357:
[----:B------:R-:W-:-:S03]  /*148b0*/  UMOV UR4, 0xffffffff ;  /* 0xffffffff00047882 */ /* 0x000fc60000000000 */
[----:B------:R-:W-:Y:S05]  /*148c0*/  BRA.DIV UR4, `(.L_x_2275) ;  /* 0x0000003204047947 */ /* 0x000fea000b800000 */
[----:B------:R-:W1:Y:S02]  /*148d0*/  S2R R3, SR_TID.X ;  /* 0x0000000000037919 */ /* 0x000e640000002100 */
[----:B-1----:R-:W-:-:S04]  /*148e0*/  SHF.R.U32.HI R3, RZ, 0x5, R3 ;  /* 0x00000005ff037819 */ /* 0x002fc80000011603 */
[----:B------:R-:W-:-:S05]  /*148f0*/  LOP3.LUT R3, R3, 0x3, RZ, 0xc0, !PT ;  /* 0x0000000303037812 */ /* 0x000fca00078ec0ff */
[----:B------:R1:W2:Y:S02]  /*14900*/  SHFL.IDX PT, R14, R3, RZ, 0x1f ;  /* 0x00001fff030e7589 */ /* 0x0002a400000e0000 */
.L_x_2360:
[----:B--2---:R-:W-:-:S13]  /*14910*/  ISETP.NE.AND P0, PT, R14, RZ, PT ;  /* 0x000000ff0e00720c */ /* 0x004fda0003f05270 */
[----:B------:R-:W-:Y:S05]  /*14920*/  @P0 BRA `(.L_x_2193) ;  /* 0x0000000000900947 */ /* 0x000fea0003800000 */
[----:B------:R-:W-:-:S03]  /*14930*/  UMOV UR4, 0xffffffff ;  /* 0xffffffff00047882 */ /* 0x000fc60000000000 */
[----:B------:R-:W-:Y:S05]  /*14940*/  BRA.DIV UR4, `(.L_x_2276) ;  /* 0x0000003204187947 */ /* 0x000fea000b800000 */
[----:B------:R-:W-:-:S13]  /*14950*/  ELECT P6, URZ, PT ;  /* 0x00000000003f782f */ /* 0x000fda00038c0000 */
.L_x_2363:
        /* <DEDUP_REMOVED lines=8> */
.L_x_2277:
[----:B------:R-:W-:Y:S01]  /*149e0*/  IMAD R5, R2, 0x8, R7 ;  /* 0x0000000802057824 */ /* 0x000fe200078e0207 */
[----:B------:R-:W-:Y:S01]  /*149f0*/  SHF.L.U32 R4, R0, 0x1f, RZ ;  /* 0x0000001f00047819 */ /* 0x000fe200000006ff */
[----:B------:R-:W-:-:S03]  /*14a00*/  VIADD R2, R2, 0x1 ;  /* 0x0000000102027836 */ /* 0x000fc60000000000 */
[----:B------:R-:W1:Y:S02]  /*14a10*/  SYNCS.PHASECHK.TRANS64.TRYWAIT P1, [R5+URZ+0x38840], R4 ;  /* 0x03884004050075a7 */ /* 0x000e64000802017f */
[----:B------:R-:W-:-:S04]  /*14a20*/  ISETP.NE.AND P2, PT, R2, 0x2, PT ;  /* 0x000000020200780c */ /* 0x000fc80003f45270 */
[----:B------:R-:W-:Y:S01]  /*14a30*/  SEL R3, RZ, 0x1, P2 ;  /* 0x00000001ff037807 */ /* 0x000fe20001000000 */
[----:B-1----:R-:W-:Y:S08]  /*14a40*/  @!P1 BRA `(.L_x_2278) ;  /* 0x0000002c00f89947 */ /* 0x002ff00003800000 */
.L_x_2364:
[----:B------:R-:W-:Y:S02]  /*14a50*/  SEL R2, R2, RZ, P2 ;  /* 0x000000ff02027207 */ /* 0x000fe40001000000 */
[----:B------:R-:W-:Y:S01]  /*14a60*/  LOP3.LUT R0, R0, R3, RZ, 0x3c, !PT ;  /* 0x0000000300007212 */ /* 0x000fe200078e3cff */
[----:B------:R-:W-:Y:S06]  /*14a70*/  @!P0 BRA `(.L_x_2279) ;  /* 0x0000000000048947 */ /* 0x000fec0003800000 */
[----:B------:R-:W-:Y:S01]  /*14a80*/  BPT.TRAP 0x1 ;  /* 0x000000040000795c */ /* 0x000fe20000300000 */
.L_x_2279:
[----:B------:R-:W-:Y:S01]  /*14a90*/  IMAD R3, R2, 0x8, R7 ;  /* 0x0000000802037824 */ /* 0x000fe200078e0207 */
[----:B------:R-:W-:-:S04]  /*14aa0*/  SHF.L.U32 R0, R0, 0x1f, RZ ;  /* 0x0000001f00007819 */ /* 0x000fc800000006ff */
[----:B------:R-:W2:Y:S02]  /*14ab0*/  SYNCS.PHASECHK.TRANS64.TRYWAIT P1, [R3+URZ+0x38840], R0 ;  /* 0x03884000030075a7 */ /* 0x000ea4000802017f */
[----:B--2---:R-:W-:Y:S05]  /*14ac0*/  @!P1 BRA `(.L_x_2280) ;  /* 0x0000002c00ec9947 */ /* 0x004fea0003800000 */
.L_x_2365:
[----:B------:R-:W-:Y:S05]  /*14ad0*/  @!P0 BRA `(.L_x_2281) ;  /* 0x0000000000048947 */ /* 0x000fea0003800000 */
[----:B------:R-:W-:Y:S01]  /*14ae0*/  BPT.TRAP 0x1 ;  /* 0x000000040000795c */ /* 0x000fe20000300000 */
.L_x_2281:
[----:B------:R-:W3:Y:S02]  /*14af0*/  SYNCS.PHASECHK.TRANS64.TRYWAIT P1, [R5+URZ+0x38860], R4 ;  /* 0x03886004050075a7 */ /* 0x000ee4000802017f */
[----:B---3--:R-:W-:Y:S05]  /*14b00*/  @!P1 BRA `(.L_x_2282) ;  /* 0x0000002c00f09947 */ /* 0x008fea0003800000 */
.L_x_2366:
[----:B------:R-:W-:Y:S05]  /*14b10*/  @!P0 BRA `(.L_x_2283) ;  /* 0x0000000000048947 */ /* 0x000fea0003800000 */
[----:B------:R-:W-:Y:S01]  /*14b20*/  BPT.TRAP 0x1 ;  /* 0x000000040000795c */ /* 0x000fe20000300000 */
.L_x_2283:
[----:B----4-:R4:W0:Y:S02]  /*14b30*/  SYNCS.PHASECHK.TRANS64.TRYWAIT P0, [R3+URZ+0x38860], R0 ;  /* 0x03886000030075a7 */ /* 0x010824000800017f */
[----:B0-----:R-:W-:Y:S05]  /*14b40*/  @!P0 NANOSLEEP.SYNCS 0x989680 ;  /* 0x009896800000895d */ /* 0x001fea0003900000 */
[----:B------:R-:W0:Y:S02]  /*14b50*/  @!P0 SYNCS.PHASECHK.TRANS64 P0, [R3+URZ+0x38860], R0 ;  /* 0x03886000030085a7 */ /* 0x000e24000800007f */
[----:B0-----:R-:W-:Y:S05]  /*14b60*/  @!P0 BRA `(.L_x_2283) ;  /* 0xfffffffc00f08947 */ /* 0x001fea000383ffff */
.L_x_2193:
[----:B------:R-:W-:Y:S05]  /*14b70*/  BSYNC B6 ;  /* 0x0000000000067941 */ /* 0x000fea0003800000 */
.L_x_2190:
[----:B------:R-:W-:Y:S05]  /*14b80*/  EXIT ;  /* 0x000000000000794d */ /* 0x000fea0003800000 */
.L_x_2197:
[----:B------:R-:W-:-:S13]  /*14b90*/  R2UR UR4, R16 ;  /* 0x00000000100472ca */ /* 0x000fda00000e0000 */
[----:B0-----:R-:W-:-:S04]  /*14ba0*/  IMAD.U32 R3, RZ, RZ, UR4 ;  /* 0x00000004ff037e24 */ /* 0x001fc8000f8e00ff */
[----:B------:R0:W1:Y:S03]  /*14bb0*/  SYNCS.PHASECHK.TRANS64.TRYWAIT P0, [R3+URZ+0x38800], R0 ;  /* 0x03880000030075a7 */ /* 0x000066000800017f */
[----:B-1----:R-:W-:Y:S05]  /*14bc0*/  @!P0 NANOSLEEP.SYNCS 0x989680 ;  /* 0x009896800000895d */ /* 0x002fea0003900000 */
[----:B------:R-:W1:Y:S02]  /*14bd0*/  @!P0 SYNCS.PHASECHK.TRANS64 P0, [R3+URZ+0x38800], R0 ;  /* 0x03880000030085a7 */ /* 0x000e64000800007f */
[----:B-1----:R-:W-:Y:S05]  /*14be0*/  @!P0 BRA `(.L_x_2197) ;  /* 0xfffffffc00e88947 */ /* 0x002fea000383ffff */
[----:B------:R-:W-:Y:S05]  /*14bf0*/  BRA `(.L_x_2284) ;  /* 0xfffffec8007c7947 */ /* 0x000fea000383ffff */
.L_x_2201:
[----:B------:R-:W-:-:S13]  /*14c00*/  R2UR UR4, R16 ;  /* 0x00000000100472ca */ /* 0x000fda00000e0000 */
[----:B0-----:R-:W-:-:S04]  /*14c10*/  MOV R3, UR4 ;  /* 0x0000000400037c02 */ /* 0x001fc80008000f00 */
[----:B------:R0:W2:Y:S03]  /*14c20*/  SYNCS.PHASECHK.TRANS64.TRYWAIT P1, [R3+URZ+0x38830], R0 ;  /* 0x03883000030075a7 */ /* 0x0000a6000802017f */
[----:B--2---:R-:W-:Y:S05]  /*14c30*/  @!P1 NANOSLEEP.SYNCS 0x989680 ;  /* 0x009896800000995d */ /* 0x004fea0003900000 */
[----:B------:R-:W2:Y:S02]  /*14c40*/  @!P1 SYNCS.PHASECHK.TRANS64 P1, [R3+URZ+0x38830], R0 ;  /* 0x03883000030095a7 */ /* 0x000ea4000802007f */
[----:B--2---:R-:W-:Y:S05]  /*14c50*/  @!P1 BRA `(.L_x_2201) ;  /* 0xfffffffc00e89947 */ /* 0x004fea000383ffff */
[----:B------:R-:W-:Y:S05]  /*14c60*/  BRA `(.L_x_2200) ;  /* 0xfffffec800a47947 */ /* 0x000fea000383ffff */
.L_x_2207:
[----:B------:R-:W-:-:S13]  /*14c70*/  R2UR UR6, R3 ;  /* 0x00000000030672ca */ /* 0x000fda00000e0000 */
[----:B-1----:R-:W-:-:S04]  /*14c80*/  IMAD.U32 R153, RZ, RZ, UR6 ;  /* 0x00000006ff997e24 */ /* 0x002fc8000f8e00ff */
[----:B------:R1:W2:Y:S03]  /*14c90*/  SYNCS.PHASECHK.TRANS64.TRYWAIT P1, [R153+URZ+0x38830], R6 ;  /* 0x03883006990075a7 */ /* 0x0002a6000802017f */
[----:B--2---:R-:W-:Y:S05]  /*14ca0*/  @!P1 NANOSLEEP.SYNCS 0x989680 ;  /* 0x009896800000995d */ /* 0x004fea0003900000 */
[----:B------:R-:W2:Y:S02]  /*14cb0*/  @!P1 SYNCS.PHASECHK.TRANS64 P1, [R153+URZ+0x38830], R6 ;  /* 0x03883006990095a7 */ /* 0x000ea4000802007f */
[----:B--2---:R-:W-:Y:S05]  /*14cc0*/  @!P1 BRA `(.L_x_2207) ;  /* 0xfffffffc00e89947 */ /* 0x004fea000383ffff */
[----:B------:R-:W-:Y:S05]  /*14cd0*/  BRA `(.L_x_2206) ;  /* 0xffffff0800587947 */ /* 0x000fea000383ffff */
.L_x_2211:
[----:B-1----:R-:W-:-:S04]  /*14ce0*/  IMAD.U32 R215, RZ, RZ, UR10 ;  /* 0x0000000affd77e24 */ /* 0x002fc8000f8e00ff */
[----:B------:R1:W2:Y:S03]  /*14cf0*/  SYNCS.PHASECHK.TRANS64.TRYWAIT P1, [R215+URZ+0x38850], R0 ;  /* 0x03885000d70075a7 */ /* 0x0002a6000802017f */
[----:B--2---:R-:W-:Y:S05]  /*14d00*/  @!P1 NANOSLEEP.SYNCS 0x989680 ;  /* 0x009896800000995d */ /* 0x004fea0003900000 */
[----:B------:R-:W2:Y:S02]  /*14d10*/  @!P1 SYNCS.PHASECHK.TRANS64 P1, [R215+URZ+0x38850], R0 ;  /* 0x03885000d70095a7 */ /* 0x000ea4000802007f */
[----:B--2---:R-:W-:Y:S05]  /*14d20*/  @!P1 BRA `(.L_x_2211) ;  /* 0xfffffffc00ec9947 */ /* 0x004fea000383ffff */
[----:B------:R-:W-:Y:S05]  /*14d30*/  BRA `(.L_x_2210) ;  /* 0xffffff3000807947 */ /* 0x000fea000383ffff */
.L_x_2219:
[----:B-1----:R-:W-:-:S04]  /*14d40*/  IMAD.U32 R6, RZ, RZ, UR60 ;  /* 0x0000003cff067e24 */ /* 0x002fc8000f8e00ff */
[----:B------:R1:W2:Y:S03]  /*14d50*/  SYNCS.PHASECHK.TRANS64.TRYWAIT P1, [R6+URZ+0x38830], R3 ;  /* 0x03883003060075a7 */ /* 0x0002a6000802017f */
[----:B--2---:R-:W-:Y:S05]  /*14d60*/  @!P1 NANOSLEEP.SYNCS 0x989680 ;  /* 0x009896800000995d */ /* 0x004fea0003900000 */
[----:B------:R-:W2:Y:S02]  /*14d70*/  @!P1 SYNCS.PHASECHK.TRANS64 P1, [R6+URZ+0x38830], R3 ;  /* 0x03883003060095a7 */ /* 0x000ea4000802007f */
[----:B--2---:R-:W-:Y:S05]  /*14d80*/  @!P1 BRA `(.L_x_2219) ;  /* 0xfffffffc00ec9947 */ /* 0x004fea000383ffff */
[----:B------:R-:W-:Y:S05]  /*14d90*/  BRA `(.L_x_2218) ;  /* 0xffffff4800a07947 */ /* 0x000fea000383ffff */
.L_x_2223:
[----:B-1----:R-:W-:-:S04]  /*14da0*/  IMAD.U32 R3, RZ, RZ, UR10 ;  /* 0x0000000aff037e24 */ /* 0x002fc8000f8e00ff */
[----:B------:R1:W2:Y:S03]  /*14db0*/  SYNCS.PHASECHK.TRANS64.TRYWAIT P1, [R3+URZ+0x38850], R0 ;  /* 0x03885000030075a7 */ /* 0x0002a6000802017f */
[----:B--2---:R-:W-:Y:S05]  /*14dc0*/  @!P1 NANOSLEEP.SYNCS 0x989680 ;  /* 0x009896800000995d */ /* 0x004fea0003900000 */
[----:B------:R-:W2:Y:S02]  /*14dd0*/  @!P1 SYNCS.PHASECHK.TRANS64 P1, [R3+URZ+0x38850], R0 ;  /* 0x03885000030095a7 */ /* 0x000ea4000802007f */
[----:B--2---:R-:W-:Y:S05]  /*14de0*/  @!P1 BRA `(.L_x_2223) ;  /* 0xfffffffc00ec9947 */ /* 0x004fea000383ffff */
[----:B------:R-:W-:Y:S05]  /*14df0*/  BRA `(.L_x_2222) ;  /* 0xffffff7000e07947 */ /* 0x000fea000383ffff */
.L_x_2230:
[----:B-1----:R-:W-:-:S04]  /*14e00*/  MOV R5, UR5 ;  /* 0x0000000500057c02 */ /* 0x002fc80008000f00 */
[----:B------:R1:W2:Y:S03]  /*14e10*/  SYNCS.PHASECHK.TRANS64.TRYWAIT P1, [R5+URZ+0x38850], R0 ;  /* 0x03885000050075a7 */ /* 0x0002a6000802017f */
[----:B--2---:R-:W-:Y:S05]  /*14e20*/  @!P1 NANOSLEEP.SYNCS 0x989680 ;  /* 0x009896800000995d */ /* 0x004fea0003900000 */
[----:B------:R-:W2:Y:S02]  /*14e30*/  @!P1 SYNCS.PHASECHK.TRANS64 P1, [R5+URZ+0x38850], R0 ;  /* 0x03885000050095a7 */ /* 0x000ea4000802007f */
[----:B--2---:R-:W-:Y:S05]  /*14e40*/  @!P1 BRA `(.L_x_2230) ;  /* 0xfffffffc00ec9947 */ /* 0x004fea000383ffff */
[----:B------:R-:W-:Y:S05]  /*14e50*/  BRA `(.L_x_2229) ;  /* 0xffffff8c00007947 */ /* 0x000fea000383ffff */
.L_x_2242:
[----:B------:R-:W-:Y:S02]  /*14e60*/  IMAD.MOV.U32 R13, RZ, RZ, R27 ;  /* 0x000000ffff0d7224 */ /* 0x000fe400078e001b */
[----:B------:R-:W-:Y:S02]  /*14e70*/  IMAD.MOV.U32 R12, RZ, RZ, RZ ;  /* 0x000000ffff0c7224 */ /* 0x000fe400078e00ff */
[----:B------:R-:W-:Y:S02]  /*14e80*/  IMAD.MOV.U32 R11, RZ, RZ, 0x1f ;  /* 0x0000001fff0b7424 */ /* 0x000fe400078e00ff */
[----:B------:R-:W-:-:S07]  /*14e90*/  IMAD.MOV.U32 R15, RZ, RZ, -0x1 ;  /* 0xffffffffff0f7424 */ /* 0x000fce00078e00ff */
[----:B-----5:R-:W-:Y:S05]  /*14ea0*/  WARPSYNC.COLLECTIVE R15, `(.L_x_2285) ;  /* 0x000000000f087348 */ /* 0x020fea0003c00000 */
[----:B------:R0:W1:Y:S02]  /*14eb0*/  SHFL.IDX P6, R14, R13, R12, R11 ;  /* 0x0000000c0d0e7389 */ /* 0x00006400000c000b */
[----:B01---5:R-:W-:Y:S01]  /*14ec0*/  ENDCOLLECTIVE ;  /* 0x000000000000791b */ /* 0x023fe20003800000 */
.L_x_2285:
[----:B------:R-:W-:Y:S05]  /*14ed0*/  BRA `(.L_x_2286) ;  /* 0xffffffc800f87947 */ /* 0x000fea000383ffff */
.L_x_2244:
[----:B0-----:R-:W-:-:S04]  /*14ee0*/  MOV R3, UR44 ;  /* 0x0000002c00037c02 */ /* 0x001fc80008000f00 */
[----:B------:R0:W1:Y:S03]  /*14ef0*/  SYNCS.PHASECHK.TRANS64.TRYWAIT P0, [R3+URZ+0x38840], R2 ;  /* 0x03884002030075a7 */ /* 0x000066000800017f */
[----:B-1----:R-:W-:Y:S05]  /*14f00*/  @!P0 NANOSLEEP.SYNCS 0x989680 ;  /* 0x009896800000895d */ /* 0x002fea0003900000 */
[----:B------:R-:W1:Y:S02]  /*14f10*/  @!P0 SYNCS.PHASECHK.TRANS64 P0, [R3+URZ+0x38840], R2 ;  /* 0x03884002030085a7 */ /* 0x000e64000800007f */
[----:B-1----:R-:W-:Y:S05]  /*14f20*/  @!P0 BRA `(.L_x_2244) ;  /* 0xfffffffc00ec8947 */ /* 0x002fea000383ffff */
[----:B------:R-:W-:Y:S05]  /*14f30*/  BRA `(.L_x_2287) ;  /* 0xffffffcc00887947 */ /* 0x000fea000383ffff */
.L_x_2245:
        /* <DEDUP_REMOVED lines=8> */
.L_x_2289:
[----:B------:R-:W-:Y:S05]  /*14fc0*/  BSYNC B0 ;  /* 0x0000000000007941 */ /* 0x000fea0003800000 */
.L_x_2288:
[----:B------:R-:W-:Y:S01]  /*14fd0*/  IMAD.MOV.U32 R13, RZ, RZ, R0 ;  /* 0x000000ffff0d7224 */ /* 0x000fe200078e0000 */
[----:B------:R-:W-:Y:S01]  /*14fe0*/  MOV R5, R14 ;  /* 0x0000000e00057202 */ /* 0x000fe20000000f00 */
[----:B------:R-:W-:Y:S01]  /*14ff0*/  IMAD.MOV.U32 R12, RZ, RZ, RZ ;  /* 0x000000ffff0c7224 */ /* 0x000fe200078e00ff */
[C---:B------:R-:W-:Y:S01]  /*15000*/  LOP3.LUT P4, RZ, R16.reuse, 0x10, RZ, 0xc0, !PT ;  /* 0x0000001010ff7812 */ /* 0x040fe2000788c0ff */
[----:B------:R-:W-:Y:S01]  /*15010*/  IMAD.MOV.U32 R11, RZ, RZ, 0x181f ;  /* 0x0000181fff0b7424 */ /* 0x000fe200078e00ff */
[C---:B------:R-:W-:Y:S01]  /*15020*/  LOP3.LUT P3, RZ, R16.reuse, 0x8, RZ, 0xc0, !PT ;  /* 0x0000000810ff7812 */ /* 0x040fe2000786c0ff */
[----:B------:R-:W-:Y:S01]  /*15030*/  IMAD.MOV.U32 R15, RZ, RZ, -0x1 ;  /* 0xffffffffff0f7424 */ /* 0x000fe200078e00ff */
[C---:B------:R-:W-:Y:S02]  /*15040*/  LOP3.LUT P2, RZ, R16.reuse, 0x4, RZ, 0xc0, !PT ;  /* 0x0000000410ff7812 */ /* 0x040fe4000784c0ff */
[----:B------:R-:W-:-:S13]  /*15050*/  LOP3.LUT P1, RZ, R16, 0x2, RZ, 0xc0, !PT ;  /* 0x0000000210ff7812 */ /* 0x000fda000782c0ff */
[----:B------:R-:W-:Y:S05]  /*15060*/  WARPSYNC.COLLECTIVE R15, `(.L_x_2290) ;  /* 0x000000000f087348 */ /* 0x000fea0003c00000 */
[----:B------:R0:W1:Y:S02]  /*15070*/  SHFL.IDX P6, R14, R13, R12, R11 ;  /* 0x0000000c0d0e7389 */ /* 0x00006400000c000b */
[----:B01----:R-:W-:Y:S01]  /*15080*/  ENDCOLLECTIVE ;  /* 0x000000000000791b */ /* 0x003fe20003800000 */
.L_x_2290:
[----:B------:R-:W-:Y:S01]  /*15090*/  @P0 LEA R9, R31, UR44, 0x1 ;  /* 0x0000002c1f090c11 */ /* 0x000fe2000f8e08ff */
        /* <DEDUP_REMOVED lines=16> */
.L_x_2291:
[----:B------:R-:W-:Y:S01]  /*151a0*/  @P0 LEA R21, R31, UR44, 0x1 ;  /* 0x0000002c1f150c11 */ /* 0x000fe2000f8e08ff */
[----:B------:R-:W-:Y:S02]  /*151b0*/  IMAD.MOV.U32 R13, RZ, RZ, R0 ;  /* 0x000000ffff0d7224 */ /* 0x000fe400078e0000 */
[----:B------:R-:W-:-:S07]  /*151c0*/  IMAD.MOV.U32 R3, RZ, RZ, R14 ;  /* 0x000000ffff037224 */ /* 0x000fce00078e000e */
[----:B------:R-:W-:Y:S05]  /*151d0*/  WARPSYNC.COLLECTIVE R15, `(.L_x_2292) ;  /* 0x000000000f087348 */ /* 0x000fea0003c00000 */
[----:B------:R0:W1:Y:S02]  /*151e0*/  SHFL.IDX P6, R14, R13, R12, R11 ;  /* 0x0000000c0d0e7389 */ /* 0x00006400000c000b */
[----:B01----:R-:W-:Y:S01]  /*151f0*/  ENDCOLLECTIVE ;  /* 0x000000000000791b */ /* 0x003fe20003800000 */
.L_x_2292:
        /* <DEDUP_REMOVED lines=16> */
.L_x_2293:
[----:B------:R-:W-:Y:S01]  /*15300*/  @P0 LEA R9, R31, UR44, 0x1 ;  /* 0x0000002c1f090c11 */ /* 0x000fe2000f8e08ff */
[----:B------:R-:W-:Y:S02]  /*15310*/  IMAD.MOV.U32 R13, RZ, RZ, R0 ;  /* 0x000000ffff0d7224 */ /* 0x000fe400078e0000 */
[----:B------:R-:W-:-:S07]  /*15320*/  IMAD.MOV.U32 R5, RZ, RZ, R14 ;  /* 0x000000ffff057224 */ /* 0x000fce00078e000e */
[----:B------:R-:W-:Y:S05]  /*15330*/  WARPSYNC.COLLECTIVE R15, `(.L_x_2294) ;  /* 0x000000000f087348 */ /* 0x000fea0003c00000 */
[----:B------:R0:W1:Y:S02]  /*15340*/  SHFL.IDX P6, R14, R13, R12, R11 ;  /* 0x0000000c0d0e7389 */ /* 0x00006400000c000b */
[----:B01----:R-:W-:Y:S01]  /*15350*/  ENDCOLLECTIVE ;  /* 0x000000000000791b */ /* 0x003fe20003800000 */
.L_x_2294:
        /* <DEDUP_REMOVED lines=16> */
.L_x_2295:
[----:B------:R-:W-:Y:S01]  /*15460*/  @P0 LEA R21, R31, UR44, 0x1 ;  /* 0x0000002c1f150c11 */ /* 0x000fe2000f8e08ff */
[----:B------:R-:W-:Y:S02]  /*15470*/  IMAD.MOV.U32 R13, RZ, RZ, R0 ;  /* 0x000000ffff0d7224 */ /* 0x000fe400078e0000 */
[----:B------:R-:W-:-:S07]  /*15480*/  IMAD.MOV.U32 R3, RZ, RZ, R14 ;  /* 0x000000ffff037224 */ /* 0x000fce00078e000e */
[----:B------:R-:W-:Y:S05]  /*15490*/  WARPSYNC.COLLECTIVE R15, `(.L_x_2296) ;  /* 0x000000000f087348 */ /* 0x000fea0003c00000 */
[----:B------:R0:W1:Y:S02]  /*154a0*/  SHFL.IDX P6, R14, R13, R12, R11 ;  /* 0x0000000c0d0e7389 */ /* 0x00006400000c000b */
[----:B01----:R-:W-:Y:S01]  /*154b0*/  ENDCOLLECTIVE ;  /* 0x000000000000791b */ /* 0x003fe20003800000 */
.L_x_2296:
        /* <DEDUP_REMOVED lines=15> */
.L_x_2297:
[----:B------:R-:W-:Y:S02]  /*155b0*/  IMAD.MOV.U32 R13, RZ, RZ, R0 ;  /* 0x000000ffff0d7224 */ /* 0x000fe400078e0000 */
[----:B------:R-:W-:-:S07]  /*155c0*/  IMAD.MOV.U32 R4, RZ, RZ, R14 ;  /* 0x000000ffff047224 */ /* 0x000fce00078e000e */
[----:B------:R-:W-:Y:S05]  /*155d0*/  WARPSYNC.COLLECTIVE R15, `(.L_x_2298) ;  /* 0x000000000f087348 */ /* 0x000fea0003c00000 */
[----:B------:R0:W1:Y:S02]  /*155e0*/  SHFL.IDX P6, R14, R13, R12, R11 ;  /* 0x0000000c0d0e7389 */ /* 0x00006400000c000b */
[----:B01----:R-:W-:Y:S01]  /*155f0*/  ENDCOLLECTIVE ;  /* 0x000000000000791b */ /* 0x003fe20003800000 */
.L_x_2298:
[----:B------:R-:W-:Y:S05]  /*15600*/  BRA `(.L_x_2299) ;  /* 0xffffffc800fc7947 */ /* 0x000fea000383ffff */
.L_x_2250:
[----:B------:R-:W-:Y:S01]  /*15610*/  MOV R13, R6 ;  /* 0x00000006000d7202 */ /* 0x000fe20000000f00 */
[----:B------:R-:W-:Y:S02]  /*15620*/  IMAD.MOV.U32 R12, RZ, RZ, RZ ;  /* 0x000000ffff0c7224 */ /* 0x000fe400078e00ff */
[----:B------:R-:W-:Y:S02]  /*15630*/  IMAD.MOV.U32 R11, RZ, RZ, 0x181f ;  /* 0x0000181fff0b7424 */ /* 0x000fe400078e00ff */
[----:B------:R-:W-:Y:S02]  /*15640*/  IMAD.MOV.U32 R15, RZ, RZ, -0x1 ;  /* 0xffffffffff0f7424 */ /* 0x000fe400078e00ff */
[----:B------:R-:W-:-:S07]  /*15650*/  IMAD.U32 R8, RZ, RZ, UR46 ;  /* 0x0000002eff087e24 */ /* 0x000fce000f8e00ff */
[----:B------:R-:W-:Y:S05]  /*15660*/  WARPSYNC.COLLECTIVE R15, `(.L_x_2300) ;  /* 0x000000000f087348 */ /* 0x000fea0003c00000 */
[----:B------:R0:W1:Y:S02]  /*15670*/  SHFL.IDX P6, R14, R13, R12, R11 ;  /* 0x0000000c0d0e7389 */ /* 0x00006400000c000b */
[----:B01----:R-:W-:Y:S01]  /*15680*/  ENDCOLLECTIVE ;  /* 0x000000000000791b */ /* 0x003fe20003800000 */
.L_x_2300:
[----:B------:R-:W-:-:S04]  /*15690*/  IMAD R8, R8, 0x80, R27 ;  /* 0x0000008008087824 */ /* 0x000fc800078e021b */
[----:B------:R-:W-:Y:S01]  /*156a0*/  VIADD R4, R8, 0x10 ;  /* 0x0000001008047836 */ /* 0x000fe20000000000 */
[----:B------:R-:W-:Y:S01]  /*156b0*/  MOV R13, R0 ;  /* 0x00000000000d7202 */ /* 0x000fe20000000f00 */
[----:B------:R-:W-:-:S07]  /*156c0*/  IMAD.MOV.U32 R3, RZ, RZ, R14 ;  /* 0x000000ffff037224 */ /* 0x000fce00078e000e */
[----:B------:R-:W-:Y:S05]  /*156d0*/  WARPSYNC.COLLECTIVE R15, `(.L_x_2301) ;  /* 0x000000000f087348 */ /* 0x000fea0003c00000 */
[----:B------:R0:W1:Y:S02]  /*156e0*/  SHFL.IDX P6, R14, R13, R12, R11 ;  /* 0x0000000c0d0e7389 */ /* 0x00006400000c000b */
[----:B01----:R-:W-:Y:S01]  /*156f0*/  ENDCOLLECTIVE ;  /* 0x000000000000791b */ /* 0x003fe20003800000 */
.L_x_2301:
        /* <DEDUP_REMOVED lines=20> */
.L_x_2302:
[----:B------:R-:W-:Y:S02]  /*15840*/  IADD3 R2, R8, 0x20, RZ ;  /* 0x0000002008027810 */ /* 0x000fe40007ffe0ff */
[----:B------:R-:W-:Y:S01]  /*15850*/  @!P0 LEA R21, R31, UR44, 0x1 ;  /* 0x0000002c1f158c11 */ /* 0x000fe2000f8e08ff */
[----:B------:R-:W-:Y:S02]  /*15860*/  IMAD.MOV.U32 R13, RZ, RZ, R0 ;  /* 0x000000ffff0d7224 */ /* 0x000fe400078e0000 */
[----:B------:R-:W-:-:S07]  /*15870*/  IMAD.MOV.U32 R5, RZ, RZ, R14 ;  /* 0x000000ffff057224 */ /* 0x000fce00078e000e */
[----:B------:R-:W-:Y:S05]  /*15880*/  WARPSYNC.COLLECTIVE R15, `(.L_x_2303) ;  /* 0x000000000f087348 */ /* 0x000fea0003c00000 */
[----:B------:R0:W1:Y:S02]  /*15890*/  SHFL.IDX P6, R14, R13, R12, R11 ;  /* 0x0000000c0d0e7389 */ /* 0x00006400000c000b */
[----:B01----:R-:W-:Y:S01]  /*158a0*/  ENDCOLLECTIVE ;  /* 0x000000000000791b */ /* 0x003fe20003800000 */
.L_x_2303:
[----:B------:R-:W-:Y:S01]  /*158b0*/  ULDC.64 UR4, c[0x0][0x208] ;  /* 0x0000820000047ab9 */ /* 0x000fe20000000a00 */
[----:B------:R-:W-:Y:S02]  /*158c0*/  IMAD.MOV.U32 R13, RZ, RZ, R6 ;  /* 0x000000ffff0d7224 */ /* 0x000fe400078e0006 */
        /* <DEDUP_REMOVED lines=14> */
.L_x_2304:
[----:B------:R-:W-:Y:S01]  /*159b0*/  VIADD R4, R8, 0x30 ;  /* 0x0000003008047836 */ /* 0x000fe20000000000 */
[----:B------:R-:W-:Y:S01]  /*159c0*/  @!P0 LEA R9, R31, UR44, 0x1 ;  /* 0x0000002c1f098c11 */ /* 0x000fe2000f8e08ff */
[----:B------:R-:W-:Y:S02]  /*159d0*/  IMAD.MOV.U32 R13, RZ, RZ, R0 ;  /* 0x000000ffff0d7224 */ /* 0x000fe400078e0000 */
[----:B------:R-:W-:-:S07]  /*159e0*/  IMAD.MOV.U32 R3, RZ, RZ, R14 ;  /* 0x000000ffff037224 */ /* 0x000fce00078e000e */
[----:B------:R-:W-:Y:S05]  /*159f0*/  WARPSYNC.COLLECTIVE R15, `(.L_x_2305) ;  /* 0x000000000f087348 */ /* 0x000fea0003c00000 */
[----:B------:R0:W1:Y:S02]  /*15a00*/  SHFL.IDX P6, R14, R13, R12, R11 ;  /* 0x0000000c0d0e7389 */ /* 0x00006400000c000b */
[----:B01----:R-:W-:Y:S01]  /*15a10*/  ENDCOLLECTIVE ;  /* 0x000000000000791b */ /* 0x003fe20003800000 */
.L_x_2305:
        /* <DEDUP_REMOVED lines=16> */
.L_x_2306:
[----:B------:R-:W-:Y:S01]  /*15b20*/  VIADD R2, R8, 0x40 ;  /* 0x0000004008027836 */ /* 0x000fe20000000000 */
[----:B------:R-:W-:Y:S02]  /*15b30*/  @!P0 LEA R21, R31, UR44, 0x1 ;  /* 0x0000002c1f158c11 */ /* 0x000fe4000f8e08ff */
[----:B------:R-:W-:Y:S01]  /*15b40*/  MOV R13, R0 ;  /* 0x00000000000d7202 */ /* 0x000fe20000000f00 */
[----:B------:R-:W-:-:S07]  /*15b50*/  IMAD.MOV.U32 R5, RZ, RZ, R14 ;  /* 0x000000ffff057224 */ /* 0x000fce00078e000e */
[----:B------:R-:W-:Y:S05]  /*15b60*/  WARPSYNC.COLLECTIVE R15, `(.L_x_2307) ;  /* 0x000000000f087348 */ /* 0x000fea0003c00000 */
[----:B------:R0:W1:Y:S02]  /*15b70*/  SHFL.IDX P6, R14, R13, R12, R11 ;  /* 0x0000000c0d0e7389 */ /* 0x00006400000c000b */
[----:B01----:R-:W-:Y:S01]  /*15b80*/  ENDCOLLECTIVE ;  /* 0x000000000000791b */ /* 0x003fe20003800000 */
.L_x_2307:
        /* <DEDUP_REMOVED lines=16> */
.L_x_2308:
[----:B------:R-:W-:Y:S01]  /*15c90*/  VIADD R4, R8, 0x50 ;  /* 0x0000005008047836 */ /* 0x000fe20000000000 */
[----:B------:R-:W-:Y:S01]  /*15ca0*/  @!P0 LEA R9, R31, UR44, 0x1 ;  /* 0x0000002c1f098c11 */ /* 0x000fe2000f8e08ff */
[----:B------:R-:W-:Y:S01]  /*15cb0*/  IMAD.MOV.U32 R13, RZ, RZ, R0 ;  /* 0x000000ffff0d7224 */ /* 0x000fe200078e0000 */
[----:B------:R-:W-:-:S07]  /*15cc0*/  MOV R3, R14 ;  /* 0x0000000e00037202 */ /* 0x000fce0000000f00 */
[----:B------:R-:W-:Y:S05]  /*15cd0*/  WARPSYNC.COLLECTIVE R15, `(.L_x_2309) ;  /* 0x000000000f087348 */ /* 0x000fea0003c00000 */
[----:B------:R0:W1:Y:S02]  /*15ce0*/  SHFL.IDX P6, R14, R13, R12, R11 ;  /* 0x0000000c0d0e7389 */ /* 0x00006400000c000b */
[----:B01----:R-:W-:Y:S01]  /*15cf0*/  ENDCOLLECTIVE ;  /* 0x000000000000791b */ /* 0x003fe20003800000 */
.L_x_2309:
        /* <DEDUP_REMOVED lines=16> */
.L_x_2310:
[----:B------:R-:W-:Y:S01]  /*15e00*/  VIADD R2, R8, 0x60 ;  /* 0x0000006008027836 */ /* 0x000fe20000000000 */
[----:B------:R-:W-:Y:S01]  /*15e10*/  @!P0 LEA R21, R31, UR44, 0x1 ;  /* 0x0000002c1f158c11 */ /* 0x000fe2000f8e08ff */
[----:B------:R-:W-:Y:S02]  /*15e20*/  IMAD.MOV.U32 R13, RZ, RZ, R0 ;  /* 0x000000ffff0d7224 */ /* 0x000fe400078e0000 */
[----:B------:R-:W-:-:S07]  /*15e30*/  IMAD.MOV.U32 R5, RZ, RZ, R14 ;  /* 0x000000ffff057224 */ /* 0x000fce00078e000e */
[----:B------:R-:W-:Y:S05]  /*15e40*/  WARPSYNC.COLLECTIVE R15, `(.L_x_2311) ;  /* 0x000000000f087348 */ /* 0x000fea0003c00000 */
[----:B------:R0:W1:Y:S02]  /*15e50*/  SHFL.IDX P6, R14, R13, R12, R11 ;  /* 0x0000000c0d0e7389 */ /* 0x00006400000c000b */
[----:B01----:R-:W-:Y:S01]  /*15e60*/  ENDCOLLECTIVE ;  /* 0x000000000000791b */ /* 0x003fe20003800000 */
.L_x_2311:
        /* <DEDUP_REMOVED lines=16> */
.L_x_2312:
[----:B------:R-:W-:Y:S01]  /*15f70*/  @!P0 LEA R9, R31, UR44, 0x1 ;  /* 0x0000002c1f098c11 */ /* 0x000fe2000f8e08ff */
[----:B------:R-:W-:Y:S02]  /*15f80*/  IMAD.MOV.U32 R13, RZ, RZ, R0 ;  /* 0x000000ffff0d7224 */ /* 0x000fe400078e0000 */
[----:B------:R-:W-:-:S07]  /*15f90*/  IMAD.MOV.U32 R3, RZ, RZ, R14 ;  /* 0x000000ffff037224 */ /* 0x000fce00078e000e */
[----:B------:R-:W-:Y:S05]  /*15fa0*/  WARPSYNC.COLLECTIVE R15, `(.L_x_2313) ;  /* 0x000000000f087348 */ /* 0x000fea0003c00000 */
[----:B------:R0:W1:Y:S02]  /*15fb0*/  SHFL.IDX P6, R14, R13, R12, R11 ;  /* 0x0000000c0d0e7389 */ /* 0x00006400000c000b */
[----:B01----:R-:W-:Y:S01]  /*15fc0*/  ENDCOLLECTIVE ;  /* 0x000000000000791b */ /* 0x003fe20003800000 */
.L_x_2313:
        /* <DEDUP_REMOVED lines=15> */
.L_x_2314:
[----:B------:R-:W-:Y:S02]  /*160c0*/  IMAD.MOV.U32 R13, RZ, RZ, R0 ;  /* 0x000000ffff0d7224 */ /* 0x000fe400078e0000 */
[----:B------:R-:W-:-:S07]  /*160d0*/  IMAD.MOV.U32 R6, RZ, RZ, R14 ;  /* 0x000000ffff067224 */ /* 0x000fce00078e000e */
[----:B------:R-:W-:Y:S05]  /*160e0*/  WARPSYNC.COLLECTIVE R15, `(.L_x_2315) ;  /* 0x000000000f087348 */ /* 0x000fea0003c00000 */
[----:B------:R0:W1:Y:S02]  /*160f0*/  SHFL.IDX P6, R14, R13, R12, R11 ;  /* 0x0000000c0d0e7389 */ /* 0x00006400000c000b */
[----:B01----:R-:W-:Y:S01]  /*16100*/  ENDCOLLECTIVE ;  /* 0x000000000000791b */ /* 0x003fe20003800000 */
.L_x_2315:
[----:B------:R-:W-:Y:S05]  /*16110*/  BRA `(.L_x_2316) ;  /* 0xffffffcc000c7947 */ /* 0x000fea000383ffff */
.L_x_2253:
[----:B0-----:R-:W-:-:S04]  /*16120*/  IMAD.U32 R3, RZ, RZ, UR44 ;  /* 0x0000002cff037e24 */ /* 0x001fc8000f8e00ff */
[----:B------:R0:W1:Y:S03]  /*16130*/  SYNCS.PHASECHK.TRANS64.TRYWAIT P0, [R3+URZ+0x38820], R0 ;  /* 0x03882000030075a7 */ /* 0x000066000800017f */
[----:B-1----:R-:W-:Y:S05]  /*16140*/  @!P0 NANOSLEEP.SYNCS 0x989680 ;  /* 0x009896800000895d */ /* 0x002fea0003900000 */
[----:B------:R-:W1:Y:S02]  /*16150*/  @!P0 SYNCS.PHASECHK.TRANS64 P0, [R3+URZ+0x38820], R0 ;  /* 0x03882000030085a7 */ /* 0x000e64000800007f */
[----:B-1----:R-:W-:Y:S05]  /*16160*/  @!P0 BRA `(.L_x_2253) ;  /* 0xfffffffc00ec8947 */ /* 0x002fea000383ffff */
[----:B------:R-:W-:Y:S05]  /*16170*/  BRA `(.L_x_2317) ;  /* 0xffffffcc00647947 */ /* 0x000fea000383ffff */
.L_x_2257:
[----:B-1----:R1:W2:Y:S02]  /*16180*/  SYNCS.PHASECHK.TRANS64.TRYWAIT P0, [R19+URZ+0x38840], R2 ;  /* 0x03884002130075a7 */ /* 0x0022a4000800017f */
[----:B--2---:R-:W-:Y:S05]  /*16190*/  @!P0 NANOSLEEP.SYNCS 0x989680 ;  /* 0x009896800000895d */ /* 0x004fea0003900000 */
[----:B------:R-:W2:Y:S02]  /*161a0*/  @!P0 SYNCS.PHASECHK.TRANS64 P0, [R19+URZ+0x38840], R2 ;  /* 0x03884002130085a7 */ /* 0x000ea4000800007f */
[----:B--2---:R-:W-:Y:S05]  /*161b0*/  @!P0 BRA `(.L_x_2257) ;  /* 0xfffffffc00f08947 */ /* 0x004fea000383ffff */
[----:B------:R-:W-:Y:S05]  /*161c0*/  BRA `(.L_x_2318) ;  /* 0xffffffd000687947 */ /* 0x000fea000383ffff */
.L_x_2258:
[----:B------:R-:W-:Y:S01]  /*161d0*/  BSSY B1, `(.L_x_2319) ;  /* 0x0000008000017945 */ /* 0x000fe20003800000 */
[----:B------:R-:W-:Y:S01]  /*161e0*/  MOV R13, R27 ;  /* 0x0000001b000d7202 */ /* 0x000fe20000000f00 */
[----:B------:R-:W-:Y:S02]  /*161f0*/  IMAD.MOV.U32 R12, RZ, RZ, RZ ;  /* 0x000000ffff0c7224 */ /* 0x000fe400078e00ff */
[----:B------:R-:W-:Y:S02]  /*16200*/  IMAD.MOV.U32 R11, RZ, RZ, 0x181f ;  /* 0x0000181fff0b7424 */ /* 0x000fe400078e00ff */
[----:B------:R-:W-:-:S07]  /*16210*/  IMAD.MOV.U32 R15, RZ, RZ, -0x1 ;  /* 0xffffffffff0f7424 */ /* 0x000fce00078e00ff */
[----:B------:R-:W-:Y:S05]  /*16220*/  WARPSYNC.COLLECTIVE R15, `(.L_x_2320) ;  /* 0x000000000f087348 */ /* 0x000fea0003c00000 */
[----:B------:R0:W1:Y:S02]  /*16230*/  SHFL.IDX P6, R14, R13, R12, R11 ;  /* 0x0000000c0d0e7389 */ /* 0x00006400000c000b */
[----:B01----:R-:W-:Y:S01]  /*16240*/  ENDCOLLECTIVE ;  /* 0x000000000000791b */ /* 0x003fe20003800000 */
.L_x_2320:
[----:B------:R-:W-:Y:S05]  /*16250*/  BSYNC B1 ;  /* 0x0000000000017941 */ /* 0x000fea0003800000 */
.L_x_2319:
[----:B------:R-:W-:Y:S01]  /*16260*/  MOV R13, R24 ;  /* 0x00000018000d7202 */ /* 0x000fe20000000f00 */
[----:B------:R-:W-:Y:S01]  /*16270*/  IMAD.MOV.U32 R12, RZ, RZ, RZ ;  /* 0x000000ffff0c7224 */ /* 0x000fe200078e00ff */
[----:B------:R-:W-:Y:S01]  /*16280*/  P2R R4, PR, RZ, 0x8 ;  /* 0x00000008ff047803 */ /* 0x000fe20000000000 */
[----:B------:R-:W-:Y:S01]  /*16290*/  IMAD.MOV.U32 R11, RZ, RZ, 0x181f ;  /* 0x0000181fff0b7424 */ /* 0x000fe200078e00ff */
[C---:B------:R-:W-:Y:S01]  /*162a0*/  LOP3.LUT P3, RZ, R16.reuse, 0x10, RZ, 0xc0, !PT ;  /* 0x0000001010ff7812 */ /* 0x040fe2000786c0ff */
[----:B------:R-:W-:Y:S01]  /*162b0*/  IMAD.MOV.U32 R15, RZ, RZ, -0x1 ;  /* 0xffffffffff0f7424 */ /* 0x000fe200078e00ff */
[----:B------:R-:W-:Y:S01]  /*162c0*/  P2R R6, PR, RZ, 0x4 ;  /* 0x00000004ff067803 */ /* 0x000fe20000000000 */
[----:B------:R-:W-:Y:S01]  /*162d0*/  IMAD.MOV.U32 R3, RZ, RZ, R14 ;  /* 0x000000ffff037224 */ /* 0x000fe200078e000e */
[----:B------:R-:W-:Y:S01]  /*162e0*/  LOP3.LUT P2, RZ, R16, 0x8, RZ, 0xc0, !PT ;  /* 0x0000000810ff7812 */ /* 0x000fe2000784c0ff */
[----:B------:R-:W-:-:S12]  /*162f0*/  IMAD.SHL.U32 R32, R22, 0x2, RZ ;  /* 0x0000000216207824 */ /* 0x000fd800078e00ff */
[----:B------:R-:W-:Y:S05]  /*16300*/  WARPSYNC.COLLECTIVE R15, `(.L_x_2321) ;  /* 0x000000000f087348 */ /* 0x000fea0003c00000 */
[----:B------:R0:W1:Y:S02]  /*16310*/  SHFL.IDX P6, R14, R13, R12, R11 ;  /* 0x0000000c0d0e7389 */ /* 0x00006400000c000b */
[----:B01----:R-:W-:Y:S01]  /*16320*/  ENDCOLLECTIVE ;  /* 0x000000000000791b */ /* 0x003fe20003800000 */
.L_x_2321:
[----:B------:R-:W-:Y:S01]  /*16330*/  P2R R7, PR, RZ, 0x2 ;  /* 0x00000002ff077803 */ /* 0x000fe20000000000 */
[----:B------:R-:W-:Y:S01]  /*16340*/  ULDC.64 UR4, c[0x0][0x208] ;  /* 0x0000820000047ab9 */ /* 0x000fe20000000a00 */
[----:B------:R-:W-:Y:S02]  /*16350*/  LOP3.LUT P1, RZ, R16, 0x4, RZ, 0xc0, !PT ;  /* 0x0000000410ff7812 */ /* 0x000fe4000782c0ff */
[----:B------:R-:W-:Y:S01]  /*16360*/  LEA R25, R25, UR44, 0x1 ;  /* 0x0000002c19197c11 */ /* 0x000fe2000f8e08ff */
[----:B------:R-:W-:Y:S02]  /*16370*/  IMAD.MOV.U32 R13, RZ, RZ, R27 ;  /* 0x000000ffff0d7224 */ /* 0x000fe400078e001b */
[----:B------:R-:W-:Y:S01]  /*16380*/  IMAD.MOV.U32 R12, RZ, RZ, 0x1 ;  /* 0x00000001ff0c7424 */ /* 0x000fe200078e00ff */
[----:B------:R-:W-:-:S04]  /*16390*/  IADD3 R2, P0, R14, R32, RZ ;  /* 0x000000200e027210 */ /* 0x000fc80007f1e0ff */
[----:B------:R-:W-:-:S05]  /*163a0*/  IADD3.X R3, RZ, R3, RZ, P0, !PT ;  /* 0x00000003ff037210 */ /* 0x000fca00007fe4ff */
        /* <DEDUP_REMOVED lines=10> */
.L_x_2322:
[----:B------:R-:W-:Y:S02]  /*16450*/  IMAD.MOV.U32 R13, RZ, RZ, R24 ;  /* 0x000000ffff0d7224 */ /* 0x000fe400078e0018 */
[----:B------:R-:W-:-:S07]  /*16460*/  IMAD.MOV.U32 R5, RZ, RZ, R14 ;  /* 0x000000ffff057224 */ /* 0x000fce00078e000e */
[----:B------:R-:W-:Y:S05]  /*16470*/  WARPSYNC.COLLECTIVE R15, `(.L_x_2323) ;  /* 0x000000000f087348 */ /* 0x000fea0003c00000 */
[----:B------:R0:W1:Y:S02]  /*16480*/  SHFL.IDX P6, R14, R13, R12, R11 ;  /* 0x0000000c0d0e7389 */ /* 0x00006400000c000b */
[----:B01----:R-:W-:Y:S01]  /*16490*/  ENDCOLLECTIVE ;  /* 0x000000000000791b */ /* 0x003fe20003800000 */
.L_x_2323:
[----:B------:R-:W-:Y:S01]  /*164a0*/  ULDC.64 UR4, c[0x0][0x208] ;  /* 0x0000820000047ab9 */ /* 0x000fe20000000a00 */
[----:B------:R-:W-:Y:S02]  /*164b0*/  IMAD.MOV.U32 R13, RZ, RZ, R27 ;  /* 0x000000ffff0d7224 */ /* 0x000fe400078e001b */
[----:B------:R-:W-:Y:S01]  /*164c0*/  IMAD.MOV.U32 R12, RZ, RZ, 0x2 ;  /* 0x00000002ff0c7424 */ /* 0x000fe200078e00ff */
[----:B------:R-:W-:-:S04]  /*164d0*/  MOV R11, R14 ;  /* 0x0000000e000b7202 */ /* 0x000fc80000000f00 */
        /* <DEDUP_REMOVED lines=13> */
.L_x_2324:
[----:B------:R-:W-:Y:S01]  /*165b0*/  IMAD.MOV.U32 R13, RZ, RZ, R24 ;  /* 0x000000ffff0d7224 */ /* 0x000fe200078e0018 */
[----:B------:R-:W-:-:S07]  /*165c0*/  MOV R5, R14 ;  /* 0x0000000e00057202 */ /* 0x000fce0000000f00 */
[----:B------:R-:W-:Y:S05]  /*165d0*/  WARPSYNC.COLLECTIVE R15, `(.L_x_2325) ;  /* 0x000000000f087348 */ /* 0x000fea0003c00000 */
[----:B------:R0:W1:Y:S02]  /*165e0*/  SHFL.IDX P6, R14, R13, R12, R11 ;  /* 0x0000000c0d0e7389 */ /* 0x00006400000c000b */
[----:B01----:R-:W-:Y:S01]  /*165f0*/  ENDCOLLECTIVE ;  /* 0x000000000000791b */ /* 0x003fe20003800000 */
.L_x_2325:
[----:B------:R-:W-:Y:S01]  /*16600*/  ULDC.64 UR4, c[0x0][0x208] ;  /* 0x0000820000047ab9 */ /* 0x000fe20000000a00 */
[----:B------:R-:W-:Y:S01]  /*16610*/  MOV R13, R27 ;  /* 0x0000001b000d7202 */ /* 0x000fe20000000f00 */
[----:B------:R-:W-:Y:S02]  /*16620*/  IMAD.MOV.U32 R12, RZ, RZ, 0x3 ;  /* 0x00000003ff0c7424 */ /* 0x000fe400078e00ff */
[----:B------:R-:W-:-:S05]  /*16630*/  IMAD.MOV.U32 R11, RZ, RZ, R14 ;  /* 0x000000ffff0b7224 */ /* 0x000fca00078e000e */
[----:B------:R-:W-:Y:S01]  /*16640*/  IADD3 R2, P0, R11, R32, RZ ;  /* 0x000000200b027210 */ /* 0x000fe20007f1e0ff */
[----:B------:R-:W-:-:S04]  /*16650*/  IMAD.MOV.U32 R11, RZ, RZ, 0x181f ;  /* 0x0000181fff0b7424 */ /* 0x000fc800078e00ff */
[----:B------:R-:W-:Y:S02]  /*16660*/  IMAD.X R3, RZ, RZ, R5, P0 ;  /* 0x000000ffff037224 */ /* 0x000fe400000e0605 */
[----:B------:R-:W-:-:S03]  /*16670*/  IMAD.SHL.U32 R5, R22, 0x2, RZ ;  /* 0x0000000216057824 */ /* 0x000fc600078e00ff */
        /* <DEDUP_REMOVED lines=10> */
.L_x_2326:
[----:B------:R-:W-:Y:S01]  /*16720*/  MOV R13, R24 ;  /* 0x00000018000d7202 */ /* 0x000fe20000000f00 */
[----:B------:R-:W-:-:S07]  /*16730*/  IMAD.MOV.U32 R32, RZ, RZ, R14 ;  /* 0x000000ffff207224 */ /* 0x000fce00078e000e */
[----:B------:R-:W-:Y:S05]  /*16740*/  WARPSYNC.COLLECTIVE R15, `(.L_x_2327) ;  /* 0x000000000f087348 */ /* 0x000fea0003c00000 */
[----:B------:R0:W1:Y:S02]  /*16750*/  SHFL.IDX P6, R14, R13, R12, R11 ;  /* 0x0000000c0d0e7389 */ /* 0x00006400000c000b */
[----:B01----:R-:W-:Y:S01]  /*16760*/  ENDCOLLECTIVE ;  /* 0x000000000000791b */ /* 0x003fe20003800000 */
.L_x_2327:
        /* <DEDUP_REMOVED lines=19> */
.L_x_2328:
[----:B------:R-:W-:Y:S02]  /*168a0*/  IMAD.MOV.U32 R13, RZ, RZ, R24 ;  /* 0x000000ffff0d7224 */ /* 0x000fe400078e0018 */
[----:B------:R-:W-:-:S07]  /*168b0*/  IMAD.MOV.U32 R27, RZ, RZ, R14 ;  /* 0x000000ffff1b7224 */ /* 0x000fce00078e000e */
[----:B------:R-:W-:Y:S05]  /*168c0*/  WARPSYNC.COLLECTIVE R15, `(.L_x_2329) ;  /* 0x000000000f087348 */ /* 0x000fea0003c00000 */
[----:B------:R0:W1:Y:S02]  /*168d0*/  SHFL.IDX P6, R14, R13, R12, R11 ;  /* 0x0000000c0d0e7389 */ /* 0x00006400000c000b */
[----:B01----:R-:W-:Y:S01]  /*168e0*/  ENDCOLLECTIVE ;  /* 0x000000000000791b */ /* 0x003fe20003800000 */
.L_x_2329:
[----:B------:R-:W-:Y:S05]  /*168f0*/  BRA `(.L_x_2330) ;  /* 0xffffffcc00c47947 */ /* 0x000fea000383ffff */
.L_x_2263:
[----:B0-----:R0:W2:Y:S02]  /*16900*/  SYNCS.PHASECHK.TRANS64.TRYWAIT P0, [R4+URZ+0x38860], R3 ;  /* 0x03886003040075a7 */ /* 0x0010a4000800017f */
[----:B--2---:R-:W-:Y:S05]  /*16910*/  @!P0 NANOSLEEP.SYNCS 0x989680 ;  /* 0x009896800000895d */ /* 0x004fea0003900000 */
[----:B------:R-:W2:Y:S02]  /*16920*/  @!P0 SYNCS.PHASECHK.TRANS64 P0, [R4+URZ+0x38860], R3 ;  /* 0x03886003040085a7 */ /* 0x000ea4000800007f */
[----:B--2---:R-:W-:Y:S05]  /*16930*/  @!P0 BRA `(.L_x_2263) ;  /* 0xfffffffc00f08947 */ /* 0x004fea000383ffff */
[----:B------:R-:W-:Y:S05]  /*16940*/  BRA `(.L_x_2331) ;  /* 0xffffffd000407947 */ /* 0x000fea000383ffff */
.L_x_2264:
[----:B------:R-:W-:Y:S01]  /*16950*/  BSSY B1, `(.L_x_2332) ;  /* 0x0000008000017945 */ /* 0x000fe20003800000 */
[----:B------:R-:W-:Y:S01]  /*16960*/  MOV R13, R18 ;  /* 0x00000012000d7202 */ /* 0x000fe20000000f00 */
[----:B------:R-:W-:Y:S02]  /*16970*/  IMAD.MOV.U32 R12, RZ, RZ, RZ ;  /* 0x000000ffff0c7224 */ /* 0x000fe400078e00ff */
[----:B------:R-:W-:Y:S02]  /*16980*/  IMAD.MOV.U32 R11, RZ, RZ, 0x181f ;  /* 0x0000181fff0b7424 */ /* 0x000fe400078e00ff */
[----:B------:R-:W-:-:S07]  /*16990*/  IMAD.MOV.U32 R15, RZ, RZ, -0x1 ;  /* 0xffffffffff0f7424 */ /* 0x000fce00078e00ff */
[----:B01----:R-:W-:Y:S05]  /*169a0*/  WARPSYNC.COLLECTIVE R15, `(.L_x_2333) ;  /* 0x000000000f087348 */ /* 0x003fea0003c00000 */
[----:B------:R2:W3:Y:S02]  /*169b0*/  SHFL.IDX P6, R14, R13, R12, R11 ;  /* 0x0000000c0d0e7389 */ /* 0x0004e400000c000b */
[----:B0123--:R-:W-:Y:S01]  /*169c0*/  ENDCOLLECTIVE ;  /* 0x000000000000791b */ /* 0x00ffe20003800000 */
.L_x_2333:
[----:B------:R-:W-:Y:S05]  /*169d0*/  BSYNC B1 ;  /* 0x0000000000017941 */ /* 0x000fea0003800000 */
.L_x_2332:
[----:B------:R-:W-:Y:S01]  /*169e0*/  IMAD.MOV.U32 R13, RZ, RZ, R17 ;  /* 0x000000ffff0d7224 */ /* 0x000fe200078e0011 */
[----:B------:R-:W-:Y:S01]  /*169f0*/  MOV R15, 0xffffffff ;  /* 0xffffffff000f7802 */ /* 0x000fe20000000f00 */
[----:B------:R-:W-:Y:S01]  /*16a00*/  IMAD.MOV.U32 R12, RZ, RZ, RZ ;  /* 0x000000ffff0c7224 */ /* 0x000fe200078e00ff */
[----:B------:R-:W-:Y:S01]  /*16a10*/  MOV R3, R14 ;  /* 0x0000000e00037202 */ /* 0x000fe20000000f00 */
[----:B------:R-:W-:Y:S01]  /*16a20*/  IMAD.MOV.U32 R11, RZ, RZ, 0x181f ;  /* 0x0000181fff0b7424 */ /* 0x000fe200078e00ff */
[----:B------:R-:W-:-:S07]  /*16a30*/  LEA R5, R5, UR44, 0x1 ;  /* 0x0000002c05057c11 */ /* 0x000fce000f8e08ff */
[----:B------:R-:W-:Y:S05]  /*16a40*/  WARPSYNC.COLLECTIVE R15, `(.L_x_2334) ;  /* 0x000000000f087348 */ /* 0x000fea0003c00000 */
[----:B------:R0:W1:Y:S02]  /*16a50*/  SHFL.IDX P6, R14, R13, R12, R11 ;  /* 0x0000000c0d0e7389 */ /* 0x00006400000c000b */
[----:B01----:R-:W-:Y:S01]  /*16a60*/  ENDCOLLECTIVE ;  /* 0x000000000000791b */ /* 0x003fe20003800000 */
.L_x_2334:
        /* <DEDUP_REMOVED lines=19> */
.L_x_2335:
[----:B------:R-:W-:Y:S01]  /*16ba0*/  IMAD.MOV.U32 R13, RZ, RZ, R17 ;  /* 0x000000ffff0d7224 */ /* 0x000fe200078e0011 */
[----:B------:R-:W-:-:S07]  /*16bb0*/  MOV R3, R14 ;  /* 0x0000000e00037202 */ /* 0x000fce0000000f00 */
[----:B------:R-:W-:Y:S05]  /*16bc0*/  WARPSYNC.COLLECTIVE R15, `(.L_x_2336) ;  /* 0x000000000f087348 */ /* 0x000fea0003c00000 */
[----:B------:R0:W1:Y:S02]  /*16bd0*/  SHFL.IDX P6, R14, R13, R12, R11 ;  /* 0x0000000c0d0e7389 */ /* 0x00006400000c000b */
[----:B01----:R-:W-:Y:S01]  /*16be0*/  ENDCOLLECTIVE ;  /* 0x000000000000791b */ /* 0x003fe20003800000 */
.L_x_2336:
        /* <DEDUP_REMOVED lines=19> */
.L_x_2337:
[----:B------:R-:W-:Y:S02]  /*16d20*/  IMAD.MOV.U32 R13, RZ, RZ, R17 ;  /* 0x000000ffff0d7224 */ /* 0x000fe400078e0011 */
[----:B------:R-:W-:-:S07]  /*16d30*/  IMAD.MOV.U32 R3, RZ, RZ, R14 ;  /* 0x000000ffff037224 */ /* 0x000fce00078e000e */
[----:B------:R-:W-:Y:S05]  /*16d40*/  WARPSYNC.COLLECTIVE R15, `(.L_x_2338) ;  /* 0x000000000f087348 */ /* 0x000fea0003c00000 */
[----:B------:R0:W1:Y:S02]  /*16d50*/  SHFL.IDX P6, R14, R13, R12, R11 ;  /* 0x0000000c0d0e7389 */ /* 0x00006400000c000b */
[----:B01----:R-:W-:Y:S01]  /*16d60*/  ENDCOLLECTIVE ;  /* 0x000000000000791b */ /* 0x003fe20003800000 */
.L_x_2338:
        /* <DEDUP_REMOVED lines=19> */
.L_x_2339:
[----:B------:R-:W-:Y:S02]  /*16ea0*/  IMAD.MOV.U32 R13, RZ, RZ, R17 ;  /* 0x000000ffff0d7224 */ /* 0x000fe400078e0011 */
[----:B------:R-:W-:-:S07]  /*16eb0*/  IMAD.MOV.U32 R3, RZ, RZ, R14 ;  /* 0x000000ffff037224 */ /* 0x000fce00078e000e */
[----:B------:R-:W-:Y:S05]  /*16ec0*/  WARPSYNC.COLLECTIVE R15, `(.L_x_2340) ;  /* 0x000000000f087348 */ /* 0x000fea0003c00000 */
[----:B------:R0:W1:Y:S02]  /*16ed0*/  SHFL.IDX P6, R14, R13, R12, R11 ;  /* 0x0000000c0d0e7389 */ /* 0x00006400000c000b */
[----:B01----:R-:W-:Y:S01]  /*16ee0*/  ENDCOLLECTIVE ;  /* 0x000000000000791b */ /* 0x003fe20003800000 */
.L_x_2340:
        /* <DEDUP_REMOVED lines=19> */
.L_x_2341:
[----:B------:R-:W-:Y:S01]  /*17020*/  MOV R13, R17 ;  /* 0x00000011000d7202 */ /* 0x000fe20000000f00 */
[----:B------:R-:W-:-:S07]  /*17030*/  IMAD.MOV.U32 R18, RZ, RZ, R14 ;  /* 0x000000ffff127224 */ /* 0x000fce00078e000e */
[----:B------:R-:W-:Y:S05]  /*17040*/  WARPSYNC.COLLECTIVE R15, `(.L_x_2342) ;  /* 0x000000000f087348 */ /* 0x000fea0003c00000 */
[----:B------:R0:W1:Y:S02]  /*17050*/  SHFL.IDX P6, R14, R13, R12, R11 ;  /* 0x0000000c0d0e7389 */ /* 0x00006400000c000b */
[----:B01----:R-:W-:Y:S01]  /*17060*/  ENDCOLLECTIVE ;  /* 0x000000000000791b */ /* 0x003fe20003800000 */
.L_x_2342:
[----:B------:R-:W-:Y:S05]  /*17070*/  BRA `(.L_x_2343) ;  /* 0xffffffcc00587947 */ /* 0x000fea000383ffff */
.L_x_2270:
[----:B0-----:R0:W1:Y:S02]  /*17080*/  SYNCS.PHASECHK.TRANS64.TRYWAIT P0, [R0+URZ+0x38860], R3 ;  /* 0x03886003000075a7 */ /* 0x001064000800017f */
[----:B-1----:R-:W-:Y:S05]  /*17090*/  @!P0 NANOSLEEP.SYNCS 0x989680 ;  /* 0x009896800000895d */ /* 0x002fea0003900000 */
[----:B------:R-:W1:Y:S02]  /*170a0*/  @!P0 SYNCS.PHASECHK.TRANS64 P0, [R0+URZ+0x38860], R3 ;  /* 0x03886003000085a7 */ /* 0x000e64000800007f */
[----:B-1----:R-:W-:Y:S05]  /*170b0*/  @!P0 BRA `(.L_x_2270) ;  /* 0xfffffffc00f08947 */ /* 0x002fea000383ffff */
[----:B------:R-:W-:Y:S05]  /*170c0*/  BRA `(.L_x_2344) ;  /* 0xffffffd000607947 */ /* 0x000fea000383ffff */
.L_x_2271:
[----:B------:R-:W-:Y:S01]  /*170d0*/  BSSY B0, `(.L_x_2345) ;  /* 0x0000008000007945 */ /* 0x000fe20003800000 */
[----:B------:R-:W-:Y:S01]  /*170e0*/  IMAD.MOV.U32 R13, RZ, RZ, R18 ;  /* 0x000000ffff0d7224 */ /* 0x000fe200078e0012 */
[----:B------:R-:W-:Y:S01]  /*170f0*/  MOV R15, 0xffffffff ;  /* 0xffffffff000f7802 */ /* 0x000fe20000000f00 */
[----:B------:R-:W-:Y:S02]  /*17100*/  IMAD.MOV.U32 R12, RZ, RZ, RZ ;  /* 0x000000ffff0c7224 */ /* 0x000fe400078e00ff */
[----:B------:R-:W-:-:S07]  /*17110*/  IMAD.MOV.U32 R11, RZ, RZ, 0x181f ;  /* 0x0000181fff0b7424 */ /* 0x000fce00078e00ff */
[----:B0-----:R-:W-:Y:S05]  /*17120*/  WARPSYNC.COLLECTIVE R15, `(.L_x_2346) ;  /* 0x000000000f087348 */ /* 0x001fea0003c00000 */
[----:B------:R1:W2:Y:S02]  /*17130*/  SHFL.IDX P6, R14, R13, R12, R11 ;  /* 0x0000000c0d0e7389 */ /* 0x0002a400000c000b */
[----:B012---:R-:W-:Y:S01]  /*17140*/  ENDCOLLECTIVE ;  /* 0x000000000000791b */ /* 0x007fe20003800000 */
.L_x_2346:
[----:B------:R-:W-:Y:S05]  /*17150*/  BSYNC B0 ;  /* 0x0000000000007941 */ /* 0x000fea0003800000 */
.L_x_2345:
        /* <DEDUP_REMOVED lines=9> */
.L_x_2347:
        /* <DEDUP_REMOVED lines=8> */
[----:B------:R-:W-:Y:S01]  /*17270*/  IMAD.MOV.U32 R13, RZ, RZ, R18 ;  /* 0x000000ffff0d7224 */ /* 0x000fe200078e0012 */
[----:B------:R-:W-:Y:S01]  /*17280*/  MOV R12, 0x1 ;  /* 0x00000001000c7802 */ /* 0x000fe20000000f00 */
        /* <DEDUP_REMOVED lines=16> */
.L_x_2348:
[----:B------:R-:W-:Y:S02]  /*17390*/  IMAD.MOV.U32 R13, RZ, RZ, R17 ;  /* 0x000000ffff0d7224 */ /* 0x000fe400078e0011 */
[----:B------:R-:W-:-:S07]  /*173a0*/  IMAD.MOV.U32 R6, RZ, RZ, R14 ;  /* 0x000000ffff067224 */ /* 0x000fce00078e000e */
[----:B------:R-:W-:Y:S05]  /*173b0*/  WARPSYNC.COLLECTIVE R15, `(.L_x_2349) ;  /* 0x000000000f087348 */ /* 0x000fea0003c00000 */
[----:B------:R0:W1:Y:S02]  /*173c0*/  SHFL.IDX P6, R14, R13, R12, R11 ;  /* 0x0000000c0d0e7389 */ /* 0x00006400000c000b */
[----:B01----:R-:W-:Y:S01]  /*173d0*/  ENDCOLLECTIVE ;  /* 0x000000000000791b */ /* 0x003fe20003800000 */
.L_x_2349:
        /* <DEDUP_REMOVED lines=20> */
.L_x_2350:
[----:B------:R-:W-:Y:S01]  /*17520*/  MOV R13, R17 ;  /* 0x00000011000d7202 */ /* 0x000fe20000000f00 */
[----:B------:R-:W-:-:S07]  /*17530*/  IMAD.MOV.U32 R6, RZ, RZ, R14 ;  /* 0x000000ffff067224 */ /* 0x000fce00078e000e */
[----:B------:R-:W-:Y:S05]  /*17540*/  WARPSYNC.COLLECTIVE R15, `(.L_x_2351) ;  /* 0x000000000f087348 */ /* 0x000fea0003c00000 */
[----:B------:R0:W1:Y:S02]  /*17550*/  SHFL.IDX P6, R14, R13, R12, R11 ;  /* 0x0000000c0d0e7389 */ /* 0x00006400000c000b */
[----:B01----:R-:W-:Y:S01]  /*17560*/  ENDCOLLECTIVE ;  /* 0x000000000000791b */ /* 0x003fe20003800000 */
.L_x_2351:
[----:B------:R-:W-:Y:S01]  /*17570*/  ULDC.64 UR4, c[0x0][0x208] ;  /* 0x0000820000047ab9 */ /* 0x000fe20000000a00 */
[----:B------:R-:W-:Y:S02]  /*17580*/  IMAD.MOV.U32 R3, RZ, RZ, R6 ;  /* 0x000000ffff037224 */ /* 0x000fe400078e0006 */
        /* <DEDUP_REMOVED lines=18> */
.L_x_2352:
[----:B------:R-:W-:Y:S02]  /*176b0*/  IMAD.MOV.U32 R13, RZ, RZ, R17 ;  /* 0x000000ffff0d7224 */ /* 0x000fe400078e0011 */
[----:B------:R-:W-:-:S07]  /*176c0*/  IMAD.MOV.U32 R6, RZ, RZ, R14 ;  /* 0x000000ffff067224 */ /* 0x000fce00078e000e */
[----:B------:R-:W-:Y:S05]  /*176d0*/  WARPSYNC.COLLECTIVE R15, `(.L_x_2353) ;  /* 0x000000000f087348 */ /* 0x000fea0003c00000 */
[----:B------:R0:W1:Y:S02]  /*176e0*/  SHFL.IDX P6, R14, R13, R12, R11 ;  /* 0x0000000c0d0e7389 */ /* 0x00006400000c000b */
[----:B01----:R-:W-:Y:S01]  /*176f0*/  ENDCOLLECTIVE ;  /* 0x000000000000791b */ /* 0x003fe20003800000 */
.L_x_2353:
        /* <DEDUP_REMOVED lines=19> */
.L_x_2354:
[----:B------:R-:W-:Y:S01]  /*17830*/  MOV R13, R17 ;  /* 0x00000011000d7202 */ /* 0x000fe20000000f00 */
[----:B------:R-:W-:-:S07]  /*17840*/  IMAD.MOV.U32 R18, RZ, RZ, R14 ;  /* 0x000000ffff127224 */ /* 0x000fce00078e000e */
[----:B------:R-:W-:Y:S05]  /*17850*/  WARPSYNC.COLLECTIVE R15, `(.L_x_2355) ;  /* 0x000000000f087348 */ /* 0x000fea0003c00000 */
[----:B------:R0:W1:Y:S02]  /*17860*/  SHFL.IDX P6, R14, R13, R12, R11 ;  /* 0x0000000c0d0e7389 */ /* 0x00006400000c000b */
[----:B01----:R-:W-:Y:S01]  /*17870*/  ENDCOLLECTIVE ;  /* 0x000000000000791b */ /* 0x003fe20003800000 */
.L_x_2355:
[----:B------:R-:W-:Y:S05]  /*17880*/  BRA `(.L_x_2356) ;  /* 0xffffffcc006c7947 */ /* 0x000fea000383ffff */
.L_x_2274:
[----:B0-----:R0:W1:Y:S02]  /*17890*/  SYNCS.PHASECHK.TRANS64.TRYWAIT P0, [R7+URZ+0x38820], R6 ;  /* 0x03882006070075a7 */ /* 0x001064000800017f */
[----:B-1----:R-:W-:Y:S05]  /*178a0*/  @!P0 NANOSLEEP.SYNCS 0x989680 ;  /* 0x009896800000895d */ /* 0x002fea0003900000 */
[----:B------:R-:W1:Y:S02]  /*178b0*/  @!P0 SYNCS.PHASECHK.TRANS64 P0, [R7+URZ+0x38820], R6 ;  /* 0x03882006070085a7 */ /* 0x000e64000800007f */
[----:B-1----:R-:W-:Y:S05]  /*178c0*/  @!P0 BRA `(.L_x_2274) ;  /* 0xfffffffc00f08947 */ /* 0x002fea000383ffff */
[----:B------:R-:W-:Y:S05]  /*178d0*/  BRA `(.L_x_2357) ;  /* 0xffffffcc00f47947 */ /* 0x000fea000383ffff */
.L_x_2275:
[----:B------:R-:W1:Y:S01]  /*178e0*/  S2R R3, SR_TID.X ;  /* 0x0000000000037919 */ /* 0x000e620000002100 */
[----:B------:R-:W-:Y:S01]  /*178f0*/  BSSY B0, `(.L_x_2358) ;  /* 0x000000a000007945 */ /* 0x000fe20003800000 */
[----:B------:R-:W-:Y:S01]  /*17900*/  IMAD.MOV.U32 R12, RZ, RZ, RZ ;  /* 0x000000ffff0c7224 */ /* 0x000fe200078e00ff */
[----:B------:R-:W-:Y:S01]  /*17910*/  MOV R11, 0x1f ;  /* 0x0000001f000b7802 */ /* 0x000fe20000000f00 */
[----:B------:R-:W-:Y:S01]  /*17920*/  IMAD.MOV.U32 R15, RZ, RZ, -0x1 ;  /* 0xffffffffff0f7424 */ /* 0x000fe200078e00ff */
[----:B-1----:R-:W-:-:S04]  /*17930*/  SHF.R.U32.HI R3, RZ, 0x5, R3 ;  /* 0x00000005ff037819 */ /* 0x002fc80000011603 */
[----:B------:R-:W-:-:S05]  /*17940*/  LOP3.LUT R3, R3, 0x3, RZ, 0xc0, !PT ;  /* 0x0000000303037812 */ /* 0x000fca00078ec0ff */
[----:B------:R-:W-:-:S07]  /*17950*/  IMAD.MOV.U32 R13, RZ, RZ, R3 ;  /* 0x000000ffff0d7224 */ /* 0x000fce00078e0003 */
[----:B0----5:R-:W-:Y:S05]  /*17960*/  WARPSYNC.COLLECTIVE R15, `(.L_x_2359) ;  /* 0x000000000f087348 */ /* 0x021fea0003c00000 */
[----:B------:R1:W2:Y:S02]  /*17970*/  SHFL.IDX P6, R14, R13, R12, R11 ;  /* 0x0000000c0d0e7389 */ /* 0x0002a400000c000b */
[----:B012--5:R-:W-:Y:S01]  /*17980*/  ENDCOLLECTIVE ;  /* 0x000000000000791b */ /* 0x027fe20003800000 */
.L_x_2359:
[----:B------:R-:W-:Y:S05]  /*17990*/  BSYNC B0 ;  /* 0x0000000000007941 */ /* 0x000fea0003800000 */
.L_x_2358:
[----:B------:R-:W-:Y:S05]  /*179a0*/  BRA `(.L_x_2360) ;  /* 0xffffffcc00d87947 */ /* 0x000fea000383ffff */
.L_x_2276:
[----:B------:R-:W-:Y:S01]  /*179b0*/  BSSY B0, `(.L_x_2361) ;  /* 0x0000006000007945 */ /* 0x000fe20003800000 */
[----:B------:R-:W-:-:S07]  /*179c0*/  IMAD.MOV.U32 R15, RZ, RZ, -0x1 ;  /* 0xffffffffff0f7424 */ /* 0x000fce00078e00ff */
[----:B01---5:R-:W-:Y:S05]  /*179d0*/  WARPSYNC.COLLECTIVE R15, `(.L_x_2362) ;  /* 0x000000000f0c7348 */ /* 0x023fea0003c00000 */
[----:B------:R-:W-:Y:S02]  /*179e0*/  ELECT P6, UR62, PT ;  /* 0x00000000003e782f */ /* 0x000fe400038c0000 */
[----:B------:R-:W-:Y:S01]  /*179f0*/  MOV R14, UR62 ;  /* 0x0000003e000e7c02 */ /* 0x000fe20008000f00 */
[----:B01---5:R-:W-:Y:S10]  /*17a00*/  ENDCOLLECTIVE ;  /* 0x000000000000791b */ /* 0x023ff40003800000 */
.L_x_2362:
[----:B------:R-:W-:Y:S05]  /*17a10*/  BSYNC B0 ;  /* 0x0000000000007941 */ /* 0x000fea0003800000 */
.L_x_2361:
[----:B------:R-:W-:Y:S05]  /*17a20*/  BRA `(.L_x_2363) ;  /* 0xffffffcc00cc7947 */ /* 0x000fea000383ffff */
.L_x_2278:
[----:B-1----:R1:W2:Y:S02]  /*17a30*/  SYNCS.PHASECHK.TRANS64.TRYWAIT P1, [R5+URZ+0x38840], R4 ;  /* 0x03884004050075a7 */ /* 0x0022a4000802017f */
[----:B--2---:R-:W-:Y:S05]  /*17a40*/  @!P1 NANOSLEEP.SYNCS 0x989680 ;  /* 0x009896800000995d */ /* 0x004fea0003900000 */
[----:B------:R-:W2:Y:S02]  /*17a50*/  @!P1 SYNCS.PHASECHK.TRANS64 P1, [R5+URZ+0x38840], R4 ;  /* 0x03884004050095a7 */ /* 0x000ea4000802007f */
[----:B--2---:R-:W-:Y:S05]  /*17a60*/  @!P1 BRA `(.L_x_2278) ;  /* 0xfffffffc00f09947 */ /* 0x004fea000383ffff */
[----:B------:R-:W-:Y:S05]  /*17a70*/  BRA `(.L_x_2364) ;  /* 0xffffffcc00f47947 */ /* 0x000fea000383ffff */
.L_x_2280:
[----:B--2---:R2:W3:Y:S02]  /*17a80*/  SYNCS.PHASECHK.TRANS64.TRYWAIT P1, [R3+URZ+0x38840], R0 ;  /* 0x03884000030075a7 */ /* 0x0044e4000802017f */
[----:B---3--:R-:W-:Y:S05]  /*17a90*/  @!P1 NANOSLEEP.SYNCS 0x989680 ;  /* 0x009896800000995d */ /* 0x008fea0003900000 */
[----:B------:R-:W3:Y:S02]  /*17aa0*/  @!P1 SYNCS.PHASECHK.TRANS64 P1, [R3+URZ+0x38840], R0 ;  /* 0x03884000030095a7 */ /* 0x000ee4000802007f */
[----:B---3--:R-:W-:Y:S05]  /*17ab0*/  @!P1 BRA `(.L_x_2280) ;  /* 0xfffffffc00f09947 */ /* 0x008fea000383ffff */
[----:B------:R-:W-:Y:S05]  /*17ac0*/  BRA `(.L_x_2365) ;  /* 0xffffffd000007947 */ /* 0x000fea000383ffff */
.L_x_2282:
[----:B---3--:R3:W4:Y:S02]  /*17ad0*/  SYNCS.PHASECHK.TRANS64.TRYWAIT P1, [R5+URZ+0x38860], R4 ;  /* 0x03886004050075a7 */ /* 0x008724000802017f */
[----:B----4-:R-:W-:Y:S05]  /*17ae0*/  @!P1 NANOSLEEP.SYNCS 0x989680 ;  /* 0x009896800000995d */ /* 0x010fea0003900000 */
[----:B------:R-:W4:Y:S02]  /*17af0*/  @!P1 SYNCS.PHASECHK.TRANS64 P1, [R5+URZ+0x38860], R4 ;  /* 0x03886004050095a7 */ /* 0x000f24000802007f */
[----:B----4-:R-:W-:Y:S05]  /*17b00*/  @!P1 BRA `(.L_x_2282) ;  /* 0xfffffffc00f09947 */ /* 0x010fea000383ffff */
[----:B------:R-:W-:Y:S05]  /*17b10*/  BRA `(.L_x_2366) ;  /* 0xffffffcc00fc7947 */ /* 0x000fea000383ffff */
.L_x_2367:
        /* <DEDUP_REMOVED lines=14> */
.L_x_3277:


//--------------------- .text._ZN7cutlass13device_kernelIN5flash11enable_sm90INS1_16FlashAttnFwdSm90INS1_25CollectiveMainloopFwdSm90ILi2EN4cute5tupleIJNS5_1CILi1EEES8_S8_EEENS6_IJNS7_ILi128EEENS7_ILi80EEENS7_ILi256EEEEEELi256ENS_10bfloat16_tEfNS_4arch4Sm90ELb1ELb0ELb0ELb1ELb1ELb0ELb0ELb1ELb1ELb1ELb1ELb0EEENS1_21CollectiveEpilogueFwdINS6_IJSA_SC_SB_EEES9_SE_SG_Li256ELb1ELb1ELb1ELb0EEENS1_36VarlenDynamicPersistentTileSchedulerILi128ELi80ELi256ELi128ELb1ELb1ELb1ELb1ELb1ELb1EEEEEEEEEvNT_6ParamsE --------------------------
	.section	.text._ZN7cutlass13device_kernelIN5flash11enable_sm90INS1_16FlashAttnFwdSm90INS1_25CollectiveMainloopFwdSm90ILi2EN4cute5tupleIJNS5_1CILi1EEES8_S8_EEENS6_IJNS7_ILi128EEENS7_ILi80EEENS7_ILi256EEEEEELi256ENS_10bfloat16_tEfNS_4arch4Sm90ELb1ELb0ELb0ELb1ELb1ELb0ELb0ELb1ELb1ELb1ELb1ELb0EEENS1_21CollectiveEpilogueFwdINS6_IJSA_SC_SB_EEES9_SE_SG_Li256ELb1ELb1ELb1ELb0EEENS1_36VarlenDynamicPersistentTileSchedulerILi128ELi80ELi256ELi128ELb1ELb1ELb1ELb1ELb1ELb1EEEEEEEEEvNT_6ParamsE,"ax",@progbits
	.align	128
.text._ZN7cutlass13device_kernelIN5flash11enable_sm90INS1_16FlashAttnFwdSm90INS1_25CollectiveMainloopFwdSm90ILi2EN4cute5tupleIJNS5_1CILi1EEES8_S8_EEENS6_IJNS7_ILi128EEENS7_ILi80EEENS7_ILi256EEEEEELi256ENS_10bfloat16_tEfNS_4arch4Sm90ELb1ELb0ELb0ELb1ELb1ELb0ELb0ELb1ELb1ELb1ELb1ELb0EEENS1_21CollectiveEpilogueFwdINS6_IJSA_SC_SB_EEES9_SE_SG_Li256ELb1ELb1ELb1ELb0EEENS1_36VarlenDynamicPersistentTileSchedulerILi128ELi80ELi256ELi128ELb1ELb1ELb1ELb1ELb1ELb1EEEEEEEEEvNT_6ParamsE:
        .type           _ZN7cutlass13device_kernelIN5flash11enable_sm90INS1_16FlashAttnFwdSm90INS1_25CollectiveMainloopFwdSm90ILi2EN4cute5tupleIJNS5_1CILi1EEES8_S8_EEENS6_IJNS7_ILi128EEENS7_ILi80EEENS7_ILi256EEEEEELi256ENS_10bfloat16_tEfNS_4arch4Sm90ELb1ELb0ELb0ELb1ELb1ELb0ELb0ELb1ELb1ELb1ELb1ELb0EEENS1_21CollectiveEpilogueFwdINS6_IJSA_SC_SB_EEES9_SE_SG_Li256ELb1ELb1ELb1ELb0EEENS1_36VarlenDynamicPersistentTileSchedulerILi128ELi80ELi256ELi128ELb1ELb1ELb1ELb1ELb1ELb1EEEEEEEEEvNT_6ParamsE,@function
        .size           _ZN7cutlass13device_kernelIN5flash11enable_sm90INS1_16FlashAttnFwdSm90INS1_25CollectiveMainloopFwdSm90ILi2EN4cute5tupleIJNS5_1CILi1EEES8_S8_EEENS6_IJNS7_ILi128EEENS7_ILi80EEENS7_ILi256EEEEEELi256ENS_10bfloat16_tEfNS_4arch4Sm90ELb1ELb0ELb0ELb1ELb1ELb0ELb0ELb1ELb1ELb1ELb1ELb0EEENS1_21CollectiveEpilogueFwdINS6_IJSA_SC_SB_EEES9_SE_SG_Li256ELb1ELb1ELb1ELb0EEENS1_36VarlenDynamicPersistentTileSchedulerILi128ELi80ELi256ELi128ELb1ELb1ELb1ELb1ELb1ELb1EEEEEEEEEvNT_6ParamsE,(.L_x_3278 - _ZN7cutlass13device_kernelIN5flash11enable_sm90INS1_16FlashAttnFwdSm90INS1_25CollectiveMainloopFwdSm90ILi2EN4cute5tupleIJNS5_1CILi1EEES8_S8_EEENS6_IJNS7_ILi128EEENS7_ILi80EEENS7_ILi256EEEEEELi256ENS_10bfloat16_tEfNS_4arch4Sm90ELb1ELb0ELb0ELb1ELb1ELb0ELb0ELb1ELb1ELb1ELb1ELb0EEENS1_21CollectiveEpilogueFwdINS6_IJSA_SC_SB_EEES9_SE_SG_Li256ELb1ELb1ELb1ELb0EEENS1_36VarlenDynamicPersistentTileSchedulerILi128ELi80ELi256ELi128ELb1ELb1ELb1ELb1ELb1ELb1EEEEEEEEEvNT_6ParamsE)
        .other          _ZN7cutlass13device_kernelIN5flash11enable_sm90INS1_16FlashAttnFwdSm90INS1_25CollectiveMainloopFwdSm90ILi2EN4cute5tupleIJNS5_1CILi1EEES8_S8_EEENS6_IJNS7_ILi128EEENS7_ILi80EEENS7_ILi256EEEEEELi256ENS_10bfloat16_tEfNS_4arch4Sm90ELb1ELb0ELb0ELb1ELb1ELb0ELb0ELb1ELb1ELb1ELb1ELb0EEENS1_21CollectiveEpilogueFwdINS6_IJSA_SC_SB_EEES9_SE_SG_Li256ELb1ELb1ELb1ELb0EEENS1_36VarlenDynamicPersistentTileSchedulerILi128ELi80ELi256ELi128ELb1ELb1ELb1ELb1ELb1ELb1EEEEEEEEEvNT_6ParamsE,@"STO_CUDA_ENTRY STV_DEFAULT"
_ZN7cutlass13device_kernelIN5flash11enable_sm90INS1_16FlashAttnFwdSm90INS1_25CollectiveMainloopFwdSm90ILi2EN4cute5tupleIJNS5_1CILi1EEES8_S8_EEENS6_IJNS7_ILi128EEENS7_ILi80EEENS7_ILi256EEEEEELi256ENS_10bfloat16_tEfNS_4arch4Sm90ELb1ELb0ELb0ELb1ELb1ELb0ELb0ELb1ELb1ELb1ELb1ELb0EEENS1_21CollectiveEpilogueFwdINS6_IJSA_SC_SB_EEES9_SE_SG_Li256ELb1ELb1ELb1ELb0EEENS1_36VarlenDynamicPersistentTileSchedulerILi128ELi80ELi256ELi128ELb1ELb1ELb1ELb1ELb1ELb1EEEEEEEEEvNT_6ParamsE:
        /* <DEDUP_REMOVED lines=45> */
.L_x_2368:
        /* <DEDUP_REMOVED lines=22> */
.L_x_2369:
        /* <DEDUP_REMOVED lines=18> */
.L_x_2370:
        /* <DEDUP_REMOVED lines=22> */
.L_x_2371:
        /* <DEDUP_REMOVED lines=23> */
.L_x_2372:
        /* <DEDUP_REMOVED lines=10> */
.L_x_2374:
        /* <DEDUP_REMOVED lines=45> */
[----:B------:R-:W-:Y:S02]  /*0b90*/  LOP3.LUT R9, R9, 0x7ffffffc, RZ, 0xc0, !PT ;  /* 0x7ffffffc09097812 */ /* 0x000fe400078ec0ff */
[----:B------:R-:W-:Y:S02]  /*0ba0*/  LEA.HI R11, R7, R10, RZ, 0x3 ;  /* 0x0000000a070b7211 */ /* 0x000fe400078f18ff */
[----:B------:R-:W-:Y:S01]  /*0bb0*/  LEA.HI R2, R2, R3, RZ, 0x1 ;  /* 0x0000000302027211 */ /* 0x000fe200078f08ff */
[----:B------:R-:W-:Y:S01]  /*0bc0*/  IMAD.IADD R9, R13, 0x1, -R9 ;  /* 0x000000010d097824 */ /* 0x000fe200078e0a09 */
[----:B------:R-:W-:-:S02]  /*0bd0*/  LOP3.LUT R7, R0, 0x1ffffffe, RZ, 0xc0, !PT ;  /* 0x1ffffffe00077812 */ /* 0x000fc400078ec0ff */
[----:B------:R-:W-:Y:S01]  /*0be0*/  LOP3.LUT R11, R11, 0xfffffff8, RZ, 0xc0, !PT ;  /* 0xfffffff80b0b7812 */ /* 0x000fe200078ec0ff */
[----:B------:R-:W-:Y:S01]  /*0bf0*/  IMAD.SHL.U32 R23, R9, 0x2, RZ ;  /* 0x0000000209177824 */ /* 0x000fe200078e00ff */
[----:B------:R-:W-:Y:S01]  /*0c00*/  LEA.HI R8, R8, R13, RZ, 0x5 ;  /* 0x0000000d08087211 */ /* 0x000fe200078f28ff */
[----:B------:R-:W-:Y:S01]  /*0c10*/  IMAD.IADD R7, R4, 0x1, -R7 ;  /* 0x0000000104077824 */ /* 0x000fe200078e0a07 */
[----:B------:R-:W-:Y:S01]  /*0c20*/  LOP3.LUT R2, R2, 0x3fffffe, RZ, 0xc0, !PT ;  /* 0x03fffffe02027812 */ /* 0x000fe200078ec0ff */
[----:B------:R-:W-:Y:S01]  /*0c30*/  IMAD.IADD R11, R10, 0x1, -R11 ;  /* 0x000000010a0b7824 */ /* 0x000fe200078e0a0b */
[----:B------:R-:W-:Y:S01]  /*0c40*/  LEA.HI R0, R12, R12, RZ, 0x1 ;  /* 0x0000000c0c007211 */ /* 0x000fe200078f08ff */
[----:B------:R-:W-:Y:S01]  /*0c50*/  VIADD R24, R23, 0x8 ;  /* 0x0000000817187836 */ /* 0x000fe20000000000 */
[----:B------:R-:W-:Y:S01]  /*0c60*/  SHF.R.S32.HI R8, RZ, 0x5, R8 ;  /* 0x00000005ff087819 */ /* 0x000fe20000011408 */
[----:B------:R-:W-:Y:S01]  /*0c70*/  IMAD.IADD R2, R3, 0x1, -R2 ;  /* 0x0000000103027824 */ /* 0x000fe200078e0a02 */
[----:B------:R-:W-:Y:S01]  /*0c80*/  LOP3.LUT R3, R0, 0x1ffffffe, RZ, 0xc0, !PT ;  /* 0x1ffffffe00037812 */ /* 0x000fe200078ec0ff */
[----:B------:R-:W-:Y:S01]  /*0c90*/  IMAD R0, R7, 0x8, R6 ;  /* 0x0000000807007824 */ /* 0x000fe200078e0206 */
[----:B------:R-:W-:Y:S01]  /*0ca0*/  SHF.R.S32.HI R25, RZ, 0x1f, R24 ;  /* 0x0000001fff197819 */ /* 0x000fe20000011418 */
[----:B------:R-:W-:-:S02]  /*0cb0*/  VIADD R22, R23, 0x10 ;  /* 0x0000001017167836 */ /* 0x000fc40000000000 */
[C---:B------:R-:W-:Y:S01]  /*0cc0*/  VIADD R21, R23.reuse, 0x18 ;  /* 0x0000001817157836 */ /* 0x040fe20000000000 */
[----:B------:R0:W-:Y:S01]  /*0cd0*/  STL [R1+0x3c], R0 ;  /* 0x00003c0001007387 */ /* 0x0001e20000100800 */
[----:B------:R-:W-:Y:S01]  /*0ce0*/  IMAD R11, R8, 0x10, R11 ;  /* 0x00000010080b7824 */ /* 0x000fe200078e020b */
[----:B------:R-:W-:Y:S01]  /*0cf0*/  SHF.R.S32.HI R24, RZ, 0x1f, R22 ;  /* 0x0000001fff187819 */ /* 0x000fe20000011416 */
[C---:B------:R-:W-:Y:S01]  /*0d00*/  VIADD R20, R23.reuse, 0x20 ;  /* 0x0000002017147836 */ /* 0x040fe20000000000 */
[----:B------:R-:W-:Y:S01]  /*0d10*/  SHF.R.S32.HI R22, RZ, 0x1f, R21 ;  /* 0x0000001fff167819 */ /* 0x000fe20000011415 */
[C---:B------:R-:W-:Y:S02]  /*0d20*/  VIADD R19, R23.reuse, 0x28 ;  /* 0x0000002817137836 */ /* 0x040fe40000000000 */
[C---:B------:R-:W-:Y:S01]  /*0d30*/  VIADD R18, R23.reuse, 0x30 ;  /* 0x0000003017127836 */ /* 0x040fe20000000000 */
[----:B------:R-:W-:Y:S01]  /*0d40*/  SHF.R.S32.HI R21, RZ, 0x1f, R20 ;  /* 0x0000001fff157819 */ /* 0x000fe20000011414 */
[C---:B------:R-:W-:Y:S01]  /*0d50*/  VIADD R17, R23.reuse, 0x38 ;  /* 0x0000003817117836 */ /* 0x040fe20000000000 */
[----:B------:R-:W-:Y:S01]  /*0d60*/  SHF.R.S32.HI R20, RZ, 0x1f, R19 ;  /* 0x0000001fff147819 */ /* 0x000fe20000011413 */
[----:B0-----:R-:W-:Y:S01]  /*0d70*/  IMAD R0, R2, 0x40, R11 ;  /* 0x0000004002007824 */ /* 0x001fe200078e020b */
[----:B------:R-:W-:Y:S01]  /*0d80*/  SHF.R.S32.HI R19, RZ, 0x1f, R18 ;  /* 0x0000001fff137819 */ /* 0x000fe20000011412 */
[C---:B------:R-:W-:Y:S01]  /*0d90*/  VIADD R16, R23.reuse, 0x40 ;  /* 0x0000004017107836 */ /* 0x040fe20000000000 */
[----:B------:R-:W-:Y:S01]  /*0da0*/  SHF.R.S32.HI R18, RZ, 0x1f, R17 ;  /* 0x0000001fff127819 */ /* 0x000fe20000011411 */
[----:B------:R-:W-:Y:S01]  /*0db0*/  IMAD.U32 R2, RZ, RZ, UR8 ;  /* 0x00000008ff027e24 */ /* 0x000fe2000f8e00ff */
[----:B------:R-:W-:Y:S01]  /*0dc0*/  STL [R1+0x38], R0 ;  /* 0x0000380001007387 */ /* 0x000fe20000100800 */
[C---:B------:R-:W-:Y:S01]  /*0dd0*/  VIADD R15, R23.reuse, 0x48 ;  /* 0x00000048170f7836 */ /* 0x040fe20000000000 */
[----:B------:R-:W-:Y:S01]  /*0de0*/  SHF.R.S32.HI R17, RZ, 0x1f, R16 ;  /* 0x0000001fff117819 */ /* 0x000fe20000011410 */
[C---:B------:R-:W-:Y:S01]  /*0df0*/  VIADD R14, R23.reuse, 0x50 ;  /* 0x00000050170e7836 */ /* 0x040fe20000000000 */
[----:B------:R0:W-:Y:S01]  /*0e00*/  STL [R1+0x40], R2 ;  /* 0x0000400201007387 */ /* 0x0001e20000100800 */
[----:B------:R-:W-:Y:S01]  /*0e10*/  IMAD.IADD R3, R12, 0x1, -R3 ;  /* 0x000000010c037824 */ /* 0x000fe200078e0a03 */
[----:B------:R-:W-:Y:S01]  /*0e20*/  SHF.R.S32.HI R16, RZ, 0x1f, R15 ;  /* 0x0000001fff107819 */ /* 0x000fe2000001140f */
[C---:B------:R-:W-:Y:S01]  /*0e30*/  VIADD R13, R23.reuse, 0x58 ;  /* 0x00000058170d7836 */ /* 0x040fe20000000000 */
[----:B------:R-:W-:Y:S01]  /*0e40*/  SHF.R.S32.HI R15, RZ, 0x1f, R14 ;  /* 0x0000001fff0f7819 */ /* 0x000fe2000001140e */
[----:B------:R-:W-:-:S02]  /*0e50*/  VIADD R12, R23, 0x60 ;  /* 0x00000060170c7836 */ /* 0x000fc40000000000 */
[C---:B------:R-:W-:Y:S01]  /*0e60*/  VIADD R11, R23.reuse, 0x68 ;  /* 0x00000068170b7836 */ /* 0x040fe20000000000 */
[----:B------:R-:W-:Y:S01]  /*0e70*/  SHF.R.S32.HI R14, RZ, 0x1f, R13 ;  /* 0x0000001fff0e7819 */ /* 0x000fe2000001140d */
[C---:B------:R-:W-:Y:S01]  /*0e80*/  VIADD R10, R23.reuse, 0x70 ;  /* 0x00000070170a7836 */ /* 0x040fe20000000000 */
[----:B------:R-:W-:Y:S01]  /*0e90*/  SHF.R.S32.HI R13, RZ, 0x1f, R12 ;  /* 0x0000001fff0d7819 */ /* 0x000fe2000001140c */
[----:B0-----:R-:W-:Y:S01]  /*0ea0*/  IMAD.U32 R2, RZ, RZ, UR4 ;  /* 0x00000004ff027e24 */ /* 0x001fe2000f8e00ff */
        /* <DEDUP_REMOVED lines=27> */
[----:B------:R-:W-:Y:S01]  /*1060*/  SHF.R.S32.HI R2, RZ, 0x1f, R223 ;  /* 0x0000001fff027819 */ /* 0x000fe200000114df */
[----:B------:R-:W-:-:S07]  /*1070*/  IMAD.U32 R18, RZ, RZ, UR4 ;  /* 0x00000004ff127e24 */ /* 0x000fce000f8e00ff */
.L_x_2438:
[----:B------:R-:W-:Y:S01]  /*1080*/  ULDC.64 UR8, c[0x0][0xc88] ;  /* 0x0003220000087ab9 */ /* 0x000fe20000000a00 */
[----:B------:R-:W-:Y:S01]  /*1090*/  ULDC.64 UR10, c[0x0][0xa18] ;  /* 0x00028600000a7ab9 */ /* 0x000fe20000000a00 */
[----:B------:R-:W-:Y:S02]  /*10a0*/  UIMAD.WIDE UR8, UR7, 0x4, UR8 ;  /* 0x00000004070878a5 */ /* 0x000fe4000f8e0208 */
[----:B------:R-:W-:Y:S01]  /*10b0*/  UISETP.NE.U32.AND UP1, UPT, UR10, URZ, UPT ;  /* 0x0000003f0a00728c */ /* 0x000fe2000bf25070 */
[----:B------:R-:W-:-:S03]  /*10c0*/  ULDC UR7, c[0x0][0x424] ;  /* 0x0001090000077ab9 */ /* 0x000fc60000000800 */
[----:B0123--:R-:W-:Y:S02]  /*10d0*/  IMAD.U32 R2, RZ, RZ, UR8 ;  /* 0x00000008ff027e24 */ /* 0x00ffe4000f8e00ff */
[----:B------:R-:W-:Y:S01]  /*10e0*/  IMAD.U32 R3, RZ, RZ, UR9 ;  /* 0x00000009ff037e24 */ /* 0x000fe2000f8e00ff */
        /* <DEDUP_REMOVED lines=9> */
[----:B------:R-:W-:Y:S01]  /*1180*/  IMAD.U32 R220, RZ, RZ, UR4 ;  /* 0x00000004ffdc7e24 */ /* 0x000fe2000f8e00ff */
[----:B------:R-:W-:-:S04]  /*1190*/  @UP0 ULEA UR8, UP2, UR4, UR8, 0x2 ;  /* 0x0000000804080291 */ /* 0x000fc8000f84103f */
[----:B------:R-:W-:Y:S02]  /*11a0*/  @UP0 ULEA.HI.X UR9, UR4, UR9, UR12, 0x2, UP2 ;  /* 0x0000000904090291 */ /* 0x000fe400090f140c */
[----:B------:R-:W-:Y:S01]  /*11b0*/  IMAD.U32 R6, RZ, RZ, UR12 ;  /* 0x0000000cff067e24 */ /* 0x000fe2000f8e00ff */
[----:B------:R-:W-:Y:S01]  /*11c0*/  @UP1 ULEA UR10, UP0, UR4, UR10, 0x2 ;  /* 0x0000000a040a1291 */ /* 0x000fe2000f80103f */
[----:B------:R-:W-:-:S03]  /*11d0*/  IMAD.U32 R2, RZ, RZ, UR8 ;  /* 0x00000008ff027e24 */ /* 0x000fc6000f8e00ff */
[----:B------:R-:W-:Y:S01]  /*11e0*/  @UP1 ULEA.HI.X UR11, UR4, UR11, UR12, 0x2, UP0 ;  /* 0x0000000b040b1291 */ /* 0x000fe200080f140c */
[----:B------:R-:W-:Y:S01]  /*11f0*/  IMAD.U32 R3, RZ, RZ, UR9 ;  /* 0x00000009ff037e24 */ /* 0x000fe2000f8e00ff */
[----:B------:R-:W-:Y:S01]  /*1200*/  ULDC.64 UR8, c[0x0][0x418] ;  /* 0x0001060000087ab9 */ /* 0x000fe20000000a00 */
[----:B------:R-:W-:Y:S01]  /*1210*/  IMAD.U32 R4, RZ, RZ, UR10 ;  /* 0x0000000aff047e24 */ /* 0x000fe2000f8e00ff */
[----:B------:R0:W-:Y:S02]  /*1220*/  STL [R1+0x2c], R6 ;  /* 0x00002c0601007387 */ /* 0x0001e40000100800 */
[----:B------:R-:W-:Y:S02]  /*1230*/  IMAD.U32 R5, RZ, RZ, UR11 ;  /* 0x0000000bff057e24 */ /* 0x000fe4000f8e00ff */
[----:B------:R-:W2:Y:S01]  /*1240*/  @P0 LDG.E R2, desc[UR38][R2.64] ;  /* 0x0000002602020981 */ /* 0x000ea2000c1e1900 */
[----:B------:R-:W-:Y:S01]  /*1250*/  UISETP.NE.U32.AND UP0, UPT, UR8, URZ, UPT ;  /* 0x0000003f0800728c */ /* 0x000fe2000bf05070 */
[----:B------:R-:W-:-:S02]  /*1260*/  ULDC.64 UR10, c[0x0][0xa20] ;  /* 0x00028800000a7ab9 */ /* 0x000fc40000000a00 */
[----:B------:R-:W3:Y:S01]  /*1270*/  @P2 LDG.E R4, desc[UR38][R4.64] ;  /* 0x0000002604042981 */ /* 0x000ee2000c1e1900 */
[----:B------:R-:W-:Y:S01]  /*1280*/  UISETP.NE.AND.EX UP0, UPT, UR9, URZ, UPT, UP0 ;  /* 0x0000003f0900728c */ /* 0x000fe2000bf05300 */
[----:B------:R-:W-:Y:S01]  /*1290*/  ISETP.NE.U32.AND P1, PT, RZ, UR10, PT ;  /* 0x0000000aff007c0c */ /* 0x000fe2000bf25070 */
[----:B------:R-:W-:Y:S01]  /*12a0*/  ULDC UR8, c[0x0][0x2f0] ;  /* 0x0000bc0000087ab9 */ /* 0x000fe20000000800 */
[----:B------:R-:W-:Y:S02]  /*12b0*/  ULOP3.LUT UR9, UR5, 0xffff, URZ, 0xc0, !UPT ;  /* 0x0000ffff05097892 */ /* 0x000fe4000f8ec03f */
[----:B------:R-:W-:Y:S01]  /*12c0*/  USEL UR7, UR7, 0x1, UP0 ;  /* 0x0000000107077887 */ /* 0x000fe20008000000 */
[----:B------:R-:W-:Y:S01]  /*12d0*/  ISETP.NE.AND.EX P1, PT, RZ, UR11, PT, P1 ;  /* 0x0000000bff007c0c */ /* 0x000fe2000bf25310 */
[----:B------:R-:W-:Y:S02]  /*12e0*/  UMOV UR4, URZ ;  /* 0x0000003f00047c82 */ /* 0x000fe40008000000 */
[----:B------:R-:W-:Y:S01]  /*12f0*/  UIMAD UR7, UR7, UR8, URZ ;  /* 0x00000008070772a4 */ /* 0x000fe2000f8e023f */
[----:B------:R-:W-:Y:S01]  /*1300*/  IMAD.U32 R222, RZ, RZ, UR9 ;  /* 0x00000009ffde7e24 */ /* 0x000fe2000f8e00ff */
[----:B--2---:R-:W-:-:S02]  /*1310*/  @P0 R2UR UR4, R2 ;  /* 0x00000000020402ca */ /* 0x004fc400000e0000 */
[----:B---3--:R-:W-:-:S13]  /*1320*/  @P2 R2UR UR8, R4 ;  /* 0x00000000040822ca */ /* 0x008fda00000e0000 */
[----:B------:R-:W-:Y:S01]  /*1330*/  IMAD.U32 R22, RZ, RZ, UR8 ;  /* 0x00000008ff167e24 */ /* 0x000fe2000f8e00ff */
[----:B0---45:R-:W-:Y:S06]  /*1340*/  @P2 BRA `(.L_x_2375) ;  /* 0x0000000000442947 */ /* 0x031fec0003800000 */
[----:B------:R-:W-:Y:S02]  /*1350*/  ULDC.64 UR8, c[0x0][0xa00] ;  /* 0x0002800000087ab9 */ /* 0x000fe40000000a00 */
[----:B------:R-:W-:Y:S01]  /*1360*/  ISETP.NE.U32.AND P0, PT, RZ, UR8, PT ;  /* 0x00000008ff007c0c */ /* 0x000fe2000bf05070 */
[----:B------:R-:W-:Y:S02]  /*1370*/  ULDC UR8, c[0x0][0x288] ;  /* 0x0000a20000087ab9 */ /* 0x000fe40000000800 */
[----:B------:R-:W-:Y:S01]  /*1380*/  IMAD.U32 R22, RZ, RZ, UR8 ;  /* 0x00000008ff167e24 */ /* 0x000fe2000f8e00ff */
[----:B------:R-:W-:-:S13]  /*1390*/  ISETP.NE.AND.EX P0, PT, RZ, UR9, PT, P0 ;  /* 0x00000009ff007c0c */ /* 0x000fda000bf05300 */
[----:B------:R-:W-:Y:S05]  /*13a0*/  @!P0 BRA `(.L_x_2375) ;  /* 0x00000000002c8947 */ /* 0x000fea0003800000 */
[----:B------:R-:W-:Y:S01]  /*13b0*/  R2UR UR12, R220 ;  /* 0x00000000dc0c72ca */ /* 0x000fe200000e0000 */
[----:B------:R-:W-:-:S12]  /*13c0*/  ULDC.64 UR8, c[0x0][0xa00] ;  /* 0x0002800000087ab9 */ /* 0x000fd80000000a00 */
[----:B------:R-:W-:-:S06]  /*13d0*/  UIMAD.WIDE UR8, UR12, 0x4, UR8 ;  /* 0x000000040c0878a5 */ /* 0x000fcc000f8e0208 */
[----:B------:R-:W-:Y:S02]  /*13e0*/  IMAD.U32 R2, RZ, RZ, UR8 ;  /* 0x00000008ff027e24 */ /* 0x000fe4000f8e00ff */
[----:B------:R-:W-:-:S05]  /*13f0*/  IMAD.U32 R3, RZ, RZ, UR9 ;  /* 0x00000009ff037e24 */ /* 0x000fca000f8e00ff */
[----:B------:R-:W2:Y:S04]  /*1400*/  LDG.E R4, desc[UR38][R2.64] ;  /* 0x0000002602047981 */ /* 0x000ea8000c1e1900 */
[----:B------:R-:W3:Y:S01]  /*1410*/  LDG.E R0, desc[UR38][R2.64+0x4] ;  /* 0x0000042602007981 */ /* 0x000ee2000c1e1900 */
[----:B--2---:R-:W-:Y:S02]  /*1420*/  R2UR UR8, R4 ;  /* 0x00000000040872ca */ /* 0x004fe400000e0000 */
[----:B---3--:R-:W-:-:S13]  /*1430*/  R2UR UR9, R0 ;  /* 0x00000000000972ca */ /* 0x008fda00000e0000 */
[----:B------:R-:W-:-:S06]  /*1440*/  UIADD3 UR8, -UR8, UR9, URZ ;  /* 0x0000000908087290 */ /* 0x000fcc000fffe13f */
[----:B------:R-:W-:-:S07]  /*1450*/  IMAD.U32 R22, RZ, RZ, UR8 ;  /* 0x00000008ff167e24 */ /* 0x000fce000f8e00ff */
.L_x_2375:
[----:B------:R-:W-:Y:S05]  /*1460*/  @!P1 BRA `(.L_x_2376) ;  /* 0x0000000000249947 */ /* 0x000fea0003800000 */
[----:B------:R-:W-:Y:S02]  /*1470*/  R2UR UR8, R220 ;  /* 0x00000000dc0872ca */ /* 0x000fe400000e0000 */
[----:B------:R-:W-:-:S11]  /*1480*/  R2UR UR9, R6 ;  /* 0x00000000060972ca */ /* 0x000fd600000e0000 */
[----:B------:R-:W-:-:S04]  /*1490*/  ULEA UR7, UP0, UR8, UR10, 0x2 ;  /* 0x0000000a08077291 */ /* 0x000fc8000f80103f */
[----:B------:R-:W-:Y:S02]  /*14a0*/  ULEA.HI.X UR8, UR8, UR11, UR9, 0x2, UP0 ;  /* 0x0000000b08087291 */ /* 0x000fe400080f1409 */
[----:B------:R-:W-:-:S04]  /*14b0*/  IMAD.U32 R2, RZ, RZ, UR7 ;  /* 0x00000007ff027e24 */ /* 0x000fc8000f8e00ff */
[----:B------:R-:W-:-:S05]  /*14c0*/  IMAD.U32 R3, RZ, RZ, UR8 ;  /* 0x00000008ff037e24 */ /* 0x000fca000f8e00ff */
[----:B------:R-:W2:Y:S02]  /*14d0*/  LDG.E R2, desc[UR38][R2.64] ;  /* 0x0000002602027981 */ /* 0x000ea4000c1e1900 */
[----:B--2---:R-:W-:Y:S01]  /*14e0*/  R2UR UR7, R2 ;  /* 0x00000000020772ca */ /* 0x004fe200000e0000 */
[----:B------:R-:W-:-:S14]  /*14f0*/  BRA `(.L_x_2377) ;  /* 0x0000000000387947 */ /* 0x000fdc0003800000 */
.L_x_2376:
[----:B------:R-:W-:Y:S02]  /*1500*/  ULDC.64 UR8, c[0x0][0xa08] ;  /* 0x0002820000087ab9 */ /* 0x000fe40000000a00 */
[----:B------:R-:W-:-:S04]  /*1510*/  ISETP.NE.U32.AND P0, PT, RZ, UR8, PT ;  /* 0x00000008ff007c0c */ /* 0x000fc8000bf05070 */
        /* <DEDUP_REMOVED lines=12> */
.L_x_2377:
[----:B------:R-:W-:Y:S01]  /*15e0*/  ULDC UR8, c[0x0][0x448] ;  /* 0x0001120000087ab9 */ /* 0x000fe20000000800 */
[----:B------:R-:W-:Y:S01]  /*15f0*/  R2UR UR9, R22 ;  /* 0x00000000160972ca */ /* 0x000fe200000e0000 */
[----:B------:R-:W-:Y:S02]  /*1600*/  UISETP.NE.AND UP0, UPT, UR8, 0x1, UPT ;  /* 0x000000010800788c */ /* 0x000fe4000bf05270 */
[----:B------:R-:W-:Y:S02]  /*1610*/  USHF.L.U32 UR6, UR6, 0x7, URZ ;  /* 0x0000000706067899 */ /* 0x000fe4000800063f */
[----:B------:R-:W-:Y:S02]  /*1620*/  UIADD3 UR10, -UR4, UR7, URZ ;  /* 0x00000007040a7290 */ /* 0x000fe4000fffe13f */
[----:B------:R-:W-:Y:S02]  /*1630*/  UP2UR UR4, UPR, URZ, 0x1 ;  /* 0x000000013f047883 */ /* 0x000fe40008000000 */
[----:B------:R-:W-:-:S02]  /*1640*/  UIADD3 UR8, UR6, 0x7f, URZ ;  /* 0x0000007f06087890 */ /* 0x000fc4000fffe03f */
[----:B------:R-:W-:Y:S01]  /*1650*/  IMAD.U32 R215, RZ, RZ, UR6 ;  /* 0x00000006ffd77e24 */ /* 0x000fe2000f8e00ff */
[----:B------:R-:W-:Y:S01]  /*1660*/  @UP0 ULDC UR6, c[0x0][0x44c] ;  /* 0x0001130000060ab9 */ /* 0x000fe20000000800 */
[----:B------:R-:W-:Y:S01]  /*1670*/  IMAD.U32 R213, RZ, RZ, UR4 ;  /* 0x00000004ffd57e24 */ /* 0x000fe2000f8e00ff */
[----:B------:R-:W-:Y:S01]  /*1680*/  UIMAD.WIDE.U32 UR6, UR8, UR6, URZ ;  /* 0x00000006080672a5 */ /* 0x000fe2000f8e003f */
[----:B------:R-:W-:Y:S01]  /*1690*/  IMAD.U32 R212, RZ, RZ, UR10 ;  /* 0x0000000affd47e24 */ /* 0x000fe2000f8e00ff */
[----:B------:R-:W-:Y:S02]  /*16a0*/  UIADD3 UR4, UR10, 0x50, -UR9 ;  /* 0x000000500a047890 */ /* 0x000fe4000fffe809 */
[----:B------:R-:W-:Y:S01]  /*16b0*/  UIADD3 UR6, UR10, 0x4f, URZ ;  /* 0x0000004f0a067890 */ /* 0x000fe2000fffe03f */
[----:B------:R-:W-:Y:S02]  /*16c0*/  @UP0 ULDC UR9, c[0x0][0x450] ;  /* 0x0001140000090ab9 */ /* 0x000fe40000000800 */
[----:B------:R-:W-:-:S02]  /*16d0*/  @UP0 USHF.R.U32.HI UR8, URZ, UR9, UR7 ;  /* 0x000000093f080299 */ /* 0x000fc40008011607 */
[----:B------:R-:W-:Y:S02]  /*16e0*/  UIMAD.WIDE UR6, UR6, 0x66666667, URZ ;  /* 0x66666667060678a5 */ /* 0x000fe4000f8e023f */
[----:B------:R-:W-:Y:S02]  /*16f0*/  UIADD3 UR8, UR4, UR8, URZ ;  /* 0x0000000804087290 */ /* 0x000fe4000fffe03f */
[----:B------:R-:W-:Y:S02]  /*1700*/  USHF.R.U32.HI UR4, URZ, 0x1f, UR7 ;  /* 0x0000001f3f047899 */ /* 0x000fe40008011607 */
[----:B------:R-:W-:Y:S02]  /*1710*/  UIMAD.WIDE UR8, UR8, 0x66666667, URZ ;  /* 0x66666667080878a5 */ /* 0x000fe4000f8e023f */
[----:B------:R-:W-:Y:S02]  /*1720*/  ULEA.HI.SX32 UR7, UR7, UR4, 0x1b ;  /* 0x0000000407077291 */ /* 0x000fe4000f8fda3f */
[----:B------:R-:W-:-:S02]  /*1730*/  USHF.R.U32.HI UR6, URZ, 0x1f, UR9 ;  /* 0x0000001f3f067899 */ /* 0x000fc40008011609 */
[----:B------:R-:W-:Y:S02]  /*1740*/  ULOP3.LUT UR4, UR5, 0xff000000, URZ, 0xc0, !UPT ;  /* 0xff00000005047892 */ /* 0x000fe4000f8ec03f */
[----:B------:R-:W-:Y:S02]  /*1750*/  ULEA.HI.SX32 UR6, UR9, UR6, 0x1b ;  /* 0x0000000609067291 */ /* 0x000fe4000f8fda3f */
[----:B------:R-:W-:Y:S02]  /*1760*/  ULOP3.LUT UR5, UR5, 0xff0000, URZ, 0xc0, !UPT ;  /* 0x00ff000005057892 */ /* 0x000fe4000f8ec03f */
[----:B------:R-:W-:Y:S02]  /*1770*/  UISETP.LT.AND UP0, UPT, UR7, UR6, UPT ;  /* 0x000000060700728c */ /* 0x000fe4000bf01270 */
[----:B------:R-:W-:Y:S02]  /*1780*/  USHF.R.U32.HI UR4, URZ, 0x8, UR4 ;  /* 0x000000083f047899 */ /* 0x000fe40008011604 */
[----:B------:R-:W-:-:S02]  /*1790*/  USEL UR9, UR7, UR6, UP0 ;  /* 0x0000000607097287 */ /* 0x000fc40008000000 */
[----:B------:R-:W-:Y:S02]  /*17a0*/  ULEA.HI UR5, UR5, UR4, URZ, 0x10 ;  /* 0x0000000405057291 */ /* 0x000fe4000f8f803f */
[----:B------:R-:W-:Y:S02]  /*17b0*/  UISETP.GE.AND UP0, UPT, UR9, 0x1, UPT ;  /* 0x000000010900788c */ /* 0x000fe4000bf06270 */
[----:B------:R-:W-:Y:S02]  /*17c0*/  ULOP3.LUT UR6, UR5, 0xff, URZ, 0xc0, !UPT ;  /* 0x000000ff05067892 */ /* 0x000fe4000f8ec03f */
[----:B------:R-:W-:Y:S02]  /*17d0*/  USHF.R.U32.HI UR5, URZ, 0x10, UR5 ;  /* 0x000000103f057899 */ /* 0x000fe40008011605 */
[----:B------:R-:W-:Y:S01]  /*17e0*/  PLOP3.LUT P0, PT, PT, PT, UP0, 0x80, 0x0 ;  /* 0x000000000000781c */ /* 0x000fe20003f0f008 */
[----:B------:R-:W-:Y:S01]  /*17f0*/  UMOV UR4, URZ ;  /* 0x0000003f00047c82 */ /* 0x000fe20008000000 */
[----:B------:R-:W-:-:S02]  /*1800*/  IMAD.U32 R221, RZ, RZ, UR6 ;  /* 0x00000006ffdd7e24 */ /* 0x000fc4000f8e00ff */
[----:B------:R-:W-:-:S09]  /*1810*/  IMAD.U32 R217, RZ, RZ, UR5 ;  /* 0x00000005ffd97e24 */ /* 0x000fd2000f8e00ff */
[----:B------:R-:W-:Y:S05]  /*1820*/  @!P0 BRA `(.L_x_2378) ;  /* 0x0000000000948947 */ /* 0x000fea0003800000 */
        /* <DEDUP_REMOVED lines=37> */
.L_x_2378:
[----:B------:R-:W-:Y:S01]  /*1a80*/  R2UR UR5, R221 ;  /* 0x00000000dd0572ca */ /* 0x000fe200000e0000 */
[----:B------:R-:W-:Y:S01]  /*1a90*/  IMAD.U32 R0, RZ, RZ, UR9 ;  /* 0x00000009ff007e24 */ /* 0x000fe2000f8e00ff */
[----:B------:R-:W-:Y:S01]  /*1aa0*/  PLOP3.LUT P0, PT, PT, PT, PT, 0x80, 0x0 ;  /* 0x000000000000781c */ /* 0x000fe20003f0f070 */
[----:B------:R-:W-:Y:S01]  /*1ab0*/  IMAD.U32 R3, RZ, RZ, UR4 ;  /* 0x00000004ff037e24 */ /* 0x000fe2000f8e00ff */
[----:B------:R-:W-:Y:S01]  /*1ac0*/  CS2R R150, SRZ ;  /* 0x0000000000967805 */ /* 0x000fe2000001ff00 */
[----:B------:R-:W-:Y:S01]  /*1ad0*/  IMAD.MOV.U32 R2, RZ, RZ, RZ ;  /* 0x000000ffff027224 */ /* 0x000fe200078e00ff */
        /* <DEDUP_REMOVED lines=15> */
[----:B------:R-:W-:Y:S02]  /*1bd0*/  CS2R R124, SRZ ;  /* 0x00000000007c7805 */ /* 0x000fe4000001ff00 */
[----:B------:R-:W-:-:S02]  /*1be0*/  CS2R R122, SRZ ;  /* 0x00000000007a7805 */ /* 0x000fc4000001ff00 */
[----:B------:R-:W-:Y:S01]  /*1bf0*/  R2UR UR60, R0 ;  /* 0x00000000003c72ca */ /* 0x000fe200000e0000 */
[----:B------:R-:W-:Y:S01]  /*1c00*/  IMAD.MOV.U32 R0, RZ, RZ, RZ ;  /* 0x000000ffff007224 */ /* 0x000fe200078e00ff */
        /* <DEDUP_REMOVED lines=56> */
[----:B------:R-:W-:Y:S02]  /*1f90*/  UIADD3 UR6, UR7, 0x14400, URZ ;  /* 0x0001440007067890 */ /* 0x000fe4000fffe03f */
[----:B------:R-:W-:Y:S02]  /*1fa0*/  IMAD.U32 R17, RZ, RZ, UR7 ;  /* 0x00000007ff117e24 */ /* 0x000fe4000f8e00ff */
[----:B0-----:R-:W-:Y:S01]  /*1fb0*/  VIADD R0, R0, 0xffffff80 ;  /* 0xffffff8000007836 */ /* 0x001fe20000000000 */
[----:B------:R-:W-:-:S04]  /*1fc0*/  ULOP3.LUT UP0, URZ, UR6, 0x9f, URZ, 0xc0, !UPT ;  /* 0x0000009f063f7892 */ /* 0x000fc8000f80c03f */
[----:B------:R-:W-:Y:S02]  /*1fd0*/  SHF.R.S32.HI R3, RZ, 0x1f, R0 ;  /* 0x0000001fff037819 */ /* 0x000fe40000011400 */
        /* <DEDUP_REMOVED lines=28> */
.L_x_2380:
[----:B------:R-:W2:Y:S04]  /*21a0*/  LDL R19, [R1+0x30] ;  /* 0x0000300001137983 */ /* 0x000ea80000100800 */
[----:B------:R-:W3:Y:S01]  /*21b0*/  LDL R2, [R1+0x40] ;  /* 0x0000400001027983 */ /* 0x000ee20000100800 */
[----:B------:R-:W-:Y:S02]  /*21c0*/  R2UR UR6, R17 ;  /* 0x00000000110672ca */ /* 0x000fe400000e0000 */
        /* <DEDUP_REMOVED lines=11> */
.L_x_2529:
[----:B------:R-:W-:Y:S05]  /*2280*/  @!P0 BRA `(.L_x_2382) ;  /* 0x0000000000048947 */ /* 0x000fea0003800000 */
[----:B------:R-:W-:Y:S01]  /*2290*/  BPT.TRAP 0x1 ;  /* 0x000000040000795c */ /* 0x000fe20000300000 */
.L_x_2382:
[----:B------:R-:W-:Y:S01]  /*22a0*/  R2UR UR5, R18 ;  /* 0x00000000120572ca */ /* 0x000fe200000e0000 */
[----:B0-----:R-:W-:Y:S01]  /*22b0*/  IMAD.U32 R0, RZ, RZ, UR36 ;  /* 0x00000024ff007e24 */ /* 0x001fe2000f8e00ff */
[----:B------:R-:W-:-:S11]  /*22c0*/  R2UR UR4, R17 ;  /* 0x00000000110472ca */ /* 0x000fd600000e0000 */
[----:B------:R-:W-:Y:S02]  /*22d0*/  IMAD.U32 R3, RZ, RZ, UR5 ;  /* 0x00000005ff037e24 */ /* 0x000fe4000f8e00ff */
[----:B------:R-:W-:-:S03]  /*22e0*/  LEA R0, R0, UR4, 0x3 ;  /* 0x0000000400007c11 */ /* 0x000fc6000f8e18ff */
[----:B------:R-:W-:-:S04]  /*22f0*/  SHF.L.U32 R3, R3, 0x1f, RZ ;  /* 0x0000001f03037819 */ /* 0x000fc800000006ff */
[----:B------:R0:W1:Y:S01]  /*2300*/  SYNCS.PHASECHK.TRANS64.TRYWAIT P1, [R0+URZ+0x38830], R3 ;  /* 0x03883003000075a7 */ /* 0x000062000802017f */
[----:B------:R-:W-:Y:S05]  /*2310*/  @!P0 BRA `(.L_x_2383) ;  /* 0x0000000000048947 */ /* 0x000fea0003800000 */
[----:B------:R-:W-:Y:S01]  /*2320*/  BPT.TRAP 0x1 ;  /* 0x000000040000795c */ /* 0x000fe20000300000 */
.L_x_2383:
[----:B-1----:R-:W-:Y:S05]  /*2330*/  @P1 BRA `(.L_x_2384) ;  /* 0x0000000000081947 */ /* 0x002fea0003800000 */
[----:B------:R-:W1:Y:S02]  /*2340*/  SYNCS.PHASECHK.TRANS64.TRYWAIT P1, [R0+URZ+0x38830], R3 ;  /* 0x03883003000075a7 */ /* 0x000e64000802017f */
[----:B-1----:R-:W-:Y:S05]  /*2350*/  @!P1 BRA `(.L_x_2385) ;  /* 0x00000178002c9947 */ /* 0x002fea0003800000 */
.L_x_2384:
        /* <DEDUP_REMOVED lines=23> */
[----:B01----:R-:W-:Y:S01]  /*24d0*/  MOV R3, UR38 ;  /* 0x0000002600037c02 */ /* 0x003fe20008000f00 */
[----:B------:R-:W-:Y:S01]  /*24e0*/  UMOV UR43, 0x40000040 ;  /* 0x40000040002b7882 */ /* 0x000fe20000000000 */
[----:B------:R-:W-:Y:S01]  /*24f0*/  UMOV UR47, 0x40000040 ;  /* 0x40000040002f7882 */ /* 0x000fe20000000000 */
[----:B------:R-:W-:Y:S01]  /*2500*/  ULOP3.LUT UR6, UR4, 0x10000, URZ, 0xfc, !UPT ;  /* 0x0001000004067892 */ /* 0x000fe2000f8efc3f */
[----:B------:R-:W-:Y:S01]  /*2510*/  MOV R4, UR36 ;  /* 0x0000002400047c02 */ /* 0x000fe20008000f00 */
[----:B------:R-:W-:Y:S01]  /*2520*/  UMOV UR51, 0x40000040 ;  /* 0x4000004000337882 */ /* 0x000fe20000000000 */
[----:B------:R-:W-:Y:S01]  /*2530*/  UMOV UR55, 0x40000040 ;  /* 0x4000004000377882 */ /* 0x000fe20000000000 */
[----:B------:R-:W-:-:S02]  /*2540*/  UIMAD UR4, UR36, 0xa00, UR6 ;  /* 0x00000a00240478a4 */ /* 0x000fc4000f8e0206 */
[----:B------:R-:W-:Y:S01]  /*2550*/  IMAD.U32 R20, RZ, RZ, UR6 ;  /* 0x00000006ff147e24 */ /* 0x000fe2000f8e00ff */
[----:B------:R-:W-:Y:S01]  /*2560*/  UMOV UR37, 0x40000040 ;  /* 0x4000004000257882 */ /* 0x000fe20000000000 */
[----:B------:R-:W-:Y:S01]  /*2570*/  UIADD3 UR10, UR4, 0x80, URZ ;  /* 0x00000080040a7890 */ /* 0x000fe2000fffe03f */
[----:B------:R-:W-:Y:S01]  /*2580*/  IMAD.U32 R7, RZ, RZ, UR37 ;  /* 0x00000025ff077e24 */ /* 0x000fe2000f8e00ff */
[----:B------:R-:W-:Y:S02]  /*2590*/  UIADD3 UR14, UR4, 0x100, URZ ;  /* 0x00000100040e7890 */ /* 0x000fe4000fffe03f */
[----:B------:R-:W-:Y:S01]  /*25a0*/  UMOV UR18, UR4 ;  /* 0x0000000400127c82 */ /* 0x000fe20008000000 */
[----:B------:R-:W-:Y:S01]  /*25b0*/  UIADD3 UR6, UR4, 0x200, URZ ;  /* 0x0000020004067890 */ /* 0x000fe2000fffe03f */
[----:B------:R-:W-:Y:S01]  /*25c0*/  HGMMA.64x16x16.F32.BF16 R56, gdesc[UR16], RZ, !UPT, gsb0 ;  /* 0x00200000103879f0 */ /* 0x000fe2000c0018ff */
[----:B------:R-:W-:Y:S01]  /*25d0*/  UIADD3 UR7, UR4, 0x2, URZ ;  /* 0x0000000204077890 */ /* 0x000fe2000fffe03f */
[----:B------:R-:W-:Y:S01]  /*25e0*/  UMOV UR19, 0x40000040 ;  /* 0x4000004000137882 */ /* 0x000fe20000000000 */
[----:B------:R-:W-:-:S02]  /*25f0*/  UIADD3 UR22, UR4, 0x384, URZ ;  /* 0x0000038404167890 */ /* 0x000fc4000fffe03f */
[----:B------:R-:W-:-:S03]  /*2600*/  UIADD3 UR26, UR4, 0x386, URZ ;  /* 0x00000386041a7890 */ /* 0x000fc6000fffe03f */
[----:B------:R-:W-:Y:S01]  /*2610*/  UMOV UR18, UR7 ;  /* 0x0000000700127c82 */ /* 0x000fe20008000000 */
        /* <DEDUP_REMOVED lines=8> */
[----:B------:R-:W-:Y:S01]  /*26a0*/  UIADD3 UR58, UR4, 0x806, URZ ;  /* 0x00000806043a7890 */ /* 0x000fe2000fffe03f */
        /* <DEDUP_REMOVED lines=22> */
[----:B------:R-:W-:Y:S02]  /*2810*/  UMOV UR17, 0x40000040 ;  /* 0x4000004000117882 */ /* 0x000fe40000000000 */
[----:B------:R-:W-:Y:S01]  /*2820*/  UMOV UR13, UR17 ;  /* 0x00000011000d7c82 */ /* 0x000fe20008000000 */
[----:B------:R-:W-:-:S03]  /*2830*/  IMAD.U32 R13, RZ, RZ, UR17 ;  /* 0x00000011ff0d7e24 */ /* 0x000fc6000f8e00ff */
[----:B------:R-:W-:Y:S01]  /*2840*/  UMOV UR16, UR6 ;  /* 0x0000000600107c82 */ /* 0x000fe20008000000 */
[----:B------:R-:W-:Y:S01]  /*2850*/  UIADD3 UR6, UR4, 0x202, URZ ;  /* 0x0000020204067890 */ /* 0x000fe2000fffe03f */
[----:B------:R-:W-:Y:S01]  /*2860*/  IMAD.U32 R12, RZ, RZ, UR16 ;  /* 0x00000010ff0c7e24 */ /* 0x000fe2000f8e00ff */
[----:B------:R-:W-:Y:S01]  /*2870*/  UMOV UR12, UR16 ;  /* 0x00000010000c7c82 */ /* 0x000fe20008000000 */
        /* <DEDUP_REMOVED lines=180> */
[----:B------:R-:W-:Y:S02]  /*33c0*/  UMOV UR15, UR37 ;  /* 0x00000025000f7c82 */ /* 0x000fe40008000000 */
        /* <DEDUP_REMOVED lines=253> */
[----:B------:R-:W-:Y:S02]  /*43a0*/  UIADD3 UR6, UR5, 0xc06, URZ ;  /* 0x00000c0605067890 */ /* 0x000fe4000fffe03f */
[----:B------:R-:W-:-:S05]  /*43b0*/  UIADD3 UR5, UR4, 0x786, URZ ;  /* 0x0000078604057890 */ /* 0x000fca000fffe03f */
[----:B------:R-:W-:Y:S01]  /*43c0*/  UMOV UR36, UR6 ;  /* 0x0000000600247c82 */ /* 0x000fe20008000000 */
[----:B------:R-:W-:Y:S01]  /*43d0*/  UIADD3 UR6, UR4, 0x906, URZ ;  /* 0x0000090604067890 */ /* 0x000fe2000fffe03f */
[----:B------:R-:W-:Y:S01]  /*43e0*/  IMAD.U32 R6, RZ, RZ, UR36 ;  /* 0x00000024ff067e24 */ /* 0x000fe2000f8e00ff */
[----:B------:R-:W-:Y:S01]  /*43f0*/  UMOV UR38, UR5 ;  /* 0x0000000500267c82 */ /* 0x000fe20008000000 */
[----:B------:R-:W-:Y:S01]  /*4400*/  UMOV UR56, UR36 ;  /* 0x0000002400387c82 */ /* 0x000fe20008000000 */
[----:B------:R-:W-:Y:S01]  /*4410*/  UIADD3 UR5, UR4, 0x886, URZ ;  /* 0x0000088604057890 */ /* 0x000fe2000fffe03f */
[----:B------:R-:W-:Y:S02]  /*4420*/  UMOV UR14, UR36 ;  /* 0x00000024000e7c82 */ /* 0x000fe40008000000 */
[----:B------:R-:W-:Y:S01]  /*4430*/  UMOV UR4, UR14 ;  /* 0x0000000e00047c82 */ /* 0x000fe20008000000 */
[----:B------:R-:W-:Y:S02]  /*4440*/  WARPGROUP.DEPBAR.LE gsb0, 0x0 ;  /* 0x00008000000079c5 */ /* 0x000fe40000010000 */
[----:B------:R-:W-:-:S06]  /*4450*/  WARPGROUP.ARRIVE ;  /* 0x00000000000079c5 */ /* 0x000fcc0000000000 */
[----:B------:R-:W-:Y:S03]  /*4460*/  HGMMA.64x16x16.F32.BF16 R24, gdesc[UR52], R24, gsb0 ;  /* 0x00200000341879f0 */ /* 0x000fe60008001818 */
[----:B------:R-:W-:Y:S02]  /*4470*/  WARPGROUP.DEPBAR.LE gsb0, 0x0 ;  /* 0x00008000000079c5 */ /* 0x000fe40000010000 */
[----:B------:R-:W-:-:S06]  /*4480*/  WARPGROUP.ARRIVE ;  /* 0x00000000000079c5 */ /* 0x000fcc0000000000 */
[----:B------:R-:W-:Y:S01]  /*4490*/  HGMMA.64x16x16.F32.BF16 R56, gdesc[UR36], R56, gsb0 ;  /* 0x00200000243879f0 */ /* 0x000fe20008001838 */
[----:B------:R-:W-:Y:S02]  /*44a0*/  R2UR UR39, R2 ;  /* 0x00000000022772ca */ /* 0x000fe400000e0000 */
        /* <DEDUP_REMOVED lines=26> */
.L_x_2386:
[----:B------:R-:W-:Y:S02]  /*4650*/  R2UR UR4, R213 ;  /* 0x00000000d50472ca */ /* 0x000fe400000e0000 */
[----:B------:R-:W-:Y:S02]  /*4660*/  CS2R R150, SRZ ;  /* 0x0000000000967805 */ /* 0x000fe4000001ff00 */
[----:B------:R-:W-:Y:S02]  /*4670*/  R2UR UR7, R215 ;  /* 0x00000000d70772ca */ /* 0x000fe400000e0000 */
[----:B------:R-:W-:Y:S02]  /*4680*/  CS2R R148, SRZ ;  /* 0x0000000000947805 */ /* 0x000fe4000001ff00 */
[----:B------:R-:W-:Y:S02]  /*4690*/  R2UR UR15, R212 ;  /* 0x00000000d40f72ca */ /* 0x000fe400000e0000 */
[----:B------:R-:W-:-:S02]  /*46a0*/  CS2R R146, SRZ ;  /* 0x0000000000927805 */ /* 0x000fc4000001ff00 */
[----:B------:R-:W-:Y:S02]  /*46b0*/  R2UR UR18, R22 ;  /* 0x00000000161272ca */ /* 0x000fe400000e0000 */
[----:B------:R-:W-:Y:S02]  /*46c0*/  CS2R R144, SRZ ;  /* 0x0000000000907805 */ /* 0x000fe4000001ff00 */
[----:B------:R-:W-:Y:S02]  /*46d0*/  R2UR UR14, R214 ;  /* 0x00000000d60e72ca */ /* 0x000fe400000e0000 */
[----:B------:R-:W-:Y:S02]  /*46e0*/  CS2R R142, SRZ ;  /* 0x00000000008e7805 */ /* 0x000fe4000001ff00 */
[----:B------:R-:W-:Y:S02]  /*46f0*/  CS2R R140, SRZ ;  /* 0x00000000008c7805 */ /* 0x000fe4000001ff00 */
[----:B------:R-:W-:-:S02]  /*4700*/  CS2R R138, SRZ ;  /* 0x00000000008a7805 */ /* 0x000fc4000001ff00 */
[----:B------:R-:W-:Y:S01]  /*4710*/  CS2R R136, SRZ ;  /* 0x0000000000887805 */ /* 0x000fe2000001ff00 */
[----:B------:R-:W-:Y:S01]  /*4720*/  UISETP.NE.AND UP0, UPT, UR4, URZ, UPT ;  /* 0x0000003f0400728c */ /* 0x000fe2000bf05270 */
[----:B------:R-:W-:Y:S01]  /*4730*/  CS2R R134, SRZ ;  /* 0x0000000000867805 */ /* 0x000fe2000001ff00 */
[----:B------:R-:W-:Y:S01]  /*4740*/  VIADD R2, R216, UR7 ;  /* 0x00000007d8027c36 */ /* 0x000fe20008000000 */
[----:B------:R-:W-:Y:S01]  /*4750*/  UMOV UR10, UR7 ;  /* 0x00000007000a7c82 */ /* 0x000fe20008000000 */
[----:B------:R-:W-:Y:S01]  /*4760*/  UIMAD UR5, UR60, -0x50, UR15 ;  /* 0xffffffb03c0578a4 */ /* 0x000fe2000f8e020f */
[----:B------:R-:W-:Y:S02]  /*4770*/  CS2R R132, SRZ ;  /* 0x0000000000847805 */ /* 0x000fe4000001ff00 */
[----:B------:R-:W-:Y:S01]  /*4780*/  PLOP3.LUT P1, PT, PT, PT, UP0, 0x80, 0x0 ;  /* 0x000000000000781c */ /* 0x000fe20003f2f008 */
[----:B------:R-:W-:Y:S01]  /*4790*/  IMAD.U32 R19, RZ, RZ, UR18 ;  /* 0x00000012ff137e24 */ /* 0x000fe2000f8e00ff */
[----:B------:R-:W-:-:S02]  /*47a0*/  PLOP3.LUT P2, PT, PT, PT, UP0, 0x80, 0x0 ;  /* 0x000000000000781c */ /* 0x000fc40003f4f008 */
[----:B------:R-:W-:Y:S01]  /*47b0*/  CS2R R130, SRZ ;  /* 0x0000000000827805 */ /* 0x000fe2000001ff00 */
[----:B------:R-:W-:Y:S01]  /*47c0*/  IMAD.U32 R64, RZ, RZ, UR5 ;  /* 0x00000005ff407e24 */ /* 0x000fe2000f8e00ff */
[----:B------:R-:W-:Y:S01]  /*47d0*/  @UP0 ULDC UR4, c[0x0][0x44c] ;  /* 0x0001130000040ab9 */ /* 0x000fe20000000800 */
[----:B------:R-:W-:Y:S01]  /*47e0*/  ULDC UR5, c[0x0][0x988] ;  /* 0x0002620000057ab9 */ /* 0x000fe20000000800 */
[----:B------:R-:W-:Y:S01]  /*47f0*/  @UP0 ULDC UR6, c[0x0][0x44c] ;  /* 0x0001130000060ab9 */ /* 0x000fe20000000800 */
[----:B------:R-:W-:Y:S01]  /*4800*/  @UP0 ULDC UR11, c[0x0][0x450] ;  /* 0x00011400000b0ab9 */ /* 0x000fe20000000800 */
[----:B------:R-:W-:Y:S01]  /*4810*/  UIMAD.WIDE.U32 UR6, UR7, UR6, URZ ;  /* 0x00000006070672a5 */ /* 0x000fe2000f8e003f */
[----:B------:R-:W-:Y:S02]  /*4820*/  CS2R R128, SRZ ;  /* 0x0000000000807805 */ /* 0x000fe4000001ff00 */
[----:B------:R-:W-:Y:S02]  /*4830*/  CS2R R126, SRZ ;  /* 0x00000000007e7805 */ /* 0x000fe4000001ff00 */
[----:B------:R-:W-:Y:S01]  /*4840*/  CS2R R124, SRZ ;  /* 0x00000000007c7805 */ /* 0x000fe2000001ff00 */
[----:B------:R-:W-:Y:S01]  /*4850*/  @P1 IMAD.HI.U32 R3, R2, UR4, RZ ;  /* 0x0000000402031c27 */ /* 0x000fe2000f8e00ff */
[----:B------:R-:W-:Y:S01]  /*4860*/  @UP0 ULDC UR4, c[0x0][0x450] ;  /* 0x0001140000040ab9 */ /* 0x000fe20000000800 */
[----:B------:R-:W-:Y:S01]  /*4870*/  @UP0 USHF.R.U32.HI UR10, URZ, UR11, UR7 ;  /* 0x0000000b3f0a0299 */ /* 0x000fe20008011607 */
[----:B------:R-:W-:-:S02]  /*4880*/  CS2R R122, SRZ ;  /* 0x00000000007a7805 */ /* 0x000fc4000001ff00 */
[----:B------:R-:W-:Y:S02]  /*4890*/  CS2R R120, SRZ ;  /* 0x0000000000787805 */ /* 0x000fe4000001ff00 */
[----:B------:R-:W-:Y:S01]  /*48a0*/  @P2 SHF.R.U32.HI R2, RZ, UR4, R3 ;  /* 0x00000004ff022c19 */ /* 0x000fe20008011603 */
[----:B------:R-:W-:Y:S01]  /*48b0*/  UIMAD UR4, UR60, -0x50, URZ ;  /* 0xffffffb03c0478a4 */ /* 0x000fe2000f8e023f */
[----:B------:R-:W-:Y:S01]  /*48c0*/  IADD3 R3, -R23, 0x50, R64 ;  /* 0x0000005017037810 */ /* 0x000fe20007ffe140 */
[----:B------:R-:W-:Y:S01]  /*48d0*/  UIADD3 UR6, UR10, UR15, -UR18 ;  /* 0x0000000f0a067290 */ /* 0x000fe2000fffe812 */
[----:B------:R-:W-:Y:S01]  /*48e0*/  CS2R R118, SRZ ;  /* 0x0000000000767805 */ /* 0x000fe2000001ff00 */
[----:B------:R-:W0:Y:S01]  /*48f0*/  SHFL.IDX PT, R5, R2, 0x1, 0x1c1f ;  /* 0x003c1f0002057f89 */ /* 0x000e2200000e0000 */
[----:B------:R-:W-:Y:S01]  /*4900*/  UIADD3 UR60, UR60, -0x2, URZ ;  /* 0xfffffffe3c3c7890 */ /* 0x000fe2000fffe03f */
[----:B------:R-:W-:Y:S01]  /*4910*/  IMAD.U32 R4, RZ, RZ, UR4 ;  /* 0x00000004ff047e24 */ /* 0x000fe2000f8e00ff */
[----:B------:R-:W-:Y:S01]  /*4920*/  R2UR UR4, R0 ;  /* 0x00000000000472ca */ /* 0x000fe200000e0000 */
[----:B------:R-:W1:Y:S01]  /*4930*/  SHFL.IDX PT, R2, R2, RZ, 0x1c1f ;  /* 0x001c1fff02027589 */ /* 0x000e6200000e0000 */
[----:B------:R-:W-:Y:S01]  /*4940*/  UIMAD.WIDE UR6, UR6, 0x66666667, URZ ;  /* 0x66666667060678a5 */ /* 0x000fe2000f8e023f */
[----:B------:R-:W-:-:S02]  /*4950*/  CS2R R116, SRZ ;  /* 0x0000000000747805 */ /* 0x000fc4000001ff00 */
[----:B------:R-:W-:Y:S02]  /*4960*/  IADD3 R4, -R23, 0x51, R4 ;  /* 0x0000005117047810 */ /* 0x000fe40007ffe104 */
[----:B------:R-:W-:Y:S01]  /*4970*/  CS2R R114, SRZ ;  /* 0x0000000000727805 */ /* 0x000fe2000001ff00 */
[----:B------:R-:W-:Y:S01]  /*4980*/  USHF.R.U32.HI UR6, URZ, 0x1f, UR7 ;  /* 0x0000001f3f067899 */ /* 0x000fe20008011607 */
[----:B------:R-:W-:Y:S02]  /*4990*/  CS2R R112, SRZ ;  /* 0x0000000000707805 */ /* 0x000fe4000001ff00 */
[----:B------:R-:W-:Y:S01]  /*49a0*/  IADD3 R4, -R19, UR15, R4 ;  /* 0x0000000f13047c10 */ /* 0x000fe2000fffe104 */
[----:B------:R-:W2:Y:S01]  /*49b0*/  S2UR UR15, SR_CgaCtaId ;  /* 0x00000000000f79c3 */ /* 0x000ea20000008800 */
[----:B------:R-:W-:Y:S01]  /*49c0*/  ULEA.HI.SX32 UR6, UR7, UR6, 0x1b ;  /* 0x0000000607067291 */ /* 0x000fe2000f8fda3f */
[----:B------:R-:W-:Y:S02]  /*49d0*/  CS2R R110, SRZ ;  /* 0x00000000006e7805 */ /* 0x000fe4000001ff00 */
[----:B------:R-:W-:Y:S01]  /*49e0*/  CS2R R108, SRZ ;  /* 0x00000000006c7805 */ /* 0x000fe2000001ff00 */
[----:B------:R-:W-:Y:S01]  /*49f0*/  UIADD3 UR4, UR4, 0x38840, URZ ;  /* 0x0003884004047890 */ /* 0x000fe2000fffe03f */
[----:B------:R-:W-:Y:S01]  /*4a00*/  CS2R R106, SRZ ;  /* 0x00000000006a7805 */ /* 0x000fe2000001ff00 */
[----:B------:R-:W-:Y:S01]  /*4a10*/  UISETP.LT.AND UP0, UPT, UR14, UR6, UPT ;  /* 0x000000060e00728c */ /* 0x000fe2000bf01270 */
[----:B------:R-:W-:-:S02]  /*4a20*/  CS2R R104, SRZ ;  /* 0x0000000000687805 */ /* 0x000fc4000001ff00 */
[----:B------:R-:W-:Y:S02]  /*4a30*/  CS2R R102, SRZ ;  /* 0x0000000000667805 */ /* 0x000fe4000001ff00 */
[----:B------:R-:W-:Y:S01]  /*4a40*/  CS2R R100, SRZ ;  /* 0x0000000000647805 */ /* 0x000fe2000001ff00 */
[----:B------:R-:W-:Y:S01]  /*4a50*/  USEL UR7, UR14, UR6, !UP0 ;  /* 0x000000060e077287 */ /* 0x000fe2000c000000 */
[----:B------:R-:W-:Y:S02]  /*4a60*/  CS2R R98, SRZ ;  /* 0x0000000000627805 */ /* 0x000fe4000001ff00 */
[----:B0-----:R-:W-:Y:S02]  /*4a70*/  VIADDMNMX R5, R5, R4, R3, PT ;  /* 0x0000000405057246 */ /* 0x001fe40003800103 */
[----:B------:R-:W-:Y:S01]  /*4a80*/  CS2R R96, SRZ ;  /* 0x0000000000607805 */ /* 0x000fe2000001ff00 */
[----:B------:R-:W-:Y:S01]  /*4a90*/  UISETP.GE.AND UP0, UPT, UR60, UR7, UPT ;  /* 0x000000073c00728c */ /* 0x000fe2000bf06270 */
[----:B------:R-:W-:-:S02]  /*4aa0*/  CS2R R94, SRZ ;  /* 0x00000000005e7805 */ /* 0x000fc4000001ff00 */
[C---:B------:R-:W-:Y:S02]  /*4ab0*/  ISETP.GT.AND P1, PT, R5.reuse, RZ, PT ;  /* 0x000000ff0500720c */ /* 0x040fe40003f24270 */
[----:B------:R-:W-:Y:S02]  /*4ac0*/  CS2R R92, SRZ ;  /* 0x00000000005c7805 */ /* 0x000fe4000001ff00 */
[C---:B------:R-:W-:Y:S02]  /*4ad0*/  ISETP.GT.AND P2, PT, R5.reuse, 0x1, PT ;  /* 0x000000010500780c */ /* 0x040fe40003f44270 */
[----:B------:R-:W-:Y:S02]  /*4ae0*/  CS2R R90, SRZ ;  /* 0x00000000005a7805 */ /* 0x000fe4000001ff00 */
[----:B------:R-:W-:Y:S02]  /*4af0*/  ISETP.GT.AND P3, PT, R5, 0x8, PT ;  /* 0x000000080500780c */ /* 0x000fe40003f64270 */
[----:B------:R-:W-:-:S02]  /*4b00*/  CS2R R88, SRZ ;  /* 0x0000000000587805 */ /* 0x000fc4000001ff00 */
[----:B------:R-:W-:Y:S02]  /*4b10*/  FSEL R19, R58, -INF , P1 ;  /* 0xff8000003a137808 */ /* 0x000fe40000800000 */
[----:B------:R-:W-:Y:S02]  /*4b20*/  CS2R R86, SRZ ;  /* 0x0000000000567805 */ /* 0x000fe4000001ff00 */
[----:B------:R-:W-:Y:S01]  /*4b30*/  FSEL R59, R59, -INF , P2 ;  /* 0xff8000003b3b7808 */ /* 0x000fe20001000000 */
[----:B--2---:R-:W-:Y:S01]  /*4b40*/  UPRMT UR4, UR15, 0x654, UR4 ;  /* 0x000006540f047896 */ /* 0x004fe20008000004 */
[----:B------:R-:W-:Y:S02]  /*4b50*/  ISETP.GT.AND P1, PT, R5, 0x9, PT ;  /* 0x000000090500780c */ /* 0x000fe40003f24270 */
[----:B------:R-:W-:Y:S02]  /*4b60*/  CS2R R84, SRZ ;  /* 0x0000000000547805 */ /* 0x000fe4000001ff00 */
[----:B------:R-:W-:-:S02]  /*4b70*/  FSEL R21, R62, -INF , P3 ;  /* 0xff8000003e157808 */ /* 0x000fc40001800000 */
[----:B------:R-:W-:Y:S02]  /*4b80*/  CS2R R82, SRZ ;  /* 0x0000000000527805 */ /* 0x000fe4000001ff00 */
[----:B------:R-:W-:Y:S02]  /*4b90*/  FMNMX.FTZ R58, R19, R59, !PT ;  /* 0x0000003b133a7209 */ /* 0x000fe40007810000 */
[----:B------:R-:W-:Y:S02]  /*4ba0*/  ISETP.GT.AND P2, PT, R5, 0x10, PT ;  /* 0x000000100500780c */ /* 0x000fe40003f44270 */
[----:B------:R-:W-:Y:S01]  /*4bb0*/  FSEL R63, R63, -INF , P1 ;  /* 0xff8000003f3f7808 */ /* 0x000fe20000800000 */
[----:B------:R-:W-:Y:S01]  /*4bc0*/  SYNCS.ARRIVE.TRANS64.RED.A1T0 RZ, [UR4], RZ ;  /* 0x000000ffffff79a7 */ /* 0x000fe20008100404 */
        /* <DEDUP_REMOVED lines=47> */
[----:B------:R-:W-:Y:S02]  /*4ec0*/  FMNMX.FTZ R58, R5, R58, !PT ;  /* 0x0000003a053a7209 */ /* 0x000fe40007810000 */
[----:B-1----:R-:W-:Y:S02]  /*4ed0*/  VIADDMNMX R3, R2, R4, R3, PT ;  /* 0x0000000402037246 */ /* 0x002fe40003800103 */
[----:B------:R-:W-:-:S02]  /*4ee0*/  FMNMX.FTZ R58, R31, R58, !PT ;  /* 0x0000003a1f3a7209 */ /* 0x000fc40007810000 */
[C---:B------:R-:W-:Y:S02]  /*4ef0*/  ISETP.GT.AND P1, PT, R3.reuse, RZ, PT ;  /* 0x000000ff0300720c */ /* 0x040fe40003f24270 */
[C---:B------:R-:W-:Y:S01]  /*4f00*/  ISETP.GT.AND P2, PT, R3.reuse, 0x1, PT ;  /* 0x000000010300780c */ /* 0x040fe20003f44270 */
[----:B------:R-:W0:Y:S01]  /*4f10*/  SHFL.BFLY PT, R79, R58, 0x2, 0x1f ;  /* 0x0c401f003a4f7f89 */ /* 0x000e2200000e0000 */
[----:B------:R-:W-:Y:S02]  /*4f20*/  ISETP.GT.AND P3, PT, R3, 0x8, PT ;  /* 0x000000080300780c */ /* 0x000fe40003f64270 */
[----:B------:R-:W-:Y:S02]  /*4f30*/  FSEL R56, R56, -INF , P1 ;  /* 0xff80000038387808 */ /* 0x000fe40000800000 */
[----:B------:R-:W-:Y:S02]  /*4f40*/  FSEL R57, R57, -INF , P2 ;  /* 0xff80000039397808 */ /* 0x000fe40001000000 */
[----:B------:R-:W-:-:S02]  /*4f50*/  ISETP.GT.AND P1, PT, R3, 0x9, PT ;  /* 0x000000090300780c */ /* 0x000fc40003f24270 */
[----:B------:R-:W-:Y:S02]  /*4f60*/  FSEL R60, R60, -INF , P3 ;  /* 0xff8000003c3c7808 */ /* 0x000fe40001800000 */
[----:B------:R-:W-:Y:S02]  /*4f70*/  FSEL R61, R61, -INF , P1 ;  /* 0xff8000003d3d7808 */ /* 0x000fe40000800000 */
[C---:B------:R-:W-:Y:S02]  /*4f80*/  ISETP.GT.AND P1, PT, R3.reuse, 0x10, PT ;  /* 0x000000100300780c */ /* 0x040fe40003f24270 */
[C---:B------:R-:W-:Y:S02]  /*4f90*/  ISETP.GT.AND P2, PT, R3.reuse, 0x11, PT ;  /* 0x000000110300780c */ /* 0x040fe40003f44270 */
[----:B------:R-:W-:Y:S02]  /*4fa0*/  FSEL R48, R48, -INF , P1 ;  /* 0xff80000030307808 */ /* 0x000fe40000800000 */
[----:B------:R-:W-:-:S02]  /*4fb0*/  ISETP.GT.AND P1, PT, R3, 0x18, PT ;  /* 0x000000180300780c */ /* 0x000fc40003f24270 */
[----:B------:R-:W-:Y:S02]  /*4fc0*/  FSEL R49, R49, -INF , P2 ;  /* 0xff80000031317808 */ /* 0x000fe40001000000 */
[----:B------:R-:W-:Y:S02]  /*4fd0*/  ISETP.GT.AND P3, PT, R3, 0x19, PT ;  /* 0x000000190300780c */ /* 0x000fe40003f64270 */
[----:B0-----:R-:W-:Y:S02]  /*4fe0*/  FMNMX.FTZ R4, R58, R79, !PT ;  /* 0x0000004f3a047209 */ /* 0x001fe40007810000 */
[----:B------:R-:W-:Y:S02]  /*4ff0*/  FMNMX.FTZ R79, R56, R57, !PT ;  /* 0x00000039384f7209 */ /* 0x000fe40007810000 */
[----:B------:R-:W-:Y:S01]  /*5000*/  FSEL R52, R52, -INF , P1 ;  /* 0xff80000034347808 */ /* 0x000fe20000800000 */
[----:B------:R-:W0:Y:S01]  /*5010*/  SHFL.BFLY PT, R81, R4, 0x1, 0x1f ;  /* 0x0c201f0004517f89 */ /* 0x000e2200000e0000 */
[----:B------:R-:W-:-:S02]  /*5020*/  FMNMX.FTZ R2, R60, R79, !PT ;  /* 0x0000004f3c027209 */ /* 0x000fc40007810000 */
[----:B------:R-:W-:Y:S02]  /*5030*/  FSEL R53, R53, -INF , P3 ;  /* 0xff80000035357808 */ /* 0x000fe40001800000 */
[----:B------:R-:W-:Y:S02]  /*5040*/  FMNMX.FTZ R79, R61, R2, !PT ;  /* 0x000000023d4f7209 */ /* 0x000fe40007810000 */
[C---:B------:R-:W-:Y:S02]  /*5050*/  ISETP.GT.AND P1, PT, R3.reuse, 0x20, PT ;  /* 0x000000200300780c */ /* 0x040fe40003f24270 */
[----:B------:R-:W-:Y:S02]  /*5060*/  FMNMX.FTZ R2, R48, R79, !PT ;  /* 0x0000004f30027209 */ /* 0x000fe40007810000 */
[----:B------:R-:W-:Y:S02]  /*5070*/  ISETP.GT.AND P2, PT, R3, 0x21, PT ;  /* 0x000000210300780c */ /* 0x000fe40003f44270 */
[----:B------:R-:W-:-:S02]  /*5080*/  FMNMX.FTZ R79, R49, R2, !PT ;  /* 0x00000002314f7209 */ /* 0x000fc40007810000 */
[----:B------:R-:W-:Y:S02]  /*5090*/  FSEL R40, R40, -INF , P1 ;  /* 0xff80000028287808 */ /* 0x000fe40000800000 */
[----:B------:R-:W-:Y:S02]  /*50a0*/  FMNMX.FTZ R2, R52, R79, !PT ;  /* 0x0000004f34027209 */ /* 0x000fe40007810000 */
[----:B------:R-:W-:Y:S02]  /*50b0*/  ISETP.GT.AND P3, PT, R3, 0x28, PT ;  /* 0x000000280300780c */ /* 0x000fe40003f64270 */
[----:B------:R-:W-:Y:S02]  /*50c0*/  FMNMX.FTZ R79, R53, R2, !PT ;  /* 0x00000002354f7209 */ /* 0x000fe40007810000 */
[----:B------:R-:W-:Y:S02]  /*50d0*/  FSEL R41, R41, -INF , P2 ;  /* 0xff80000029297808 */ /* 0x000fe40001000000 */
[----:B0-----:R-:W-:-:S02]  /*50e0*/  FMNMX.FTZ R4, R4, R81, !PT ;  /* 0x0000005104047209 */ /* 0x001fc40007810000 */
[----:B------:R-:W-:Y:S02]  /*50f0*/  CS2R R80, SRZ ;  /* 0x0000000000507805 */ /* 0x000fe4000001ff00 */
[----:B------:R-:W-:Y:S02]  /*5100*/  FMNMX.FTZ R26, R40, R79, !PT ;  /* 0x0000004f281a7209 */ /* 0x000fe40007810000 */
[C---:B------:R-:W-:Y:S01]  /*5110*/  FSETP.NEU.FTZ.AND P4, PT, R4.reuse, -INF , PT ;  /* 0xff8000000400780b */ /* 0x040fe20003f9d000 */
[----:B------:R-:W-:Y:S01]  /*5120*/  FMUL.FTZ R2, R4, UR5 ;  /* 0x0000000504027c20 */ /* 0x000fe20008410000 */
[----:B------:R-:W-:Y:S02]  /*5130*/  ISETP.GT.AND P1, PT, R3, 0x29, PT ;  /* 0x000000290300780c */ /* 0x000fe40003f24270 */
[----:B------:R-:W-:Y:S02]  /*5140*/  FSEL R44, R44, -INF , P3 ;  /* 0xff8000002c2c7808 */ /* 0x000fe40001800000 */
[----:B------:R-:W-:-:S02]  /*5150*/  FMNMX.FTZ R79, R41, R26, !PT ;  /* 0x0000001a294f7209 */ /* 0x000fc40007810000 */
[----:B------:R-:W-:Y:S02]  /*5160*/  FSEL R2, R2, RZ, P4 ;  /* 0x000000ff02027208 */ /* 0x000fe40002000000 */
[----:B------:R-:W-:Y:S02]  /*5170*/  FSEL R45, R45, -INF , P1 ;  /* 0xff8000002d2d7808 */ /* 0x000fe40000800000 */
[----:B------:R-:W-:Y:S01]  /*5180*/  ISETP.GT.AND P1, PT, R3, 0x30, PT ;  /* 0x000000300300780c */ /* 0x000fe20003f24270 */
[--C-:B------:R-:W-:Y:S01]  /*5190*/  FFMA.FTZ R209, R19, UR5, -R2.reuse ;  /* 0x0000000513d17c23 */ /* 0x100fe20008010802 */
[----:B------:R-:W-:Y:S01]  /*51a0*/  FMNMX.FTZ R26, R44, R79, !PT ;  /* 0x0000004f2c1a7209 */ /* 0x000fe20007810000 */
[--C-:B------:R-:W-:Y:S01]  /*51b0*/  FFMA.FTZ R211, R21, UR5, -R2.reuse ;  /* 0x0000000515d37c23 */ /* 0x100fe20008010802 */
[----:B------:R-:W-:Y:S01]  /*51c0*/  ISETP.GT.AND P2, PT, R3, 0x31, PT ;  /* 0x000000310300780c */ /* 0x000fe20003f44270 */
[--C-:B------:R-:W-:Y:S01]  /*51d0*/  FFMA.FTZ R63, R63, UR5, -R2.reuse ;  /* 0x000000053f3f7c23 */ /* 0x100fe20008010802 */
[----:B------:R-:W-:Y:S01]  /*51e0*/  FSEL R32, R32, -INF , P1 ;  /* 0xff80000020207808 */ /* 0x000fe20000800000 */
[----:B------:R-:W-:Y:S01]  /*51f0*/  MUFU.EX2 R209, R209 ;  /* 0x000000d100d17308 */ /* 0x000fe20000000800 */
[----:B------:R-:W-:Y:S01]  /*5200*/  FMNMX.FTZ R19, R45, R26, !PT ;  /* 0x0000001a2d137209 */ /* 0x000fe20007810000 */
[--C-:B------:R-:W-:Y:S01]  /*5210*/  FFMA.FTZ R26, R59, UR5, -R2.reuse ;  /* 0x000000053b1a7c23 */ /* 0x100fe20008010802 */
[----:B------:R-:W-:Y:S01]  /*5220*/  ISETP.GT.AND P1, PT, R3, 0x38, PT ;  /* 0x000000380300780c */ /* 0x000fe20003f24270 */
[--C-:B------:R-:W-:Y:S01]  /*5230*/  FFMA.FTZ R65, R65, UR5, -R2.reuse ;  /* 0x0000000541417c23 */ /* 0x100fe20008010802 */
[----:B------:R-:W-:Y:S01]  /*5240*/  FSEL R33, R33, -INF , P2 ;  /* 0xff80000021217808 */ /* 0x000fe20001000000 */
[--C-:B------:R-:W-:Y:S01]  /*5250*/  FFMA.FTZ R5, R5, UR5, -R2.reuse ;  /* 0x0000000505057c23 */ /* 0x100fe20008010802 */
[----:B------:R-:W-:Y:S01]  /*5260*/  FMNMX.FTZ R30, R32, R19, !PT ;  /* 0x00000013201e7209 */ /* 0x000fe20007810000 */
[----:B------:R-:W0:Y:S01]  /*5270*/  MUFU.EX2 R26, R26 ;  /* 0x0000001a001a7308 */ /* 0x000e220000000800 */
[----:B------:R-:W-:Y:S01]  /*5280*/  ISETP.GT.AND P2, PT, R3, 0x39, PT ;  /* 0x000000390300780c */ /* 0x000fe20003f44270 */
[--C-:B------:R-:W-:Y:S01]  /*5290*/  FFMA.FTZ R51, R51, UR5, -R2.reuse ;  /* 0x0000000533337c23 */ /* 0x100fe20008010802 */
[----:B------:R-:W-:Y:S01]  /*52a0*/  FSEL R36, R36, -INF , P1 ;  /* 0xff80000024247808 */ /* 0x000fe20000800000 */
[--C-:B------:R-:W-:Y:S01]  /*52b0*/  FFMA.FTZ R67, R67, UR5, -R2.reuse ;  /* 0x0000000543437c23 */ /* 0x100fe20008010802 */
[----:B------:R-:W-:Y:S01]  /*52c0*/  FMNMX.FTZ R19, R33, R30, !PT ;  /* 0x0000001e21137209 */ /* 0x000fe20007810000 */
[--C-:B------:R-:W-:Y:S01]  /*52d0*/  FFMA.FTZ R55, R55, UR5, -R2.reuse ;  /* 0x0000000537377c23 */ /* 0x100fe20008010802 */
[----:B------:R-:W-:Y:S01]  /*52e0*/  FSEL R37, R37, -INF , P2 ;  /* 0xff80000025257808 */ /* 0x000fe20001000000 */
[----:B------:R-:W-:Y:S01]  /*52f0*/  MUFU.EX2 R211, R211 ;  /* 0x000000d300d37308 */ /* 0x000fe20000000800 */
[----:B------:R-:W-:Y:S01]  /*5300*/  ISETP.GT.AND P1, PT, R3, 0x40, PT ;  /* 0x000000400300780c */ /* 0x000fe20003f24270 */
[--C-:B------:R-:W-:Y:S01]  /*5310*/  FFMA.FTZ R69, R69, UR5, -R2.reuse ;  /* 0x0000000545457c23 */ /* 0x100fe20008010802 */
[----:B------:R-:W-:Y:S01]  /*5320*/  FMNMX.FTZ R30, R36, R19, !PT ;  /* 0x00000013241e7209 */ /* 0x000fe20007810000 */
[--C-:B------:R-:W-:Y:S01]  /*5330*/  FFMA.FTZ R43, R43, UR5, -R2.reuse ;  /* 0x000000052b2b7c23 */ /* 0x100fe20008010802 */
[----:B------:R-:W-:Y:S01]  /*5340*/  ISETP.GT.AND P2, PT, R3, 0x41, PT ;  /* 0x000000410300780c */ /* 0x000fe20003f44270 */
[----:B------:R-:W-:Y:S01]  /*5350*/  FFMA.FTZ R71, R71, UR5, -R2 ;  /* 0x0000000547477c23 */ /* 0x000fe20008010802 */
[----:B------:R-:W-:Y:S01]  /*5360*/  FSEL R24, R24, -INF , P1 ;  /* 0xff80000018187808 */ /* 0x000fe20000800000 */
[----:B------:R-:W-:Y:S01]  /*5370*/  MUFU.EX2 R34, R63 ;  /* 0x0000003f00227308 */ /* 0x000fe20000000800 */
[----:B------:R-:W-:Y:S01]  /*5380*/  FMNMX.FTZ R19, R37, R30, !PT ;  /* 0x0000001e25137209 */ /* 0x000fe20007810000 */
[----:B0-----:R-:W-:Y:S01]  /*5390*/  FADD.FTZ R62, R209, R26 ;  /* 0x0000001ad13e7221 */ /* 0x001fe20000010000 */
[----:B------:R-:W-:Y:S01]  /*53a0*/  ISETP.GT.AND P1, PT, R3, 0x48, PT ;  /* 0x000000480300780c */ /* 0x000fe20003f24270 */
[--C-:B------:R-:W-:Y:S01]  /*53b0*/  FFMA.FTZ R47, R47, UR5, -R2.reuse ;  /* 0x000000052f2f7c23 */ /* 0x100fe20008010802 */
[----:B------:R-:W-:Y:S01]  /*53c0*/  FSEL R25, R25, -INF , P2 ;  /* 0xff80000019197808 */ /* 0x000fe20001000000 */
[--C-:B------:R-:W-:Y:S01]  /*53d0*/  FFMA.FTZ R197, R73, UR5, -R2.reuse ;  /* 0x0000000549c57c23 */ /* 0x100fe20008010802 */
[----:B------:R-:W-:Y:S01]  /*53e0*/  FMNMX.FTZ R30, R24, R19, !PT ;  /* 0x00000013181e7209 */ /* 0x000fe20007810000 */
[----:B------:R-:W-:Y:S01]  /*53f0*/  MUFU.EX2 R65, R65 ;  /* 0x0000004100417308 */ /* 0x000fe20000000800 */
        /* <DEDUP_REMOVED lines=8> */
[----:B------:R-:W-:Y:S01]  /*5480*/  FMNMX.FTZ R30, R28, R3, !PT ;  /* 0x000000031c1e7209 */ /* 0x000fe20007810000 */
[--C-:B------:R-:W-:Y:S01]  /*5490*/  FFMA.FTZ R77, R77, UR5, -R2.reuse ;  /* 0x000000054d4d7c23 */ /* 0x100fe20008010802 */
[----:B------:R-:W-:Y:S01]  /*54a0*/  F2FP.BF16.F32.PACK_AB R209, R26, R209 ;  /* 0x000000d11ad1723e */ /* 0x000fe200000010ff */
[--C-:B------:R-:W-:Y:S01]  /*54b0*/  FFMA.FTZ R27, R27, UR5, -R2.reuse ;  /* 0x000000051b1b7c23 */ /* 0x100fe20008010802 */
[----:B------:R-:W-:Y:S01]  /*54c0*/  FMNMX.FTZ R30, R29, R30, !PT ;  /* 0x0000001e1d1e7209 */ /* 0x000fe20007810000 */
[----:B------:R-:W-:Y:S01]  /*54d0*/  FFMA.FTZ R2, R31, UR5, -R2 ;  /* 0x000000051f027c23 */ /* 0x000fe20008010802 */
[----:B------:R-:W-:Y:S01]  /*54e0*/  CS2R R78, SRZ ;  /* 0x00000000004e7805 */ /* 0x000fe2000001ff00 */
[----:B------:R-:W0:Y:S01]  /*54f0*/  MUFU.EX2 R38, R51 ;  /* 0x0000003300267308 */ /* 0x000e220000000800 */
[----:B------:R-:W-:Y:S01]  /*5500*/  CS2R R74, SRZ ;  /* 0x00000000004a7805 */ /* 0x000fe2000001ff00 */
[----:B------:R-:W1:Y:S01]  /*5510*/  SHFL.BFLY PT, R3, R30, 0x2, 0x1f ;  /* 0x0c401f001e037f89 */ /* 0x000e6200000e0000 */
[----:B------:R-:W-:-:S05]  /*5520*/  CS2R R72, SRZ ;  /* 0x0000000000487805 */ /* 0x000fca000001ff00 */
        /* <DEDUP_REMOVED lines=11> */
[----:B0-----:R-:W-:-:S05]  /*55e0*/  FMNMX.FTZ R3, R19, R30, !PT ;  /* 0x0000001e13037209 */ /* 0x001fca0007810000 */
[----:B------:R-:W-:Y:S01]  /*55f0*/  MUFU.EX2 R197, R197 ;  /* 0x000000c500c57308 */ /* 0x000fe20000000800 */
[C---:B------:R-:W-:Y:S01]  /*5600*/  FSETP.NEU.FTZ.AND P1, PT, R3.reuse, -INF , PT ;  /* 0xff8000000300780b */ /* 0x040fe20003f3d000 */
[----:B------:R-:W-:-:S06]  /*5610*/  FMUL.FTZ R19, R3, UR5 ;  /* 0x0000000503137c20 */ /* 0x000fcc0008410000 */
[----:B------:R-:W-:Y:S01]  /*5620*/  MUFU.EX2 R54, R35 ;  /* 0x0000002300367308 */ /* 0x000fe20000000800 */
[----:B------:R-:W-:Y:S02]  /*5630*/  FSEL R19, R19, RZ, P1 ;  /* 0x000000ff13137208 */ /* 0x000fe40000800000 */
[----:B------:R-:W-:Y:S02]  /*5640*/  PLOP3.LUT P1, PT, PT, PT, UP0, 0x80, 0x0 ;  /* 0x000000000000781c */ /* 0x000fe40003f2f008 */
[----:B--2---:R-:W-:Y:S01]  /*5650*/  F2FP.BF16.F32.PACK_AB R203, R50, R71 ;  /* 0x0000004732cb723e */ /* 0x004fe200000010ff */
        /* <DEDUP_REMOVED lines=22> */
[----:B------:R-:W1:Y:S08]  /*57c0*/  MUFU.EX2 R60, R60 ;  /* 0x0000003c003c7308 */ /* 0x000e700000000800 */
[----:B------:R-:W2:Y:S01]  /*57d0*/  MUFU.EX2 R61, R61 ;  /* 0x0000003d003d7308 */ /* 0x000ea20000000800 */
[----:B0-----:R-:W-:Y:S01]  /*57e0*/  FADD.FTZ R5, R56, R57 ;  /* 0x0000003938057221 */ /* 0x001fe20000010000 */
[----:B------:R-:W-:-:S02]  /*57f0*/  F2FP.BF16.F32.PACK_AB R208, R57, R56 ;  /* 0x0000003839d0723e */ /* 0x000fc400000010ff */
[----:B------:R-:W-:-:S04]  /*5800*/  CS2R R56, SRZ ;  /* 0x0000000000387805 */ /* 0x000fc8000001ff00 */
[----:B------:R-:W0:Y:S01]  /*5810*/  MUFU.EX2 R48, R48 ;  /* 0x0000003000307308 */ /* 0x000e220000000800 */
[----:B-1----:R-:W-:Y:S01]  /*5820*/  FADD.FTZ R64, R60, R5 ;  /* 0x000000053c407221 */ /* 0x002fe20000010000 */
[----:B------:R-:W-:Y:S01]  /*5830*/  FADD.FTZ R5, R211, R62 ;  /* 0x0000003ed3057221 */ /* 0x000fe20000010000 */
[----:B------:R-:W-:-:S03]  /*5840*/  F2FP.BF16.F32.PACK_AB R211, R34, R211 ;  /* 0x000000d322d3723e */ /* 0x000fc600000010ff */
[----:B------:R-:W-:Y:S01]  /*5850*/  FADD.FTZ R62, R34, R5 ;  /* 0x00000005223e7221 */ /* 0x000fe20000010000 */
[----:B------:R-:W-:Y:S01]  /*5860*/  CS2R R34, SRZ ;  /* 0x0000000000227805 */ /* 0x000fe2000001ff00 */
[----:B------:R-:W1:Y:S01]  /*5870*/  MUFU.EX2 R49, R49 ;  /* 0x0000003100317308 */ /* 0x000e620000000800 */
[----:B--2---:R-:W-:Y:S01]  /*5880*/  FADD.FTZ R21, R61, R64 ;  /* 0x000000403d157221 */ /* 0x004fe20000010000 */
[----:B------:R-:W-:Y:S01]  /*5890*/  FADD.FTZ R5, R65, R62 ;  /* 0x0000003e41057221 */ /* 0x000fe20000010000 */
[----:B------:R-:W-:Y:S02]  /*58a0*/  F2FP.BF16.F32.PACK_AB R210, R61, R60 ;  /* 0x0000003c3dd2723e */ /* 0x000fe400000010ff */
[----:B------:R-:W-:Y:S02]  /*58b0*/  CS2R R64, SRZ ;  /* 0x0000000000407805 */ /* 0x000fe4000001ff00 */
[----:B------:R-:W-:Y:S01]  /*58c0*/  CS2R R60, SRZ ;  /* 0x00000000003c7805 */ /* 0x000fe2000001ff00 */
[----:B------:R-:W2:Y:S01]  /*58d0*/  MUFU.EX2 R52, R52 ;  /* 0x0000003400347308 */ /* 0x000ea20000000800 */
[----:B0-----:R-:W-:-:S07]  /*58e0*/  FADD.FTZ R0, R48, R21 ;  /* 0x0000001530007221 */ /* 0x001fce0000010000 */
[----:B------:R-:W0:Y:S01]  /*58f0*/  MUFU.EX2 R53, R53 ;  /* 0x0000003500357308 */ /* 0x000e220000000800 */
[C---:B-1----:R-:W-:Y:S01]  /*5900*/  FADD.FTZ R21, R49.reuse, R0 ;  /* 0x0000000031157221 */ /* 0x042fe20000010000 */
[----:B------:R-:W-:Y:S01]  /*5910*/  FADD.FTZ R0, R38, R5 ;  /* 0x0000000526007221 */ /* 0x000fe20000010000 */
[----:B------:R-:W-:Y:S02]  /*5920*/  F2FP.BF16.F32.PACK_AB R204, R49, R48 ;  /* 0x0000003031cc723e */ /* 0x000fe400000010ff */
[----:B------:R-:W-:Y:S01]  /*5930*/  CS2R R48, SRZ ;  /* 0x0000000000307805 */ /* 0x000fe2000001ff00 */
[----:B------:R-:W-:Y:S01]  /*5940*/  FADD.FTZ R5, R67, R0 ;  /* 0x0000000043057221 */ /* 0x000fe20000010000 */
[----:B------:R-:W-:Y:S01]  /*5950*/  CS2R R66, SRZ ;  /* 0x0000000000427805 */ /* 0x000fe2000001ff00 */
[----:B------:R-:W1:Y:S01]  /*5960*/  MUFU.EX2 R40, R40 ;  /* 0x0000002800287308 */ /* 0x000e620000000800 */
[----:B--2---:R-:W-:Y:S01]  /*5970*/  FADD.FTZ R62, R52, R21 ;  /* 0x00000015343e7221 */ /* 0x004fe20000010000 */
[----:B------:R-:W-:Y:S01]  /*5980*/  FADD.FTZ R0, R42, R5 ;  /* 0x000000052a007221 */ /* 0x000fe20000010000 */
[----:B------:R-:W-:-:S03]  /*5990*/  CS2R R42, SRZ ;  /* 0x00000000002a7805 */ /* 0x000fc6000001ff00 */
[----:B------:R-:W-:Y:S01]  /*59a0*/  FADD.FTZ R5, R69, R0 ;  /* 0x0000000045057221 */ /* 0x000fe20000010000 */
[----:B------:R-:W-:Y:S01]  /*59b0*/  CS2R R68, SRZ ;  /* 0x0000000000447805 */ /* 0x000fe2000001ff00 */
[----:B------:R-:W2:Y:S01]  /*59c0*/  MUFU.EX2 R41, R41 ;  /* 0x0000002900297308 */ /* 0x000ea20000000800 */
[C---:B0-----:R-:W-:Y:S01]  /*59d0*/  FADD.FTZ R21, R53.reuse, R62 ;  /* 0x0000003e35157221 */ /* 0x041fe20000010000 */
[----:B------:R-:W-:Y:S01]  /*59e0*/  FADD.FTZ R0, R46, R5 ;  /* 0x000000052e007221 */ /* 0x000fe20000010000 */
[----:B------:R-:W-:Y:S02]  /*59f0*/  F2FP.BF16.F32.PACK_AB R206, R53, R52 ;  /* 0x0000003435ce723e */ /* 0x000fe400000010ff */
[----:B------:R-:W-:Y:S02]  /*5a00*/  CS2R R52, SRZ ;  /* 0x0000000000347805 */ /* 0x000fe4000001ff00 */
[----:B------:R-:W-:Y:S01]  /*5a10*/  CS2R R46, SRZ ;  /* 0x00000000002e7805 */ /* 0x000fe2000001ff00 */
[----:B------:R-:W-:Y:S01]  /*5a20*/  FADD.FTZ R5, R71, R0 ;  /* 0x0000000047057221 */ /* 0x000fe20000010000 */
[----:B------:R-:W-:Y:S01]  /*5a30*/  CS2R R70, SRZ ;  /* 0x0000000000467805 */ /* 0x000fe2000001ff00 */
[----:B------:R-:W0:Y:S01]  /*5a40*/  MUFU.EX2 R44, R44 ;  /* 0x0000002c002c7308 */ /* 0x000e220000000800 */
[----:B-1----:R-:W-:Y:S01]  /*5a50*/  FADD.FTZ R62, R40, R21 ;  /* 0x00000015283e7221 */ /* 0x002fe20000010000 */
[----:B------:R-:W-:Y:S01]  /*5a60*/  FADD.FTZ R0, R50, R5 ;  /* 0x0000000532007221 */ /* 0x000fe20000010000 */
[----:B------:R-:W-:-:S05]  /*5a70*/  CS2R R50, SRZ ;  /* 0x0000000000327805 */ /* 0x000fca000001ff00 */
[----:B------:R-:W1:Y:S01]  /*5a80*/  MUFU.EX2 R45, R45 ;  /* 0x0000002d002d7308 */ /* 0x000e620000000800 */
[C---:B--2---:R-:W-:Y:S01]  /*5a90*/  FADD.FTZ R21, R41.reuse, R62 ;  /* 0x0000003e29157221 */ /* 0x044fe20000010000 */
[----:B------:R-:W-:Y:S02]  /*5aa0*/  F2FP.BF16.F32.PACK_AB R200, R41, R40 ;  /* 0x0000002829c8723e */ /* 0x000fe400000010ff */
[----:B------:R-:W-:Y:S02]  /*5ab0*/  CS2R R62, SRZ ;  /* 0x00000000003e7805 */ /* 0x000fe4000001ff00 */
[----:B------:R-:W-:Y:S02]  /*5ac0*/  CS2R R40, SRZ ;  /* 0x0000000000287805 */ /* 0x000fe4000001ff00 */
[----:B------:R-:W2:Y:S01]  /*5ad0*/  MUFU.EX2 R32, R32 ;  /* 0x0000002000207308 */ /* 0x000ea20000000800 */
[----:B0-----:R-:W-:-:S07]  /*5ae0*/  FADD.FTZ R26, R44, R21 ;  /* 0x000000152c1a7221 */ /* 0x001fce0000010000 */
[----:B------:R-:W0:Y:S01]  /*5af0*/  MUFU.EX2 R33, R33 ;  /* 0x0000002100217308 */ /* 0x000e220000000800 */
[C---:B-1----:R-:W-:Y:S01]  /*5b00*/  FADD.FTZ R21, R45.reuse, R26 ;  /* 0x0000001a2d157221 */ /* 0x042fe20000010000 */
[----:B------:R-:W-:Y:S02]  /*5b10*/  F2FP.BF16.F32.PACK_AB R202, R45, R44 ;  /* 0x0000002c2dca723e */ /* 0x000fe400000010ff */
[----:B------:R-:W-:-:S04]  /*5b20*/  CS2R R44, SRZ ;  /* 0x00000000002c7805 */ /* 0x000fc8000001ff00 */
[----:B------:R-:W-:Y:S01]  /*5b30*/  MUFU.EX2 R36, R36 ;  /* 0x0000002400247308 */ /* 0x000fe20000000800 */
[----:B--2---:R-:W-:Y:S01]  /*5b40*/  FADD.FTZ R26, R32, R21 ;  /* 0x00000015201a7221 */ /* 0x004fe20000010000 */
[----:B------:R-:W-:Y:S01]  /*5b50*/  FADD.FTZ R21, R197, R0 ;  /* 0x00000000c5157221 */ /* 0x000fe20000010000 */
[----:B------:R-:W-:-:S03]  /*5b60*/  F2FP.BF16.F32.PACK_AB R197, R54, R197 ;  /* 0x000000c536c5723e */ /* 0x000fc600000010ff */
[----:B------:R-:W-:Y:S01]  /*5b70*/  FADD.FTZ R0, R54, R21 ;  /* 0x0000001536007221 */ /* 0x000fe20000010000 */
[----:B------:R-:W-:Y:S01]  /*5b80*/  CS2R R54, SRZ ;  /* 0x0000000000367805 */ /* 0x000fe2000001ff00 */
[----:B------:R-:W1:Y:S01]  /*5b90*/  MUFU.EX2 R199, R199 ;  /* 0x000000c700c77308 */ /* 0x000e620000000800 */
[----:B0-----:R-:W-:-:S07]  /*5ba0*/  F2FP.BF16.F32.PACK_AB R196, R33, R32 ;  /* 0x0000002021c4723e */ /* 0x001fce00000010ff */
[----:B------:R-:W0:Y:S08]  /*5bb0*/  MUFU.EX2 R37, R37 ;  /* 0x0000002500257308 */ /* 0x000e300000000800 */
[----:B------:R2:W3:Y:S01]  /*5bc0*/  MUFU.EX2 R58, R39 ;  /* 0x00000027003a7308 */ /* 0x0004e20000000800 */
[----:B-1----:R-:W-:-:S07]  /*5bd0*/  FADD.FTZ R21, R199, R0 ;  /* 0x00000000c7157221 */ /* 0x002fce0000010000 */
[----:B------:R-:W-:Y:S01]  /*5be0*/  MUFU.EX2 R24, R24 ;  /* 0x0000001800187308 */ /* 0x000fe20000000800 */
[----:B0-----:R-:W-:Y:S02]  /*5bf0*/  F2FP.BF16.F32.PACK_AB R198, R37, R36 ;  /* 0x0000002425c6723e */ /* 0x001fe400000010ff */
[----:B--2---:R-:W-:-:S05]  /*5c00*/  CS2R R38, SRZ ;  /* 0x0000000000267805 */ /* 0x004fca000001ff00 */
[----:B------:R-:W-:Y:S01]  /*5c10*/  MUFU.EX2 R77, R77 ;  /* 0x0000004d004d7308 */ /* 0x000fe20000000800 */
[C---:B---3--:R-:W-:Y:S01]  /*5c20*/  FADD.FTZ R0, R58.reuse, R21 ;  /* 0x000000153a007221 */ /* 0x048fe20000010000 */
[----:B------:R-:W-:Y:S02]  /*5c30*/  F2FP.BF16.F32.PACK_AB R199, R58, R199 ;  /* 0x000000c73ac7723e */ /* 0x000fe400000010ff */
[----:B------:R-:W-:-:S04]  /*5c40*/  CS2R R58, SRZ ;  /* 0x00000000003a7805 */ /* 0x000fc8000001ff00 */
[----:B------:R0:W1:Y:S08]  /*5c50*/  MUFU.EX2 R30, R27 ;  /* 0x0000001b001e7308 */ /* 0x0000700000000800 */
[----:B------:R-:W2:Y:S01]  /*5c60*/  MUFU.EX2 R25, R25 ;  /* 0x0000001900197308 */ /* 0x000ea20000000800 */
[----:B0-----:R-:W-:Y:S01]  /*5c70*/  FADD.FTZ R27, R33, R26 ;  /* 0x0000001a211b7221 */ /* 0x001fe20000010000 */
[----:B------:R-:W-:-:S03]  /*5c80*/  CS2R R32, SRZ ;  /* 0x0000000000207805 */ /* 0x000fc6000001ff00 */
[----:B------:R-:W-:-:S03]  /*5c90*/  FADD.FTZ R26, R36, R27 ;  /* 0x0000001b241a7221 */ /* 0x000fc60000010000 */
[----:B------:R-:W0:Y:S01]  /*5ca0*/  MUFU.EX2 R28, R28 ;  /* 0x0000001c001c7308 */ /* 0x000e220000000800 */
[----:B------:R-:W-:Y:S01]  /*5cb0*/  FADD.FTZ R27, R37, R26 ;  /* 0x0000001a251b7221 */ /* 0x000fe20000010000 */
[----:B-1----:R-:W-:Y:S02]  /*5cc0*/  F2FP.BF16.F32.PACK_AB R193, R30, R77 ;  /* 0x0000004d1ec1723e */ /* 0x002fe400000010ff */
[----:B------:R-:W-:Y:S01]  /*5cd0*/  CS2R R36, SRZ ;  /* 0x0000000000247805 */ /* 0x000fe2000001ff00 */
[----:B------:R-:W-:-:S03]  /*5ce0*/  FADD.FTZ R26, R24, R27 ;  /* 0x0000001b181a7221 */ /* 0x000fc60000010000 */
[----:B------:R1:W3:Y:S01]  /*5cf0*/  MUFU.EX2 R5, R19 ;  /* 0x0000001300057308 */ /* 0x0002e20000000800 */
[C---:B--2---:R-:W-:Y:S01]  /*5d00*/  FADD.FTZ R21, R25.reuse, R26 ;  /* 0x0000001a19157221 */ /* 0x044fe20000010000 */
[----:B------:R-:W-:Y:S02]  /*5d10*/  F2FP.BF16.F32.PACK_AB R192, R25, R24 ;  /* 0x0000001819c0723e */ /* 0x000fe400000010ff */
[----:B------:R-:W-:-:S04]  /*5d20*/  CS2R R24, SRZ ;  /* 0x0000000000187805 */ /* 0x000fc8000001ff00 */
[----:B------:R-:W2:Y:S01]  /*5d30*/  MUFU.EX2 R2, R2 ;  /* 0x0000000200027308 */ /* 0x000ea20000000800 */
[----:B-1----:R-:W-:Y:S01]  /*5d40*/  FADD.FTZ R19, R77, R0 ;  /* 0x000000004d137221 */ /* 0x002fe20000010000 */
[----:B0-----:R-:W-:Y:S01]  /*5d50*/  FADD.FTZ R26, R28, R21 ;  /* 0x000000151c1a7221 */ /* 0x001fe20000010000 */
[----:B------:R-:W-:Y:S02]  /*5d60*/  CS2R R76, SRZ ;  /* 0x00000000004c7805 */ /* 0x000fe4000001ff00 */
[----:B------:R-:W-:Y:S01]  /*5d70*/  FADD.FTZ R0, R30, R19 ;  /* 0x000000131e007221 */ /* 0x000fe20000010000 */
[----:B------:R-:W-:-:S03]  /*5d80*/  CS2R R30, SRZ ;  /* 0x00000000001e7805 */ /* 0x000fc6000001ff00 */
[----:B------:R-:W-:Y:S01]  /*5d90*/  FADD.FTZ R21, R195, R0 ;  /* 0x00000000c3157221 */ /* 0x000fe20000010000 */
[C---:B---3--:R-:W-:Y:S01]  /*5da0*/  FADD.FTZ R19, R5.reuse, R26 ;  /* 0x0000001a05137221 */ /* 0x048fe20000010000 */
[----:B------:R-:W-:Y:S01]  /*5db0*/  F2FP.BF16.F32.PACK_AB R194, R5, R28 ;  /* 0x0000001c05c2723e */ /* 0x000fe200000010ff */
[----:B------:R-:W-:Y:S01]  /*5dc0*/  IMAD.MOV.U32 R0, RZ, RZ, 0x3f800000 ;  /* 0x3f800000ff007424 */ /* 0x000fe200078e00ff */
[----:B------:R-:W-:Y:S02]  /*5dd0*/  CS2R R28, SRZ ;  /* 0x00000000001c7805 */ /* 0x000fe4000001ff00 */
[----:B------:R-:W-:Y:S01]  /*5de0*/  CS2R R26, SRZ ;  /* 0x00000000001a7805 */ /* 0x000fe2000001ff00 */
[C---:B--2---:R-:W-:Y:S01]  /*5df0*/  FADD.FTZ R5, R2.reuse, R21 ;  /* 0x0000001502057221 */ /* 0x044fe20000010000 */
[----:B------:R-:W-:Y:S01]  /*5e00*/  IMAD.U32 R21, RZ, RZ, UR7 ;  /* 0x00000007ff157e24 */ /* 0x000fe2000f8e00ff */
[----:B------:R-:W-:Y:S01]  /*5e10*/  F2FP.BF16.F32.PACK_AB R195, R2, R195 ;  /* 0x000000c302c3723e */ /* 0x000fe200000010ff */
[----:B------:R-:W-:Y:S01]  /*5e20*/  IMAD.MOV.U32 R2, RZ, RZ, 0x3f800000 ;  /* 0x3f800000ff027424 */ /* 0x000fe200078e00ff */
[----:B------:R-:W-:Y:S06]  /*5e30*/  @!P1 BRA `(.L_x_2387) ;  /* 0x0000003c00a49947 */ /* 0x000fec0003800000 */
[----:B------:R-:W-:Y:S01]  /*5e40*/  R2UR UR4, R18 ;  /* 0x00000000120472ca */ /* 0x000fe200000e0000 */
[----:B------:R-:W-:Y:S01]  /*5e50*/  IMAD.MOV.U32 R227, RZ, RZ, R4 ;  /* 0x000000ffffe37224 */ /* 0x000fe200078e0004 */
[----:B------:R-:W-:Y:S01]  /*5e60*/  UMOV UR37, UR36 ;  /* 0x0000002400257c82 */ /* 0x000fe20008000000 */
[----:B------:R-:W-:Y:S02]  /*5e70*/  IMAD.MOV.U32 R228, RZ, RZ, R3 ;  /* 0x000000ffffe47224 */ /* 0x000fe400078e0003 */
[----:B------:R-:W-:Y:S02]  /*5e80*/  IMAD.MOV.U32 R2, RZ, RZ, 0x3f800000 ;  /* 0x3f800000ff027424 */ /* 0x000fe400078e00ff */
[----:B------:R-:W-:-:S06]  /*5e90*/  IMAD.MOV.U32 R151, RZ, RZ, RZ ;  /* 0x000000ffff977224 */ /* 0x000fcc00078e00ff */
[----:B------:R-:W-:-:S07]  /*5ea0*/  IMAD.U32 R229, RZ, RZ, UR4 ;  /* 0x00000004ffe57e24 */ /* 0x000fce000f8e00ff */
.L_x_2398:
[----:B------:R-:W-:Y:S01]  /*5eb0*/  R2UR UR5, R229 ;  /* 0x00000000e50572ca */ /* 0x000fe200000e0000 */
[----:B------:R-:W-:-:S04]  /*5ec0*/  UISETP.NE.AND UP0, UPT, UR37, 0x1, UPT ;  /* 0x000000012500788c */ /* 0x000fc8000bf05270 */
[----:B------:R-:W-:-:S08]  /*5ed0*/  USEL UR4, URZ, 0x1, UP0 ;  /* 0x000000013f047887 */ /* 0x000fd00008000000 */
[----:B------:R-:W-:-:S06]  /*5ee0*/  ULOP3.LUT UR4, UR5, UR4, URZ, 0x3c, !UPT ;  /* 0x0000000405047292 */ /* 0x000fcc000f8e3c3f */
[----:B------:R-:W-:Y:S01]  /*5ef0*/  IMAD.U32 R18, RZ, RZ, UR4 ;  /* 0x00000004ff127e24 */ /* 0x000fe2000f8e00ff */
[----:B------:R-:W-:Y:S06]  /*5f00*/  @!P0 BRA `(.L_x_2388) ;  /* 0x0000000000048947 */ /* 0x000fec0003800000 */
[----:B------:R-:W-:Y:S01]  /*5f10*/  BPT.TRAP 0x1 ;  /* 0x000000040000795c */ /* 0x000fe20000300000 */
.L_x_2388:
        /* <DEDUP_REMOVED lines=11> */
.L_x_2389:
[----:B-1----:R-:W-:Y:S05]  /*5fd0*/  @P1 BRA `(.L_x_2390) ;  /* 0x0000000000081947 */ /* 0x002fea0003800000 */
[----:B------:R-:W1:Y:S02]  /*5fe0*/  SYNCS.PHASECHK.TRANS64.TRYWAIT P1, [UR61+0x38830], R3 ;  /* 0x03883003ff0075a7 */ /* 0x000e64000802017d */
[----:B-1----:R-:W-:Y:S05]  /*5ff0*/  @!P1 BRA `(.L_x_2391) ;  /* 0x0000013c00189947 */ /* 0x002fea0003800000 */
.L_x_2390:
[----:B------:R-:W-:Y:S01]  /*6000*/  R2UR UR4, R20 ;  /* 0x00000000140472ca */ /* 0x000fe200000e0000 */
[----:B------:R-:W-:Y:S01]  /*6010*/  WARPGROUP.ARRIVE ;  /* 0x00000000000079c5 */ /* 0x000fe20000000000 */
[----:B------:R-:W-:Y:S01]  /*6020*/  R2UR UR6, R14 ;  /* 0x000000000e0672ca */ /* 0x000fe200000e0000 */
[----:B------:R-:W-:Y:S01]  /*6030*/  UMOV UR59, 0x40000040 ;  /* 0x40000040003b7882 */ /* 0x000fe20000000000 */
        /* <DEDUP_REMOVED lines=9> */
[----:B------:R-:W-:Y:S01]  /*60d0*/  UIMAD UR4, UR36, 0xa00, UR4 ;  /* 0x00000a00240478a4 */ /* 0x000fe2000f8e0204 */
[-C--:B------:R-:W-:Y:S01]  /*60e0*/  FMUL.FTZ R24, R24, R0.reuse ;  /* 0x0000000018187220 */ /* 0x080fe20000410000 */
[----:B------:R-:W-:Y:S01]  /*60f0*/  UMOV UR56, UR6 ;  /* 0x0000000600387c82 */ /* 0x000fe20008000000 */
[----:B------:R-:W-:Y:S01]  /*6100*/  UMOV UR35, 0x40000040 ;  /* 0x4000004000237882 */ /* 0x000fe20000000000 */
[----:B------:R-:W-:Y:S01]  /*6110*/  UMOV UR57, UR7 ;  /* 0x0000000700397c82 */ /* 0x000fe20008000000 */
[----:B------:R-:W-:Y:S01]  /*6120*/  UIADD3 UR18, UR4, 0x284, URZ ;  /* 0x0000028404127890 */ /* 0x000fe2000fffe03f */
[-C--:B------:R-:W-:Y:S01]  /*6130*/  FMUL.FTZ R25, R25, R0.reuse ;  /* 0x0000000019197220 */ /* 0x080fe20000410000 */
[----:B------:R-:W-:Y:S01]  /*6140*/  UMOV UR58, UR4 ;  /* 0x00000004003a7c82 */ /* 0x000fe20008000000 */
[----:B------:R-:W-:Y:S01]  /*6150*/  UIADD3 UR22, UR4, 0x286, URZ ;  /* 0x0000028604167890 */ /* 0x000fe2000fffe03f */
[----:B------:R-:W-:Y:S01]  /*6160*/  HGMMA.64x16x16.F32.BF16 R184, gdesc[UR56], RZ, !UPT, gsb0 ;  /* 0x0020000038b879f0 */ /* 0x000fe2000c0018ff */
[----:B------:R-:W-:Y:S01]  /*6170*/  UIADD3 UR58, UR4, 0x80, URZ ;  /* 0x00000080043a7890 */ /* 0x000fe2000fffe03f */
[-C--:B------:R-:W-:Y:S01]  /*6180*/  FMUL.FTZ R28, R28, R0.reuse ;  /* 0x000000001c1c7220 */ /* 0x080fe20000410000 */
[----:B------:R-:W-:Y:S01]  /*6190*/  UMOV UR59, 0x40000040 ;  /* 0x40000040003b7882 */ /* 0x000fe20000000000 */
[----:B------:R-:W-:Y:S01]  /*61a0*/  UMOV UR56, UR6 ;  /* 0x0000000600387c82 */ /* 0x000fe20008000000 */
[----:B------:R-:W-:Y:S01]  /*61b0*/  UMOV UR57, UR7 ;  /* 0x0000000700397c82 */ /* 0x000fe20008000000 */
        /* <DEDUP_REMOVED lines=54> */
[----:B------:R-:W-:Y:S01]  /*6520*/  UIADD3 UR58, UR4, 0x100, URZ ;  /* 0x00000100043a7890 */ /* 0x000fe2000fffe03f */
[-C--:B------:R-:W-:Y:S01]  /*6530*/  FMUL.FTZ R109, R109, R0.reuse ;  /* 0x000000006d6d7220 */ /* 0x080fe20000410000 */
[----:B------:R-:W-:Y:S01]  /*6540*/  UMOV UR59, 0x40000040 ;  /* 0x40000040003b7882 */ /* 0x000fe20000000000 */
        /* <DEDUP_REMOVED lines=97> */
[----:B------:R-:W-:Y:S01]  /*6b60*/  UMOV UR59, 0x40000040 ;  /* 0x40000040003b7882 */ /* 0x000fe20000000000 */
[----:B------:R-:W-:Y:S01]  /*6b70*/  UMOV UR56, UR6 ;  /* 0x0000000600387c82 */ /* 0x000fe20008000000 */
[----:B------:R-:W-:Y:S01]  /*6b80*/  UMOV UR57, UR7 ;  /* 0x0000000700397c82 */ /* 0x000fe20008000000 */
[----:B------:R-:W-:Y:S02]  /*6b90*/  R2UR UR6, R8 ;  /* 0x00000000080672ca */ /* 0x000fe400000e0000 */
[----:B------:R-:W-:Y:S01]  /*6ba0*/  R2UR UR7, R9 ;  /* 0x00000000090772ca */ /* 0x000fe200000e0000 */
[----:B------:R-:W-:Y:S02]  /*6bb0*/  WARPGROUP.DEPBAR.LE gsb0, 0x0 ;  /* 0x00008000000079c5 */ /* 0x000fe40000010000 */
[----:B------:R-:W-:-:S06]  /*6bc0*/  WARPGROUP.ARRIVE ;  /* 0x00000000000079c5 */ /* 0x000fcc0000000000 */
[----:B------:R-:W-:Y:S01]  /*6bd0*/  HGMMA.64x16x16.F32.BF16 R152, gdesc[UR56], RZ, !UPT, gsb0 ;  /* 0x00200000389879f0 */ /* 0x000fe2000c0018ff */
[----:B------:R-:W-:Y:S01]  /*6be0*/  UIADD3 UR58, UR4, 0x2, URZ ;  /* 0x00000002043a7890 */ /* 0x000fe2000fffe03f */
[----:B------:R-:W-:Y:S01]  /*6bf0*/  UMOV UR59, 0x40000040 ;  /* 0x40000040003b7882 */ /* 0x000fe20000000000 */
[----:B------:R-:W-:Y:S01]  /*6c00*/  UMOV UR56, UR14 ;  /* 0x0000000e00387c82 */ /* 0x000fe20008000000 */
[----:B------:R-:W-:Y:S01]  /*6c10*/  UMOV UR57, UR15 ;  /* 0x0000000f00397c82 */ /* 0x000fe20008000000 */
[----:B------:R-:W-:Y:S02]  /*6c20*/  WARPGROUP.DEPBAR.LE gsb0, 0x0 ;  /* 0x00008000000079c5 */ /* 0x000fe40000010000 */
[----:B------:R-:W-:-:S06]  /*6c30*/  WARPGROUP.ARRIVE ;  /* 0x00000000000079c5 */ /* 0x000fcc0000000000 */
[----:B------:R-:W-:Y:S01]  /*6c40*/  HGMMA.64x16x16.F32.BF16 R184, gdesc[UR56], R184, gsb0 ;  /* 0x0020000038b879f0 */ /* 0x000fe200080018b8 */
        /* <DEDUP_REMOVED lines=25> */
[----:B------:R-:W-:Y:S01]  /*6de0*/  UIADD3 UR14, UR4, 0x282, URZ ;  /* 0x00000282040e7890 */ /* 0x000fe2000fffe03f */
[----:B------:R-:W-:Y:S01]  /*6df0*/  UMOV UR15, 0x40000040 ;  /* 0x40000040000f7882 */ /* 0x000fe20000000000 */
        /* <DEDUP_REMOVED lines=102> */
[----:B------:R-:W-:Y:S02]  /*7460*/  R2UR UR10, R6 ;  /* 0x00000000060a72ca */ /* 0x000fe400000e0000 */
[----:B------:R-:W-:-:S11]  /*7470*/  R2UR UR11, R7 ;  /* 0x00000000070b72ca */ /* 0x000fd600000e0000 */
[----:B------:R-:W-:Y:S02]  /*7480*/  UMOV UR56, UR10 ;  /* 0x0000000a00387c82 */ /* 0x000fe40008000000 */
[----:B------:R-:W-:Y:S01]  /*7490*/  UMOV UR57, UR11 ;  /* 0x0000000b00397c82 */ /* 0x000fe20008000000 */
[----:B------:R-:W-:Y:S01]  /*74a0*/  UMOV UR5, UR11 ;  /* 0x0000000b00057c82 */ /* 0x000fe20008000000 */
        /* <DEDUP_REMOVED lines=259> */
[----:B------:R-:W-:Y:S05]  /*84e0*/  @!P0 BRA `(.L_x_2392) ;  /* 0x0000000000048947 */ /* 0x000fea0003800000 */
[----:B------:R-:W-:Y:S01]  /*84f0*/  BPT.TRAP 0x1 ;  /* 0x000000040000795c */ /* 0x000fe20000300000 */
.L_x_2392:
        /* <DEDUP_REMOVED lines=8> */
.L_x_2393:
[----:B---3--:R-:W-:Y:S05]  /*8580*/  @P1 BRA `(.L_x_2394) ;  /* 0x0000000000081947 */ /* 0x008fea0003800000 */
[----:B------:R-:W3:Y:S02]  /*8590*/  SYNCS.PHASECHK.TRANS64.TRYWAIT P1, [UR4+0x38850], R0 ;  /* 0x03885000ff0075a7 */ /* 0x000ee40008020144 */
[----:B---3--:R-:W-:Y:S05]  /*85a0*/  @!P1 BRA `(.L_x_2395) ;  /* 0x0000011400c49947 */ /* 0x008fea0003800000 */
.L_x_2394:
        /* <DEDUP_REMOVED lines=37> */
.L_x_2396:
[----:B------:R-:W-:Y:S01]  /*8800*/  R2UR UR6, R213 ;  /* 0x00000000d50672ca */ /* 0x000fe200000e0000 */
[----:B------:R-:W-:Y:S01]  /*8810*/  UIADD3 UR61, UR61, 0x38840, URZ ;  /* 0x000388403d3d7890 */ /* 0x000fe2000fffe03f */
[----:B------:R-:W-:Y:S02]  /*8820*/  R2UR UR5, R215 ;  /* 0x00000000d70572ca */ /* 0x000fe400000e0000 */
[----:B------:R-:W-:Y:S02]  /*8830*/  R2UR UR10, R22 ;  /* 0x00000000160a72ca */ /* 0x000fe400000e0000 */
[----:B------:R-:W-:Y:S02]  /*8840*/  R2UR UR7, R212 ;  /* 0x00000000d40772ca */ /* 0x000fe400000e0000 */
[----:B------:R-:W-:-:S04]  /*8850*/  LOP3.LUT R16, R16, 0xfffffbff, RZ, 0xc0, !PT ;  /* 0xfffffbff10107812 */ /* 0x000fc800078ec0ff */
[----:B------:R-:W-:Y:S01]  /*8860*/  @P0 LOP3.LUT R16, R16, 0x400, RZ, 0xfc, !PT ;  /* 0x0000040010100812 */ /* 0x000fe200078efcff */
[----:B------:R-:W-:Y:S02]  /*8870*/  UISETP.NE.AND UP0, UPT, UR6, URZ, UPT ;  /* 0x0000003f0600728c */ /* 0x000fe4000bf05270 */
[----:B01----:R-:W-:Y:S01]  /*8880*/  VIADD R3, R216, UR5 ;  /* 0x00000005d8037c36 */ /* 0x003fe20008000000 */
[----:B------:R-:W-:Y:S01]  /*8890*/  UIMAD UR5, UR60, -0x50, URZ ;  /* 0xffffffb03c0578a4 */ /* 0x000fe2000f8e023f */
[----:B---3--:R-:W-:Y:S01]  /*88a0*/  IMAD.U32 R2, RZ, RZ, UR10 ;  /* 0x0000000aff027e24 */ /* 0x008fe2000f8e00ff */
[----:B------:R-:W-:Y:S02]  /*88b0*/  LOP3.LUT R16, R16, 0xfffff7ff, RZ, 0xc0, !PT ;  /* 0xfffff7ff10107812 */ /* 0x000fe400078ec0ff */
[----:B------:R-:W-:Y:S02]  /*88c0*/  PLOP3.LUT P1, PT, PT, PT, UP0, 0x80, 0x0 ;  /* 0x000000000000781c */ /* 0x000fe40003f2f008 */
[----:B------:R-:W-:-:S02]  /*88d0*/  PLOP3.LUT P2, PT, PT, PT, UP0, 0x80, 0x0 ;  /* 0x000000000000781c */ /* 0x000fc40003f4f008 */
[----:B------:R-:W-:-:S09]  /*88e0*/  @UP0 ULDC UR6, c[0x0][0x44c] ;  /* 0x0001130000060ab9 */ /* 0x000fd20000000800 */
[----:B--2---:R-:W-:Y:S01]  /*88f0*/  @P1 IMAD.HI.U32 R0, R3, UR6, RZ ;  /* 0x0000000603001c27 */ /* 0x004fe2000f8e00ff */
[----:B------:R-:W-:-:S04]  /*8900*/  @UP0 ULDC UR6, c[0x0][0x450] ;  /* 0x0001140000060ab9 */ /* 0x000fc80000000800 */
[----:B------:R-:W-:Y:S01]  /*8910*/  @P2 SHF.R.U32.HI R3, RZ, UR6, R0 ;  /* 0x00000006ff032c19 */ /* 0x000fe20008011600 */
[----:B------:R-:W-:Y:S01]  /*8920*/  IMAD.U32 R0, RZ, RZ, UR5 ;  /* 0x00000005ff007e24 */ /* 0x000fe2000f8e00ff */
[----:B------:R-:W-:Y:S01]  /*8930*/  ULDC UR5, c[0x0][0x988] ;  /* 0x0002620000057ab9 */ /* 0x000fe20000000800 */
[----:B------:R-:W0:Y:S03]  /*8940*/  S2UR UR6, SR_CgaCtaId ;  /* 0x00000000000679c3 */ /* 0x000e260000008800 */
[----:B------:R-:W-:-:S04]  /*8950*/  IADD3 R0, -R23, 0x1, R0 ;  /* 0x0000000117007810 */ /* 0x000fc80007ffe100 */
[----:B------:R-:W-:Y:S02]  /*8960*/  IADD3 R0, -R2, UR7, R0 ;  /* 0x0000000702007c10 */ /* 0x000fe4000fffe100 */
[----:B------:R-:W1:Y:S04]  /*8970*/  SHFL.IDX PT, R2, R3, RZ, 0x1c1f ;  /* 0x001c1fff03027589 */ /* 0x000e6800000e0000 */
[----:B------:R-:W2:Y:S01]  /*8980*/  SHFL.IDX PT, R3, R3, 0x1, 0x1c1f ;  /* 0x003c1f0003037f89 */ /* 0x000ea200000e0000 */
[----:B0-----:R-:W-:Y:S01]  /*8990*/  UPRMT UR61, UR6, 0x654, UR61 ;  /* 0x00000654063d7896 */ /* 0x001fe2000800003d */
[----:B-1----:R-:W-:-:S08]  /*89a0*/  IMAD.IADD R2, R0, 0x1, R2 ;  /* 0x0000000100027824 */ /* 0x002fd000078e0202 */
[----:B------:R-:W-:Y:S01]  /*89b0*/  SYNCS.ARRIVE.TRANS64.RED.A1T0 RZ, [UR61], RZ ;  /* 0x000000ffffff79a7 */ /* 0x000fe2000810043d */
[----:B--2---:R-:W-:Y:S01]  /*89c0*/  IMAD.IADD R0, R0, 0x1, R3 ;  /* 0x0000000100007824 */ /* 0x004fe200078e0203 */
[C---:B------:R-:W-:Y:S02]  /*89d0*/  ISETP.GT.AND P4, PT, R2.reuse, RZ, PT ;  /* 0x000000ff0200720c */ /* 0x040fe40003f84270 */
[----:B------:R-:W-:Y:S02]  /*89e0*/  ISETP.GT.AND P3, PT, R2, 0x1, PT ;  /* 0x000000010200780c */ /* 0x000fe40003f64270 */
[----:B------:R-:W-:Y:S02]  /*89f0*/  FSEL R184, R184, -INF , P4 ;  /* 0xff800000b8b87808 */ /* 0x000fe40002000000 */
[----:B------:R-:W-:Y:S02]  /*8a00*/  FSEL R185, R185, -INF , P3 ;  /* 0xff800000b9b97808 */ /* 0x000fe40001800000 */
[----:B------:R-:W-:-:S02]  /*8a10*/  ISETP.GT.AND P2, PT, R2, 0x8, PT ;  /* 0x000000080200780c */ /* 0x000fc40003f44270 */
[C---:B------:R-:W-:Y:S02]  /*8a20*/  ISETP.GT.AND P6, PT, R2.reuse, 0x9, PT ;  /* 0x000000090200780c */ /* 0x040fe40003fc4270 */
[C---:B------:R-:W-:Y:S02]  /*8a30*/  ISETP.GT.AND P1, PT, R2.reuse, 0x10, PT ;  /* 0x000000100200780c */ /* 0x040fe40003f24270 */
[C---:B------:R-:W-:Y:S02]  /*8a40*/  ISETP.GT.AND P5, PT, R2.reuse, 0x11, PT ;  /* 0x000000110200780c */ /* 0x040fe40003fa4270 */
[C---:B------:R-:W-:Y:S02]  /*8a50*/  ISETP.GT.AND P4, PT, R2.reuse, 0x18, PT ;  /* 0x000000180200780c */ /* 0x040fe40003f84270 */
[----:B------:R-:W-:Y:S02]  /*8a60*/  ISETP.GT.AND P3, PT, R2, 0x19, PT ;  /* 0x000000190200780c */ /* 0x000fe40003f64270 */
[----:B------:R-:W-:-:S02]  /*8a70*/  FSEL R188, R188, -INF , P2 ;  /* 0xff800000bcbc7808 */ /* 0x000fc40001000000 */
[----:B------:R-:W-:Y:S02]  /*8a80*/  FSEL R189, R189, -INF , P6 ;  /* 0xff800000bdbd7808 */ /* 0x000fe40003000000 */
[----:B------:R-:W-:Y:S02]  /*8a90*/  FSEL R176, R176, -INF , P1 ;  /* 0xff800000b0b07808 */ /* 0x000fe40000800000 */
[----:B------:R-:W-:Y:S02]  /*8aa0*/  FSEL R177, R177, -INF , P5 ;  /* 0xff800000b1b17808 */ /* 0x000fe40002800000 */
        /* <DEDUP_REMOVED lines=20> */
[----:B------:R-:W-:-:S02]  /*8bf0*/  FMNMX.FTZ R2, R184, R228, !PT ;  /* 0x000000e4b8027209 */ /* 0x000fc40007810000 */
[----:B------:R-:W-:Y:S02]  /*8c00*/  FSEL R164, R164, -INF , P2 ;  /* 0xff800000a4a47808 */ /* 0x000fe40001000000 */
[----:B------:R-:W-:Y:S02]  /*8c10*/  FMNMX.FTZ R2, R185, R2, !PT ;  /* 0x00000002b9027209 */ /* 0x000fe40007810000 */
[----:B------:R-:W-:Y:S02]  /*8c20*/  FSEL R165, R165, -INF , P6 ;  /* 0xff800000a5a57808 */ /* 0x000fe40003000000 */
[----:B------:R-:W-:Y:S02]  /*8c30*/  FMNMX.FTZ R2, R188, R2, !PT ;  /* 0x00000002bc027209 */ /* 0x000fe40007810000 */
[----:B------:R-:W-:Y:S02]  /*8c40*/  FSEL R152, R152, -INF , P1 ;  /* 0xff80000098987808 */ /* 0x000fe40000800000 */
[----:B------:R-:W-:-:S02]  /*8c50*/  FMNMX.FTZ R2, R189, R2, !PT ;  /* 0x00000002bd027209 */ /* 0x000fc40007810000 */
[----:B------:R-:W-:Y:S02]  /*8c60*/  FSEL R153, R153, -INF , P5 ;  /* 0xff80000099997808 */ /* 0x000fe40002800000 */
[----:B------:R-:W-:Y:S02]  /*8c70*/  FMNMX.FTZ R2, R176, R2, !PT ;  /* 0x00000002b0027209 */ /* 0x000fe40007810000 */
[----:B------:R-:W-:Y:S02]  /*8c80*/  FSEL R156, R156, -INF , P4 ;  /* 0xff8000009c9c7808 */ /* 0x000fe40002000000 */
[----:B------:R-:W-:Y:S02]  /*8c90*/  FMNMX.FTZ R2, R177, R2, !PT ;  /* 0x00000002b1027209 */ /* 0x000fe40007810000 */
[----:B------:R-:W-:Y:S02]  /*8ca0*/  FSEL R157, R157, -INF , P3 ;  /* 0xff8000009d9d7808 */ /* 0x000fe40001800000 */
[----:B------:R-:W-:-:S02]  /*8cb0*/  FMNMX.FTZ R2, R180, R2, !PT ;  /* 0x00000002b4027209 */ /* 0x000fc40007810000 */
[----:B------:R-:W-:Y:S02]  /*8cc0*/  ISETP.GT.AND P2, PT, R0, RZ, PT ;  /* 0x000000ff0000720c */ /* 0x000fe40003f44270 */
[----:B------:R-:W-:Y:S02]  /*8cd0*/  FMNMX.FTZ R2, R181, R2, !PT ;  /* 0x00000002b5027209 */ /* 0x000fe40007810000 */
[----:B------:R-:W-:Y:S02]  /*8ce0*/  FSEL R186, R186, -INF , P2 ;  /* 0xff800000baba7808 */ /* 0x000fe40001000000 */
        /* <DEDUP_REMOVED lines=8> */
[----:B------:R-:W-:-:S02]  /*8d70*/  FMNMX.FTZ R2, R160, R2, !PT ;  /* 0x00000002a0027209 */ /* 0x000fc40007810000 */
[----:B------:R-:W-:Y:S02]  /*8d80*/  ISETP.GT.AND P2, PT, R0, 0x9, PT ;  /* 0x000000090000780c */ /* 0x000fe40003f44270 */
[----:B------:R-:W-:Y:S02]  /*8d90*/  FMNMX.FTZ R2, R161, R2, !PT ;  /* 0x00000002a1027209 */ /* 0x000fe40007810000 */
[----:B------:R-:W-:Y:S02]  /*8da0*/  FSEL R191, R191, -INF , P2 ;  /* 0xff800000bfbf7808 */ /* 0x000fe40001000000 */
[----:B------:R-:W-:Y:S02]  /*8db0*/  FMNMX.FTZ R2, R164, R2, !PT ;  /* 0x00000002a4027209 */ /* 0x000fe40007810000 */
[----:B------:R-:W-:Y:S02]  /*8dc0*/  ISETP.GT.AND P2, PT, R0, 0x10, PT ;  /* 0x000000100000780c */ /* 0x000fe40003f44270 */
        /* <DEDUP_REMOVED lines=9> */
[C---:B------:R-:W-:Y:S02]  /*8e60*/  ISETP.GT.AND P1, PT, R0.reuse, 0x21, PT ;  /* 0x000000210000780c */ /* 0x040fe40003f24270 */
[----:B------:R-:W-:Y:S01]  /*8e70*/  ISETP.GT.AND P2, PT, R0, 0x18, PT ;  /* 0x000000180000780c */ /* 0x000fe20003f44270 */
[----:B------:R-:W0:Y:S01]  /*8e80*/  SHFL.BFLY PT, R3, R2, 0x2, 0x1f ;  /* 0x0c401f0002037f89 */ /* 0x000e2200000e0000 */
[----:B------:R-:W-:Y:S02]  /*8e90*/  FSEL R171, R171, -INF , P1 ;  /* 0xff800000abab7808 */ /* 0x000fe40000800000 */
[----:B------:R-:W-:-:S02]  /*8ea0*/  FSEL R182, R182, -INF , P2 ;  /* 0xff800000b6b67808 */ /* 0x000fc40001000000 */
[C---:B------:R-:W-:Y:S02]  /*8eb0*/  ISETP.GT.AND P1, PT, R0.reuse, 0x39, PT ;  /* 0x000000390000780c */ /* 0x040fe40003f24270 */
[----:B------:R-:W-:Y:S02]  /*8ec0*/  ISETP.GT.AND P2, PT, R0, 0x19, PT ;  /* 0x000000190000780c */ /* 0x000fe40003f44270 */
[----:B------:R-:W-:Y:S02]  /*8ed0*/  @P0 LOP3.LUT R16, R16, 0x800, RZ, 0xfc, !PT ;  /* 0x0000080010100812 */ /* 0x000fe400078efcff */
[----:B------:R-:W-:Y:S02]  /*8ee0*/  FSEL R183, R183, -INF , P2 ;  /* 0xff800000b7b77808 */ /* 0x000fe40001000000 */
[----:B------:R-:W-:Y:S02]  /*8ef0*/  ISETP.GT.AND P2, PT, R0, 0x20, PT ;  /* 0x000000200000780c */ /* 0x000fe40003f44270 */
[----:B------:R-:W-:-:S02]  /*8f00*/  LOP3.LUT R16, R16, 0xffffefff, RZ, 0xc0, !PT ;  /* 0xffffefff10107812 */ /* 0x000fc400078ec0ff */
[----:B------:R-:W-:Y:S02]  /*8f10*/  FSEL R170, R170, -INF , P2 ;  /* 0xff800000aaaa7808 */ /* 0x000fe40001000000 */
[----:B------:R-:W-:Y:S02]  /*8f20*/  @P1 LOP3.LUT R16, R16, 0x1000, RZ, 0xfc, !PT ;  /* 0x0000100010101812 */ /* 0x000fe400078efcff */
[C---:B------:R-:W-:Y:S02]  /*8f30*/  ISETP.GT.AND P1, PT, R0.reuse, 0x28, PT ;  /* 0x000000280000780c */ /* 0x040fe40003f24270 */
[----:B------:R-:W-:Y:S02]  /*8f40*/  ISETP.GT.AND P0, PT, R0, 0x29, PT ;  /* 0x000000290000780c */ /* 0x000fe40003f04270 */
[----:B0-----:R-:W-:Y:S02]  /*8f50*/  FMNMX.FTZ R3, R2, R3, !PT ;  /* 0x0000000302037209 */ /* 0x001fe40007810000 */
[----:B------:R-:W-:-:S02]  /*8f60*/  FSEL R174, R174, -INF , P1 ;  /* 0xff800000aeae7808 */ /* 0x000fc40000800000 */
[----:B------:R-:W-:Y:S01]  /*8f70*/  FSEL R175, R175, -INF , P0 ;  /* 0xff800000afaf7808 */ /* 0x000fe20000000000 */
[----:B------:R-:W0:Y:S01]  /*8f80*/  SHFL.BFLY PT, R2, R3, 0x1, 0x1f ;  /* 0x0c201f0003027f89 */ /* 0x000e2200000e0000 */
[----:B------:R-:W-:Y:S02]  /*8f90*/  LOP3.LUT P0, RZ, R16, 0x800, RZ, 0xc0, !PT ;  /* 0x0000080010ff7812 */ /* 0x000fe4000780c0ff */
[C---:B------:R-:W-:Y:S02]  /*8fa0*/  ISETP.GT.AND P2, PT, R0.reuse, 0x40, PT ;  /* 0x000000400000780c */ /* 0x040fe40003f44270 */
[C---:B------:R-:W-:Y:S02]  /*8fb0*/  ISETP.GT.AND P3, PT, R0.reuse, 0x41, PT ;  /* 0x000000410000780c */ /* 0x040fe40003f64270 */
[C---:B------:R-:W-:Y:S02]  /*8fc0*/  ISETP.GT.AND P4, PT, R0.reuse, 0x48, PT ;  /* 0x000000480000780c */ /* 0x040fe40003f84270 */
[----:B------:R-:W-:-:S02]  /*8fd0*/  ISETP.GT.AND P5, PT, R0, 0x49, PT ;  /* 0x000000490000780c */ /* 0x000fc40003fa4270 */
[----:B------:R-:W-:Y:S02]  /*8fe0*/  FSEL R162, R162, -INF , P0 ;  /* 0xff800000a2a27808 */ /* 0x000fe40000000000 */
[----:B------:R-:W-:Y:S02]  /*8ff0*/  LOP3.LUT P1, RZ, R16, 0x1000, RZ, 0xc0, !PT ;  /* 0x0000100010ff7812 */ /* 0x000fe4000782c0ff */
[----:B------:R-:W-:Y:S02]  /*9000*/  FSEL R154, R154, -INF , P2 ;  /* 0xff8000009a9a7808 */ /* 0x000fe40001000000 */
[----:B------:R-:W-:Y:S02]  /*9010*/  FSEL R167, R167, -INF , P1 ;  /* 0xff800000a7a77808 */ /* 0x000fe40000800000 */
[----:B------:R-:W-:Y:S02]  /*9020*/  FSEL R155, R155, -INF , P3 ;  /* 0xff8000009b9b7808 */ /* 0x000fe40001800000 */
[----:B------:R-:W-:-:S02]  /*9030*/  FSEL R158, R158, -INF , P4 ;  /* 0xff8000009e9e7808 */ /* 0x000fc40002000000 */
[----:B------:R-:W-:Y:S02]  /*9040*/  FSEL R159, R159, -INF , P5 ;  /* 0xff8000009f9f7808 */ /* 0x000fe40002800000 */
[----:B0-----:R-:W-:Y:S02]  /*9050*/  FMNMX.FTZ R3, R3, R2, !PT ;  /* 0x0000000203037209 */ /* 0x001fe40007810000 */
[----:B------:R-:W-:Y:S02]  /*9060*/  LOP3.LUT P0, RZ, R16, 0x400, RZ, 0xc0, !PT ;  /* 0x0000040010ff7812 */ /* 0x000fe4000780c0ff */
[C---:B------:R-:W-:Y:S01]  /*9070*/  FSETP.NEU.FTZ.AND P6, PT, R3.reuse, -INF , PT ;  /* 0xff8000000300780b */ /* 0x040fe20003fdd000 */
[----:B------:R-:W-:-:S03]  /*9080*/  FMUL.FTZ R4, R3, UR5 ;  /* 0x0000000503047c20 */ /* 0x000fc60008410000 */
[----:B------:R-:W-:Y:S02]  /*9090*/  FSEL R2, R3, RZ, P6 ;  /* 0x000000ff03027208 */ /* 0x000fe40003000000 */
[----:B------:R-:W-:Y:S02]  /*90a0*/  FSEL R4, R4, RZ, P6 ;  /* 0x000000ff04047208 */ /* 0x000fe40003000000 */
[----:B------:R-:W-:Y:S01]  /*90b0*/  ISETP.GT.AND P6, PT, R0, 0x31, PT ;  /* 0x000000310000780c */ /* 0x000fe20003fc4270 */
[----:B------:R-:W-:Y:S02]  /*90c0*/  FADD.FTZ R2, -R2, R228 ;  /* 0x000000e402027221 */ /* 0x000fe40000010100 */
        /* <DEDUP_REMOVED lines=20> */
[----:B------:R-:W-:Y:S01]  /*9210*/  FMNMX.FTZ R4, R186, R227, !PT ;  /* 0x000000e3ba047209 */ /* 0x000fe20007810000 */
[----:B------:R-:W-:Y:S01]  /*9220*/  FMUL.FTZ R2, R2, UR5 ;  /* 0x0000000502027c20 */ /* 0x000fe20008410000 */
[----:B------:R-:W-:Y:S01]  /*9230*/  FSEL R163, R163, -INF , P6 ;  /* 0xff800000a3a37808 */ /* 0x000fe20003000000 */
[----:B------:R-:W-:Y:S01]  /*9240*/  MUFU.EX2 R184, R184 ;  /* 0x000000b800b87308 */ /* 0x000fe20000000800 */
[----:B------:R-:W-:-:S02]  /*9250*/  FMNMX.FTZ R4, R187, R4, !PT ;  /* 0x00000004bb047209 */ /* 0x000fc40007810000 */
[----:B------:R-:W-:Y:S02]  /*9260*/  ISETP.GT.AND P6, PT, R0, 0x38, PT ;  /* 0x000000380000780c */ /* 0x000fe40003fc4270 */
[----:B------:R-:W-:Y:S02]  /*9270*/  FMNMX.FTZ R4, R190, R4, !PT ;  /* 0x00000004be047209 */ /* 0x000fe40007810000 */
[----:B------:R-:W-:Y:S01]  /*9280*/  FSEL R166, R166, -INF , P6 ;  /* 0xff800000a6a67808 */ /* 0x000fe20003000000 */
[----:B------:R-:W-:Y:S01]  /*9290*/  MUFU.EX2 R185, R185 ;  /* 0x000000b900b97308 */ /* 0x000fe20000000800 */
[----:B------:R-:W-:-:S04]  /*92a0*/  FMNMX.FTZ R4, R191, R4, !PT ;  /* 0x00000004bf047209 */ /* 0x000fc80007810000 */
[----:B------:R-:W-:-:S03]  /*92b0*/  FMNMX.FTZ R4, R178, R4, !PT ;  /* 0x00000004b2047209 */ /* 0x000fc60007810000 */
        /* <DEDUP_REMOVED lines=22> */
[----:B------:R-:W-:-:S05]  /*9420*/  FMNMX.FTZ R4, R159, R0, !PT ;  /* 0x000000009f047209 */ /* 0x000fca0007810000 */
[----:B------:R-:W0:Y:S02]  /*9430*/  SHFL.BFLY PT, R0, R4, 0x2, 0x1f ;  /* 0x0c401f0004007f89 */ /* 0x000e2400000e0000 */
        /* <DEDUP_REMOVED lines=16> */
[----:B------:R-:W-:Y:S01]  /*9540*/  MUFU.EX2 R156, R156 ;  /* 0x0000009c009c7308 */ /* 0x000fe20000000800 */
[--C-:B------:R-:W-:Y:S01]  /*9550*/  FFMA.FTZ R186, R186, UR5, -R0.reuse ;  /* 0x00000005baba7c23 */ /* 0x100fe20008010800 */
[--C-:B------:R-:W-:Y:S01]  /*9560*/  FFMA.FTZ R187, R187, UR5, -R0.reuse ;  /* 0x00000005bbbb7c23 */ /* 0x100fe20008010800 */
[----:B------:R-:W-:Y:S01]  /*9570*/  FMUL.FTZ R192, R192, UR5 ;  /* 0x00000005c0c07c20 */ /* 0x000fe20008410000 */
        /* <DEDUP_REMOVED lines=18> */
[----:B------:R-:W-:Y:S08]  /*96a0*/  MUFU.EX2 R186, R186 ;  /* 0x000000ba00ba7308 */ /* 0x000ff00000000800 */
[----:B------:R-:W0:Y:S08]  /*96b0*/  MUFU.EX2 R0, R2 ;  /* 0x0000000200007308 */ /* 0x000e300000000800 */
[----:B------:R-:W1:Y:S08]  /*96c0*/  MUFU.EX2 R2, R192 ;  /* 0x000000c000027308 */ /* 0x000e700000000800 */
[----:B------:R-:W2:Y:S01]  /*96d0*/  MUFU.EX2 R187, R187 ;  /* 0x000000bb00bb7308 */ /* 0x000ea20000000800 */
[----:B0-----:R-:W-:-:S04]  /*96e0*/  FFMA.FTZ R19, R0, R19, R184 ;  /* 0x0000001300137223 */ /* 0x001fc800000100b8 */
[----:B------:R-:W-:-:S03]  /*96f0*/  FADD.FTZ R19, R185, R19 ;  /* 0x00000013b9137221 */ /* 0x000fc60000010000 */
[----:B------:R-:W0:Y:S01]  /*9700*/  MUFU.EX2 R190, R190 ;  /* 0x000000be00be7308 */ /* 0x000e220000000800 */
[----:B-1----:R-:W-:-:S07]  /*9710*/  FFMA.FTZ R5, R2, R5, R186 ;  /* 0x0000000502057223 */ /* 0x002fce00000100ba */
        /* <DEDUP_REMOVED lines=57> */
.L_x_2397:
[----:B------:R-:W0:Y:S01]  /*9ab0*/  S2UR UR7, SR_CgaCtaId ;  /* 0x00000000000779c3 */ /* 0x000e220000008800 */
[----:B------:R-:W-:Y:S01]  /*9ac0*/  R2UR UR6, R21 ;  /* 0x00000000150672ca */ /* 0x000fe200000e0000 */
[----:B------:R-:W-:Y:S01]  /*9ad0*/  UIADD3 UR4, UR4, 0x38860, URZ ;  /* 0x0003886004047890 */ /* 0x000fe2000fffe03f */
[----:B------:R-:W-:Y:S01]  /*9ae0*/  F2FP.BF16.F32.PACK_AB R208, R185, R184 ;  /* 0x000000b8b9d0723e */ /* 0x000fe200000010ff */
[----:B------:R-:W-:Y:S01]  /*9af0*/  UMOV UR37, UR36 ;  /* 0x0000002400257c82 */ /* 0x000fe20008000000 */
[----:B------:R-:W-:Y:S01]  /*9b00*/  F2FP.BF16.F32.PACK_AB R209, R187, R186 ;  /* 0x000000babbd1723e */ /* 0x000fe200000010ff */
[----:B------:R-:W-:Y:S01]  /*9b10*/  IMAD.MOV.U32 R227, RZ, RZ, R4 ;  /* 0x000000ffffe37224 */ /* 0x000fe200078e0004 */
[----:B------:R-:W-:Y:S01]  /*9b20*/  F2FP.BF16.F32.PACK_AB R210, R189, R188 ;  /* 0x000000bcbdd2723e */ /* 0x000fe200000010ff */
[----:B------:R-:W-:Y:S01]  /*9b30*/  IMAD.MOV.U32 R228, RZ, RZ, R3 ;  /* 0x000000ffffe47224 */ /* 0x000fe200078e0003 */
[----:B------:R-:W-:Y:S02]  /*9b40*/  F2FP.BF16.F32.PACK_AB R211, R191, R190 ;  /* 0x000000bebfd3723e */ /* 0x000fe400000010ff */
[----:B------:R-:W-:-:S02]  /*9b50*/  F2FP.BF16.F32.PACK_AB R204, R177, R176 ;  /* 0x000000b0b1cc723e */ /* 0x000fc400000010ff */
[----:B------:R-:W-:Y:S01]  /*9b60*/  F2FP.BF16.F32.PACK_AB R205, R179, R178 ;  /* 0x000000b2b3cd723e */ /* 0x000fe200000010ff */
[----:B------:R-:W-:Y:S01]  /*9b70*/  UISETP.GT.AND UP0, UPT, UR60, UR6, UPT ;  /* 0x000000063c00728c */ /* 0x000fe2000bf04270 */
[----:B------:R-:W-:Y:S01]  /*9b80*/  F2FP.BF16.F32.PACK_AB R206, R181, R180 ;  /* 0x000000b4b5ce723e */ /* 0x000fe200000010ff */
[----:B------:R-:W-:Y:S01]  /*9b90*/  UIADD3 UR60, UR60, -0x1, URZ ;  /* 0xffffffff3c3c7890 */ /* 0x000fe2000fffe03f */
[----:B------:R-:W-:Y:S02]  /*9ba0*/  F2FP.BF16.F32.PACK_AB R207, R183, R182 ;  /* 0x000000b6b7cf723e */ /* 0x000fe400000010ff */
[----:B------:R-:W-:Y:S02]  /*9bb0*/  F2FP.BF16.F32.PACK_AB R200, R169, R168 ;  /* 0x000000a8a9c8723e */ /* 0x000fe400000010ff */
[----:B------:R-:W-:Y:S02]  /*9bc0*/  PLOP3.LUT P1, PT, PT, PT, UP0, 0x80, 0x0 ;  /* 0x000000000000781c */ /* 0x000fe40003f2f008 */
        /* <DEDUP_REMOVED lines=15> */
[----:B------:R-:W-:Y:S06]  /*9cc0*/  @P1 BRA `(.L_x_2398) ;  /* 0xffffffc000781947 */ /* 0x000fec000383ffff */
.L_x_2387:
[----:B------:R-:W-:-:S13]  /*9cd0*/  R2UR UR4, R214 ;  /* 0x00000000d60472ca */ /* 0x000fda00000e0000 */
[----:B------:R-:W-:-:S06]  /*9ce0*/  UISETP.GE.AND UP0, UPT, UR60, UR4, UPT ;  /* 0x000000043c00728c */ /* 0x000fcc000bf06270 */
[----:B------:R-:W-:-:S13]  /*9cf0*/  PLOP3.LUT P1, PT, PT, PT, UP0, 0x80, 0x0 ;  /* 0x000000000000781c */ /* 0x000fda0003f2f008 */
[----:B------:R-:W-:Y:S05]  /*9d00*/  @!P1 BRA `(.L_x_2399) ;  /* 0x0000003400c09947 */ /* 0x000fea0003800000 */
[----:B------:R-:W-:Y:S01]  /*9d10*/  R2UR UR61, R18 ;  /* 0x00000000123d72ca */ /* 0x000fe200000e0000 */
[----:B------:R-:W-:Y:S01]  /*9d20*/  IMAD.MOV.U32 R21, RZ, RZ, R4 ;  /* 0x000000ffff157224 */ /* 0x000fe200078e0004 */
[----:B------:R-:W-:Y:S01]  /*9d30*/  UMOV UR37, UR36 ;  /* 0x0000002400257c82 */ /* 0x000fe20008000000 */
[----:B------:R-:W-:-:S12]  /*9d40*/  IMAD.MOV.U32 R22, RZ, RZ, R3 ;  /* 0x000000ffff167224 */ /* 0x000fd800078e0003 */
.L_x_2410:
        /* <DEDUP_REMOVED lines=8> */
.L_x_2400:
        /* <DEDUP_REMOVED lines=8> */
.L_x_2401:
[----:B-1----:R-:W-:Y:S05]  /*9e50*/  @P1 BRA `(.L_x_2402) ;  /* 0x0000000000081947 */ /* 0x002fea0003800000 */
[----:B------:R-:W1:Y:S02]  /*9e60*/  SYNCS.PHASECHK.TRANS64.TRYWAIT P1, [UR4+0x38830], R3 ;  /* 0x03883003ff0075a7 */ /* 0x000e640008020144 */
[----:B-1----:R-:W-:Y:S05]  /*9e70*/  @!P1 BRA `(.L_x_2403) ;  /* 0x000000fc00a89947 */ /* 0x002fea0003800000 */
.L_x_2402:
        /* <DEDUP_REMOVED lines=25> */
[----:B------:R-:W-:Y:S01]  /*a010*/  UMOV UR56, UR6 ;  /* 0x0000000600387c82 */ /* 0x000fe20008000000 */
[----:B------:R-:W-:Y:S01]  /*a020*/  UMOV UR57, UR7 ;  /* 0x0000000700397c82 */ /* 0x000fe20008000000 */
        /* <DEDUP_REMOVED lines=57> */
[----:B------:R-:W-:Y:S01]  /*a3c0*/  UMOV UR56, UR6 ;  /* 0x0000000600387c82 */ /* 0x000fe20008000000 */
[----:B------:R-:W-:Y:S01]  /*a3d0*/  UMOV UR57, UR7 ;  /* 0x0000000700397c82 */ /* 0x000fe20008000000 */
        /* <DEDUP_REMOVED lines=506> */
.L_x_2404:
[----:B------:R-:W-:Y:S01]  /*c380*/  R2UR UR4, R17 ;  /* 0x00000000110472ca */ /* 0x000fe200000e0000 */
[----:B------:R-:W-:-:S05]  /*c390*/  IMAD.U32 R0, RZ, RZ, UR61 ;  /* 0x0000003dff007e24 */ /* 0x000fca000f8e00ff */
[----:B------:R-:W-:-:S07]  /*c3a0*/  SHF.L.U32 R0, R0, 0x1f, RZ ;  /* 0x0000001f00007819 */ /* 0x000fce00000006ff */
[----:B------:R-:W-:-:S09]  /*c3b0*/  ULEA UR4, UR37, UR4, 0x3 ;  /* 0x0000000425047291 */ /* 0x000fd2000f8e183f */
[----:B------:R2:W3:Y:S01]  /*c3c0*/  SYNCS.PHASECHK.TRANS64.TRYWAIT P1, [UR4+0x38850], R0 ;  /* 0x03885000ff0075a7 */ /* 0x0004e20008020144 */
[----:B------:R-:W-:Y:S05]  /*c3d0*/  @!P0 BRA `(.L_x_2405) ;  /* 0x0000000000048947 */ /* 0x000fea0003800000 */
[----:B------:R-:W-:Y:S01]  /*c3e0*/  BPT.TRAP 0x1 ;  /* 0x000000040000795c */ /* 0x000fe20000300000 */
.L_x_2405:
[----:B---3--:R-:W-:Y:S05]  /*c3f0*/  @P1 BRA `(.L_x_2406) ;  /* 0x0000000000081947 */ /* 0x008fea0003800000 */
[----:B------:R-:W3:Y:S02]  /*c400*/  SYNCS.PHASECHK.TRANS64.TRYWAIT P1, [UR4+0x38850], R0 ;  /* 0x03885000ff0075a7 */ /* 0x000ee40008020144 */
[----:B---3--:R-:W-:Y:S05]  /*c410*/  @!P1 BRA `(.L_x_2407) ;  /* 0x000000d800589947 */ /* 0x008fea0003800000 */
.L_x_2406:
        /* <DEDUP_REMOVED lines=37> */
.L_x_2408:
[----:B--23--:R-:W-:Y:S01]  /*c670*/  FMNMX.FTZ R0, R184, R22, !PT ;  /* 0x00000016b8007209 */ /* 0x00cfe20007810000 */
[----:B------:R-:W-:Y:S01]  /*c680*/  ULDC UR5, c[0x0][0x988] ;  /* 0x0002620000057ab9 */ /* 0x000fe20000000800 */
[----:B------:R-:W2:Y:S01]  /*c690*/  S2UR UR7, SR_CgaCtaId ;  /* 0x00000000000779c3 */ /* 0x000ea20000008800 */
[----:B------:R-:W-:Y:S02]  /*c6a0*/  R2UR UR6, R17 ;  /* 0x00000000110672ca */ /* 0x000fe400000e0000 */
[----:B------:R-:W-:-:S04]  /*c6b0*/  FMNMX.FTZ R0, R185, R0, !PT ;  /* 0x00000000b9007209 */ /* 0x000fc80007810000 */
[----:B------:R-:W-:-:S04]  /*c6c0*/  FMNMX.FTZ R0, R188, R0, !PT ;  /* 0x00000000bc007209 */ /* 0x000fc80007810000 */
[----:B------:R-:W-:-:S03]  /*c6d0*/  FMNMX.FTZ R0, R189, R0, !PT ;  /* 0x00000000bd007209 */ /* 0x000fc60007810000 */
[----:B------:R-:W-:Y:S01]  /*c6e0*/  ULEA UR6, UR36, UR6, 0x3 ;  /* 0x0000000624067291 */ /* 0x000fe2000f8e183f */
[----:B------:R-:W-:-:S03]  /*c6f0*/  FMNMX.FTZ R0, R176, R0, !PT ;  /* 0x00000000b0007209 */ /* 0x000fc60007810000 */
[----:B------:R-:W-:Y:S01]  /*c700*/  UIADD3 UR6, UR6, 0x38840, URZ ;  /* 0x0003884006067890 */ /* 0x000fe2000fffe03f */
        /* <DEDUP_REMOVED lines=20> */
[----:B01----:R-:W0:Y:S01]  /*c850*/  SHFL.BFLY PT, R3, R2, 0x1, 0x1f ;  /* 0x0c201f0002037f89 */ /* 0x003e2200000e0000 */
        /* <DEDUP_REMOVED lines=154> */
.L_x_2409:
[----:B------:R-:W0:Y:S01]  /*d200*/  S2UR UR7, SR_CgaCtaId ;  /* 0x00000000000779c3 */ /* 0x000e220000008800 */
[----:B------:R-:W-:Y:S01]  /*d210*/  R2UR UR6, R214 ;  /* 0x00000000d60672ca */ /* 0x000fe200000e0000 */
[----:B------:R-:W-:Y:S01]  /*d220*/  UIADD3 UR4, UR4, 0x38860, URZ ;  /* 0x0003886004047890 */ /* 0x000fe2000fffe03f */
[----:B------:R-:W-:Y:S01]  /*d230*/  R2UR UR61, R18 ;  /* 0x00000000123d72ca */ /* 0x000fe200000e0000 */
        /* <DEDUP_REMOVED lines=21> */
[----:B------:R-:W-:Y:S02]  /*d390*/  F2FP.BF16.F32.PACK_AB R197, R163, R162 ;  /* 0x000000a2a3c5723e */ /* 0x000fe400000010ff */
[----:B------:R-:W-:Y:S02]  /*d3a0*/  F2FP.BF16.F32.PACK_AB R198, R165, R164 ;  /* 0x000000a4a5c6723e */ /* 0x000fe400000010ff */
[----:B------:R-:W-:-:S02]  /*d3b0*/  F2FP.BF16.F32.PACK_AB R199, R167, R166 ;  /* 0x000000a6a7c7723e */ /* 0x000fc400000010ff */
[----:B------:R-:W-:Y:S02]  /*d3c0*/  F2FP.BF16.F32.PACK_AB R192, R153, R152 ;  /* 0x0000009899c0723e */ /* 0x000fe400000010ff */
[----:B------:R-:W-:Y:S02]  /*d3d0*/  F2FP.BF16.F32.PACK_AB R193, R155, R154 ;  /* 0x0000009a9bc1723e */ /* 0x000fe400000010ff */
[----:B------:R-:W-:Y:S02]  /*d3e0*/  F2FP.BF16.F32.PACK_AB R194, R157, R156 ;  /* 0x0000009c9dc2723e */ /* 0x000fe400000010ff */
[----:B------:R-:W-:Y:S01]  /*d3f0*/  F2FP.BF16.F32.PACK_AB R195, R195, R158 ;  /* 0x0000009ec3c3723e */ /* 0x000fe200000010ff */
[----:B------:R-:W-:Y:S06]  /*d400*/  @P1 BRA `(.L_x_2410) ;  /* 0xffffffc800501947 */ /* 0x000fec000383ffff */
.L_x_2399:
        /* <DEDUP_REMOVED lines=131> */
.L_x_2411:
        /* <DEDUP_REMOVED lines=8> */
.L_x_2412:
[----:B-1----:R-:W-:Y:S05]  /*dcc0*/  @P1 BRA `(.L_x_2413) ;  /* 0x0000000000081947 */ /* 0x002fea0003800000 */
[----:B------:R-:W1:Y:S02]  /*dcd0*/  SYNCS.PHASECHK.TRANS64.TRYWAIT P1, [UR8+0x38850], R0 ;  /* 0x03885000ff0075a7 */ /* 0x000e640008020148 */
[----:B-1----:R-:W-:Y:S05]  /*dce0*/  @!P1 BRA `(.L_x_2414) ;  /* 0x000000c0003c9947 */ /* 0x002fea0003800000 */
.L_x_2413:
[----:B------:R-:W-:Y:S01]  /*dcf0*/  R2UR UR4, R17 ;  /* 0x00000000110472ca */ /* 0x000fe200000e0000 */
[----:B------:R-:W-:Y:S01]  /*dd00*/  WARPGROUP.ARRIVE ;  /* 0x00000000000079c5 */ /* 0x000fe20000000000 */
[----:B------:R-:W-:Y:S01]  /*dd10*/  UMOV UR7, 0x40000040 ;  /* 0x4000004000077882 */ /* 0x000fe20000000000 */
[----:B01----:R-:W0:Y:S01]  /*dd20*/  SHFL.BFLY PT, R0, R19, 0x2, 0x1f ;  /* 0x0c401f0013007f89 */ /* 0x003e2200000e0000 */
[----:B------:R-:W-:Y:S02]  /*dd30*/  IMAD.MOV.U32 R6, RZ, RZ, RZ ;  /* 0x000000ffff067224 */ /* 0x000fe400078e00ff */
[----:B------:R-:W-:Y:S01]  /*dd40*/  IMAD.U32 R8, RZ, RZ, UR5 ;  /* 0x00000005ff087e24 */ /* 0x000fe2000f8e00ff */
[----:B------:R-:W1:Y:S01]  /*dd50*/  SHFL.BFLY PT, R2, R5, 0x2, 0x1f ;  /* 0x0c401f0005027f89 */ /* 0x000e6200000e0000 */
[----:B------:R-:W-:-:S05]  /*dd60*/  IMAD.U32 R12, RZ, RZ, UR5 ;  /* 0x00000005ff0c7e24 */ /* 0x000fca000f8e00ff */
[----:B------:R-:W-:-:S04]  /*dd70*/  UIADD3 UR4, UR4, 0x400, URZ ;  /* 0x0000040004047890 */ /* 0x000fc8000fffe03f */
[----:B------:R-:W-:-:S04]  /*dd80*/  USHF.R.U32.HI UR4, URZ, 0x4, UR4 ;  /* 0x000000043f047899 */ /* 0x000fc80008011604 */
[----:B------:R-:W-:-:S04]  /*dd90*/  ULOP3.LUT UR4, UR4, 0x3fff, URZ, 0xc0, !UPT ;  /* 0x00003fff04047892 */ /* 0x000fc8000f8ec03f */
[----:B------:R-:W-:Y:S01]  /*dda0*/  ULOP3.LUT UR4, UR4, 0x2800000, URZ, 0xfc, !UPT ;  /* 0x0280000004047892 */ /* 0x000fe2000f8efc3f */
[----:B0-----:R-:W-:-:S03]  /*ddb0*/  FADD.FTZ R0, R0, R19 ;  /* 0x0000001300007221 */ /* 0x001fc60000010000 */
[----:B------:R-:W-:Y:S01]  /*ddc0*/  UIMAD UR4, UR36, 0xa00, UR4 ;  /* 0x00000a00240478a4 */ /* 0x000fe2000f8e0204 */
[----:B-1----:R-:W-:Y:S01]  /*ddd0*/  FADD.FTZ R2, R2, R5 ;  /* 0x0000000502027221 */ /* 0x002fe20000010000 */
[----:B------:R-:W0:Y:S01]  /*dde0*/  SHFL.BFLY PT, R7, R0, 0x1, 0x1f ;  /* 0x0c201f0000077f89 */ /* 0x000e2200000e0000 */
[----:B------:R-:W-:-:S04]  /*ddf0*/  IMAD.MOV.U32 R5, RZ, RZ, RZ ;  /* 0x000000ffff057224 */ /* 0x000fc800078e00ff */
[----:B------:R-:W-:Y:S01]  /*de00*/  UMOV UR6, UR4 ;  /* 0x0000000400067c82 */ /* 0x000fe20008000000 */
[----:B------:R-:W1:Y:S01]  /*de10*/  SHFL.BFLY PT, R9, R2, 0x1, 0x1f ;  /* 0x0c201f0002097f89 */ /* 0x000e6200000e0000 */
[----:B------:R-:W-:Y:S01]  /*de20*/  HGMMA.64x256x16.F32.BF16 R24, R208, gdesc[UR4].tnspB, R24, gsb0 ;  /* 0x43e00004d0187df0 */ /* 0x000fe20008001818 */
[----:B------:R-:W-:Y:S01]  /*de30*/  UIADD3 UR6, UR4, 0x80, URZ ;  /* 0x0000008004067890 */ /* 0x000fe2000fffe03f */
[----:B------:R-:W-:Y:S01]  /*de40*/  UMOV UR7, 0x40000040 ;  /* 0x4000004000077882 */ /* 0x000fe20000000000 */
[----:B0-----:R-:W-:Y:S01]  /*de50*/  FADD.FTZ R10, R0, R7 ;  /* 0x00000007000a7221 */ /* 0x001fe20000010000 */
[----:B------:R-:W-:Y:S02]  /*de60*/  IMAD.MOV.U32 R0, RZ, RZ, -0x800000 ;  /* 0xff800000ff007424 */ /* 0x000fe400078e00ff */
[----:B-1----:R-:W-:Y:S02]  /*de70*/  FADD.FTZ R11, R2, R9 ;  /* 0x00000009020b7221 */ /* 0x002fe40000010000 */
[----:B------:R-:W-:Y:S01]  /*de80*/  FSETP.NE.FTZ.AND P1, PT, R10, RZ, PT ;  /* 0x000000ff0a00720b */ /* 0x000fe20003f35000 */
[----:B------:R-:W-:-:S02]  /*de90*/  IMAD.MOV.U32 R2, RZ, RZ, -0x800000 ;  /* 0xff800000ff027424 */ /* 0x000fc400078e00ff */
[----:B------:R-:W-:-:S10]  /*dea0*/  FSETP.NE.FTZ.AND P2, PT, R11, RZ, PT ;  /* 0x000000ff0b00720b */ /* 0x000fd40003f55000 */
[----:B------:R-:W0:Y:S01]  /*deb0*/  @P1 MUFU.LG2 R7, R10 ;  /* 0x0000000a00071308 */ /* 0x000e220000000c00 */
[----:B------:R-:W-:Y:S02]  /*dec0*/  @P1 FMUL.FTZ R8, R8, 0.69314718246459960938 ;  /* 0x3f31721808081820 */ /* 0x000fe40000410000 */
[----:B------:R-:W-:-:S05]  /*ded0*/  @P2 FMUL.FTZ R12, R12, 0.69314718246459960938 ;  /* 0x3f3172180c0c2820 */ /* 0x000fca0000410000 */
        /* <DEDUP_REMOVED lines=31> */
.L_x_2415:
[----:B------:R-:W2:Y:S01]  /*e0d0*/  LDL.LU R3, [R1+0x30] ;  /* 0x0000300001037983 */ /* 0x000ea20000300800 */
[----:B------:R-:W0:Y:S01]  /*e0e0*/  S2UR UR6, SR_CgaCtaId ;  /* 0x00000000000679c3 */ /* 0x000e220000008800 */
[----:B------:R-:W-:Y:S01]  /*e0f0*/  UIADD3 UR4, UR8, 0x38860, URZ ;  /* 0x0003886008047890 */ /* 0x000fe2000fffe03f */
[-C--:B------:R-:W-:Y:S01]  /*e100*/  FMUL.FTZ R24, R24, R6.reuse ;  /* 0x0000000618187220 */ /* 0x080fe20000410000 */
        /* <DEDUP_REMOVED lines=134> */
[----:B--2---:R-:W-:-:S13]  /*e970*/  R2UR UR5, R3 ;  /* 0x00000000030572ca */ /* 0x004fda00000e0000 */
[----:B------:R-:W-:-:S06]  /*e980*/  UIADD3 UR5, UR5, 0x1, URZ ;  /* 0x0000000105057890 */ /* 0x000fcc000fffe03f */
[----:B------:R-:W-:Y:S01]  /*e990*/  IMAD.U32 R3, RZ, RZ, UR5 ;  /* 0x00000005ff037e24 */ /* 0x000fe2000f8e00ff */
[----:B------:R-:W-:-:S04]  /*e9a0*/  R2UR UR5, R18 ;  /* 0x00000000120572ca */ /* 0x000fc800000e0000 */
[----:B------:R0:W-:Y:S09]  /*e9b0*/  STL [R1+0x30], R3 ;  /* 0x0000300301007387 */ /* 0x0001f20000100800 */
[----:B------:R-:W-:-:S06]  /*e9c0*/  ULOP3.LUT UR5, UR5, UR4, URZ, 0x3c, !UPT ;  /* 0x0000000405057292 */ /* 0x000fcc000f8e3c3f */
[----:B0-----:R-:W-:-:S07]  /*e9d0*/  IMAD.U32 R18, RZ, RZ, UR5 ;  /* 0x00000005ff127e24 */ /* 0x001fce000f8e00ff */
.L_x_2379:
[----:B------:R-:W0:Y:S08]  /*e9e0*/  S2UR UR4, SR_CgaCtaId ;  /* 0x00000000000479c3 */ /* 0x000e300000008800 */
[----:B------:R-:W-:Y:S06]  /*e9f0*/  BAR.SYNC.DEFER_BLOCKING 0x5, 0x180 ;  /* 0x0146000000007b1d */ /* 0x000fec0000010000 */
[----:B------:R-:W-:Y:S01]  /*ea00*/  UMOV UR8, 0x400 ;  /* 0x0000040000087882 */ /* 0x000fe20000000000 */
[----:B------:R-:W-:Y:S01]  /*ea10*/  BSSY B0, `(.L_x_2416) ;  /* 0x00004c2000007945 */ /* 0x000fe20003800000 */
[----:B0-----:R-:W-:-:S09]  /*ea20*/  ULEA UR8, UR4, UR8, 0x18 ;  /* 0x0000000804087291 */ /* 0x001fd2000f8ec03f */
[----:B------:R-:W0:Y:S02]  /*ea30*/  LDS.128 R4, [UR8+0x388d0] ;  /* 0x0388d008ff047984 */ /* 0x000e240008000c00 */
[----:B0-----:R-:W-:Y:S02]  /*ea40*/  R2UR UR6, R5 ;  /* 0x00000000050672ca */ /* 0x001fe400000e0000 */
[----:B------:R-:W-:Y:S02]  /*ea50*/  R2UR UR5, R6 ;  /* 0x00000000060572ca */ /* 0x000fe400000e0000 */
[----:B------:R-:W-:Y:S01]  /*ea60*/  R2UR UR7, R7 ;  /* 0x00000000070772ca */ /* 0x000fe200000e0000 */
[----:B------:R-:W-:Y:S06]  /*ea70*/  BAR.ARV 0x4, 0x180 ;  /* 0x0106000000007b1d */ /* 0x000fec0000002000 */
[----:B------:R-:W-:Y:S08]  /*ea80*/  @P0 BRA `(.L_x_2417) ;  /* 0x0000003800e40947 */ /* 0x000ff00003800000 */
[----:B------:R-:W2:Y:S01]  /*ea90*/  LDL.LU R8, [R1+0x2c] ;  /* 0x00002c0001087983 */ /* 0x000ea20000300800 */
[----:B------:R-:W0:Y:S01]  /*eaa0*/  S2UR UR4, SR_SWINHI ;  /* 0x00000000000479c3 */ /* 0x000e220000002f00 */
[----:B------:R-:W-:Y:S01]  /*eab0*/  IMAD.MOV.U32 R12, RZ, RZ, 0x2 ;  /* 0x00000002ff0c7424 */ /* 0x000fe200078e00ff */
[----:B------:R-:W-:Y:S01]  /*eac0*/  F2FP.BF16.F32.PACK_AB R6, R29, R28 ;  /* 0x0000001c1d06723e */ /* 0x000fe200000010ff */
[----:B------:R-:W3:Y:S01]  /*ead0*/  LDL R3, [R1+0x3c] ;  /* 0x00003c0001037983 */ /* 0x000ee20000100800 */
[----:B------:R-:W-:Y:S01]  /*eae0*/  F2FP.BF16.F32.PACK_AB R7, R31, R30 ;  /* 0x0000001e1f07723e */ /* 0x000fe200000010ff */
[----:B------:R-:W-:Y:S01]  /*eaf0*/  ULDC.64 UR14, c[0x0][0xc00] ;  /* 0x00030000000e7ab9 */ /* 0x000fe20000000a00 */
[----:B------:R-:W-:Y:S01]  /*eb00*/  R2UR UR18, R220 ;  /* 0x00000000dc1272ca */ /* 0x000fe200000e0000 */
[----:B------:R-:W-:Y:S01]  /*eb10*/  ULDC UR20, c[0x0][0xbe8] ;  /* 0x0002fa0000147ab9 */ /* 0x000fe20000000800 */
[----:B------:R-:W-:Y:S02]  /*eb20*/  R2UR UR21, R217 ;  /* 0x00000000d91572ca */ /* 0x000fe400000e0000 */
[----:B------:R-:W-:-:S02]  /*eb30*/  R2UR UR26, R215 ;  /* 0x00000000d71a72ca */ /* 0x000fc400000e0000 */
[----:B------:R-:W-:Y:S02]  /*eb40*/  R2UR UR19, R221 ;  /* 0x00000000dd1372ca */ /* 0x000fe400000e0000 */
[----:B------:R-:W-:Y:S01]  /*eb50*/  R2UR UR24, R222 ;  /* 0x00000000de1872ca */ /* 0x000fe200000e0000 */
[----:B------:R-:W-:Y:S01]  /*eb60*/  UMOV UR10, UR8 ;  /* 0x00000008000a7c82 */ /* 0x000fe20008000000 */
[----:B0-----:R-:W-:-:S03]  /*eb70*/  UMOV UR11, UR4 ;  /* 0x00000004000b7c82 */ /* 0x001fc60008000000 */
[----:B------:R-:W-:-:S04]  /*eb80*/  USHF.L.U32 UR4, UR18, 0x2, URZ ;  /* 0x0000000212047899 */ /* 0x000fc8000800063f */
[----:B------:R-:W-:Y:S01]  /*eb90*/  UIADD3 UR9, UP0, UR4, UR14, URZ ;  /* 0x0000000e04097290 */ /* 0x000fe2000ff1e03f */
[----:B------:R-:W-:Y:S01]  /*eba0*/  BAR.SYNC.DEFER_BLOCKING 0x1, 0x100 ;  /* 0x0044000000007b1d */ /* 0x000fe20000010000 */
[----:B--2---:R-:W-:Y:S01]  /*ebb0*/  R2UR UR17, R8 ;  /* 0x00000000081172ca */ /* 0x004fe200000e0000 */
[----:B---3--:R-:W-:-:S03]  /*ebc0*/  IMAD.WIDE R12, R3, R12, UR10 ;  /* 0x0000000a030c7e25 */ /* 0x008fc6000f8e020c */
[C---:B------:R-:W-:Y:S02]  /*ebd0*/  IADD3 R15, P1, R12.reuse, 0x20, RZ ;  /* 0x000000200c0f7810 */ /* 0x040fe40007f3e0ff */
[----:B------:R-:W-:Y:S02]  /*ebe0*/  IADD3 R159, P4, R12, 0x60, RZ ;  /* 0x000000600c9f7810 */ /* 0x000fe40007f9e0ff */
[----:B------:R-:W-:-:S05]  /*ebf0*/  LOP3.LUT R14, R15, 0x380, RZ, 0xc0, !PT ;  /* 0x000003800f0e7812 */ /* 0x000fca00078ec0ff */
[----:B------:R-:W-:Y:S01]  /*ec00*/  USHF.L.U64.HI UR16, UR18, 0x2, UR17 ;  /* 0x0000000212107899 */ /* 0x000fe20008010211 */
[----:B------:R-:W-:Y:S02]  /*ec10*/  LOP3.LUT R158, R159, 0x380, RZ, 0xc0, !PT ;  /* 0x000003809f9e7812 */ /* 0x000fe400078ec0ff */
[----:B------:R-:W-:Y:S01]  /*ec20*/  SHF.R.U64 R14, R14, 0x3, RZ ;  /* 0x000000030e0e7819 */ /* 0x000fe200000012ff */
[----:B------:R-:W-:Y:S01]  /*ec30*/  UIADD3.X UR12, UR16, UR15, URZ, UP0, !UPT ;  /* 0x0000000f100c7290 */ /* 0x000fe200087fe43f */
[----:B------:R-:W-:Y:S02]  /*ec40*/  LOP3.LUT R5, R12, 0x380, RZ, 0xc0, !PT ;  /* 0x000003800c057812 */ /* 0x000fe400078ec0ff */
[----:B------:R-:W-:Y:S01]  /*ec50*/  LOP3.LUT R14, R14, R15, RZ, 0x3c, !PT ;  /* 0x0000000f0e0e7212 */ /* 0x000fe200078e3cff */
[----:B------:R-:W-:Y:S01]  /*ec60*/  IMAD.X R15, RZ, RZ, R13, P1 ;  /* 0x000000ffff0f7224 */ /* 0x000fe200008e060d */
[----:B------:R-:W-:Y:S02]  /*ec70*/  SHF.R.U64 R158, R158, 0x3, RZ ;  /* 0x000000039e9e7819 */ /* 0x000fe400000012ff */
[----:B------:R-:W-:-:S02]  /*ec80*/  SHF.R.U64 R5, R5, 0x3, RZ ;  /* 0x0000000305057819 */ /* 0x000fc400000012ff */
[C---:B------:R-:W-:Y:S02]  /*ec90*/  IADD3 R157, P0, R12.reuse, 0x40, RZ ;  /* 0x000000400c9d7810 */ /* 0x040fe40007f1e0ff */
[C---:B------:R-:W-:Y:S02]  /*eca0*/  IADD3 R161, P3, R12.reuse, 0x4000, RZ ;  /* 0x000040000ca17810 */ /* 0x040fe40007f7e0ff */
[C---:B------:R-:W-:Y:S02]  /*ecb0*/  IADD3 R165, P5, R12.reuse, 0x4040, RZ ;  /* 0x000040400ca57810 */ /* 0x040fe40007fbe0ff */
[C---:B------:R-:W-:Y:S02]  /*ecc0*/  IADD3 R167, P2, R12.reuse, 0x4060, RZ ;  /* 0x000040600ca77810 */ /* 0x040fe40007f5e0ff */
[C---:B------:R-:W-:Y:S02]  /*ecd0*/  IADD3 R169, P1, R12.reuse, 0x8000, RZ ;  /* 0x000080000ca97810 */ /* 0x040fe40007f3e0ff */
[----:B------:R-:W-:-:S02]  /*ece0*/  IADD3 R163, P6, R12, 0x4020, RZ ;  /* 0x000040200ca37810 */ /* 0x000fc40007fde0ff */
[----:B------:R-:W-:Y:S01]  /*ecf0*/  LOP3.LUT R158, R158, R159, RZ, 0x3c, !PT ;  /* 0x0000009f9e9e7212 */ /* 0x000fe200078e3cff */
[--C-:B------:R-:W-:Y:S01]  /*ed00*/  IMAD.X R159, RZ, RZ, R13.reuse, P4 ;  /* 0x000000ffff9f7224 */ /* 0x100fe200020e060d */
[----:B------:R-:W-:Y:S01]  /*ed10*/  LOP3.LUT R4, R5, R12, RZ, 0x3c, !PT ;  /* 0x0000000c05047212 */ /* 0x000fe200078e3cff */
[----:B------:R-:W-:Y:S01]  /*ed20*/  IMAD.MOV.U32 R5, RZ, RZ, R13 ;  /* 0x000000ffff057224 */ /* 0x000fe200078e000d */
[----:B------:R-:W-:Y:S02]  /*ed30*/  LOP3.LUT R156, R157, 0x380, RZ, 0xc0, !PT ;  /* 0x000003809d9c7812 */ /* 0x000fe400078ec0ff */
[----:B------:R-:W-:Y:S02]  /*ed40*/  LOP3.LUT R160, R161, 0x380, RZ, 0xc0, !PT ;  /* 0x00000380a1a07812 */ /* 0x000fe400078ec0ff */
[----:B------:R-:W-:Y:S02]  /*ed50*/  LOP3.LUT R164, R165, 0x380, RZ, 0xc0, !PT ;  /* 0x00000380a5a47812 */ /* 0x000fe400078ec0ff */
[----:B------:R-:W-:-:S02]  /*ed60*/  LOP3.LUT R166, R167, 0x380, RZ, 0xc0, !PT ;  /* 0x00000380a7a67812 */ /* 0x000fc400078ec0ff */
[----:B------:R-:W-:Y:S02]  /*ed70*/  LOP3.LUT R168, R169, 0x380, RZ, 0xc0, !PT ;  /* 0x00000380a9a87812 */ /* 0x000fe400078ec0ff */
[----:B------:R-:W-:Y:S02]  /*ed80*/  IADD3 R9, P4, R12, 0x8040, RZ ;  /* 0x000080400c097810 */ /* 0x000fe40007f9e0ff */
[----:B------:R-:W-:Y:S02]  /*ed90*/  LOP3.LUT R162, R163, 0x380, RZ, 0xc0, !PT ;  /* 0x00000380a3a27812 */ /* 0x000fe400078ec0ff */
[----:B------:R-:W-:Y:S02]  /*eda0*/  SHF.R.U64 R156, R156, 0x3, RZ ;  /* 0x000000039c9c7819 */ /* 0x000fe400000012ff */
[----:B------:R-:W-:Y:S02]  /*edb0*/  SHF.R.U64 R160, R160, 0x3, RZ ;  /* 0x00000003a0a07819 */ /* 0x000fe400000012ff */
[----:B------:R-:W-:-:S02]  /*edc0*/  SHF.R.U64 R164, R164, 0x3, RZ ;  /* 0x00000003a4a47819 */ /* 0x000fc400000012ff */
[----:B------:R-:W-:Y:S02]  /*edd0*/  SHF.R.U64 R166, R166, 0x3, RZ ;  /* 0x00000003a6a67819 */ /* 0x000fe400000012ff */
[----:B------:R-:W-:Y:S02]  /*ede0*/  SHF.R.U64 R168, R168, 0x3, RZ ;  /* 0x00000003a8a87819 */ /* 0x000fe400000012ff */
[----:B------:R-:W-:Y:S02]  /*edf0*/  MOV R3, R4 ;  /* 0x0000000400037202 */ /* 0x000fe40000000f00 */
[----:B------:R-:W-:Y:S02]  /*ee00*/  LOP3.LUT R8, R9, 0x380, RZ, 0xc0, !PT ;  /* 0x0000038009087812 */ /* 0x000fe400078ec0ff */
[----:B------:R-:W-:Y:S02]  /*ee10*/  SHF.R.U64 R162, R162, 0x3, RZ ;  /* 0x00000003a2a27819 */ /* 0x000fe400000012ff */
[----:B------:R-:W-:-:S02]  /*ee20*/  F2FP.BF16.F32.PACK_AB R4, R25, R24 ;  /* 0x000000181904723e */ /* 0x000fc400000010ff */
        /* <DEDUP_REMOVED lines=13> */
[----:B------:R-:W-:Y:S01]  /*ef00*/  LOP3.LUT R162, R162, R163, RZ, 0x3c, !PT ;  /* 0x000000a3a2a27212 */ /* 0x000fe200078e3cff */
[----:B------:R-:W-:Y:S01]  /*ef10*/  IMAD.X R163, RZ, RZ, R13, P6 ;  /* 0x000000ffffa37224 */ /* 0x000fe200030e060d */
[----:B------:R-:W-:-:S02]  /*ef20*/  IADD3 R171, P0, R12, 0x8020, RZ ;  /* 0x000080200cab7810 */ /* 0x000fc40007f1e0ff */
[C---:B------:R-:W-:Y:S02]  /*ef30*/  IADD3 R11, P3, R12.reuse, 0x8060, RZ ;  /* 0x000080600c0b7810 */ /* 0x040fe40007f7e0ff */
[C---:B------:R-:W-:Y:S02]  /*ef40*/  IADD3 R152, P5, R12.reuse, 0xc020, RZ ;  /* 0x0000c0200c987810 */ /* 0x040fe40007fbe0ff */
[C---:B------:R-:W-:Y:S02]  /*ef50*/  IADD3 R155, P2, R12.reuse, 0xc040, RZ ;  /* 0x0000c0400c9b7810 */ /* 0x040fe40007f5e0ff */
[C---:B------:R-:W-:Y:S02]  /*ef60*/  IADD3 R20, P1, R12.reuse, 0xc060, RZ ;  /* 0x0000c0600c147810 */ /* 0x040fe40007f3e0ff */
[----:B------:R-:W-:Y:S02]  /*ef70*/  IADD3 R10, P6, R12, 0xc000, RZ ;  /* 0x0000c0000c0a7810 */ /* 0x000fe40007fde0ff */
[----:B------:R-:W-:Y:S01]  /*ef80*/  LOP3.LUT R170, R171, 0x380, RZ, 0xc0, !PT ;  /* 0x00000380abaa7812 */ /* 0x000fe200078ec0ff */
[--C-:B0-----:R-:W-:Y:S01]  /*ef90*/  IMAD.X R5, RZ, RZ, R13.reuse, P4 ;  /* 0x000000ffff057224 */ /* 0x101fe200020e060d */
[----:B------:R-:W-:Y:S01]  /*efa0*/  LOP3.LUT R4, R8, R9, RZ, 0x3c, !PT ;  /* 0x0000000908047212 */ /* 0x000fe200078e3cff */
[----:B------:R-:W-:Y:S01]  /*efb0*/  IMAD.X R9, RZ, RZ, R13, P3 ;  /* 0x000000ffff097224 */ /* 0x000fe200018e060d */
[----:B------:R-:W-:-:S02]  /*efc0*/  LOP3.LUT R8, R11, 0x380, RZ, 0xc0, !PT ;  /* 0x000003800b087812 */ /* 0x000fc400078ec0ff */
[----:B------:R-:W-:Y:S02]  /*efd0*/  LOP3.LUT R153, R152, 0x380, RZ, 0xc0, !PT ;  /* 0x0000038098997812 */ /* 0x000fe400078ec0ff */
[----:B------:R-:W-:Y:S02]  /*efe0*/  LOP3.LUT R154, R155, 0x380, RZ, 0xc0, !PT ;  /* 0x000003809b9a7812 */ /* 0x000fe400078ec0ff */
[----:B------:R-:W-:Y:S02]  /*eff0*/  LOP3.LUT R21, R20, 0x380, RZ, 0xc0, !PT ;  /* 0x0000038014157812 */ /* 0x000fe400078ec0ff */
[----:B------:R-:W-:Y:S02]  /*f000*/  LOP3.LUT R3, R10, 0x380, RZ, 0xc0, !PT ;  /* 0x000003800a037812 */ /* 0x000fe400078ec0ff */
[----:B------:R-:W-:Y:S02]  /*f010*/  MOV R19, R4 ;  /* 0x0000000400137202 */ /* 0x000fe40000000f00 */
[----:B------:R-:W-:-:S02]  /*f020*/  SHF.R.U64 R170, R170, 0x3, RZ ;  /* 0x00000003aaaa7819 */ /* 0x000fc400000012ff */
[----:B------:R-:W-:Y:S02]  /*f030*/  SHF.R.U64 R8, R8, 0x3, RZ ;  /* 0x0000000308087819 */ /* 0x000fe400000012ff */
[----:B------:R-:W-:Y:S02]  /*f040*/  SHF.R.U64 R153, R153, 0x3, RZ ;  /* 0x0000000399997819 */ /* 0x000fe400000012ff */
[----:B------:R-:W-:Y:S02]  /*f050*/  SHF.R.U64 R154, R154, 0x3, RZ ;  /* 0x000000039a9a7819 */ /* 0x000fe400000012ff */
[----:B------:R-:W-:Y:S02]  /*f060*/  SHF.R.U64 R21, R21, 0x3, RZ ;  /* 0x0000000315157819 */ /* 0x000fe400000012ff */
[----:B------:R-:W-:Y:S02]  /*f070*/  MOV R14, R14 ;  /* 0x0000000e000e7202 */ /* 0x000fe40000000f00 */
[----:B------:R-:W-:-:S02]  /*f080*/  F2FP.BF16.F32.PACK_AB R4, R33, R32 ;  /* 0x000000202104723e */ /* 0x000fc400000010ff */
[----:B------:R-:W-:Y:S02]  /*f090*/  F2FP.BF16.F32.PACK_AB R5, R35, R34 ;  /* 0x000000222305723e */ /* 0x000fe400000010ff */
[----:B------:R-:W-:Y:S02]  /*f0a0*/  F2FP.BF16.F32.PACK_AB R6, R37, R36 ;  /* 0x000000242506723e */ /* 0x000fe400000010ff */
[----:B------:R-:W-:Y:S02]  /*f0b0*/  F2FP.BF16.F32.PACK_AB R7, R39, R38 ;  /* 0x000000262707723e */ /* 0x000fe400000010ff */
        /* <DEDUP_REMOVED lines=12> */
[----:B------:R-:W-:-:S02]  /*f180*/  LOP3.LUT R10, R3, R10, RZ, 0x3c, !PT ;  /* 0x0000000a030a7212 */ /* 0x000fc400078e3cff */
[----:B------:R-:W-:Y:S02]  /*f190*/  MOV R156, R156 ;  /* 0x0000009c009c7202 */ /* 0x000fe40000000f00 */
[----:B------:R-:W-:Y:S02]  /*f1a0*/  F2FP.BF16.F32.PACK_AB R12, R41, R40 ;  /* 0x00000028290c723e */ /* 0x000fe400000010ff */
[----:B------:R-:W-:Y:S02]  /*f1b0*/  F2FP.BF16.F32.PACK_AB R13, R43, R42 ;  /* 0x0000002a2b0d723e */ /* 0x000fe400000010ff */
[----:B------:R-:W-:Y:S02]  /*f1c0*/  F2FP.BF16.F32.PACK_AB R15, R47, R46 ;  /* 0x0000002e2f0f723e */ /* 0x000fe400000010ff */
[----:B------:R-:W-:Y:S02]  /*f1d0*/  MOV R158, R158 ;  /* 0x0000009e009e7202 */ /* 0x000fe40000000f00 */
[----:B------:R-:W-:-:S02]  /*f1e0*/  MOV R161, R160 ;  /* 0x000000a000a17202 */ /* 0x000fc40000000f00 */
[----:B------:R-:W-:Y:S02]  /*f1f0*/  MOV R160, R8 ;  /* 0x0000000800a07202 */ /* 0x000fe40000000f00 */
[----:B0-----:R-:W-:Y:S02]  /*f200*/  F2FP.BF16.F32.PACK_AB R14, R45, R44 ;  /* 0x0000002c2d0e723e */ /* 0x001fe400000010ff */
[----:B------:R-:W-:Y:S02]  /*f210*/  F2FP.BF16.F32.PACK_AB R4, R49, R48 ;  /* 0x000000303104723e */ /* 0x000fe400000010ff */
[----:B------:R-:W-:Y:S01]  /*f220*/  F2FP.BF16.F32.PACK_AB R5, R51, R50 ;  /* 0x000000323305723e */ /* 0x000fe200000010ff */
[----:B------:R0:W-:Y:S01]  /*f230*/  STSM.16.M88.4 [R156], R12 ;  /* 0x0000000c9c007844 */ /* 0x0001e20000000200 */
[----:B------:R-:W-:Y:S02]  /*f240*/  F2FP.BF16.F32.PACK_AB R6, R53, R52 ;  /* 0x000000343506723e */ /* 0x000fe400000010ff */
[----:B------:R-:W-:-:S02]  /*f250*/  F2FP.BF16.F32.PACK_AB R7, R55, R54 ;  /* 0x000000363707723e */ /* 0x000fc400000010ff */
[----:B------:R-:W-:Y:S02]  /*f260*/  MOV R3, R10 ;  /* 0x0000000a00037202 */ /* 0x000fe40000000f00 */
[----:B------:R-:W-:Y:S01]  /*f270*/  F2FP.BF16.F32.PACK_AB R8, R57, R56 ;  /* 0x000000383908723e */ /* 0x000fe200000010ff */
[----:B------:R1:W-:Y:S01]  /*f280*/  STSM.16.M88.4 [R158], R4 ;  /* 0x000000049e007844 */ /* 0x0003e20000000200 */
[----:B------:R-:W-:Y:S02]  /*f290*/  F2FP.BF16.F32.PACK_AB R9, R59, R58 ;  /* 0x0000003a3b09723e */ /* 0x000fe400000010ff */
[----:B------:R-:W-:Y:S02]  /*f2a0*/  F2FP.BF16.F32.PACK_AB R10, R61, R60 ;  /* 0x0000003c3d0a723e */ /* 0x000fe400000010ff */
[----:B------:R-:W-:Y:S02]  /*f2b0*/  F2FP.BF16.F32.PACK_AB R11, R63, R62 ;  /* 0x0000003e3f0b723e */ /* 0x000fe400000010ff */
[----:B------:R-:W-:-:S02]  /*f2c0*/  MOV R162, R162 ;  /* 0x000000a200a27202 */ /* 0x000fc40000000f00 */
[----:B0-----:R-:W-:Y:S01]  /*f2d0*/  F2FP.BF16.F32.PACK_AB R12, R65, R64 ;  /* 0x00000040410c723e */ /* 0x001fe200000010ff */
[----:B------:R0:W-:Y:S01]  /*f2e0*/  STSM.16.M88.4 [R161], R8 ;  /* 0x00000008a1007844 */ /* 0x0001e20000000200 */
[----:B------:R-:W-:Y:S02]  /*f2f0*/  F2FP.BF16.F32.PACK_AB R13, R67, R66 ;  /* 0x00000042430d723e */ /* 0x000fe400000010ff */
[----:B------:R-:W-:Y:S02]  /*f300*/  F2FP.BF16.F32.PACK_AB R14, R69, R68 ;  /* 0x00000044450e723e */ /* 0x000fe400000010ff */
[----:B------:R-:W-:Y:S02]  /*f310*/  F2FP.BF16.F32.PACK_AB R15, R71, R70 ;  /* 0x00000046470f723e */ /* 0x000fe400000010ff */
[----:B------:R-:W-:Y:S02]  /*f320*/  MOV R17, R152 ;  /* 0x0000009800117202 */ /* 0x000fe40000000f00 */
[----:B------:R-:W-:Y:S01]  /*f330*/  MOV R22, R154 ;  /* 0x0000009a00167202 */ /* 0x000fe20000000f00 */
[----:B------:R2:W-:Y:S01]  /*f340*/  STSM.16.M88.4 [R162], R12 ;  /* 0x0000000ca2007844 */ /* 0x0005e20000000200 */
[----:B------:R-:W-:-:S02]  /*f350*/  MOV R164, R164 ;  /* 0x000000a400a47202 */ /* 0x000fc40000000f00 */
[----:B------:R-:W-:Y:S02]  /*f360*/  F2FP.BF16.F32.PACK_AB R152, R73, R72 ;  /* 0x000000484998723e */ /* 0x000fe400000010ff */
[----:B------:R-:W-:Y:S02]  /*f370*/  F2FP.BF16.F32.PACK_AB R153, R75, R74 ;  /* 0x0000004a4b99723e */ /* 0x000fe400000010ff */
[----:B------:R-:W-:Y:S02]  /*f380*/  F2FP.BF16.F32.PACK_AB R154, R77, R76 ;  /* 0x0000004c4d9a723e */ /* 0x000fe400000010ff */
[----:B------:R-:W-:Y:S02]  /*f390*/  F2FP.BF16.F32.PACK_AB R155, R79, R78 ;  /* 0x0000004e4f9b723e */ /* 0x000fe400000010ff */
[----:B------:R-:W-:Y:S02]  /*f3a0*/  MOV R166, R166 ;  /* 0x000000a600a67202 */ /* 0x000fe40000000f00 */
[----:B------:R-:W-:Y:S01]  /*f3b0*/  F2FP.BF16.F32.PACK_AB R156, R81, R80 ;  /* 0x00000050519c723e */ /* 0x000fe200000010ff */
[----:B------:R3:W-:Y:S01]  /*f3c0*/  STSM.16.M88.4 [R164], R152 ;  /* 0x00000098a4007844 */ /* 0x0007e20000000200 */
[----:B------:R-:W-:-:S02]  /*f3d0*/  F2FP.BF16.F32.PACK_AB R157, R83, R82 ;  /* 0x00000052539d723e */ /* 0x000fc400000010ff */
[----:B-1----:R-:W-:Y:S02]  /*f3e0*/  F2FP.BF16.F32.PACK_AB R158, R85, R84 ;  /* 0x00000054559e723e */ /* 0x002fe400000010ff */
[----:B------:R-:W-:Y:S02]  /*f3f0*/  F2FP.BF16.F32.PACK_AB R159, R87, R86 ;  /* 0x00000056579f723e */ /* 0x000fe400000010ff */
[----:B------:R-:W-:Y:S02]  /*f400*/  MOV R168, R168 ;  /* 0x000000a800a87202 */ /* 0x000fe40000000f00 */
[----:B------:R-:W-:Y:S01]  /*f410*/  F2FP.BF16.F32.PACK_AB R4, R89, R88 ;  /* 0x000000585904723e */ /* 0x000fe200000010ff */
[----:B------:R1:W-:Y:S01]  /*f420*/  STSM.16.M88.4 [R166], R156 ;  /* 0x0000009ca6007844 */ /* 0x0003e20000000200 */
[----:B------:R-:W-:Y:S02]  /*f430*/  F2FP.BF16.F32.PACK_AB R5, R91, R90 ;  /* 0x0000005a5b05723e */ /* 0x000fe400000010ff */
[----:B------:R-:W-:-:S02]  /*f440*/  F2FP.BF16.F32.PACK_AB R6, R93, R92 ;  /* 0x0000005c5d06723e */ /* 0x000fc400000010ff */
[----:B------:R-:W-:Y:S02]  /*f450*/  F2FP.BF16.F32.PACK_AB R7, R95, R94 ;  /* 0x0000005e5f07723e */ /* 0x000fe400000010ff */
[----:B------:R-:W-:Y:S02]  /*f460*/  MOV R170, R170 ;  /* 0x000000aa00aa7202 */ /* 0x000fe40000000f00 */
[----:B0-----:R-:W-:Y:S01]  /*f470*/  F2FP.BF16.F32.PACK_AB R8, R97, R96 ;  /* 0x000000606108723e */ /* 0x001fe200000010ff */
[----:B------:R0:W-:Y:S01]  /*f480*/  STSM.16.M88.4 [R168], R4 ;  /* 0x00000004a8007844 */ /* 0x0001e20000000200 */
[----:B------:R-:W-:Y:S02]  /*f490*/  F2FP.BF16.F32.PACK_AB R9, R99, R98 ;  /* 0x000000626309723e */ /* 0x000fe400000010ff */
[----:B------:R-:W-:Y:S02]  /*f4a0*/  F2FP.BF16.F32.PACK_AB R10, R101, R100 ;  /* 0x00000064650a723e */ /* 0x000fe400000010ff */
[----:B------:R-:W-:-:S02]  /*f4b0*/  F2FP.BF16.F32.PACK_AB R11, R103, R102 ;  /* 0x00000066670b723e */ /* 0x000fc400000010ff */
[----:B--2---:R-:W-:Y:S02]  /*f4c0*/  F2FP.BF16.F32.PACK_AB R12, R105, R104 ;  /* 0x00000068690c723e */ /* 0x004fe400000010ff */
[----:B------:R-:W-:Y:S01]  /*f4d0*/  F2FP.BF16.F32.PACK_AB R13, R107, R106 ;  /* 0x0000006a6b0d723e */ /* 0x000fe200000010ff */
[----:B------:R2:W-:Y:S01]  /*f4e0*/  STSM.16.M88.4 [R170], R8 ;  /* 0x00000008aa007844 */ /* 0x0005e20000000200 */
[----:B------:R-:W-:Y:S02]  /*f4f0*/  F2FP.BF16.F32.PACK_AB R14, R109, R108 ;  /* 0x0000006c6d0e723e */ /* 0x000fe400000010ff */
[----:B------:R-:W-:Y:S02]  /*f500*/  F2FP.BF16.F32.PACK_AB R15, R111, R110 ;  /* 0x0000006e6f0f723e */ /* 0x000fe400000010ff */
[----:B---3--:R-:W-:Y:S02]  /*f510*/  F2FP.BF16.F32.PACK_AB R152, R113, R112 ;  /* 0x000000707198723e */ /* 0x008fe400000010ff */
[----:B------:R-:W-:Y:S01]  /*f520*/  F2FP.BF16.F32.PACK_AB R153, R115, R114 ;  /* 0x000000727399723e */ /* 0x000fe200000010ff */
[----:B------:R3:W-:Y:S01]  /*f530*/  STSM.16.M88.4 [R19], R12 ;  /* 0x0000000c13007844 */ /* 0x0007e20000000200 */
[----:B------:R-:W-:-:S02]  /*f540*/  F2FP.BF16.F32.PACK_AB R154, R117, R116 ;  /* 0x00000074759a723e */ /* 0x000fc400000010ff */
[----:B------:R-:W-:Y:S02]  /*f550*/  F2FP.BF16.F32.PACK_AB R155, R119, R118 ;  /* 0x00000076779b723e */ /* 0x000fe400000010ff */
[----:B-1----:R-:W-:Y:S02]  /*f560*/  F2FP.BF16.F32.PACK_AB R156, R121, R120 ;  /* 0x00000078799c723e */ /* 0x002fe400000010ff */
[----:B------:R-:W-:Y:S01]  /*f570*/  F2FP.BF16.F32.PACK_AB R157, R123, R122 ;  /* 0x0000007a7b9d723e */ /* 0x000fe200000010ff */
[----:B------:R-:W-:Y:S01]  /*f580*/  STSM.16.M88.4 [R160], R152 ;  /* 0x00000098a0007844 */ /* 0x000fe20000000200 */
[----:B------:R-:W-:Y:S02]  /*f590*/  F2FP.BF16.F32.PACK_AB R158, R125, R124 ;  /* 0x0000007c7d9e723e */ /* 0x000fe400000010ff */
[----:B------:R-:W-:Y:S02]  /*f5a0*/  F2FP.BF16.F32.PACK_AB R159, R127, R126 ;  /* 0x0000007e7f9f723e */ /* 0x000fe400000010ff */
[----:B0-----:R-:W-:-:S02]  /*f5b0*/  F2FP.BF16.F32.PACK_AB R4, R129, R128 ;  /* 0x000000808104723e */ /* 0x001fc400000010ff */
[----:B------:R-:W-:Y:S01]  /*f5c0*/  F2FP.BF16.F32.PACK_AB R5, R131, R130 ;  /* 0x000000828305723e */ /* 0x000fe200000010ff */
[----:B------:R-:W-:Y:S01]  /*f5d0*/  STSM.16.M88.4 [R3], R156 ;  /* 0x0000009c03007844 */ /* 0x000fe20000000200 */
[----:B------:R-:W-:Y:S02]  /*f5e0*/  F2FP.BF16.F32.PACK_AB R6, R133, R132 ;  /* 0x000000848506723e */ /* 0x000fe400000010ff */
[----:B------:R-:W-:Y:S02]  /*f5f0*/  F2FP.BF16.F32.PACK_AB R7, R135, R134 ;  /* 0x000000868707723e */ /* 0x000fe400000010ff */
[----:B--2---:R-:W-:Y:S02]  /*f600*/  F2FP.BF16.F32.PACK_AB R8, R137, R136 ;  /* 0x000000888908723e */ /* 0x004fe400000010ff */
[----:B------:R-:W-:Y:S01]  /*f610*/  F2FP.BF16.F32.PACK_AB R9, R139, R138 ;  /* 0x0000008a8b09723e */ /* 0x000fe200000010ff */
[----:B------:R0:W-:Y:S01]  /*f620*/  STSM.16.M88.4 [R17], R4 ;  /* 0x0000000411007844 */ /* 0x0001e20000000200 */
[----:B------:R-:W-:-:S02]  /*f630*/  F2FP.BF16.F32.PACK_AB R10, R141, R140 ;  /* 0x0000008c8d0a723e */ /* 0x000fc400000010ff */
[----:B------:R-:W-:Y:S02]  /*f640*/  F2FP.BF16.F32.PACK_AB R11, R143, R142 ;  /* 0x0000008e8f0b723e */ /* 0x000fe400000010ff */
[----:B------:R-:W-:Y:S01]  /*f650*/  MOV R161, R20 ;  /* 0x0000001400a17202 */ /* 0x000fe20000000f00 */
[----:B------:R-:W-:Y:S01]  /*f660*/  IMAD.U32 R20, RZ, RZ, UR9 ;  /* 0x00000009ff147e24 */ /* 0x000fe2000f8e00ff */
[----:B---3--:R-:W-:Y:S01]  /*f670*/  F2FP.BF16.F32.PACK_AB R12, R145, R144 ;  /* 0x00000090910c723e */ /* 0x008fe200000010ff */
[----:B------:R-:W-:Y:S01]  /*f680*/  STSM.16.M88.4 [R22], R8 ;  /* 0x0000000816007844 */ /* 0x000fe20000000200 */
[----:B------:R-:W-:Y:S01]  /*f690*/  F2FP.BF16.F32.PACK_AB R13, R147, R146 ;  /* 0x00000092930d723e */ /* 0x000fe200000010ff */
[----:B------:R-:W-:Y:S01]  /*f6a0*/  IMAD.U32 R21, RZ, RZ, UR12 ;  /* 0x0000000cff157e24 */ /* 0x000fe2000f8e00ff */
[----:B------:R-:W-:Y:S01]  /*f6b0*/  F2FP.BF16.F32.PACK_AB R14, R149, R148 ;  /* 0x00000094950e723e */ /* 0x000fe200000010ff */
[----:B------:R-:W-:Y:S01]  /*f6c0*/  ULDC.64 UR12, c[0x0][0xc08] ;  /* 0x00030200000c7ab9 */ /* 0x000fe20000000a00 */
[----:B------:R-:W-:-:S02]  /*f6d0*/  F2FP.BF16.F32.PACK_AB R15, R151, R150 ;  /* 0x00000096970f723e */ /* 0x000fc400000010ff */
[----:B------:R-:W-:-:S03]  /*f6e0*/  ISETP.NE.U32.AND P0, PT, RZ, UR14, PT ;  /* 0x0000000eff007c0c */ /* 0x000fc6000bf05070 */
[----:B------:R1:W-:Y:S01]  /*f6f0*/  STSM.16.M88.4 [R161], R12 ;  /* 0x0000000ca1007844 */ /* 0x0003e20000000200 */
[----:B------:R-:W-:Y:S01]  /*f700*/  BAR.SYNC.DEFER_BLOCKING 0x1, 0x100 ;  /* 0x0044000000007b1d */ /* 0x000fe20000010000 */
[----:B------:R-:W-:Y:S01]  /*f710*/  ISETP.NE.AND.EX P0, PT, RZ, UR15, PT, P0 ;  /* 0x0000000fff007c0c */ /* 0x000fe2000bf05300 */
[----:B------:R-:W-:-:S04]  /*f720*/  UISETP.NE.U32.AND UP0, UPT, UR12, URZ, UPT ;  /* 0x0000003f0c00728c */ /* 0x000fc8000bf05070 */
[----:B------:R-:W-:-:S08]  /*f730*/  UISETP.NE.AND.EX UP0, UPT, UR13, URZ, UPT, UP0 ;  /* 0x0000003f0d00728c */ /* 0x000fd0000bf05300 */
[----:B------:R-:W2:Y:S03]  /*f740*/  @P0 LDG.E R19, desc[UR38][R20.64] ;  /* 0x0000002614130981 */ /* 0x000ea6000c1e1900 */
[----:B------:R-:W-:Y:S01]  /*f750*/  @UP0 UIADD3 UR12, UP1, UR4, UR12, URZ ;  /* 0x0000000c040c0290 */ /* 0x000fe2000ff3e03f */
[----:B------:R-:W-:Y:S02]  /*f760*/  PLOP3.LUT P4, PT, PT, PT, UP0, 0x80, 0x0 ;  /* 0x000000000000781c */ /* 0x000fe40003f8f008 */
[----:B------:R-:W-:Y:S01]  /*f770*/  ULDC UR4, c[0x0][0xad4] ;  /* 0x0002b50000047ab9 */ /* 0x000fe20000000800 */
[----:B------:R-:W-:Y:S02]  /*f780*/  @UP0 UIADD3.X UR13, UR16, UR13, URZ, UP1, !UPT ;  /* 0x0000000d100d0290 */ /* 0x000fe40008ffe43f */
[----:B0-----:R-:W-:-:S04]  /*f790*/  IMAD.U32 R4, RZ, RZ, UR12 ;  /* 0x0000000cff047e24 */ /* 0x001fc8000f8e00ff */
[----:B------:R-:W-:-:S05]  /*f7a0*/  IMAD.U32 R5, RZ, RZ, UR13 ;  /* 0x0000000dff057e24 */ /* 0x000fca000f8e00ff */
[----:B------:R0:W3:Y:S01]  /*f7b0*/  @P4 LDG.E R3, desc[UR38][R4.64] ;  /* 0x0000002604034981 */ /* 0x0000e2000c1e1900 */
[----:B------:R-:W-:Y:S01]  /*f7c0*/  UISETP.NE.AND UP0, UPT, UR21, URZ, UPT ;  /* 0x0000003f1500728c */ /* 0x000fe2000bf05270 */
[----:B-1----:R-:W-:Y:S01]  /*f7d0*/  VIADD R12, R216, UR26 ;  /* 0x0000001ad80c7c36 */ /* 0x002fe20008000000 */
[----:B------:R-:W-:Y:S02]  /*f7e0*/  UISETP.NE.AND UP1, UPT, UR20, 0x1, UPT ;  /* 0x000000011400788c */ /* 0x000fe4000bf25270 */
[----:B------:R-:W-:Y:S01]  /*f7f0*/  USEL UR4, UR21, UR4, UP0 ;  /* 0x0000000415047287 */ /* 0x000fe20008000000 */
[----:B------:R-:W-:Y:S01]  /*f800*/  UMOV UR23, 0x9b8 ;  /* 0x000009b800177882 */ /* 0x000fe20000000000 */
[----:B------:R-:W-:Y:S02]  /*f810*/  UISETP.NE.U32.AND UP0, UPT, UR14, URZ, UPT ;  /* 0x0000003f0e00728c */ /* 0x000fe4000bf05070 */
[----:B------:R-:W-:Y:S01]  /*f820*/  PLOP3.LUT P1, PT, PT, PT, UP1, 0x80, 0x0 ;  /* 0x000000000000781c */ /* 0x000fe20003f2f018 */
[----:B------:R-:W-:Y:S01]  /*f830*/  UISETP.GT.AND UP2, UPT, UR4, 0x1, UPT ;  /* 0x000000010400788c */ /* 0x000fe2000bf44270 */
[----:B0-----:R-:W-:Y:S01]  /*f840*/  IMAD.MOV.U32 R5, RZ, RZ, R12 ;  /* 0x000000ffff057224 */ /* 0x001fe200078e000c */
[----:B------:R-:W-:-:S02]  /*f850*/  UISETP.NE.AND.EX UP0, UPT, UR15, URZ, UPT, UP0 ;  /* 0x0000003f0f00728c */ /* 0x000fc4000bf05300 */
[----:B------:R-:W-:Y:S01]  /*f860*/  USEL UR23, UR23, 0x978, UP2 ;  /* 0x0000097817177887 */ /* 0x000fe20009000000 */
[----:B------:R-:W-:Y:S01]  /*f870*/  UMOV UR4, URZ ;  /* 0x0000003f00047c82 */ /* 0x000fe20008000000 */
[----:B------:R-:W-:Y:S01]  /*f880*/  USEL UR9, UR18, URZ, !UP0 ;  /* 0x0000003f12097287 */ /* 0x000fe2000c000000 */
[----:B------:R-:W-:Y:S01]  /*f890*/  @UP1 ULDC UR25, c[0x0][0xbec] ;  /* 0x0002fb0000191ab9 */ /* 0x000fe20000000800 */
[----:B------:R-:W-:Y:S02]  /*f8a0*/  USEL UR22, UR17, URZ, !UP0 ;  /* 0x0000003f11167287 */ /* 0x000fe4000c000000 */
[----:B------:R-:W-:Y:S02]  /*f8b0*/  USEL UR21, UR19, URZ, UP2 ;  /* 0x0000003f13157287 */ /* 0x000fe40009000000 */
[----:B------:R-:W-:Y:S01]  /*f8c0*/  @P1 IMAD.HI.U32 R4, R12, UR25, RZ ;  /* 0x000000190c041c27 */ /* 0x000fe2000f8e00ff */
[----:B------:R-:W-:-:S03]  /*f8d0*/  @UP1 ULDC UR28, c[0x0][0xbf0] ;  /* 0x0002fc00001c1ab9 */ /* 0x000fc60000000800 */
[----:B------:R-:W-:Y:S01]  /*f8e0*/  ULDC.64 UR16, c[0x0][UR23+0x220] ;  /* 0x0000880017107abb */ /* 0x000fe20008000a00 */
[----:B------:R-:W-:Y:S01]  /*f8f0*/  ULDC.64 UR14, c[0x0][UR23+0x218] ;  /* 0x00008600170e7abb */ /* 0x000fe20008000a00 */
[----:B------:R-:W-:Y:S01]  /*f900*/  ULDC.64 UR18, c[0x0][UR23+0x228] ;  /* 0x00008a0017127abb */ /* 0x000fe20008000a00 */
[----:B------:R-:W-:Y:S01]  /*f910*/  UIMAD UR17, UR17, UR9, URZ ;  /* 0x00000009111172a4 */ /* 0x000fe2000f8e023f */
[----:B------:R-:W-:Y:S01]  /*f920*/  @P1 SHF.R.U32.HI R5, RZ, UR28, R4 ;  /* 0x0000001cff051c19 */ /* 0x000fe20008011604 */
[----:B------:R-:W-:Y:S02]  /*f930*/  UIMAD.WIDE.U32 UR12, UR14, UR24, URZ ;  /* 0x000000180e0c72a5 */ /* 0x000fe4000f8e003f */
[----:B------:R-:W-:Y:S02]  /*f940*/  UIMAD UR24, UR15, UR24, URZ ;  /* 0x000000180f1872a4 */ /* 0x000fe4000f8e023f */
[----:B------:R-:W-:Y:S01]  /*f950*/  UIMAD.WIDE.U32 UR26, UR18, UR21, URZ ;  /* 0x00000015121a72a5 */ /* 0x000fe2000f8e003f */
[----:B------:R-:W-:Y:S01]  /*f960*/  IMAD.MOV R7, RZ, RZ, -R5 ;  /* 0x000000ffff077224 */ /* 0x000fe200078e0a05 */
[----:B------:R-:W-:-:S02]  /*f970*/  UIMAD.WIDE.U32 UR14, UR16, UR9, URZ ;  /* 0x00000009100e72a5 */ /* 0x000fc4000f8e003f */
[----:B------:R-:W-:Y:S01]  /*f980*/  UIMAD UR18, UR19, UR21, URZ ;  /* 0x00000015131272a4 */ /* 0x000fe2000f8e023f */
[----:B------:R-:W-:Y:S01]  /*f990*/  IMAD R7, R7, UR20, R12 ;  /* 0x0000001407077c24 */ /* 0x000fe2000f8e020c */
[----:B------:R-:W-:Y:S01]  /*f9a0*/  UIMAD UR17, UR16, UR22, UR17 ;  /* 0x00000016101172a4 */ /* 0x000fe2000f8e0211 */
[----:B------:R-:W-:Y:S01]  /*f9b0*/  IMAD.U32 R4, RZ, RZ, UR26 ;  /* 0x0000001aff047e24 */ /* 0x000fe2000f8e00ff */
[----:B------:R-:W-:Y:S02]  /*f9c0*/  UIADD3 UR18, UR27, UR18, URZ ;  /* 0x000000121b127290 */ /* 0x000fe4000fffe03f */
[----:B------:R-:W-:Y:S01]  /*f9d0*/  UIADD3 UR24, UR13, UR24, URZ ;  /* 0x000000180d187290 */ /* 0x000fe2000fffe03f */
[----:B------:R-:W-:Y:S01]  /*f9e0*/  SHF.R.S32.HI R6, RZ, 0x1f, R7 ;  /* 0x0000001fff067819 */ /* 0x000fe20000011407 */
[----:B------:R-:W-:Y:S02]  /*f9f0*/  UIADD3 UR17, UR15, UR17, URZ ;  /* 0x000000110f117290 */ /* 0x000fe4000fffe03f */
[----:B------:R-:W-:Y:S01]  /*fa00*/  IMAD.U32 R8, RZ, RZ, UR18 ;  /* 0x00000012ff087e24 */ /* 0x000fe2000f8e00ff */
[----:B--2---:R-:W-:-:S13]  /*fa10*/  @P0 R2UR UR4, R19 ;  /* 0x00000000130402ca */ /* 0x004fda00000e0000 */
[----:B------:R-:W-:Y:S02]  /*fa20*/  UIADD3 UR12, UP0, UP3, UR14, UR12, UR4 ;  /* 0x0000000c0e0c7290 */ /* 0x000fe4000fb1e004 */
[----:B------:R-:W-:-:S04]  /*fa30*/  USHF.R.S32.HI UR16, URZ, 0x1f, UR4 ;  /* 0x0000001f3f107899 */ /* 0x000fc80008011404 */
[----:B------:R-:W-:Y:S01]  /*fa40*/  UIADD3.X UR14, UR17, UR24, UR16, UP0, UP3 ;  /* 0x00000018110e7290 */ /* 0x000fe200087e6410 */
[----:B------:R-:W-:Y:S01]  /*fa50*/  IADD3 R4, P2, P3, R5, UR12, R4 ;  /* 0x0000000c05047c10 */ /* 0x000fe2000fb5e004 */
[----:B------:R-:W-:Y:S01]  /*fa60*/  ULDC.64 UR12, c[0x0][UR23+0x210] ;  /* 0x00008400170c7abb */ /* 0x000fe20008000a00 */
[----:B------:R-:W-:Y:S01]  /*fa70*/  SHF.R.S32.HI R5, RZ, 0x1f, R5 ;  /* 0x0000001fff057819 */ /* 0x000fe20000011405 */
[----:B------:R-:W-:-:S03]  /*fa80*/  IMAD R9, R7, UR13, RZ ;  /* 0x0000000d07097c24 */ /* 0x000fc6000f8e02ff */
[----:B------:R-:W-:Y:S01]  /*fa90*/  IADD3.X R5, R5, UR14, R8, P2, P3 ;  /* 0x0000000e05057c10 */ /* 0x000fe200097e6408 */
[----:B------:R-:W-:Y:S01]  /*faa0*/  IMAD R9, R6, UR12, R9 ;  /* 0x0000000c06097c24 */ /* 0x000fe2000f8e0209 */
[----:B------:R-:W-:Y:S01]  /*fab0*/  ULDC.64 UR14, c[0x0][0xba8] ;  /* 0x0002ea00000e7ab9 */ /* 0x000fe20000000a00 */
[----:B------:R-:W-:Y:S01]  /*fac0*/  @!UP2 ULDC UR14, c[0x0][0xb50] ;  /* 0x0002d400000eaab9 */ /* 0x000fe20000000800 */
[----:B------:R-:W-:Y:S01]  /*fad0*/  @!UP2 ULDC UR15, c[0x0][0xb54] ;  /* 0x0002d500000faab9 */ /* 0x000fe20000000800 */
[----:B------:R-:W-:Y:S01]  /*fae0*/  IMAD.WIDE.U32 R4, R7, UR12, R4 ;  /* 0x0000000c07047c25 */ /* 0x000fe2000f8e0004 */
[----:B------:R-:W-:Y:S01]  /*faf0*/  ULDC UR12, c[0x0][0xa88] ;  /* 0x0002a200000c7ab9 */ /* 0x000fe20000000800 */
[----:B---3--:R-:W-:Y:S02]  /*fb00*/  @P4 R2UR UR12, R3 ;  /* 0x00000000030c42ca */ /* 0x008fe400000e0000 */
[----:B------:R-:W-:Y:S01]  /*fb10*/  IMAD.IADD R5, R5, 0x1, R9 ;  /* 0x0000000105057824 */ /* 0x000fe200078e0209 */
[----:B------:R-:W-:-:S04]  /*fb20*/  LEA R8, P2, R4, UR14, 0x2 ;  /* 0x0000000e04087c11 */ /* 0x000fc8000f8410ff */
[----:B------:R-:W-:Y:S01]  /*fb30*/  LEA.HI.X R9, R4, UR15, R5, 0x2, P2 ;  /* 0x0000000f04097c11 */ /* 0x000fe200090f1405 */
[----:B------:R-:W-:Y:S08]  /*fb40*/  @P4 BRA `(.L_x_2418) ;  /* 0x0000000000184947 */ /* 0x000ff00003800000 */
[----:B------:R-:W-:Y:S05]  /*fb50*/  @!P0 BRA `(.L_x_2418) ;  /* 0x0000000000148947 */ /* 0x000fea0003800000 */
[----:B------:R-:W2:Y:S04]  /*fb60*/  LDG.E R4, desc[UR38][R20.64] ;  /* 0x0000002614047981 */ /* 0x000ea8000c1e1900 */
[----:B------:R-:W3:Y:S01]  /*fb70*/  LDG.E R3, desc[UR38][R20.64+0x4] ;  /* 0x0000042614037981 */ /* 0x000ee2000c1e1900 */
[----:B--2---:R-:W-:Y:S02]  /*fb80*/  R2UR UR13, R4 ;  /* 0x00000000040d72ca */ /* 0x004fe400000e0000 */
[----:B---3--:R-:W-:-:S13]  /*fb90*/  R2UR UR12, R3 ;  /* 0x00000000030c72ca */ /* 0x008fda00000e0000 */
[----:B------:R-:W-:-:S12]  /*fba0*/  UIADD3 UR12, -UR13, UR12, URZ ;  /* 0x0000000c0d0c7290 */ /* 0x000fd8000fffe13f */
.L_x_2418:
[----:B------:R-:W2:Y:S04]  /*fbb0*/  LDL R10, [R1+0x38] ;  /* 0x00003800010a7983 */ /* 0x000ea80000100800 */
[----:B------:R-:W3:Y:S01]  /*fbc0*/  LDL R3, [R1+0x34] ;  /* 0x0000340001037983 */ /* 0x000ee20000100800 */
[----:B------:R-:W-:Y:S01]  /*fbd0*/  R2UR UR13, R215 ;  /* 0x00000000d70d72ca */ /* 0x000fe200000e0000 */
[----:B------:R-:W-:Y:S01]  /*fbe0*/  UIMAD UR17, UR12, UR20, URZ ;  /* 0x000000140c1172a4 */ /* 0x000fe2000f8e023f */
[----:B------:R-:W-:Y:S01]  /*fbf0*/  PLOP3.LUT P3, PT, PT, PT, UP2, 0x80, 0x0 ;  /* 0x000000000000781c */ /* 0x000fe20003f6f028 */
        /* <DEDUP_REMOVED lines=40> */
[----:B------:R-:W-:Y:S01]  /*fe80*/  UIMAD UR12, UR16, UR14, URZ ;  /* 0x0000000e100c72a4 */ /* 0x000fe2000f8e023f */
[----:B------:R-:W-:Y:S01]  /*fe90*/  LOP3.LUT R48, R49, 0x380, RZ, 0xc0, !PT ;  /* 0x0000038031307812 */ /* 0x000fe200078ec0ff */
[----:B------:R-:W-:Y:S01]  /*fea0*/  UIMAD.WIDE.U32 UR10, UR4, UR14, URZ ;  /* 0x0000000e040a72a5 */ /* 0x000fe2000f8e003f */
        /* <DEDUP_REMOVED lines=8> */
[----:B------:R-:W-:Y:S01]  /*ff30*/  UIMAD UR12, UR4, UR15, UR12 ;  /* 0x0000000f040c72a4 */ /* 0x000fe2000f8e020c */
[C---:B------:R-:W-:Y:S01]  /*ff40*/  IADD3 R41, P4, R2.reuse, 0x7000, RZ ;  /* 0x0000700002297810 */ /* 0x040fe20007f9e0ff */
[----:B------:R-:W-:Y:S01]  /*ff50*/  @UP1 ULDC UR14, c[0x0][0xbec] ;  /* 0x0002fb00000e1ab9 */ /* 0x000fe20000000800 */
        /* <DEDUP_REMOVED lines=11> */
[----:B------:R-:W-:Y:S01]  /*10010*/  IMAD.X R49, RZ, RZ, R3, P2 ;  /* 0x000000ffff317224 */ /* 0x000fe200010e0603 */
[----:B------:R-:W-:-:S02]  /*10020*/  IADD3 R5, P2, R2, 0xf000, RZ ;  /* 0x0000f00002057810 */ /* 0x000fc40007f5e0ff */
[----:B------:R-:W-:Y:S02]  /*10030*/  SHF.R.U64 R28, R28, 0x3, RZ ;  /* 0x000000031c1c7819 */ /* 0x000fe400000012ff */
[----:B------:R-:W-:Y:S02]  /*10040*/  SHF.R.U64 R32, R32, 0x3, RZ ;  /* 0x0000000320207819 */ /* 0x000fe400000012ff */
[----:B------:R-:W-:Y:S01]  /*10050*/  SHF.R.U64 R7, R7, 0x3, RZ ;  /* 0x0000000307077819 */ /* 0x000fe200000012ff */
[----:B------:R-:W-:Y:S01]  /*10060*/  UIADD3 UR11, UR11, UR12, URZ ;  /* 0x0000000c0b0b7290 */ /* 0x000fe2000fffe03f */
[----:B------:R-:W-:Y:S01]  /*10070*/  SHF.R.U64 R36, R36, 0x3, RZ ;  /* 0x0000000324247819 */ /* 0x000fe200000012ff */
[----:B------:R-:W-:Y:S01]  /*10080*/  USHF.R.S32.HI UR4, URZ, 0x1f, UR9 ;  /* 0x0000001f3f047899 */ /* 0x000fe20008011409 */
[----:B------:R-:W-:Y:S01]  /*10090*/  SHF.R.U64 R40, R40, 0x3, RZ ;  /* 0x0000000328287819 */ /* 0x000fe200000012ff */
[----:B------:R-:W-:Y:S01]  /*100a0*/  ULDC.64 UR12, c[0x0][0xae8] ;  /* 0x0002ba00000c7ab9 */ /* 0x000fe20000000a00 */
[----:B------:R-:W-:Y:S01]  /*100b0*/  SHF.R.U64 R44, R44, 0x3, RZ ;  /* 0x000000032c2c7819 */ /* 0x000fe200000012ff */
[--C-:B------:R-:W-:Y:S01]  /*100c0*/  IMAD.X R73, RZ, RZ, R3.reuse, P2 ;  /* 0x000000ffff497224 */ /* 0x100fe200010e0603 */
[----:B------:R-:W-:Y:S01]  /*100d0*/  LOP3.LUT R4, R5, 0x380, RZ, 0xc0, !PT ;  /* 0x0000038005047812 */ /* 0x000fe200078ec0ff */
[----:B------:R-:W5:Y:S01]  /*100e0*/  LD.E.128 R48, desc[UR38][R48.64] ;  /* 0x0000002630307980 */ /* 0x000f62000c101d00 */
        /* <DEDUP_REMOVED lines=11> */
[----:B------:R-:W-:Y:S01]  /*101a0*/  UIMAD.WIDE.U32 UR10, UR19, UR12, UR10 ;  /* 0x0000000c130a72a5 */ /* 0x000fe2000f8e000a */
[C---:B------:R-:W-:Y:S01]  /*101b0*/  IADD3 R57, P6, R2.reuse, 0xb000, RZ ;  /* 0x0000b00002397810 */ /* 0x040fe20007fde0ff */
[----:B------:R-:W5:Y:S01]  /*101c0*/  LD.E.128 R28, desc[UR38][R28.64] ;  /* 0x000000261c1c7980 */ /* 0x000f62000c101d00 */
[----:B------:R-:W-:-:S02]  /*101d0*/  IADD3 R61, P5, R2, 0xc000, RZ ;  /* 0x0000c000023d7810 */ /* 0x000fc40007fbe0ff */
[C---:B------:R-:W-:Y:S01]  /*101e0*/  IADD3 R65, P4, R2.reuse, 0xd000, RZ ;  /* 0x0000d00002417810 */ /* 0x040fe20007f9e0ff */
[----:B------:R-:W5:Y:S01]  /*101f0*/  LD.E.128 R32, desc[UR38][R32.64] ;  /* 0x0000002620207980 */ /* 0x000f62000c101d00 */
[----:B------:R-:W-:Y:S02]  /*10200*/  IADD3 R69, P3, R2, 0xe000, RZ ;  /* 0x0000e00002457810 */ /* 0x000fe40007f7e0ff */
[----:B------:R-:W-:Y:S01]  /*10210*/  SHF.R.U64 R4, R4, 0x3, RZ ;  /* 0x0000000304047819 */ /* 0x000fe200000012ff */
[----:B------:R-:W5:Y:S01]  /*10220*/  LD.E.128 R36, desc[UR38][R36.64] ;  /* 0x0000002624247980 */ /* 0x000f62000c101d00 */
[----:B------:R-:W-:Y:S02]  /*10230*/  LOP3.LUT R2, R7, R2, RZ, 0x3c, !PT ;  /* 0x0000000207027212 */ /* 0x000fe400078e3cff */
[----:B------:R-:W-:Y:S01]  /*10240*/  LOP3.LUT R72, R4, R5, RZ, 0x3c, !PT ;  /* 0x0000000504487212 */ /* 0x000fe200078e3cff */
[----:B------:R-:W-:Y:S01]  /*10250*/  UIMAD UR11, UR19, UR13, UR11 ;  /* 0x0000000d130b72a4 */ /* 0x000fe2000f8e020b */
[----:B------:R-:W-:Y:S01]  /*10260*/  LOP3.LUT R52, R53, 0x380, RZ, 0xc0, !PT ;  /* 0x0000038035347812 */ /* 0x000fe200078ec0ff */
[----:B------:R0:W5:Y:S01]  /*10270*/  LD.E.128 R4, desc[UR38][R2.64] ;  /* 0x0000002602047980 */ /* 0x000162000c101d00 */
[----:B------:R-:W-:Y:S01]  /*10280*/  ULDC.64 UR12, c[0x0][0xaf0] ;  /* 0x0002bc00000c7ab9 */ /* 0x000fe20000000a00 */
[----:B------:R-:W-:Y:S01]  /*10290*/  LOP3.LUT R56, R57, 0x380, RZ, 0xc0, !PT ;  /* 0x0000038039387812 */ /* 0x000fe200078ec0ff */
[----:B------:R-:W-:Y:S01]  /*102a0*/  UIMAD UR4, UR4, UR12, URZ ;  /* 0x0000000c040472a4 */ /* 0x000fe2000f8e023f */
[----:B------:R-:W-:Y:S01]  /*102b0*/  LOP3.LUT R60, R61, 0x380, RZ, 0xc0, !PT ;  /* 0x000003803d3c7812 */ /* 0x000fe200078ec0ff */
[----:B------:R-:W5:Y:S01]  /*102c0*/  LD.E.128 R40, desc[UR38][R40.64] ;  /* 0x0000002628287980 */ /* 0x000f62000c101d00 */
[----:B------:R-:W-:-:S02]  /*102d0*/  LOP3.LUT R64, R65, 0x380, RZ, 0xc0, !PT ;  /* 0x0000038041407812 */ /* 0x000fc400078ec0ff */
[----:B------:R-:W-:Y:S01]  /*102e0*/  LOP3.LUT R68, R69, 0x380, RZ, 0xc0, !PT ;  /* 0x0000038045447812 */ /* 0x000fe200078ec0ff */
[----:B------:R-:W5:Y:S01]  /*102f0*/  LD.E.128 R44, desc[UR38][R44.64] ;  /* 0x000000262c2c7980 */ /* 0x000f62000c101d00 */
[----:B0-----:R-:W-:Y:S01]  /*10300*/  IMAD R2, R20, 0x20, R17 ;  /* 0x0000002014027824 */ /* 0x001fe200078e0211 */
[----:B------:R-:W-:Y:S01]  /*10310*/  UIMAD UR4, UR9, UR13, UR4 ;  /* 0x0000000d090472a4 */ /* 0x000fe2000f8e0204 */
[----:B------:R-:W-:Y:S01]  /*10320*/  SHF.R.U64 R52, R52, 0x3, RZ ;  /* 0x0000000334347819 */ /* 0x000fe200000012ff */
[----:B------:R-:W5:Y:S01]  /*10330*/  LD.E.128 R72, desc[UR38][R72.64] ;  /* 0x0000002648487980 */ /* 0x000f62000c101d00 */
[----:B------:R-:W-:Y:S01]  /*10340*/  VIADD R22, R2, UR18 ;  /* 0x0000001202167c36 */ /* 0x000fe20008000000 */
[----:B------:R-:W-:Y:S01]  /*10350*/  UIMAD.WIDE.U32 UR10, UR9, UR12, UR10 ;  /* 0x0000000c090a72a5 */ /* 0x000fe2000f8e000a */
[----:B------:R-:W-:Y:S02]  /*10360*/  SHF.R.U64 R56, R56, 0x3, RZ ;  /* 0x0000000338387819 */ /* 0x000fe400000012ff */
[----:B------:R-:W-:Y:S01]  /*10370*/  @P1 IMAD.HI.U32 R2, R22, UR14, RZ ;  /* 0x0000000e16021c27 */ /* 0x000fe2000f8e00ff */
[----:B------:R-:W-:Y:S01]  /*10380*/  @UP1 ULDC UR9, c[0x0][0xbf0] ;  /* 0x0002fc0000091ab9 */ /* 0x000fe20000000800 */
[----:B------:R-:W-:-:S02]  /*10390*/  SHF.R.U64 R60, R60, 0x3, RZ ;  /* 0x000000033c3c7819 */ /* 0x000fc400000012ff */
[----:B------:R-:W-:Y:S01]  /*103a0*/  IMAD.MOV.U32 R19, RZ, RZ, R22 ;  /* 0x000000ffff137224 */ /* 0x000fe200078e0016 */
[----:B------:R-:W-:Y:S02]  /*103b0*/  SHF.R.U64 R64, R64, 0x3, RZ ;  /* 0x0000000340407819 */ /* 0x000fe400000012ff */
[----:B------:R-:W-:Y:S02]  /*103c0*/  SHF.R.U64 R68, R68, 0x3, RZ ;  /* 0x0000000344447819 */ /* 0x000fe400000012ff */
[----:B------:R-:W-:Y:S01]  /*103d0*/  @P1 SHF.R.U32.HI R19, RZ, UR9, R2 ;  /* 0x00000009ff131c19 */ /* 0x000fe20008011602 */
[----:B------:R-:W-:Y:S01]  /*103e0*/  UIADD3 UR4, UR11, UR4, URZ ;  /* 0x000000040b047290 */ /* 0x000fe2000fffe03f */
        /* <DEDUP_REMOVED lines=10> */
[--C-:B------:R-:W-:Y:S01]  /*10490*/  SHF.R.S32.HI R20, RZ, 0x1f, R19.reuse ;  /* 0x0000001fff147819 */ /* 0x100fe20000011413 */
[----:B------:R-:W-:Y:S01]  /*104a0*/  IMAD.MOV R21, RZ, RZ, -R19 ;  /* 0x000000ffff157224 */ /* 0x000fe200078e0a13 */
[----:B------:R-:W5:Y:S01]  /*104b0*/  LD.E.128 R52, desc[UR38][R52.64] ;  /* 0x0000002634347980 */ /* 0x000f62000c101d00 */
[----:B------:R-:W-:-:S02]  /*104c0*/  IMAD.U32 R2, RZ, RZ, UR10 ;  /* 0x0000000aff027e24 */ /* 0x000fc4000f8e00ff */
[----:B------:R-:W-:Y:S01]  /*104d0*/  IMAD.U32 R3, RZ, RZ, UR11 ;  /* 0x0000000bff037e24 */ /* 0x000fe2000f8e00ff */
[----:B------:R-:W-:Y:S01]  /*104e0*/  ULDC.64 UR10, c[0x0][0xae0] ;  /* 0x0002b800000a7ab9 */ /* 0x000fe20000000a00 */
[----:B------:R-:W-:Y:S01]  /*104f0*/  IMAD.U32 R3, RZ, RZ, UR4 ;  /* 0x00000004ff037e24 */ /* 0x000fe2000f8e00ff */
[----:B------:R-:W5:Y:S01]  /*10500*/  LD.E.128 R56, desc[UR38][R56.64] ;  /* 0x0000002638387980 */ /* 0x000f62000c101d00 */
[----:B------:R-:W-:Y:S02]  /*10510*/  IMAD R20, R20, UR10, RZ ;  /* 0x0000000a14147c24 */ /* 0x000fe4000f8e02ff */
[----:B------:R-:W-:Y:S01]  /*10520*/  IMAD R21, R21, UR20, R22 ;  /* 0x0000001415157c24 */ /* 0x000fe2000f8e0216 */
[----:B------:R-:W5:Y:S01]  /*10530*/  LD.E.128 R60, desc[UR38][R60.64] ;  /* 0x000000263c3c7980 */ /* 0x000f62000c101d00 */
[----:B------:R-:W-:-:S03]  /*10540*/  IMAD.WIDE.U32 R2, R19, UR10, R2 ;  /* 0x0000000a13027c25 */ /* 0x000fc6000f8e0002 */
[----:B------:R-:W5:Y:S01]  /*10550*/  LD.E.128 R64, desc[UR38][R64.64] ;  /* 0x0000002640407980 */ /* 0x000f62000c101d00 */
[----:B------:R-:W-:Y:S01]  /*10560*/  IMAD R77, R19, UR11, R20 ;  /* 0x0000000b134d7c24 */ /* 0x000fe2000f8e0214 */
[----:B------:R-:W-:Y:S01]  /*10570*/  SHF.R.S32.HI R19, RZ, 0x1f, R21 ;  /* 0x0000001fff137819 */ /* 0x000fe20000011415 */
[----:B------:R-:W-:Y:S01]  /*10580*/  ULDC.64 UR10, c[0x0][0xad8] ;  /* 0x0002b600000a7ab9 */ /* 0x000fe20000000a00 */
[----:B------:R-:W5:Y:S01]  /*10590*/  LD.E.128 R68, desc[UR38][R68.64] ;  /* 0x0000002644447980 */ /* 0x000f62000c101d00 */
[----:B------:R-:W-:Y:S02]  /*105a0*/  IMAD.IADD R3, R3, 0x1, R77 ;  /* 0x0000000103037824 */ /* 0x000fe400078e024d */
[----:B------:R-:W-:Y:S01]  /*105b0*/  IMAD R20, R19, UR10, RZ ;  /* 0x0000000a13147c24 */ /* 0x000fe2000f8e02ff */
[----:B------:R-:W-:Y:S01]  /*105c0*/  @!PT LDS RZ, [RZ] ;  /* 0x00000000fffff984 */ /* 0x000fe20000000800 */
[----:B------:R-:W-:Y:S01]  /*105d0*/  @!PT LDS RZ, [RZ] ;  /* 0x00000000fffff984 */ /* 0x000fe20000000800 */
[----:B------:R-:W-:Y:S01]  /*105e0*/  @!PT LDS RZ, [RZ] ;  /* 0x00000000fffff984 */ /* 0x000fe20000000800 */
[----:B------:R-:W-:Y:S01]  /*105f0*/  @!PT LDS RZ, [RZ] ;  /* 0x00000000fffff984 */ /* 0x000fe20000000800 */
[----:B------:R0:W-:Y:S06]  /*10600*/  MEMBAR.ALL.CTA ;  /* 0x0000000000007992 */ /* 0x0001ec0000008000 */
[----:B0-----:R-:W0:Y:S01]  /*10610*/  FENCE.VIEW.ASYNC.S ;  /* 0x00000000000073c6 */ /* 0x001e220000000000 */
[----:B------:R-:W-:-:S02]  /*10620*/  VIADD R22, R17, UR18 ;  /* 0x0000001211167c36 */ /* 0x000fc40008000000 */
[C---:B------:R-:W-:Y:S02]  /*10630*/  IMAD R17, R21.reuse, UR11, R20 ;  /* 0x0000000b15117c24 */ /* 0x040fe4000f8e0214 */
[----:B------:R-:W-:Y:S01]  /*10640*/  IMAD.WIDE.U32 R2, R21, UR10, R2 ;  /* 0x0000000a15027c25 */ /* 0x000fe2000f8e0002 */
[----:B------:R-:W-:-:S03]  /*10650*/  ULDC.64 UR10, c[0x0][0xa80] ;  /* 0x0002a000000a7ab9 */ /* 0x000fc60000000a00 */
[----:B------:R-:W-:Y:S02]  /*10660*/  VIADD R19, R22, 0x20 ;  /* 0x0000002016137836 */ /* 0x000fe40000000000 */
[----:B------:R-:W-:Y:S01]  /*10670*/  IMAD.IADD R3, R3, 0x1, R17 ;  /* 0x0000000103037824 */ /* 0x000fe200078e0211 */
[C---:B------:R-:W-:Y:S01]  /*10680*/  LEA R17, P2, R2.reuse, UR10, 0x1 ;  /* 0x0000000a02117c11 */ /* 0x040fe2000f8408ff */
[----:B------:R-:W-:Y:S01]  /*10690*/  UIADD3 UR8, UR8, 0x38820, URZ ;  /* 0x0003882008087890 */ /* 0x000fe2000fffe03f */
[----:B------:R-:W-:Y:S02]  /*106a0*/  ISETP.GE.AND P1, PT, R19, UR17, PT ;  /* 0x0000001113007c0c */ /* 0x000fe4000bf26270 */
[----:B------:R-:W-:Y:S02]  /*106b0*/  LEA.HI.X R19, R2, UR11, R3, 0x1, P2 ;  /* 0x0000000b02137c11 */ /* 0x000fe400090f0c03 */
[C---:B------:R-:W-:Y:S01]  /*106c0*/  ISETP.GE.AND P2, PT, R22.reuse, UR17, PT ;  /* 0x0000001116007c0c */ /* 0x040fe2000bf46270 */
[----:B------:R-:W-:Y:S01]  /*106d0*/  UPRMT UR8, URZ, 0x654, UR8 ;  /* 0x000006543f087896 */ /* 0x000fe20008000008 */
[----:B------:R-:W-:-:S02]  /*106e0*/  VIADD R20, R22, 0x40 ;  /* 0x0000004016147836 */ /* 0x000fc40000000000 */
[C---:B------:R-:W-:Y:S02]  /*106f0*/  VIADD R82, R0.reuse, 0x80 ;  /* 0x0000008000527836 */ /* 0x040fe40000000000 */
[C---:B------:R-:W-:Y:S02]  /*10700*/  VIADD R84, R0.reuse, 0xc0 ;  /* 0x000000c000547836 */ /* 0x040fe40000000000 */
[----:B------:R-:W-:Y:S01]  /*10710*/  VIADD R80, R0, 0x40 ;  /* 0x0000004000507836 */ /* 0x000fe20000000000 */
[----:B0-----:R0:W1:Y:S01]  /*10720*/  SHFL.IDX PT, R81, R17, RZ, 0x181f ;  /* 0x00181fff11517589 */ /* 0x00106200000e0000 */
[----:B------:R-:W-:Y:S01]  /*10730*/  SYNCS.ARRIVE.TRANS64.RED.A1T0 RZ, [UR8], RZ ;  /* 0x000000ffffff79a7 */ /* 0x000fe20008100408 */
[----:B------:R-:W-:Y:S02]  /*10740*/  BSSY B1, `(.L_x_2420) ;  /* 0x0000019000017945 */ /* 0x000fe40003800000 */
[----:B------:R0:W2:Y:S01]  /*10750*/  SHFL.IDX PT, R79, R19, RZ, 0x181f ;  /* 0x00181fff134f7589 */ /* 0x0000a200000e0000 */
[----:B------:R-:W-:-:S02]  /*10760*/  ISETP.GE.AND P0, PT, R20, UR17, PT ;  /* 0x0000001114007c0c */ /* 0x000fc4000bf06270 */
[----:B------:R-:W-:Y:S02]  /*10770*/  SHF.R.S32.HI R87, RZ, 0x1f, R0 ;  /* 0x0000001fff577819 */ /* 0x000fe40000011400 */
        /* <DEDUP_REMOVED lines=21> */
.L_x_2421:
[----:B------:R-:W-:Y:S05]  /*108d0*/  BSYNC B1 ;  /* 0x0000000000017941 */ /* 0x000fea0003800000 */
.L_x_2420:
        /* <DEDUP_REMOVED lines=21> */
.L_x_2423:
[----:B------:R-:W-:Y:S05]  /*10a30*/  BSYNC B1 ;  /* 0x0000000000017941 */ /* 0x000fea0003800000 */
.L_x_2422:
        /* <DEDUP_REMOVED lines=21> */
.L_x_2425:
[----:B------:R-:W-:Y:S05]  /*10b90*/  BSYNC B1 ;  /* 0x0000000000017941 */ /* 0x000fea0003800000 */
.L_x_2424:
[----:B0-----:R-:W-:Y:S01]  /*10ba0*/  VIADD R2, R22, 0x60 ;  /* 0x0000006016027836 */ /* 0x001fe20000000000 */
[----:B---3--:R-:W0:Y:S04]  /*10bb0*/  SHFL.IDX PT, R19, R19, 0x3, 0x181f ;  /* 0x00781f0013137f89 */ /* 0x008e2800000e0000 */
[----:B------:R-:W-:Y:S01]  /*10bc0*/  ISETP.GE.AND P0, PT, R2, UR17, PT ;  /* 0x0000001102007c0c */ /* 0x000fe2000bf06270 */
[----:B------:R-:W3:-:S12]  /*10bd0*/  SHFL.IDX PT, R17, R17, 0x3, 0x181f ;  /* 0x00781f0011117f89 */ /* 0x000ed800000e0000 */
        /* <DEDUP_REMOVED lines=20> */
.L_x_2419:
        /* <DEDUP_REMOVED lines=31> */
[----:B------:R-:W-:Y:S01]  /*10f10*/  BSSY B1, `(.L_x_2427) ;  /* 0x00000e1000017945 */ /* 0x000fe20003800000 */
        /* <DEDUP_REMOVED lines=41> */
[C---:B------:R-:W-:Y:S01]  /*111b0*/  VIADD R181, R23.reuse, 0x40 ;  /* 0x0000004017b57836 */ /* 0x040fe20000000000 */
[----:B------:R-:W-:Y:S01]  /*111c0*/  SHF.R.S32.HI R169, RZ, 0x1f, R169 ;  /* 0x0000001fffa97819 */ /* 0x000fe200000114a9 */
[C---:B------:R-:W-:Y:S01]  /*111d0*/  VIADD R183, R23.reuse, 0x38 ;  /* 0x0000003817b77836 */ /* 0x040fe20000000000 */
        /* <DEDUP_REMOVED lines=40> */
[----:B------:R-:W-:Y:S01]  /*11460*/  VIADD R194, R23, 0x8 ;  /* 0x0000000817c27836 */ /* 0x000fe20000000000 */
[----:B012---:R-:W-:Y:S06]  /*11470*/  @P2 BRA `(.L_x_2428) ;  /* 0x0000000800282947 */ /* 0x007fec0003800000 */
[----:B------:R-:W-:Y:S01]  /*11480*/  ULDC UR4, c[0x0][0xac8] ;  /* 0x0002b20000047ab9 */ /* 0x000fe20000000800 */
[C---:B------:R-:W-:Y:S01]  /*11490*/  VIADD R17, R23.reuse, 0xe0 ;  /* 0x000000e017117836 */ /* 0x040fe20000000000 */
[C---:B------:R-:W-:Y:S01]  /*114a0*/  ISETP.GE.AND P2, PT, R23.reuse, UR4, PT ;  /* 0x0000000417007c0c */ /* 0x040fe2000bf46270 */
[C---:B------:R-:W-:Y:S01]  /*114b0*/  VIADD R19, R23.reuse, 0xe8 ;  /* 0x000000e817137836 */ /* 0x040fe20000000000 */
[----:B------:R-:W-:Y:S01]  /*114c0*/  ISETP.GE.AND P1, PT, R194, UR4, PT ;  /* 0x00000004c2007c0c */ /* 0x000fe2000bf26270 */
[----:B------:R-:W-:Y:S01]  /*114d0*/  VIADD R21, R23, 0xf0 ;  /* 0x000000f017157836 */ /* 0x000fe20000000000 */
[----:B------:R-:W-:Y:S02]  /*114e0*/  ISETP.GE.AND P3, PT, R192, UR4, PT ;  /* 0x00000004c0007c0c */ /* 0x000fe4000bf66270 */
[----:B------:R-:W-:Y:S02]  /*114f0*/  ISETP.GE.AND P4, PT, R190, UR4, PT ;  /* 0x00000004be007c0c */ /* 0x000fe4000bf86270 */
[----:B------:R-:W-:-:S05]  /*11500*/  SHF.R.S32.HI R9, RZ, 0x1f, R219 ;  /* 0x0000001fff097819 */ /* 0x000fca00000114db */
[----:B------:R-:W-:Y:S02]  /*11510*/  @!P2 IMAD.WIDE R4, R23, 0x4, R2 ;  /* 0x000000041704a825 */ /* 0x000fe400078e0202 */
[----:B------:R-:W-:-:S03]  /*11520*/  @!P1 LEA R6, P5, R194, R2, 0x2 ;  /* 0x00000002c2069211 */ /* 0x000fc600078a10ff */
[----:B------:R0:W-:Y:S01]  /*11530*/  @!P2 ST.E.64 desc[UR38][R4.64], R24 ;  /* 0x000000180400a985 */ /* 0x0001e2000c101b26 */
[----:B------:R-:W-:Y:S02]  /*11540*/  ISETP.GE.AND P2, PT, R188, UR4, PT ;  /* 0x00000004bc007c0c */ /* 0x000fe4000bf46270 */
[----:B------:R-:W-:-:S05]  /*11550*/  @!P1 LEA.HI.X R7, R194, R3, R195, 0x2, P5 ;  /* 0x00000003c2079211 */ /* 0x000fca00028f14c3 */
[----:B------:R1:W-:Y:S01]  /*11560*/  @!P1 ST.E.64 desc[UR38][R6.64], R28 ;  /* 0x0000001c06009985 */ /* 0x0003e2000c101b26 */
[----:B------:R-:W-:Y:S02]  /*11570*/  ISETP.GE.AND P1, PT, R186, UR4, PT ;  /* 0x00000004ba007c0c */ /* 0x000fe4000bf26270 */
[----:B0-----:R-:W-:Y:S01]  /*11580*/  @!P3 LEA R4, P6, R192, R2, 0x2 ;  /* 0x00000002c004b211 */ /* 0x001fe200078c10ff */
[----:B------:R-:W-:-:S03]  /*11590*/  VIADD R25, R23, 0xf8 ;  /* 0x000000f817197836 */ /* 0x000fc60000000000 */
        /* <DEDUP_REMOVED lines=55> */
[----:B0-----:R-:W-:-:S04]  /*11910*/  @!P4 LEA R4, P6, R164, R2, 0x2 ;  /* 0x00000002a404c211 */ /* 0x001fc800078c10ff */
[----:B------:R-:W-:Y:S02]  /*11920*/  @!P4 LEA.HI.X R5, R164, R3, R165, 0x2, P6 ;  /* 0x00000003a405c211 */ /* 0x000fe400030f14a5 */
[----:B-1----:R-:W-:-:S03]  /*11930*/  @!P1 LEA R6, P5, R162, R2, 0x2 ;  /* 0x00000002a2069211 */ /* 0x002fc600078a10ff */
[----:B------:R0:W-:Y:S01]  /*11940*/  @!P4 ST.E.64 desc[UR38][R4.64], R88 ;  /* 0x000000580400c985 */ /* 0x0001e2000c101b26 */
[----:B------:R-:W-:Y:S02]  /*11950*/  ISETP.GE.AND P4, PT, R156, UR4, PT ;  /* 0x000000049c007c0c */ /* 0x000fe4000bf86270 */
[----:B------:R-:W-:Y:S02]  /*11960*/  @!P1 LEA.HI.X R7, R162, R3, R163, 0x2, P5 ;  /* 0x00000003a2079211 */ /* 0x000fe400028f14a3 */
[----:B------:R-:W-:-:S03]  /*11970*/  @!P2 LEA R10, P5, R158, R2, 0x2 ;  /* 0x000000029e0aa211 */ /* 0x000fc600078a10ff */
[----:B------:R1:W-:Y:S01]  /*11980*/  @!P1 ST.E.64 desc[UR38][R6.64], R92 ;  /* 0x0000005c06009985 */ /* 0x0003e2000c101b26 */
[----:B------:R-:W-:Y:S02]  /*11990*/  @!P2 LEA.HI.X R11, R158, R3, R159, 0x2, P5 ;  /* 0x000000039e0ba211 */ /* 0x000fe400028f149f */
[----:B0-----:R-:W-:-:S03]  /*119a0*/  @!P3 LEA R4, P6, R160, R2, 0x2 ;  /* 0x00000002a004b211 */ /* 0x001fc600078c10ff */
[----:B------:R-:W-:Y:S02]  /*119b0*/  @!P4 LEA R12, P1, R156, R2, 0x2 ;  /* 0x000000029c0cc211 */ /* 0x000fe400078210ff */
[-C--:B------:R-:W-:Y:S02]  /*119c0*/  @!P3 LEA.HI.X R5, R160, R3.reuse, R161, 0x2, P6 ;  /* 0x00000003a005b211 */ /* 0x080fe400030f14a1 */
[----:B------:R-:W-:Y:S02]  /*119d0*/  ISETP.GE.AND P6, PT, R154, UR4, PT ;  /* 0x000000049a007c0c */ /* 0x000fe4000bfc6270 */
[----:B------:R-:W-:Y:S01]  /*119e0*/  @!P4 LEA.HI.X R13, R156, R3, R157, 0x2, P1 ;  /* 0x000000039c0dc211 */ /* 0x000fe200008f149d */
[----:B------:R0:W-:Y:S01]  /*119f0*/  @!P3 ST.E.64 desc[UR38][R4.64], R96 ;  /* 0x000000600400b985 */ /* 0x0001e2000c101b26 */
[----:B------:R-:W-:Y:S02]  /*11a00*/  ISETP.GE.AND P3, PT, R226, UR4, PT ;  /* 0x00000004e2007c0c */ /* 0x000fe4000bf66270 */
[----:B------:R-:W-:Y:S01]  /*11a10*/  ISETP.GE.AND P1, PT, R224, UR4, PT ;  /* 0x00000004e0007c0c */ /* 0x000fe2000bf26270 */
[----:B------:R2:W-:Y:S01]  /*11a20*/  @!P2 ST.E.64 desc[UR38][R10.64], R100 ;  /* 0x000000640a00a985 */ /* 0x0005e2000c101b26 */
[----:B------:R-:W-:-:S03]  /*11a30*/  ISETP.GE.AND P2, PT, R225, UR4, PT ;  /* 0x00000004e1007c0c */ /* 0x000fc6000bf46270 */
[----:B------:R3:W-:Y:S02]  /*11a40*/  @!P4 ST.E.64 desc[UR38][R12.64], R104 ;  /* 0x000000680c00c985 */ /* 0x0007e4000c101b26 */
[----:B------:R-:W-:-:S04]  /*11a50*/  @!P6 LEA R14, P5, R154, R2, 0x2 ;  /* 0x000000029a0ee211 */ /* 0x000fc800078a10ff */
[-C--:B------:R-:W-:Y:S02]  /*11a60*/  @!P6 LEA.HI.X R15, R154, R3.reuse, R155, 0x2, P5 ;  /* 0x000000039a0fe211 */ /* 0x080fe400028f149b */
[----:B------:R-:W-:Y:S02]  /*11a70*/  ISETP.GE.AND P5, PT, R223, UR4, PT ;  /* 0x00000004df007c0c */ /* 0x000fe4000bfa6270 */
[CC--:B-1----:R-:W-:Y:S01]  /*11a80*/  @!P2 LEA R6, P4, R225.reuse, R2.reuse, 0x2 ;  /* 0x00000002e106a211 */ /* 0x0c2fe200078810ff */
[----:B------:R1:W-:Y:S01]  /*11a90*/  @!P6 ST.E.64 desc[UR38][R14.64], R108 ;  /* 0x0000006c0e00e985 */ /* 0x0003e2000c101b26 */
[C---:B0-----:R-:W-:Y:S02]  /*11aa0*/  @!P3 LEA R4, P6, R226.reuse, R2, 0x2 ;  /* 0x00000002e204b211 */ /* 0x041fe400078c10ff */
[-C--:B------:R-:W-:Y:S02]  /*11ab0*/  @!P2 LEA.HI.X R7, R225, R3.reuse, R152, 0x2, P4 ;  /* 0x00000003e107a211 */ /* 0x080fe400020f1498 */
[----:B------:R-:W-:-:S02]  /*11ac0*/  @!P3 LEA.HI.X R5, R226, R3, R153, 0x2, P6 ;  /* 0x00000003e205b211 */ /* 0x000fc400030f1499 */
[----:B------:R-:W-:Y:S02]  /*11ad0*/  ISETP.GE.AND P4, PT, R219, UR4, PT ;  /* 0x00000004db007c0c */ /* 0x000fe4000bf86270 */
[CC--:B--2---:R-:W-:Y:S01]  /*11ae0*/  @!P1 LEA R10, P6, R224.reuse, R2.reuse, 0x2 ;  /* 0x00000002e00a9211 */ /* 0x0c4fe200078c10ff */
[----:B------:R0:W-:Y:S03]  /*11af0*/  @!P3 ST.E.64 desc[UR38][R4.64], R112 ;  /* 0x000000700400b985 */ /* 0x0001e6000c101b26 */
[----:B------:R-:W-:Y:S01]  /*11b00*/  @!P1 LEA.HI.X R11, R224, R3, R22, 0x2, P6 ;  /* 0x00000003e00b9211 */ /* 0x000fe200030f1416 */
[----:B------:R2:W-:Y:S01]  /*11b10*/  @!P2 ST.E.64 desc[UR38][R6.64], R116 ;  /* 0x000000740600a985 */ /* 0x0005e2000c101b26 */
[----:B---3--:R-:W-:-:S03]  /*11b20*/  @!P5 LEA R12, P2, R223, R2, 0x2 ;  /* 0x00000002df0cd211 */ /* 0x008fc600078410ff */
[----:B------:R3:W-:Y:S01]  /*11b30*/  @!P1 ST.E.64 desc[UR38][R10.64], R120 ;  /* 0x000000780a009985 */ /* 0x0007e2000c101b26 */
[-C--:B------:R-:W-:Y:S02]  /*11b40*/  @!P5 LEA.HI.X R13, R223, R3.reuse, R20, 0x2, P2 ;  /* 0x00000003df0dd211 */ /* 0x080fe400010f1414 */
[----:B------:R-:W-:Y:S02]  /*11b50*/  ISETP.GE.AND P2, PT, R218, UR4, PT ;  /* 0x00000004da007c0c */ /* 0x000fe4000bf46270 */
[----:B-1----:R-:W-:Y:S01]  /*11b60*/  @!P4 LEA R14, P3, R219, R2, 0x2 ;  /* 0x00000002db0ec211 */ /* 0x002fe200078610ff */
[----:B------:R1:W-:Y:S01]  /*11b70*/  @!P5 ST.E.64 desc[UR38][R12.64], R124 ;  /* 0x0000007c0c00d985 */ /* 0x0003e2000c101b26 */
[----:B------:R-:W-:Y:S02]  /*11b80*/  ISETP.GE.AND P1, PT, R17, UR4, PT ;  /* 0x0000000411007c0c */ /* 0x000fe4000bf26270 */
[----:B------:R-:W-:Y:S02]  /*11b90*/  @!P4 LEA.HI.X R15, R219, R3, R9, 0x2, P3 ;  /* 0x00000003db0fc211 */ /* 0x000fe400018f1409 */
[----:B------:R-:W-:-:S02]  /*11ba0*/  ISETP.GE.AND P3, PT, R19, UR4, PT ;  /* 0x0000000413007c0c */ /* 0x000fc4000bf66270 */
[----:B0-----:R-:W-:Y:S01]  /*11bb0*/  SHF.R.S32.HI R5, RZ, 0x1f, R218 ;  /* 0x0000001fff057819 */ /* 0x001fe200000114da */
[----:B------:R0:W-:Y:S01]  /*11bc0*/  @!P4 ST.E.64 desc[UR38][R14.64], R128 ;  /* 0x000000800e00c985 */ /* 0x0001e2000c101b26 */
[----:B------:R-:W-:Y:S02]  /*11bd0*/  ISETP.GE.AND P4, PT, R21, UR4, PT ;  /* 0x0000000415007c0c */ /* 0x000fe4000bf86270 */
[CC--:B------:R-:W-:Y:S02]  /*11be0*/  @!P2 LEA R4, P5, R218.reuse, R2.reuse, 0x2 ;  /* 0x00000002da04a211 */ /* 0x0c0fe400078a10ff */
[----:B--2---:R-:W-:Y:S02]  /*11bf0*/  SHF.R.S32.HI R7, RZ, 0x1f, R17 ;  /* 0x0000001fff077819 */ /* 0x004fe40000011411 */
[----:B------:R-:W-:Y:S02]  /*11c00*/  @!P1 LEA R6, P6, R17, R2, 0x2 ;  /* 0x0000000211069211 */ /* 0x000fe400078c10ff */
[----:B------:R-:W-:-:S02]  /*11c10*/  @!P2 LEA.HI.X R5, R218, R3, R5, 0x2, P5 ;  /* 0x00000003da05a211 */ /* 0x000fc400028f1405 */
[----:B------:R-:W-:Y:S02]  /*11c20*/  ISETP.GE.AND P5, PT, R25, UR4, PT ;  /* 0x0000000419007c0c */ /* 0x000fe4000bfa6270 */
[-C--:B------:R-:W-:Y:S01]  /*11c30*/  @!P1 LEA.HI.X R7, R17, R3.reuse, R7, 0x2, P6 ;  /* 0x0000000311079211 */ /* 0x080fe200030f1407 */
[----:B------:R0:W-:Y:S01]  /*11c40*/  @!P2 ST.E.64 desc[UR38][R4.64], R132 ;  /* 0x000000840400a985 */ /* 0x0001e2000c101b26 */
[----:B------:R-:W-:Y:S02]  /*11c50*/  SHF.R.S32.HI R9, RZ, 0x1f, R19 ;  /* 0x0000001fff097819 */ /* 0x000fe40000011413 */
[C---:B---3--:R-:W-:Y:S01]  /*11c60*/  @!P3 LEA R10, P6, R19.reuse, R2, 0x2 ;  /* 0x00000002130ab211 */ /* 0x048fe200078c10ff */
[----:B------:R0:W-:Y:S03]  /*11c70*/  @!P1 ST.E.64 desc[UR38][R6.64], R136 ;  /* 0x0000008806009985 */ /* 0x0001e6000c101b26 */
[----:B------:R-:W-:-:S02]  /*11c80*/  @!P3 LEA.HI.X R11, R19, R3, R9, 0x2, P6 ;  /* 0x00000003130bb211 */ /* 0x000fc400030f1409 */
[----:B------:R-:W-:Y:S02]  /*11c90*/  SHF.R.S32.HI R9, RZ, 0x1f, R21 ;  /* 0x0000001fff097819 */ /* 0x000fe40000011415 */
[CC--:B-1----:R-:W-:Y:S01]  /*11ca0*/  @!P4 LEA R12, P6, R21.reuse, R2.reuse, 0x2 ;  /* 0x00000002150cc211 */ /* 0x0c2fe200078c10ff */
[----:B------:R0:W-:Y:S03]  /*11cb0*/  @!P3 ST.E.64 desc[UR38][R10.64], R140 ;  /* 0x0000008c0a00b985 */ /* 0x0001e6000c101b26 */
[-C--:B------:R-:W-:Y:S02]  /*11cc0*/  @!P4 LEA.HI.X R13, R21, R3.reuse, R9, 0x2, P6 ;  /* 0x00000003150dc211 */ /* 0x080fe400030f1409 */
[----:B------:R-:W-:Y:S02]  /*11cd0*/  SHF.R.S32.HI R9, RZ, 0x1f, R25 ;  /* 0x0000001fff097819 */ /* 0x000fe40000011419 */
[C---:B------:R-:W-:Y:S01]  /*11ce0*/  @!P5 LEA R2, P6, R25.reuse, R2, 0x2 ;  /* 0x000000021902d211 */ /* 0x040fe200078c10ff */
[----:B------:R0:W-:Y:S03]  /*11cf0*/  @!P4 ST.E.64 desc[UR38][R12.64], R144 ;  /* 0x000000900c00c985 */ /* 0x0001e6000c101b26 */
[----:B------:R-:W-:-:S05]  /*11d00*/  @!P5 LEA.HI.X R3, R25, R3, R9, 0x2, P6 ;  /* 0x000000031903d211 */ /* 0x000fca00030f1409 */
[----:B------:R0:W-:Y:S04]  /*11d10*/  @!P5 ST.E.64 desc[UR38][R2.64], R148 ;  /* 0x000000940200d985 */ /* 0x0001e8000c101b26 */
.L_x_2428:
[----:B------:R-:W-:Y:S05]  /*11d20*/  BSYNC B1 ;  /* 0x0000000000017941 */ /* 0x000fea0003800000 */
.L_x_2427:
[----:B0-----:R0:W1:Y:S04]  /*11d30*/  SHFL.IDX PT, R3, R8, 0x1, 0x1c1f ;  /* 0x003c1f0008037f89 */ /* 0x00106800000e0000 */
        /* <DEDUP_REMOVED lines=68> */
[-C--:B-1----:R-:W-:Y:S02]  /*12180*/  @!P6 LEA R4, P4, R166, R2.reuse, 0x2 ;  /* 0x00000002a604e211 */ /* 0x082fe400078810ff */
[-C--:B---3--:R-:W-:Y:S01]  /*12190*/  @!P0 LEA R6, P5, R164, R2.reuse, 0x2 ;  /* 0x00000002a4068211 */ /* 0x088fe200078a10ff */
        /* <DEDUP_REMOVED lines=9> */
[----:B0-----:R-:W-:Y:S02]  /*12230*/  @!P2 LEA R8, P6, R160, R2, 0x2 ;  /* 0x00000002a008a211 */ /* 0x001fe400078c10ff */
[----:B------:R-:W-:Y:S01]  /*12240*/  ISETP.GE.AND P0, PT, R154, UR4, PT ;  /* 0x000000049a007c0c */ /* 0x000fe2000bf06270 */
[----:B------:R0:W-:Y:S01]  /*12250*/  @!P1 ST.E.64 desc[UR38][R14.64], R94 ;  /* 0x0000005e0e009985 */ /* 0x0001e2000c101b26 */
[----:B------:R-:W-:Y:S02]  /*12260*/  @!P2 LEA.HI.X R9, R160, R3, R161, 0x2, P6 ;  /* 0x00000003a009a211 */ /* 0x000fe400030f14a1 */
[----:B------:R-:W-:-:S02]  /*12270*/  ISETP.GE.AND P1, PT, R226, UR4, PT ;  /* 0x00000004e2007c0c */ /* 0x000fc4000bf26270 */
[CC--:B-1----:R-:W-:Y:S01]  /*12280*/  @!P3 LEA R10, P4, R158.reuse, R2.reuse, 0x2 ;  /* 0x000000029e0ab211 */ /* 0x0c2fe200078810ff */
[----:B------:R1:W-:Y:S01]  /*12290*/  @!P2 ST.E.64 desc[UR38][R8.64], R98 ;  /* 0x000000620800a985 */ /* 0x0003e2000c101b26 */
[----:B------:R-:W-:Y:S02]  /*122a0*/  ISETP.GE.AND P2, PT, R225, UR4, PT ;  /* 0x00000004e1007c0c */ /* 0x000fe4000bf46270 */
[-C--:B------:R-:W-:Y:S02]  /*122b0*/  @!P3 LEA.HI.X R11, R158, R3.reuse, R159, 0x2, P4 ;  /* 0x000000039e0bb211 */ /* 0x080fe400020f149f */
[-C--:B--2---:R-:W-:Y:S02]  /*122c0*/  @!P5 LEA R4, P4, R156, R2.reuse, 0x2 ;  /* 0x000000029c04d211 */ /* 0x084fe400078810ff */
        /* <DEDUP_REMOVED lines=14> */
[----:B-1----:R-:W-:Y:S01]  /*123b0*/  @!P3 LEA R8, P4, R224, R2, 0x2 ;  /* 0x00000002e008b211 */ /* 0x002fe200078810ff */
[----:B------:R-:W-:Y:S01]  /*123c0*/  @!P2 ST.E.64 desc[UR38][R14.64], R118 ;  /* 0x000000760e00a985 */ /* 0x000fe2000c101b26 */
[----:B------:R-:W-:Y:S02]  /*123d0*/  ISETP.GE.AND P2, PT, R218, UR4, PT ;  /* 0x00000004da007c0c */ /* 0x000fe4000bf46270 */
[----:B------:R-:W-:Y:S02]  /*123e0*/  @!P3 LEA.HI.X R9, R224, R3, R22, 0x2, P4 ;  /* 0x00000003e009b211 */ /* 0x000fe400020f1416 */
[----:B------:R-:W-:-:S02]  /*123f0*/  ISETP.GE.AND P4, PT, R17, UR4, PT ;  /* 0x0000000411007c0c */ /* 0x000fc4000bf86270 */
[-C--:B0-----:R-:W-:Y:S01]  /*12400*/  @!P0 LEA R6, P6, R219, R2.reuse, 0x2 ;  /* 0x00000002db068211 */ /* 0x081fe200078c10ff */
[----:B------:R0:W-:Y:S01]  /*12410*/  @!P3 ST.E.64 desc[UR38][R8.64], R122 ;  /* 0x0000007a0800b985 */ /* 0x0001e2000c101b26 */
[----:B------:R-:W-:Y:S01]  /*12420*/  SHF.R.S32.HI R11, RZ, 0x1f, R218 ;  /* 0x0000001fff0b7819 */ /* 0x000fe200000114da */
[----:B--2---:R-:W-:Y:S01]  /*12430*/  VIADD R13, R23, 0xe8 ;  /* 0x000000e8170d7836 */ /* 0x004fe20000000000 */
[----:B------:R-:W-:Y:S02]  /*12440*/  @!P1 LEA R4, P5, R223, R2, 0x2 ;  /* 0x00000002df049211 */ /* 0x000fe400078a10ff */
[-C--:B------:R-:W-:Y:S02]  /*12450*/  @!P0 LEA.HI.X R7, R219, R3.reuse, R0, 0x2, P6 ;  /* 0x00000003db078211 */ /* 0x080fe400030f1400 */
[----:B------:R-:W-:Y:S02]  /*12460*/  ISETP.GE.AND P3, PT, R13, UR4, PT ;  /* 0x000000040d007c0c */ /* 0x000fe4000bf66270 */
[----:B------:R-:W-:-:S02]  /*12470*/  @!P1 LEA.HI.X R5, R223, R3, R20, 0x2, P5 ;  /* 0x00000003df059211 */ /* 0x000fc400028f1414 */
[CC--:B------:R-:W-:Y:S02]  /*12480*/  @!P2 LEA R10, P5, R218.reuse, R2.reuse, 0x2 ;  /* 0x00000002da0aa211 */ /* 0x0c0fe400078a10ff */
[----:B------:R-:W-:Y:S01]  /*12490*/  ISETP.GE.AND P6, PT, R19, UR4, PT ;  /* 0x0000000413007c0c */ /* 0x000fe2000bfc6270 */
[----:B------:R1:W-:Y:S01]  /*124a0*/  @!P1 ST.E.64 desc[UR38][R4.64], R126 ;  /* 0x0000007e04009985 */ /* 0x0003e2000c101b26 */
[----:B------:R-:W-:Y:S02]  /*124b0*/  @!P2 LEA.HI.X R11, R218, R3, R11, 0x2, P5 ;  /* 0x00000003da0ba211 */ /* 0x000fe400028f140b */
[----:B------:R-:W-:Y:S01]  /*124c0*/  SHF.R.S32.HI R0, RZ, 0x1f, R17 ;  /* 0x0000001fff007819 */ /* 0x000fe20000011411 */
        /* <DEDUP_REMOVED lines=21> */
.L_x_2417:
[----:B------:R-:W-:Y:S01]  /*12620*/  R2UR UR4, R220 ;  /* 0x00000000dc0472ca */ /* 0x000fe200000e0000 */
[----:B------:R-:W-:Y:S01]  /*12630*/  ULDC.64 UR8, c[0x0][0xc00] ;  /* 0x0003000000087ab9 */ /* 0x000fe20000000a00 */
[----:B------:R-:W-:Y:S01]  /*12640*/  R2UR UR10, R217 ;  /* 0x00000000d90a72ca */ /* 0x000fe200000e0000 */
[----:B------:R-:W-:-:S04]  /*12650*/  UISETP.NE.U32.AND UP0, UPT, UR8, URZ, UPT ;  /* 0x0000003f0800728c */ /* 0x000fc8000bf05070 */
[----:B------:R-:W-:-:S03]  /*12660*/  UISETP.NE.AND.EX UP0, UPT, UR9, URZ, UPT, UP0 ;  /* 0x0000003f0900728c */ /* 0x000fc6000bf05300 */
[----:B------:R-:W-:-:S03]  /*12670*/  ULDC.64 UR8, c[0x0][0xc00] ;  /* 0x0003000000087ab9 */ /* 0x000fc60000000a00 */
[----:B------:R-:W-:Y:S01]  /*12680*/  UIMAD.WIDE UR8, UR4, 0x4, UR8 ;  /* 0x00000004040878a5 */ /* 0x000fe2000f8e0208 */
[----:B------:R-:W-:-:S05]  /*12690*/  PLOP3.LUT P1, PT, PT, PT, UP0, 0x80, 0x0 ;  /* 0x000000000000781c */ /* 0x000fca0003f2f008 */
[----:B------:R-:W-:Y:S02]  /*126a0*/  IMAD.U32 R2, RZ, RZ, UR8 ;  /* 0x00000008ff027e24 */ /* 0x000fe4000f8e00ff */
[----:B------:R-:W-:Y:S01]  /*126b0*/  IMAD.U32 R3, RZ, RZ, UR9 ;  /* 0x00000009ff037e24 */ /* 0x000fe2000f8e00ff */
[----:B------:R-:W-:Y:S02]  /*126c0*/  ULDC.64 UR8, c[0x0][0xc08] ;  /* 0x0003020000087ab9 */ /* 0x000fe40000000a00 */
[----:B------:R-:W-:-:S03]  /*126d0*/  UISETP.NE.U32.AND UP1, UPT, UR8, URZ, UPT ;  /* 0x0000003f0800728c */ /* 0x000fc6000bf25070 */
[----:B------:R-:W2:Y:S01]  /*126e0*/  @P1 LDG.E R7, desc[UR38][R2.64] ;  /* 0x0000002602071981 */ /* 0x000ea2000c1e1900 */
        /* <DEDUP_REMOVED lines=23> */
.L_x_2429:
[----:B------:R-:W2:Y:S01]  /*12860*/  LDL.LU R2, [R1+0x2c] ;  /* 0x00002c0001027983 */ /* 0x000ea20000300800 */
[----:B------:R-:W-:Y:S01]  /*12870*/  R2UR UR9, R220 ;  /* 0x00000000dc0972ca */ /* 0x000fe200000e0000 */
[----:B------:R-:W-:-:S12]  /*12880*/  BSSY B1, `(.L_x_2430) ;  /* 0x000003e000017945 */ /* 0x000fd80003800000 */
[----:B------:R-:W-:Y:S01]  /*12890*/  USEL UR12, UR9, URZ, !UP0 ;  /* 0x0000003f090c7287 */ /* 0x000fe2000c000000 */
[----:B--2---:R-:W-:-:S13]  /*128a0*/  R2UR UR8, R2 ;  /* 0x00000000020872ca */ /* 0x004fda00000e0000 */
[----:B------:R-:W-:Y:S01]  /*128b0*/  USEL UR13, UR8, URZ, !UP0 ;  /* 0x0000003f080d7287 */ /* 0x000fe2000c000000 */
[----:B------:R-:W-:Y:S11]  /*128c0*/  @P0 BRA `(.L_x_2431) ;  /* 0x0000000000e40947 */ /* 0x000ff60003800000 */
[----:B------:R-:W0:Y:S01]  /*128d0*/  S2R R4, SR_TID.X ;  /* 0x0000000000047919 */ /* 0x000e220000002100 */
[----:B------:R-:W1:Y:S01]  /*128e0*/  LDC R9, c[0x0][0xbe8] ;  /* 0x0002fa00ff097b82 */ /* 0x000e620000000800 */
[----:B------:R-:W-:-:S13]  /*128f0*/  R2UR UR8, R215 ;  /* 0x00000000d70872ca */ /* 0x000fda00000e0000 */
[----:B------:R-:W-:Y:S02]  /*12900*/  IMAD.U32 R3, RZ, RZ, UR8 ;  /* 0x00000008ff037e24 */ /* 0x000fe4000f8e00ff */
[----:B-1---5:R-:W-:-:S03]  /*12910*/  IMAD R2, R0, R9, RZ ;  /* 0x0000000900027224 */ /* 0x022fc600078e02ff */
[----:B0-----:R-:W-:-:S04]  /*12920*/  IADD3 R4, R3, -0x80, R4 ;  /* 0xffffff8003047810 */ /* 0x001fc80007ffe004 */
        /* <DEDUP_REMOVED lines=51> */
.L_x_2431:
[----:B------:R-:W-:Y:S05]  /*12c60*/  BSYNC B1 ;  /* 0x0000000000017941 */ /* 0x000fea0003800000 */
.L_x_2430:
[----:B------:R-:W-:-:S13]  /*12c70*/  R2UR UR8, R217 ;  /* 0x00000000d90872ca */ /* 0x000fda00000e0000 */
[----:B------:R-:W-:-:S06]  /*12c80*/  UISETP.GT.AND UP0, UPT, UR8, 0x1, UPT ;  /* 0x000000010800788c */ /* 0x000fcc000bf04270 */
[----:B------:R-:W-:-:S13]  /*12c90*/  PLOP3.LUT P0, PT, PT, PT, UP0, 0x80, 0x0 ;  /* 0x000000000000781c */ /* 0x000fda0003f0f008 */
[----:B------:R-:W-:Y:S05]  /*12ca0*/  @P0 BRA `(.L_x_2426) ;  /* 0x0000000800600947 */ /* 0x000fea0003800000 */
[----:B------:R-:W1:Y:S01]  /*12cb0*/  LDC R11, c[0x0][0xbe8] ;  /* 0x0002fa00ff0b7b82 */ /* 0x000e620000000800 */
[----:B0-----:R-:W-:Y:S01]  /*12cc0*/  SHF.R.S32.HI R3, RZ, 0x1f, R6 ;  /* 0x0000001fff037819 */ /* 0x001fe20000011406 */
[----:B------:R-:W-:Y:S01]  /*12cd0*/  ULDC.64 UR10, c[0x0][0xaa0] ;  /* 0x0002a800000a7ab9 */ /* 0x000fe20000000a00 */
[----:B------:R-:W-:Y:S01]  /*12ce0*/  R2UR UR15, R222 ;  /* 0x00000000de0f72ca */ /* 0x000fe200000e0000 */
[----:B------:R-:W-:Y:S01]  /*12cf0*/  UIMAD.WIDE.U32 UR8, UR4, UR10, URZ ;  /* 0x0000000a040872a5 */ /* 0x000fe2000f8e003f */
[----:B------:R-:W-:Y:S01]  /*12d00*/  LEA.HI R2, R3, R6, RZ, 0x3 ;  /* 0x0000000603027211 */ /* 0x000fe200078f18ff */
[----:B------:R-:W-:Y:S01]  /*12d10*/  UIMAD UR10, UR21, UR10, URZ ;  /* 0x0000000a150a72a4 */ /* 0x000fe2000f8e023f */
[----:B------:R-:W-:Y:S01]  /*12d20*/  R2UR UR14, R215 ;  /* 0x00000000d70e72ca */ /* 0x000fe200000e0000 */
[----:B------:R-:W-:Y:S01]  /*12d30*/  BSSY B1, `(.L_x_2432) ;  /* 0x000004d000017945 */ /* 0x000fe20003800000 */
[----:B------:R-:W-:Y:S01]  /*12d40*/  LOP3.LUT R5, R2, 0xfffffff8, RZ, 0xc0, !PT ;  /* 0xfffffff802057812 */ /* 0x000fe200078ec0ff */
[----:B------:R-:W-:Y:S01]  /*12d50*/  UIMAD UR10, UR4, UR11, UR10 ;  /* 0x0000000b040a72a4 */ /* 0x000fe2000f8e020a */
[----:B------:R-:W-:-:S03]  /*12d60*/  SHF.R.S32.HI R13, RZ, 0x3, R2 ;  /* 0x00000003ff0d7819 */ /* 0x000fc60000011402 */
[----:B------:R-:W-:Y:S01]  /*12d70*/  IMAD.IADD R8, R6, 0x1, -R5 ;  /* 0x0000000106087824 */ /* 0x000fe200078e0a05 */
[----:B------:R-:W-:-:S03]  /*12d80*/  UIADD3 UR9, UR9, UR10, URZ ;  /* 0x0000000a09097290 */ /* 0x000fc6000fffe03f */
[----:B------:R-:W-:Y:S01]  /*12d90*/  IMAD R2, R8, 0x20, R13 ;  /* 0x0000002008027824 */ /* 0x000fe200078e020d */
[----:B------:R-:W-:Y:S02]  /*12da0*/  ULDC.64 UR10, c[0x0][0xae8] ;  /* 0x0002ba00000a7ab9 */ /* 0x000fe40000000a00 */
[----:B------:R-:W-:Y:S01]  /*12db0*/  UIMAD.WIDE.U32 UR8, UR15, UR10, UR8 ;  /* 0x0000000a0f0872a5 */ /* 0x000fe2000f8e0008 */
[----:B------:R-:W-:Y:S01]  /*12dc0*/  VIADD R6, R2, UR14 ;  /* 0x0000000e02067c36 */ /* 0x000fe20008000000 */
[----:B-1----:R-:W-:Y:S02]  /*12dd0*/  ISETP.NE.AND P0, PT, R11, 0x1, PT ;  /* 0x000000010b00780c */ /* 0x002fe40003f05270 */
[----:B------:R-:W-:Y:S01]  /*12de0*/  UIMAD UR9, UR15, UR11, UR9 ;  /* 0x0000000b0f0972a4 */ /* 0x000fe2000f8e0209 */
[----:B------:R-:W-:Y:S02]  /*12df0*/  IMAD.MOV.U32 R5, RZ, RZ, R6 ;  /* 0x000000ffff057224 */ /* 0x000fe400078e0006 */
[----:B------:R-:W-:-:S02]  /*12e00*/  ULDC.64 UR10, c[0x0][0xaf0] ;  /* 0x0002bc00000a7ab9 */ /* 0x000fc40000000a00 */
[----:B------:R-:W-:-:S04]  /*12e10*/  UIMAD UR13, UR13, UR10, URZ ;  /* 0x0000000a0d0d72a4 */ /* 0x000fc8000f8e023f */
[----:B------:R-:W-:Y:S02]  /*12e20*/  UIMAD UR4, UR12, UR11, UR13 ;  /* 0x0000000b0c0472a4 */ /* 0x000fe4000f8e020d */
[----:B------:R-:W-:Y:S01]  /*12e30*/  UIMAD.WIDE.U32 UR12, UR12, UR10, UR8 ;  /* 0x0000000a0c0c72a5 */ /* 0x000fe2000f8e0008 */
[----:B------:R-:W0:Y:S02]  /*12e40*/  @P0 LDC R3, c[0x0][0xbec] ;  /* 0x0002fb00ff030b82 */ /* 0x000e240000000800 */
[----:B------:R-:W-:Y:S01]  /*12e50*/  ULDC.64 UR8, c[0x0][0xae0] ;  /* 0x0002b80000087ab9 */ /* 0x000fe20000000a00 */
[----:B------:R-:W-:-:S05]  /*12e60*/  UIADD3 UR4, UR13, UR4, URZ ;  /* 0x000000040d047290 */ /* 0x000fca000fffe03f */
[----:B------:R-:W1:Y:S01]  /*12e70*/  @P0 LDC R7, c[0x0][0xbf0] ;  /* 0x0002fc00ff070b82 */ /* 0x000e620000000800 */
[----:B0-----:R-:W-:-:S04]  /*12e80*/  @P0 IMAD.HI.U32 R2, R6, R3, RZ ;  /* 0x0000000306020227 */ /* 0x001fc800078e00ff */
[----:B------:R-:W-:Y:S02]  /*12e90*/  IMAD.U32 R3, RZ, RZ, UR13 ;  /* 0x0000000dff037e24 */ /* 0x000fe4000f8e00ff */
[----:B------:R-:W-:Y:S01]  /*12ea0*/  IMAD.U32 R3, RZ, RZ, UR4 ;  /* 0x00000004ff037e24 */ /* 0x000fe2000f8e00ff */
[----:B-1----:R-:W-:Y:S01]  /*12eb0*/  @P0 SHF.R.U32.HI R5, RZ, R7, R2 ;  /* 0x00000007ff050219 */ /* 0x002fe20000011602 */
[----:B------:R-:W-:-:S03]  /*12ec0*/  IMAD.U32 R2, RZ, RZ, UR12 ;  /* 0x0000000cff027e24 */ /* 0x000fc6000f8e00ff */
[--C-:B------:R-:W-:Y:S01]  /*12ed0*/  SHF.R.S32.HI R4, RZ, 0x1f, R5.reuse ;  /* 0x0000001fff047819 */ /* 0x100fe20000011405 */
[----:B------:R-:W-:Y:S02]  /*12ee0*/  IMAD.MOV R7, RZ, RZ, -R5 ;  /* 0x000000ffff077224 */ /* 0x000fe400078e0a05 */
[----:B------:R-:W-:-:S04]  /*12ef0*/  IMAD.WIDE.U32 R2, R5, UR8, R2 ;  /* 0x0000000805027c25 */ /* 0x000fc8000f8e0002 */
[----:B------:R-:W-:Y:S02]  /*12f00*/  IMAD R7, R11, R7, R6 ;  /* 0x000000070b077224 */ /* 0x000fe400078e0206 */
[----:B------:R-:W-:Y:S02]  /*12f10*/  IMAD R4, R4, UR8, RZ ;  /* 0x0000000804047c24 */ /* 0x000fe4000f8e02ff */
[----:B------:R-:W-:Y:S02]  /*12f20*/  VIADD R6, R13, UR14 ;  /* 0x0000000e0d067c36 */ /* 0x000fe40008000000 */
[----:B------:R-:W-:Y:S01]  /*12f30*/  IMAD R9, R5, UR9, R4 ;  /* 0x0000000905097c24 */ /* 0x000fe2000f8e0204 */
[----:B------:R-:W-:Y:S01]  /*12f40*/  SHF.R.S32.HI R4, RZ, 0x1f, R7 ;  /* 0x0000001fff047819 */ /* 0x000fe20000011407 */
[----:B------:R-:W-:Y:S01]  /*12f50*/  ULDC.64 UR8, c[0x0][0xad8] ;  /* 0x0002b60000087ab9 */ /* 0x000fe20000000a00 */
[----:B-----5:R-:W-:Y:S02]  /*12f60*/  IMAD R11, R0, R11, RZ ;  /* 0x0000000b000b7224 */ /* 0x020fe400078e02ff */
[----:B------:R-:W-:-:S02]  /*12f70*/  IMAD.IADD R3, R3, 0x1, R9 ;  /* 0x0000000103037824 */ /* 0x000fc400078e0209 */
[----:B------:R-:W-:Y:S02]  /*12f80*/  IMAD R4, R4, UR8, RZ ;  /* 0x0000000804047c24 */ /* 0x000fe4000f8e02ff */
[----:B------:R-:W-:-:S04]  /*12f90*/  IMAD.WIDE.U32 R2, R7, UR8, R2 ;  /* 0x0000000807027c25 */ /* 0x000fc8000f8e0002 */
[----:B------:R-:W-:Y:S01]  /*12fa0*/  IMAD R5, R7, UR9, R4 ;  /* 0x0000000907057c24 */ /* 0x000fe2000f8e0204 */
[----:B------:R-:W-:Y:S01]  /*12fb0*/  ULDC.64 UR8, c[0x0][0xa80] ;  /* 0x0002a00000087ab9 */ /* 0x000fe20000000a00 */
        /* <DEDUP_REMOVED lines=36> */
.L_x_2433:
[----:B------:R-:W-:Y:S05]  /*13200*/  BSYNC B1 ;  /* 0x0000000000017941 */ /* 0x000fea0003800000 */
.L_x_2432:
        /* <DEDUP_REMOVED lines=21> */
.L_x_2435:
[----:B------:R-:W-:Y:S05]  /*13360*/  BSYNC B1 ;  /* 0x0000000000017941 */ /* 0x000fea0003800000 */
.L_x_2434:
        /* <DEDUP_REMOVED lines=21> */
.L_x_2437:
[----:B------:R-:W-:Y:S05]  /*134c0*/  BSYNC B1 ;  /* 0x0000000000017941 */ /* 0x000fea0003800000 */
.L_x_2436:
[----:B0-----:R-:W-:Y:S01]  /*134d0*/  VIADD R0, R6, 0x60 ;  /* 0x0000006006007836 */ /* 0x001fe20000000000 */
[----:B--2-4-:R-:W2:Y:S04]  /*134e0*/  SHFL.IDX PT, R4, R4, 0x3, 0x181f ;  /* 0x00781f0004047f89 */ /* 0x014ea800000e0000 */
[----:B------:R-:W-:Y:S01]  /*134f0*/  ISETP.GE.AND P0, PT, R0, R11, PT ;  /* 0x0000000b0000720c */ /* 0x000fe20003f06270 */
[----:B-1-3--:R1:W3:-:S12]  /*13500*/  SHFL.IDX PT, R2, R5, 0x3, 0x181f ;  /* 0x00781f0005027f89 */ /* 0x00a2d800000e0000 */
[----:B-1----:R-:W-:Y:S05]  /*13510*/  @P0 BRA `(.L_x_2426) ;  /* 0x0000000000440947 */ /* 0x002fea0003800000 */
[----:B------:R-:W-:Y:S02]  /*13520*/  ULDC UR4, c[0x0][0xac8] ;  /* 0x0002b20000047ab9 */ /* 0x000fe40000000800 */
[----:B------:R-:W-:Y:S02]  /*13530*/  ISETP.GE.AND P3, PT, R7, UR4, PT ;  /* 0x0000000407007c0c */ /* 0x000fe4000bf66270 */
[----:B------:R-:W-:Y:S02]  /*13540*/  ISETP.GE.AND P2, PT, R13, UR4, PT ;  /* 0x000000040d007c0c */ /* 0x000fe4000bf46270 */
[----:B------:R-:W-:Y:S02]  /*13550*/  ISETP.GE.AND P1, PT, R9, UR4, PT ;  /* 0x0000000409007c0c */ /* 0x000fe4000bf26270 */
[----:B------:R-:W-:-:S07]  /*13560*/  ISETP.GE.AND P0, PT, R15, UR4, PT ;  /* 0x000000040f007c0c */ /* 0x000fce000bf06270 */
[----:B---3--:R-:W-:-:S04]  /*13570*/  @!P3 LEA R6, P4, R7, R2, 0x1 ;  /* 0x000000020706b211 */ /* 0x008fc800078808ff */
[----:B--2---:R-:W-:Y:S02]  /*13580*/  @!P3 LEA.HI.X R7, R7, R4, R8, 0x1, P4 ;  /* 0x000000040707b211 */ /* 0x004fe400020f0c08 */
        /* <DEDUP_REMOVED lines=10> */
.L_x_2426:
[----:B------:R-:W-:Y:S05]  /*13630*/  BSYNC B0 ;  /* 0x0000000000007941 */ /* 0x000fea0003800000 */
.L_x_2416:
[----:B------:R-:W-:Y:S02]  /*13640*/  ULDC UR4, c[0x0][0xc3c] ;  /* 0x00030f0000047ab9 */ /* 0x000fe40000000800 */
[----:B------:R-:W-:-:S06]  /*13650*/  UISETP.GE.AND UP0, UPT, UR7, UR4, UPT ;  /* 0x000000040700728c */ /* 0x000fcc000bf06270 */
[----:B------:R-:W-:-:S13]  /*13660*/  PLOP3.LUT P0, PT, PT, PT, UP0, 0x80, 0x0 ;  /* 0x000000000000781c */ /* 0x000fda0003f0f008 */
[----:B------:R-:W-:Y:S05]  /*13670*/  @!P0 BRA `(.L_x_2438) ;  /* 0xfffffed800808947 */ /* 0x000fea000383ffff */
[----:B------:R-:W-:Y:S05]  /*13680*/  EXIT ;  /* 0x000000000000794d */ /* 0x000fea0003800000 */
.L_x_2373:
        /* <DEDUP_REMOVED lines=16> */
.L_x_2439:
        /* <DEDUP_REMOVED lines=43> */
.L_x_2443:
        /* <DEDUP_REMOVED lines=35> */
.L_x_2441:
        /* <DEDUP_REMOVED lines=13> */
.L_x_2444:
        /* <DEDUP_REMOVED lines=62> */
.L_x_2445:
        /* <DEDUP_REMOVED lines=61> */
.L_x_2446:
[----:B------:R-:W-:-:S05]  /*144f0*/  LOP3.LUT R25, RZ, R2, RZ, 0x33, !PT ;  /* 0x00000002ff197212 */ /* 0x000fca00078e33ff */
[----:B------:R-:W-:Y:S01]  /*14500*/  IMAD.IADD R25, R6, 0x1, R25 ;  /* 0x0000000106197824 */ /* 0x000fe200078e0219 */
[----:B------:R-:W-:Y:S06]  /*14510*/  BRA `(.L_x_2447) ;  /* 0x0000000000147947 */ /* 0x000fec0003800000 */
.L_x_2442:
[----:B------:R-:W-:Y:S01]  /*14520*/  ULDC UR4, c[0x0][0xc3c] ;  /* 0x00030f0000047ab9 */ /* 0x000fe20000000800 */
[----:B------:R-:W-:Y:S02]  /*14530*/  IMAD.MOV.U32 R25, RZ, RZ, RZ ;  /* 0x000000ffff197224 */ /* 0x000fe400078e00ff */
[----:B------:R-:W-:Y:S02]  /*14540*/  IMAD.U32 R24, RZ, RZ, UR6 ;  /* 0x00000006ff187e24 */ /* 0x000fe4000f8e00ff */
[----:B------:R-:W-:Y:S02]  /*14550*/  IMAD.MOV.U32 R26, RZ, RZ, RZ ;  /* 0x000000ffff1a7224 */ /* 0x000fe400078e00ff */
[----:B------:R-:W-:-:S07]  /*14560*/  IMAD.U32 R27, RZ, RZ, UR4 ;  /* 0x00000004ff1b7e24 */ /* 0x000fce000f8e00ff */
.L_x_2447:
[----:B------:R-:W-:-:S13]  /*14570*/  ISETP.NE.AND P0, PT, R7, RZ, PT ;  /* 0x000000ff0700720c */ /* 0x000fda0003f05270 */
[----:B------:R-:W0:Y:S01]  /*14580*/  @!P0 S2R R3, SR_CgaCtaId ;  /* 0x0000000000038919 */ /* 0x000e220000008800 */
[----:B------:R-:W-:-:S04]  /*14590*/  @!P0 MOV R2, 0x400 ;  /* 0x0000040000028802 */ /* 0x000fc80000000f00 */
[----:B0-----:R-:W-:-:S05]  /*145a0*/  @!P0 LEA R2, R3, R2, 0x18 ;  /* 0x0000000203028211 */ /* 0x001fca00078ec0ff */
[----:B------:R1:W-:Y:S01]  /*145b0*/  @!P0 STS.128 [R2+0x388d0], R24 ;  /* 0x0388d01802008388 */ /* 0x0003e20000000c00 */
[----:B------:R-:W-:Y:S06]  /*145c0*/  BAR.ARV 0x5, 0x180 ;  /* 0x0146000000007b1d */ /* 0x000fec0000002000 */
.L_x_2440:
        /* <DEDUP_REMOVED lines=31> */
.L_x_2515:
        /* <DEDUP_REMOVED lines=49> */
.L_x_2449:
        /* <DEDUP_REMOVED lines=9> */
.L_x_2450:
        /* <DEDUP_REMOVED lines=9> */
.L_x_2451:
[----:B------:R-:W4:Y:S01]  /*14bf0*/  LDL R5, [R1+0x10] ;  /* 0x0000100001057983 */ /* 0x000f220000100800 */
[----:B-123--:R-:W1:Y:S01]  /*14c00*/  LDC R2, c[0x0][0x448] ;  /* 0x00011200ff027b82 */ /* 0x00ee620000000800 */
[----:B-----5:R-:W-:Y:S01]  /*14c10*/  IMAD.IADD R0, R0, 0x1, -R6 ;  /* 0x0000000100007824 */ /* 0x020fe200078e0a06 */
[----:B------:R-:W-:Y:S01]  /*14c20*/  LOP3.LUT R16, R16, 0xfffffeff, RZ, 0xc0, !PT ;  /* 0xfffffeff10107812 */ /* 0x000fe200078ec0ff */
[----:B------:R-:W-:Y:S03]  /*14c30*/  BSSY B0, `(.L_x_2452) ;  /* 0x0000039000007945 */ /* 0x000fe60003800000 */
[----:B------:R2:W-:Y:S01]  /*14c40*/  STL [R1], R0 ;  /* 0x0000000001007387 */ /* 0x0005e20000100800 */
[----:B-1----:R-:W-:Y:S01]  /*14c50*/  ISETP.NE.AND P0, PT, R2, 0x1, PT ;  /* 0x000000010200780c */ /* 0x002fe20003f05270 */
[----:B------:R-:W-:-:S04]  /*14c60*/  IMAD.SHL.U32 R2, R25, 0x80, RZ ;  /* 0x0000008019027824 */ /* 0x000fc800078e00ff */
[----:B------:R-:W-:-:S08]  /*14c70*/  VIADD R2, R2, 0x7f ;  /* 0x0000007f02027836 */ /* 0x000fd00000000000 */
[----:B------:R-:W1:Y:S01]  /*14c80*/  @P0 LDC R3, c[0x0][0x44c] ;  /* 0x00011300ff030b82 */ /* 0x000e620000000800 */
[----:B------:R-:W-:-:S07]  /*14c90*/  @P0 LOP3.LUT R16, R16, 0x100, RZ, 0xfc, !PT ;  /* 0x0000010010100812 */ /* 0x000fce00078efcff */
[----:B0-----:R-:W0:Y:S01]  /*14ca0*/  @P0 LDC R4, c[0x0][0x450] ;  /* 0x00011400ff040b82 */ /* 0x001e220000000800 */
[----:B-1----:R-:W-:-:S05]  /*14cb0*/  @P0 IMAD.HI.U32 R3, R2, R3, RZ ;  /* 0x0000000302030227 */ /* 0x002fca00078e00ff */
[----:B0-----:R-:W-:Y:S02]  /*14cc0*/  @P0 SHF.R.U32.HI R2, RZ, R4, R3 ;  /* 0x00000004ff020219 */ /* 0x001fe40000011603 */
[C---:B----4-:R-:W-:Y:S01]  /*14cd0*/  IADD3 R3, R0.reuse, 0x50, -R5 ;  /* 0x0000005000037810 */ /* 0x050fe20007ffe805 */
[----:B--2---:R-:W-:-:S04]  /*14ce0*/  VIADD R0, R0, 0x4f ;  /* 0x0000004f00007836 */ /* 0x004fc80000000000 */
[----:B------:R-:W-:-:S04]  /*14cf0*/  IMAD.HI R0, R0, 0x66666667, RZ ;  /* 0x6666666700007827 */ /* 0x000fc800078e02ff */
[----:B------:R-:W-:Y:S01]  /*14d00*/  IMAD.IADD R2, R3, 0x1, R2 ;  /* 0x0000000103027824 */ /* 0x000fe200078e0202 */
[----:B------:R-:W-:-:S03]  /*14d10*/  SHF.R.U32.HI R3, RZ, 0x1f, R0 ;  /* 0x0000001fff037819 */ /* 0x000fc60000011600 */
[----:B------:R-:W-:Y:S01]  /*14d20*/  IMAD.HI R2, R2, 0x66666667, RZ ;  /* 0x6666666702027827 */ /* 0x000fe200078e02ff */
[----:B------:R-:W-:-:S04]  /*14d30*/  LEA.HI.SX32 R0, R0, R3, 0x1b ;  /* 0x0000000300007211 */ /* 0x000fc800078fdaff */
[----:B------:R-:W-:-:S04]  /*14d40*/  SHF.R.U32.HI R3, RZ, 0x1f, R2 ;  /* 0x0000001fff037819 */ /* 0x000fc80000011602 */
[----:B------:R-:W-:Y:S02]  /*14d50*/  LEA.HI.SX32 R3, R2, R3, 0x1b ;  /* 0x0000000302037211 */ /* 0x000fe400078fdaff */
[----:B------:R-:W-:Y:S02]  /*14d60*/  LOP3.LUT R2, R26, 0xff000000, RZ, 0xc0, !PT ;  /* 0xff0000001a027812 */ /* 0x000fe400078ec0ff */
[----:B------:R-:W-:Y:S02]  /*14d70*/  VIMNMX R0, R0, R3, PT ;  /* 0x0000000300007248 */ /* 0x000fe40003fe0100 */
[----:B------:R-:W-:Y:S02]  /*14d80*/  SHF.R.U32.HI R2, RZ, 0x8, R2 ;  /* 0x00000008ff027819 */ /* 0x000fe40000011602 */
[----:B------:R-:W-:Y:S02]  /*14d90*/  ISETP.GE.AND P0, PT, R0, 0x1, PT ;  /* 0x000000010000780c */ /* 0x000fe40003f06270 */
[----:B------:R-:W-:-:S04]  /*14da0*/  LOP3.LUT R3, R26, 0xff0000, RZ, 0xc0, !PT ;  /* 0x00ff00001a037812 */ /* 0x000fc800078ec0ff */
[----:B------:R-:W-:Y:S01]  /*14db0*/  LEA.HI R2, R3, R2, RZ, 0x10 ;  /* 0x0000000203027211 */ /* 0x000fe200078f80ff */
[----:B------:R-:W-:-:S03]  /*14dc0*/  IMAD.MOV.U32 R3, RZ, RZ, RZ ;  /* 0x000000ffff037224 */ /* 0x000fc600078e00ff */
[----:B------:R-:W-:-:S03]  /*14dd0*/  LOP3.LUT R4, R2, 0xff, RZ, 0xc0, !PT ;  /* 0x000000ff02047812 */ /* 0x000fc600078ec0ff */
[----:B------:R-:W-:Y:S05]  /*14de0*/  @!P0 BRA `(.L_x_2453) ;  /* 0x0000000000748947 */ /* 0x000fea0003800000 */
        /* <DEDUP_REMOVED lines=10> */
[----:B------:R-:W0:Y:S02]  /*14e90*/  F2I.FTZ.U32.TRUNC.NTZ R3, R10 ;  /* 0x0000000a00037305 */ /* 0x000e24000021f000 */
[----:B0-----:R-:W-:-:S04]  /*14ea0*/  IMAD.MOV R2, RZ, RZ, -R3 ;  /* 0x000000ffff027224 */ /* 0x001fc800078e0a03 */
        /* <DEDUP_REMOVED lines=17> */
.L_x_2453:
[----:B------:R-:W-:Y:S05]  /*14fc0*/  BSYNC B0 ;  /* 0x0000000000007941 */ /* 0x000fea0003800000 */
.L_x_2452:
        /* <DEDUP_REMOVED lines=24> */
.L_x_2455:
        /* <DEDUP_REMOVED lines=20> */
.L_x_2458:
[----:B------:R-:W-:Y:S05]  /*15290*/  BSYNC B6 ;  /* 0x0000000000067941 */ /* 0x000fea0003800000 */
.L_x_2457:
        /* <DEDUP_REMOVED lines=20> */
.L_x_2461:
        /* <DEDUP_REMOVED lines=15> */
.L_x_2460:
[----:B------:R-:W-:Y:S05]  /*154d0*/  BSYNC B6 ;  /* 0x0000000000067941 */ /* 0x000fea0003800000 */
.L_x_2459:
[----:B------:R-:W-:Y:S01]  /*154e0*/  ULDC.64 UR4, c[0x0][0x9f8] ;  /* 0x00027e0000047ab9 */ /* 0x000fe20000000a00 */
[----:B------:R-:W0:Y:S01]  /*154f0*/  LDC R9, c[0x0][0x430] ;  /* 0x00010c00ff097b82 */ /* 0x000e220000000800 */
[----:B------:R-:W-:-:S04]  /*15500*/  ISETP.NE.U32.AND P0, PT, RZ, UR4, PT ;  /* 0x00000004ff007c0c */ /* 0x000fc8000bf05070 */
[----:B------:R-:W-:-:S13]  /*15510*/  ISETP.NE.AND.EX P0, PT, RZ, UR5, PT, P0 ;  /* 0x00000005ff007c0c */ /* 0x000fda000bf05300 */
[----:B------:R-:W-:Y:S01]  /*15520*/  @P0 IADD3 R18, P1, R18, UR4, RZ ;  /* 0x0000000412120c10 */ /* 0x000fe2000ff3e0ff */
[----:B------:R-:W-:-:S03]  /*15530*/  ULDC UR4, c[0x0][0x2f4] ;  /* 0x0000bd0000047ab9 */ /* 0x000fc60000000800 */
[----:B------:R-:W-:-:S05]  /*15540*/  @P0 IADD3.X R19, R19, UR5, RZ, P1, !PT ;  /* 0x0000000513130c10 */ /* 0x000fca0008ffe4ff */
[----:B------:R1:W5:Y:S01]  /*15550*/  @P0 LDG.E R30, desc[UR38][R18.64] ;  /* 0x00000026121e0981 */ /* 0x000362000c1e1900 */
[----:B------:R-:W-:Y:S01]  /*15560*/  ISETP.GE.AND P0, PT, R32, UR4, PT ;  /* 0x0000000420007c0c */ /* 0x000fe2000bf06270 */
[----:B------:R-:W-:Y:S01]  /*15570*/  UMOV UR5, 0xffffffff ;  /* 0xffffffff00057882 */ /* 0x000fe20000000000 */
[----:B------:R-:W-:Y:S02]  /*15580*/  ISETP.GE.AND P2, PT, R37, UR4, PT ;  /* 0x0000000425007c0c */ /* 0x000fe4000bf46270 */
[----:B------:R-:W-:Y:S02]  /*15590*/  LOP3.LUT R16, R16, 0xffffffef, RZ, 0xc0, !PT ;  /* 0xffffffef10107812 */ /* 0x000fe400078ec0ff */
[----:B------:R-:W-:-:S07]  /*155a0*/  ISETP.GE.AND P1, PT, R36, UR4, PT ;  /* 0x0000000424007c0c */ /* 0x000fce000bf26270 */
        /* <DEDUP_REMOVED lines=9> */
.L_x_2532:
[----:B------:R-:W2:Y:S04]  /*15640*/  LDL R0, [R1+0x20] ;  /* 0x0000200001007983 */ /* 0x000ea80000100800 */
[----:B------:R-:W3:Y:S04]  /*15650*/  LDL R5, [R1] ;  /* 0x0000000001057983 */ /* 0x000ee80000100800 */
[----:B------:R-:W4:Y:S01]  /*15660*/  LDL R2, [R1+0x8] ;  /* 0x0000080001027983 */ /* 0x000f220000100800 */
[----:B------:R-:W0:Y:S01]  /*15670*/  S2R R3, SR_TID.X ;  /* 0x0000000000037919 */ /* 0x000e220000002100 */
[----:B------:R-:W1:Y:S01]  /*15680*/  S2R R8, SR_TID.X ;  /* 0x0000000000087919 */ /* 0x000e620000002100 */
[----:B------:R-:W-:-:S02]  /*15690*/  ISETP.NE.AND P1, PT, R9, 0x1, PT ;  /* 0x000000010900780c */ /* 0x000fc40003f25270 */
[----:B0-----:R-:W-:-:S04]  /*156a0*/  LOP3.LUT R3, R3, 0x7f, RZ, 0xc0, !PT ;  /* 0x0000007f03037812 */ /* 0x001fc800078ec0ff */
[----:B------:R-:W-:Y:S01]  /*156b0*/  SHF.R.U32.HI R3, RZ, 0x3, R3 ;  /* 0x00000003ff037819 */ /* 0x000fe20000011603 */
[----:B-1----:R-:W-:-:S05]  /*156c0*/  IMAD.SHL.U32 R8, R8, 0x10, RZ ;  /* 0x0000001008087824 */ /* 0x002fca00078e00ff */
[----:B------:R-:W-:Y:S02]  /*156d0*/  LOP3.LUT R8, R3, 0x70, R8, 0xf8, !PT ;  /* 0x0000007003087812 */ /* 0x000fe400078ef808 */
[----:B------:R-:W0:Y:S01]  /*156e0*/  @P1 LDC R3, c[0x0][0x434] ;  /* 0x00010d00ff031b82 */ /* 0x000e220000000800 */
[----:B-----5:R-:W-:Y:S02]  /*156f0*/  SHF.R.S32.HI R10, RZ, 0x1f, R30 ;  /* 0x0000001fff0a7819 */ /* 0x020fe4000001141e */
[----:B------:R-:W-:-:S04]  /*15700*/  LOP3.LUT R16, R16, 0xffffffbf, RZ, 0xc0, !PT ;  /* 0xffffffbf10107812 */ /* 0x000fc800078ec0ff */
[----:B------:R-:W-:Y:S01]  /*15710*/  @P1 LOP3.LUT R16, R16, 0x40, RZ, 0xfc, !PT ;  /* 0x0000004010101812 */ /* 0x000fe200078efcff */
[----:B------:R1:W-:Y:S03]  /*15720*/  STL [R1+0xc], R10 ;  /* 0x00000c0a01007387 */ /* 0x0003e60000100800 */
[----:B------:R-:W-:Y:S02]  /*15730*/  LOP3.LUT R16, R16, 0xffffffdf, RZ, 0xc0, !PT ;  /* 0xffffffdf10107812 */ /* 0x000fe400078ec0ff */
[----:B------:R-:W-:Y:S01]  /*15740*/  LOP3.LUT R26, R26, 0xffff, RZ, 0xc0, !PT ;  /* 0x0000ffff1a1a7812 */ /* 0x000fe200078ec0ff */
[----:B--2---:R-:W-:Y:S02]  /*15750*/  VIADD R22, R0, 0xffffffff ;  /* 0xffffffff00167836 */ /* 0x004fe40000000000 */
[----:B------:R-:W2:Y:S02]  /*15760*/  @P1 LDC R0, c[0x0][0x438] ;  /* 0x00010e00ff001b82 */ /* 0x000ea40000000800 */
[----:B------:R-:W-:-:S05]  /*15770*/  IMAD R6, R22, 0x50, R8 ;  /* 0x0000005016067824 */ /* 0x000fca00078e0208 */
[C---:B---3--:R-:W-:Y:S01]  /*15780*/  ISETP.GE.AND P0, PT, R6.reuse, R5, PT ;  /* 0x000000050600720c */ /* 0x048fe20003f06270 */
[----:B----4-:R-:W-:-:S03]  /*15790*/  IMAD.IADD R6, R6, 0x1, R2 ;  /* 0x0000000106067824 */ /* 0x010fc600078e0202 */
[----:B------:R-:W-:Y:S01]  /*157a0*/  ISETP.GT.U32.OR P0, PT, R8, 0x4f, P0 ;  /* 0x0000004f0800780c */ /* 0x000fe20000704470 */
[----:B0-----:R-:W-:-:S04]  /*157b0*/  @P1 IMAD.HI.U32 R3, R6, R3, RZ ;  /* 0x0000000306031227 */ /* 0x001fc800078e00ff */
[----:B------:R-:W-:Y:S01]  /*157c0*/  IMAD.MOV.U32 R7, RZ, RZ, R6 ;  /* 0x000000ffff077224 */ /* 0x000fe200078e0006 */
[----:B--2---:R-:W-:-:S07]  /*157d0*/  @P1 SHF.R.U32.HI R7, RZ, R0, R3 ;  /* 0x00000000ff071219 */ /* 0x004fce0000011603 */
        /* <DEDUP_REMOVED lines=8> */
[----:B0-----:R-:W-:-:S04]  /*15860*/  @!P0 LEA R2, P1, R4, R2, 0x2 ;  /* 0x0000000204028211 */ /* 0x001fc800078210ff */
[----:B------:R-:W-:Y:S01]  /*15870*/  @!P0 LEA.HI.X R3, R4, R3, R0, 0x2, P1 ;  /* 0x0000000304038211 */ /* 0x000fe200008f1400 */
[----:B------:R-:W-:-:S06]  /*15880*/  IMAD.MOV.U32 R0, RZ, RZ, RZ ;  /* 0x000000ffff007224 */ /* 0x000fcc00078e00ff */
[----:B------:R0:W5:Y:S02]  /*15890*/  @!P0 LDG.E R0, desc[UR38][R2.64] ;  /* 0x0000002602008981 */ /* 0x000164000c1e1900 */
[----:B0-----:R-:W-:-:S05]  /*158a0*/  IMAD.U32 R2, RZ, RZ, UR36 ;  /* 0x00000024ff027e24 */ /* 0x001fca000f8e00ff */
[----:B------:R-:W-:Y:S02]  /*158b0*/  ISETP.NE.AND P2, PT, R2, 0x3, PT ;  /* 0x000000030200780c */ /* 0x000fe40003f45270 */
[----:B------:R-:W-:Y:S01]  /*158c0*/  ISETP.GT.U32.AND P0, PT, R8, 0x4f, PT ;  /* 0x0000004f0800780c */ /* 0x000fe20003f04070 */
[----:B------:R-:W-:-:S10]  /*158d0*/  IMAD.MOV R5, RZ, RZ, -R7 ;  /* 0x000000ffff057224 */ /* 0x000fd400078e0a07 */
[----:B------:R-:W-:-:S04]  /*158e0*/  @P2 LOP3.LUT R16, R16, 0x20, RZ, 0xfc, !PT ;  /* 0x0000002010102812 */ /* 0x000fc800078efcff */
[----:B------:R-:W-:Y:S01]  /*158f0*/  LOP3.LUT R16, R16, 0xfffffffe, RZ, 0xc0, !PT ;  /* 0xfffffffe10107812 */ /* 0x000fe200078ec0ff */
[----:B------:R-:W-:-:S03]  /*15900*/  IMAD R4, R9, R5, R6 ;  /* 0x0000000509047224 */ /* 0x000fc600078e0206 */
[----:B------:R-:W-:Y:S01]  /*15910*/  @P0 LOP3.LUT R16, R16, 0x1, RZ, 0xfc, !PT ;  /* 0x0000000110100812 */ /* 0x000fe200078efcff */
[----:B-1----:R-:W-:Y:S06]  /*15920*/  @!P2 BRA `(.L_x_2463) ;  /* 0x000000000004a947 */ /* 0x002fec0003800000 */
[----:B------:R-:W-:Y:S01]  /*15930*/  BPT.TRAP 0x1 ;  /* 0x000000040000795c */ /* 0x000fe20000300000 */
.L_x_2463:
        /* <DEDUP_REMOVED lines=23> */
.L_x_2533:
[----:B------:R-:W-:Y:S05]  /*15ab0*/  BSYNC B0 ;  /* 0x0000000000007941 */ /* 0x000fea0003800000 */
.L_x_2464:
        /* <DEDUP_REMOVED lines=74> */
.L_x_2545:
[----:B------:R-:W-:Y:S01]  /*15f60*/  ISETP.GE.AND P0, PT, R4, 0x41, PT ;  /* 0x000000410400780c */ /* 0x000fe20003f06270 */
[----:B------:R-:W-:-:S12]  /*15f70*/  BSSY B0, `(.L_x_2467) ;  /* 0x0000010000007945 */ /* 0x000fd80003800000 */
[----:B------:R-:W-:Y:S05]  /*15f80*/  @!P0 BRA `(.L_x_2468) ;  /* 0x0000000000388947 */ /* 0x000fea0003800000 */
[C---:B------:R-:W-:Y:S01]  /*15f90*/  LOP3.LUT P4, RZ, R16.reuse, 0x10, RZ, 0xc0, !PT ;  /* 0x0000001010ff7812 */ /* 0x040fe2000788c0ff */
        /* <DEDUP_REMOVED lines=13> */
.L_x_2468:
[----:B------:R-:W-:Y:S05]  /*16070*/  BSYNC B0 ;  /* 0x0000000000007941 */ /* 0x000fea0003800000 */
.L_x_2467:
[----:B------:R-:W-:Y:S01]  /*16080*/  NOP ;  /* 0x0000000000007918 */ /* 0x000fe20000000000 */
[----:B------:R-:W-:-:S13]  /*16090*/  PLOP3.LUT P0, PT, PT, PT, PT, 0x80, 0x0 ;  /* 0x000000000000781c */ /* 0x000fda0003f0f070 */
.L_x_2469:
        /* <DEDUP_REMOVED lines=10> */
.L_x_2470:
        /* <DEDUP_REMOVED lines=35> */
.L_x_2472:
[----:B------:R-:W-:Y:S05]  /*16370*/  BSYNC B6 ;  /* 0x0000000000067941 */ /* 0x000fea0003800000 */
.L_x_2471:
[----:B------:R-:W4:Y:S01]  /*16380*/  LDL.LU R2, [R1+0x28] ;  /* 0x0000280001027983 */ /* 0x000f220000300800 */
[----:B------:R-:W-:Y:S01]  /*16390*/  ULDC.64 UR6, c[0x0][0x2e0] ;  /* 0x0000b80000067ab9 */ /* 0x000fe20000000a00 */
[----:B------:R-:W-:Y:S01]  /*163a0*/  IMAD.MOV.U32 R3, RZ, RZ, R35 ;  /* 0x000000ffff037224 */ /* 0x000fe200078e0023 */
[----:B------:R-:W-:Y:S01]  /*163b0*/  ULDC.64 UR4, c[0x0][0x2d8] ;  /* 0x0000b60000047ab9 */ /* 0x000fe20000000a00 */
[----:B------:R-:W2:Y:S04]  /*163c0*/  LDL.LU.64 R20, [R1+0x18] ;  /* 0x0000180001147983 */ /* 0x000ea80000300a00 */
[----:B------:R0:W5:Y:S01]  /*163d0*/  LDL R9, [R1+0x10] ;  /* 0x0000100001097983 */ /* 0x0001620000100800 */
[----:B----4-:R-:W-:Y:S02]  /*163e0*/  IMAD.MOV.U32 R0, RZ, RZ, R2 ;  /* 0x000000ffff007224 */ /* 0x010fe400078e0002 */
[----:B--2---:R-:W-:Y:S01]  /*163f0*/  IMAD.MOV.U32 R2, RZ, RZ, R20 ;  /* 0x000000ffff027224 */ /* 0x004fe200078e0014 */
[----:B------:R-:W1:Y:S01]  /*16400*/  LDC R21, c[0x0][0x448] ;  /* 0x00011200ff157b82 */ /* 0x000e620000000800 */
[----:B------:R-:W2:Y:S01]  /*16410*/  S2R R20, SR_TID.X ;  /* 0x0000000000147919 */ /* 0x000ea20000002100 */
[----:B------:R-:W-:-:S02]  /*16420*/  IMAD R4, R0, UR6, RZ ;  /* 0x0000000600047c24 */ /* 0x000fc4000f8e02ff */
[----:B------:R-:W-:-:S04]  /*16430*/  IMAD.WIDE.U32 R2, R26, UR4, R2 ;  /* 0x000000041a027c25 */ /* 0x000fc8000f8e0002 */
[----:B------:R-:W-:Y:S01]  /*16440*/  IMAD R3, R26, UR5, R3 ;  /* 0x000000051a037c24 */ /* 0x000fe2000f8e0203 */
[----:B------:R-:W-:Y:S01]  /*16450*/  ULDC.64 UR4, c[0x0][0x2d0] ;  /* 0x0000b40000047ab9 */ /* 0x000fe20000000a00 */
[C---:B------:R-:W-:Y:S02]  /*16460*/  IMAD R4, R29.reuse, UR7, R4 ;  /* 0x000000071d047c24 */ /* 0x040fe4000f8e0204 */
[----:B------:R-:W-:Y:S01]  /*16470*/  IMAD.WIDE.U32 R2, R29, UR6, R2 ;  /* 0x000000061d027c25 */ /* 0x000fe2000f8e0002 */
[----:B-1----:R-:W-:Y:S02]  /*16480*/  ISETP.NE.AND P6, PT, R21, 0x1, PT ;  /* 0x000000011500780c */ /* 0x002fe40003fc5270 */
[----:B--2---:R-:W-:-:S04]  /*16490*/  LOP3.LUT R20, R20, 0x7f, RZ, 0xc0, !PT ;  /* 0x0000007f14147812 */ /* 0x004fc800078ec0ff */
[----:B------:R-:W-:-:S07]  /*164a0*/  SHF.R.U32.HI R21, RZ, 0x3, R20 ;  /* 0x00000003ff157819 */ /* 0x000fce0000011614 */
[----:B------:R-:W1:Y:S01]  /*164b0*/  @P6 LDC R7, c[0x0][0x44c] ;  /* 0x00011300ff076b82 */ /* 0x000e620000000800 */
[----:B------:R-:W2:Y:S07]  /*164c0*/  S2R R20, SR_TID.X ;  /* 0x0000000000147919 */ /* 0x000eae0000002100 */
[----:B---3--:R-:W3:Y:S01]  /*164d0*/  @P6 LDC R5, c[0x0][0x450] ;  /* 0x00011400ff056b82 */ /* 0x008ee20000000800 */
[----:B--2---:R-:W-:-:S05]  /*164e0*/  IMAD.SHL.U32 R20, R20, 0x10, RZ ;  /* 0x0000001014147824 */ /* 0x004fca00078e00ff */
[----:B------:R-:W-:-:S05]  /*164f0*/  LOP3.LUT R20, R21, 0x70, R20, 0xf8, !PT ;  /* 0x0000007015147812 */ /* 0x000fca00078ef814 */
[----:B------:R-:W-:-:S04]  /*16500*/  IMAD R6, R25, 0x80, R20 ;  /* 0x0000008019067824 */ /* 0x000fc800078e0214 */
[----:B-1----:R-:W-:-:S04]  /*16510*/  @P6 IMAD.HI.U32 R7, R6, R7, RZ ;  /* 0x0000000706076227 */ /* 0x002fc800078e00ff */
[----:B------:R-:W-:Y:S01]  /*16520*/  IMAD.MOV.U32 R0, RZ, RZ, R6 ;  /* 0x000000ffff007224 */ /* 0x000fe200078e0006 */
[----:B---3--:R-:W-:Y:S02]  /*16530*/  @P6 SHF.R.U32.HI R0, RZ, R5, R7 ;  /* 0x00000005ff006219 */ /* 0x008fe40000011607 */
[----:B------:R-:W1:Y:S01]  /*16540*/  LDC R5, c[0x0][0x448] ;  /* 0x00011200ff057b82 */ /* 0x000e620000000800 */
[----:B------:R-:W-:Y:S02]  /*16550*/  IMAD.IADD R3, R3, 0x1, R4 ;  /* 0x0000000103037824 */ /* 0x000fe400078e0204 */
[----:B------:R-:W-:Y:S01]  /*16560*/  IMAD.MOV R4, RZ, RZ, -R0 ;  /* 0x000000ffff047224 */ /* 0x000fe200078e0a00 */
[----:B------:R-:W2:Y:S01]  /*16570*/  S2R R20, SR_TID.X ;  /* 0x0000000000147919 */ /* 0x000ea20000002100 */
[----:B------:R-:W-:-:S04]  /*16580*/  IMAD.WIDE.U32 R2, R0, UR4, R2 ;  /* 0x0000000400027c25 */ /* 0x000fc8000f8e0002 */
[----:B-1----:R-:W-:Y:S01]  /*16590*/  IMAD R4, R5, R4, R6 ;  /* 0x0000000405047224 */ /* 0x002fe200078e0206 */
[----:B------:R-:W-:-:S05]  /*165a0*/  SHF.R.S32.HI R6, RZ, 0x1f, R0 ;  /* 0x0000001fff067819 */ /* 0x000fca0000011400 */
        /* <DEDUP_REMOVED lines=11> */
[----:B------:R-:W-:Y:S01]  /*16660*/  ULDC UR4, c[0x0][0x2b8] ;  /* 0x0000ae0000047ab9 */ /* 0x000fe20000000800 */
[----:B--2---:R-:W-:-:S03]  /*16670*/  LOP3.LUT R20, R20, 0x7f, RZ, 0xc0, !PT ;  /* 0x0000007f14147812 */ /* 0x004fc600078ec0ff */
[----:B------:R-:W-:Y:S01]  /*16680*/  LEA.HI.X R0, R2, UR5, R3, 0x1, P0 ;  /* 0x0000000502007c11 */ /* 0x000fe200080f0c03 */
[----:B------:R-:W-:Y:S01]  /*16690*/  UMOV UR5, 0xffffffff ;  /* 0xffffffff00057882 */ /* 0x000fe20000000000 */
[----:B------:R-:W-:Y:S02]  /*166a0*/  ISETP.GE.AND P4, PT, R32, UR4, PT ;  /* 0x0000000420007c0c */ /* 0x000fe4000bf86270 */
[----:B------:R-:W-:Y:S02]  /*166b0*/  ISETP.GE.AND P3, PT, R37, UR4, PT ;  /* 0x0000000425007c0c */ /* 0x000fe4000bf66270 */
[----:B------:R-:W-:Y:S02]  /*166c0*/  ISETP.GE.AND P2, PT, R36, UR4, PT ;  /* 0x0000000424007c0c */ /* 0x000fe4000bf46270 */
[----:B------:R-:W-:Y:S02]  /*166d0*/  ISETP.GE.AND P1, PT, R34, UR4, PT ;  /* 0x0000000422007c0c */ /* 0x000fe4000bf26270 */
[----:B------:R-:W-:Y:S01]  /*166e0*/  SHF.R.U32.HI R8, RZ, 0x3, R20 ;  /* 0x00000003ff087819 */ /* 0x000fe20000011614 */
[----:B0-----:R-:W-:Y:S10]  /*166f0*/  BRA.DIV UR5, `(.L_x_2473) ;  /* 0x0000003e05dc7947 */ /* 0x001ff4000b800000 */
[----:B------:R-:W0:Y:S01]  /*16700*/  SHFL.IDX PT, R14, R4, RZ, 0x181f ;  /* 0x00181fff040e7589 */ /* 0x000e2200000e0000 */
[----:B-----5:R-:W-:Y:S02]  /*16710*/  IMAD R5, R9, R5, RZ ;  /* 0x0000000509057224 */ /* 0x020fe400078e02ff */
[----:B------:R-:W-:Y:S01]  /*16720*/  IMAD R25, R25, 0x80, R8 ;  /* 0x0000008019197824 */ /* 0x000fe200078e0208 */
        /* <DEDUP_REMOVED lines=83> */
.L_x_2562:
        /* <DEDUP_REMOVED lines=13> */
.L_x_2475:
[----:B------:R-:W-:Y:S05]  /*16d30*/  BSYNC B0 ;  /* 0x0000000000007941 */ /* 0x000fea0003800000 */
.L_x_2474:
[----:B------:R-:W-:Y:S01]  /*16d40*/  NOP ;  /* 0x0000000000007918 */ /* 0x000fe20000000000 */
[----:B------:R-:W-:-:S13]  /*16d50*/  PLOP3.LUT P0, PT, PT, PT, PT, 0x80, 0x0 ;  /* 0x000000000000781c */ /* 0x000fda0003f0f070 */
.L_x_2476:
        /* <DEDUP_REMOVED lines=20> */
.L_x_2563:
[----:B------:R-:W-:Y:S05]  /*16ea0*/  BSYNC B0 ;  /* 0x0000000000007941 */ /* 0x000fea0003800000 */
.L_x_2477:
        /* <DEDUP_REMOVED lines=12> */
.L_x_2493:
        /* <DEDUP_REMOVED lines=14> */
[----:B--2---:R-:W-:-:S04]  /*17050*/  IMAD R6, R0, 0x50, R6 ;  /* 0x0000005000067824 */ /* 0x004fc800078e0206 */
[----:B------:R-:W-:-:S04]  /*17060*/  IMAD.IADD R6, R9, 0x1, R6 ;  /* 0x0000000109067824 */ /* 0x000fc800078e0206 */
[----:B0-----:R-:W-:-:S04]  /*17070*/  @P0 IMAD.HI.U32 R3, R6, R3, RZ ;  /* 0x0000000306030227 */ /* 0x001fc800078e00ff */
[----:B------:R-:W-:Y:S01]  /*17080*/  IMAD.MOV.U32 R10, RZ, RZ, R6 ;  /* 0x000000ffff0a7224 */ /* 0x000fe200078e0006 */
[----:B----4-:R-:W-:Y:S01]  /*17090*/  @P0 SHF.R.U32.HI R10, RZ, R2, R3 ;  /* 0x00000002ff0a0219 */ /* 0x010fe20000011603 */
        /* <DEDUP_REMOVED lines=24> */
.L_x_2481:
[----:B------:R-:W-:Y:S01]  /*17220*/  IMAD R6, R23, 0x8, R17 ;  /* 0x0000000817067824 */ /* 0x000fe200078e0211 */
[----:B------:R-:W-:Y:S01]  /*17230*/  SHF.L.U32 R3, R28, 0x1f, RZ ;  /* 0x0000001f1c037819 */ /* 0x000fe200000006ff */
[----:B------:R-:W-:Y:S03]  /*17240*/  BSSY B1, `(.L_x_2482) ;  /* 0x0000003000017945 */ /* 0x000fe60003800000 */
[----:B------:R-:W0:Y:S02]  /*17250*/  SYNCS.PHASECHK.TRANS64.TRYWAIT P0, [R6+URZ+0x38840], R3 ;  /* 0x03884003060075a7 */ /* 0x000e24000800017f */
[----:B0-----:R-:W-:Y:S05]  /*17260*/  @!P0 BRA `(.L_x_2483) ;  /* 0x0000003c00cc8947 */ /* 0x001fea0003800000 */
.L_x_2564:
[----:B------:R-:W-:Y:S05]  /*17270*/  BSYNC B1 ;  /* 0x0000000000017941 */ /* 0x000fea0003800000 */
.L_x_2482:
        /* <DEDUP_REMOVED lines=67> */
.L_x_2576:
        /* <DEDUP_REMOVED lines=17> */
.L_x_2485:
        /* <DEDUP_REMOVED lines=10> */
.L_x_2486:
[----:B------:R3:W-:Y:S01]  /*17860*/  SYNCS.ARRIVE.TRANS64.A1T0 RZ, [R6+URZ+0x38830], RZ ;  /* 0x038830ff06ff79a7 */ /* 0x0007e2000810003f */
[----:B------:R-:W-:Y:S05]  /*17870*/  @!P6 BRA `(.L_x_2487) ;  /* 0x000000000004e947 */ /* 0x000fea0003800000 */
[----:B------:R-:W-:Y:S01]  /*17880*/  BPT.TRAP 0x1 ;  /* 0x000000040000795c */ /* 0x000fe20000300000 */
.L_x_2487:
[----:B--2---:R-:W-:Y:S01]  /*17890*/  SHF.L.U32 R2, R20, 0x1f, RZ ;  /* 0x0000001f14027819 */ /* 0x004fe200000006ff */
[----:B---3--:R-:W-:Y:S01]  /*178a0*/  IMAD R6, R7, 0x8, R17 ;  /* 0x0000000807067824 */ /* 0x008fe200078e0211 */
[----:B------:R-:W-:Y:S03]  /*178b0*/  BSSY B1, `(.L_x_2488) ;  /* 0x0000003000017945 */ /* 0x000fe60003800000 */
[----:B------:R-:W2:Y:S02]  /*178c0*/  SYNCS.PHASECHK.TRANS64.TRYWAIT P0, [R6+URZ+0x38860], R2 ;  /* 0x03886002060075a7 */ /* 0x000ea4000800017f */
[----:B--2---:R-:W-:Y:S05]  /*178d0*/  @!P0 BRA `(.L_x_2489) ;  /* 0x0000004000088947 */ /* 0x004fea0003800000 */
.L_x_2577:
[----:B------:R-:W-:Y:S05]  /*178e0*/  BSYNC B1 ;  /* 0x0000000000017941 */ /* 0x000fea0003800000 */
.L_x_2488:
[----:B0-----:R-:W3:Y:S01]  /*178f0*/  LDL R8, [R1] ;  /* 0x0000000001087983 */ /* 0x001ee20000100800 */
[----:B------:R-:W0:Y:S01]  /*17900*/  S2R R3, SR_TID.X ;  /* 0x0000000000037919 */ /* 0x000e220000002100 */
[----:B------:R-:W-:Y:S01]  /*17910*/  UMOV UR4, 0xffffffff ;  /* 0xffffffff00047882 */ /* 0x000fe20000000000 */
[----:B------:R-:W-:Y:S01]  /*17920*/  IMAD R7, R7, 0x5000, R31 ;  /* 0x0000500007077824 */ /* 0x000fe200078e021f */
[----:B0-----:R-:W-:-:S04]  /*17930*/  LOP3.LUT R3, R3, 0x7f, RZ, 0xc0, !PT ;  /* 0x0000007f03037812 */ /* 0x001fc800078ec0ff */
[----:B------:R-:W-:Y:S01]  /*17940*/  SHF.R.U32.HI R3, RZ, 0x3, R3 ;  /* 0x00000003ff037819 */ /* 0x000fe20000011603 */
[----:B---3--:R-:W-:-:S04]  /*17950*/  IMAD R8, R29, -0x50, R8 ;  /* 0xffffffb01d087824 */ /* 0x008fc800078e0208 */
[----:B------:R-:W-:Y:S01]  /*17960*/  IMAD.IADD R8, R8, 0x1, -R3 ;  /* 0x0000000108087824 */ /* 0x000fe200078e0a03 */
[----:B------:R-:W-:Y:S06]  /*17970*/  BRA.DIV UR4, `(.L_x_2490) ;  /* 0x0000003e04f47947 */ /* 0x000fec000b800000 */
[----:B--2---:R-:W0:Y:S01]  /*17980*/  SHFL.IDX PT, R2, R18, RZ, 0x181f ;  /* 0x00181fff12027589 */ /* 0x004e2200000e0000 */
[----:B------:R-:W-:-:S03]  /*17990*/  IMAD R7, R7, 0x2, R17 ;  /* 0x0000000207077824 */ /* 0x000fc600078e0211 */
[----:B------:R-:W2:Y:S04]  /*179a0*/  SHFL.IDX PT, R3, R19, RZ, 0x181f ;  /* 0x00181fff13037589 */ /* 0x000ea800000e0000 */
[----:B-1----:R-:W-:Y:S01]  /*179b0*/  SHFL.IDX PT, R14, R18, 0x4, 0x181f ;  /* 0x00981f00120e7f89 */ /* 0x002fe200000e0000 */
[----:B0-----:R-:W-:-:S05]  /*179c0*/  IADD3 R2, P0, R2, R0, RZ ;  /* 0x0000000002027210 */ /* 0x001fca0007f1e0ff */
        /* <DEDUP_REMOVED lines=46> */
.L_x_2589:
        /* <DEDUP_REMOVED lines=31> */
.L_x_2491:
        /* <DEDUP_REMOVED lines=10> */
.L_x_2492:
        /* <DEDUP_REMOVED lines=8> */
.L_x_2480:
[----:B------:R-:W-:Y:S05]  /*17fc0*/  BSYNC B0 ;  /* 0x0000000000007941 */ /* 0x000fea0003800000 */
.L_x_2479:
        /* <DEDUP_REMOVED lines=17> */
.L_x_2495:
[----:B------:R-:W-:Y:S05]  /*180e0*/  BSYNC B0 ;  /* 0x0000000000007941 */ /* 0x000fea0003800000 */
.L_x_2494:
[----:B------:R-:W-:-:S13]  /*180f0*/  LOP3.LUT P0, RZ, R16, 0x20, RZ, 0xc0, !PT ;  /* 0x0000002010ff7812 */ /* 0x000fda000780c0ff */
[----:B------:R-:W-:Y:S05]  /*18100*/  @!P0 BRA `(.L_x_2496) ;  /* 0x0000000000048947 */ /* 0x000fea0003800000 */
[----:B------:R-:W-:Y:S01]  /*18110*/  BPT.TRAP 0x1 ;  /* 0x000000040000795c */ /* 0x000fe20000300000 */
.L_x_2496:
[----:B------:R-:W2:Y:S01]  /*18120*/  LDL.LU R0, [R1] ;  /* 0x0000000001007983 */ /* 0x000ea20000300800 */
[----:B------:R-:W-:Y:S01]  /*18130*/  IMAD R4, R23, 0x8, R17 ;  /* 0x0000000817047824 */ /* 0x000fe200078e0211 */
[----:B------:R-:W-:Y:S01]  /*18140*/  SHF.L.U32 R3, R28, 0x1f, RZ ;  /* 0x0000001f1c037819 */ /* 0x000fe200000006ff */
[----:B------:R-:W-:Y:S03]  /*18150*/  BSSY B0, `(.L_x_2497) ;  /* 0x0000004000007945 */ /* 0x000fe60003800000 */
[----:B------:R-:W0:Y:S01]  /*18160*/  SYNCS.PHASECHK.TRANS64.TRYWAIT P0, [R4+URZ+0x38860], R3 ;  /* 0x03886003040075a7 */ /* 0x000e22000800017f */
[----:B--2---:R-:W-:Y:S01]  /*18170*/  IMAD R5, R22, -0x50, R0 ;  /* 0xffffffb016057824 */ /* 0x004fe200078e0200 */
[----:B0-----:R-:W-:Y:S06]  /*18180*/  @!P0 BRA `(.L_x_2498) ;  /* 0x0000003c00c88947 */ /* 0x001fec0003800000 */
.L_x_2590:
[----:B------:R-:W-:Y:S05]  /*18190*/  BSYNC B0 ;  /* 0x0000000000007941 */ /* 0x000fea0003800000 */
.L_x_2497:
[----:B------:R-:W2:Y:S01]  /*181a0*/  S2R R0, SR_TID.X ;  /* 0x0000000000007919 */ /* 0x000ea20000002100 */
[----:B------:R-:W-:Y:S01]  /*181b0*/  UMOV UR4, 0xffffffff ;  /* 0xffffffff00047882 */ /* 0x000fe20000000000 */
[----:B--2---:R-:W-:-:S04]  /*181c0*/  LOP3.LUT R0, R0, 0x7f, RZ, 0xc0, !PT ;  /* 0x0000007f00007812 */ /* 0x004fc800078ec0ff */
[----:B------:R-:W-:-:S05]  /*181d0*/  SHF.R.U32.HI R0, RZ, 0x3, R0 ;  /* 0x00000003ff007819 */ /* 0x000fca0000011600 */
[----:B------:R-:W-:Y:S02]  /*181e0*/  IMAD.IADD R5, R5, 0x1, -R0 ;  /* 0x0000000105057824 */ /* 0x000fe400078e0a00 */
[----:B------:R-:W-:Y:S01]  /*181f0*/  IMAD R0, R23, 0x5000, R31 ;  /* 0x0000500017007824 */ /* 0x000fe200078e021f */
        /* <DEDUP_REMOVED lines=58> */
.L_x_2602:
        /* <DEDUP_REMOVED lines=15> */
.L_x_2500:
        /* <DEDUP_REMOVED lines=10> */
.L_x_2501:
[----:B------:R1:W-:Y:S01]  /*18730*/  SYNCS.ARRIVE.TRANS64.A1T0 RZ, [R4+URZ+0x38850], RZ ;  /* 0x038850ff04ff79a7 */ /* 0x0003e2000810003f */
[----:B------:R-:W-:-:S05]  /*18740*/  VIADD R23, R23, 0x1 ;  /* 0x0000000117177836 */ /* 0x000fca0000000000 */
[----:B------:R-:W-:-:S04]  /*18750*/  ISETP.NE.AND P0, PT, R23, 0x2, PT ;  /* 0x000000021700780c */ /* 0x000fc80003f05270 */
[----:B0-----:R-:W-:Y:S02]  /*18760*/  SEL R3, RZ, 0x1, P0 ;  /* 0x00000001ff037807 */ /* 0x001fe40000000000 */
[----:B------:R-:W-:Y:S02]  /*18770*/  SEL R23, R23, RZ, P0 ;  /* 0x000000ff17177207 */ /* 0x000fe40000000000 */
[----:B-1----:R-:W-:-:S07]  /*18780*/  LOP3.LUT R28, R28, R3, RZ, 0x3c, !PT ;  /* 0x000000031c1c7212 */ /* 0x002fce00078e3cff */
.L_x_2456:
[----:B------:R-:W-:Y:S05]  /*18790*/  BSYNC B7 ;  /* 0x0000000000077941 */ /* 0x000fea0003800000 */
.L_x_2454:
        /* <DEDUP_REMOVED lines=11> */
.L_x_2502:
        /* <DEDUP_REMOVED lines=43> */
.L_x_2612:
[----:B------:R-:W-:Y:S02]  /*18b00*/  ULDC UR4, c[0x0][0xc38] ;  /* 0x00030e0000047ab9 */ /* 0x000fe40000000800 */
[----:B------:R-:W-:-:S04]  /*18b10*/  IMAD.U32 R5, RZ, RZ, UR4 ;  /* 0x00000004ff057e24 */ /* 0x000fc8000f8e00ff */
[----:B-1----:R-:W-:-:S04]  /*18b20*/  IMAD R14, R14, R5, RZ ;  /* 0x000000050e0e7224 */ /* 0x002fc800078e02ff */
[----:B------:R-:W-:-:S05]  /*18b30*/  IMAD.IADD R7, R7, 0x1, R14 ;  /* 0x0000000107077824 */ /* 0x000fca00078e020e */
[----:B------:R-:W-:-:S13]  /*18b40*/  ISETP.GT.AND P6, PT, R7, R0, PT ;  /* 0x000000000700720c */ /* 0x000fda0003fc4270 */
[----:B------:R-:W-:Y:S05]  /*18b50*/  @P6 BRA `(.L_x_2505) ;  /* 0x0000000000a46947 */ /* 0x000fea0003800000 */
.L_x_2508:
        /* <DEDUP_REMOVED lines=35> */
.L_x_2620:
[----:B------:R-:W-:Y:S02]  /*18d90*/  ULDC UR4, c[0x0][0xc38] ;  /* 0x00030e0000047ab9 */ /* 0x000fe40000000800 */
[----:B------:R-:W-:-:S04]  /*18da0*/  IMAD.U32 R5, RZ, RZ, UR4 ;  /* 0x00000004ff057e24 */ /* 0x000fc8000f8e00ff */
[----:B-1----:R-:W-:-:S04]  /*18db0*/  IMAD R14, R14, R5, RZ ;  /* 0x000000050e0e7224 */ /* 0x002fc800078e02ff */
[----:B------:R-:W-:-:S05]  /*18dc0*/  IMAD.IADD R7, R14, 0x1, R7 ;  /* 0x000000010e077824 */ /* 0x000fca00078e0207 */
[----:B------:R-:W-:-:S13]  /*18dd0*/  ISETP.GT.AND P6, PT, R7, R0, PT ;  /* 0x000000000700720c */ /* 0x000fda0003fc4270 */
[----:B------:R-:W-:Y:S05]  /*18de0*/  @!P6 BRA `(.L_x_2508) ;  /* 0xfffffffc005ce947 */ /* 0x000fea000383ffff */
.L_x_2505:
        /* <DEDUP_REMOVED lines=10> */
.L_x_2625:
[----:B------:R-:W-:-:S13]  /*18e90*/  ISETP.NE.AND P0, PT, R3, RZ, PT ;  /* 0x000000ff0300720c */ /* 0x000fda0003f05270 */
[----:B------:R-:W-:Y:S05]  /*18ea0*/  @!P0 BRA `(.L_x_2510) ;  /* 0x0000000000108947 */ /* 0x000fea0003800000 */
[----:B------:R-:W-:Y:S01]  /*18eb0*/  UMOV UR4, 0xffffffff ;  /* 0xffffffff00047882 */ /* 0x000fe20000000000 */
[----:B-1----:R-:W-:Y:S02]  /*18ec0*/  VIADD R12, R12, 0xffffffff ;  /* 0xffffffff0c0c7836 */ /* 0x002fe40000000000 */
[----:B------:R-:W-:Y:S05]  /*18ed0*/  BRA.DIV UR4, `(.L_x_2511) ;  /* 0x0000004204dc7947 */ /* 0x000fea000b800000 */
[----:B------:R4:W1:Y:S02]  /*18ee0*/  SHFL.IDX PT, R6, R2, R12, 0x1f ;  /* 0x00001f0c02067589 */ /* 0x00086400000e0000 */
.L_x_2510:
        /* <DEDUP_REMOVED lines=59> */
.L_x_2512:
        /* <DEDUP_REMOVED lines=60> */
.L_x_2513:
[----:B------:R-:W-:-:S05]  /*19660*/  LOP3.LUT R2, RZ, R2, RZ, 0x33, !PT ;  /* 0x00000002ff027212 */ /* 0x000fca00078e33ff */
[----:B------:R-:W-:Y:S01]  /*19670*/  IMAD.IADD R25, R25, 0x1, R2 ;  /* 0x0000000119197824 */ /* 0x000fe200078e0202 */
[----:B------:R-:W-:Y:S06]  /*19680*/  BRA `(.L_x_2514) ;  /* 0x00000000001c7947 */ /* 0x000fec0003800000 */
.L_x_2506:
[----:B------:R-:W-:Y:S01]  /*19690*/  UMOV UR4, URZ ;  /* 0x0000003f00047c82 */ /* 0x000fe20008000000 */
[----:B------:R-:W-:Y:S01]  /*196a0*/  UMOV UR5, URZ ;  /* 0x0000003f00057c82 */ /* 0x000fe20008000000 */
[----:B------:R-:W-:Y:S01]  /*196b0*/  ULDC UR6, c[0x0][0xc3c] ;  /* 0x00030f0000067ab9 */ /* 0x000fe20000000800 */
[----:B------:R-:W-:Y:S02]  /*196c0*/  IMAD.MOV.U32 R24, RZ, RZ, R0 ;  /* 0x000000ffff187224 */ /* 0x000fe400078e0000 */
[----:B------:R-:W-:Y:S02]  /*196d0*/  IMAD.U32 R25, RZ, RZ, UR4 ;  /* 0x00000004ff197e24 */ /* 0x000fe4000f8e00ff */
[----:B------:R-:W-:Y:S02]  /*196e0*/  IMAD.U32 R26, RZ, RZ, UR5 ;  /* 0x00000005ff1a7e24 */ /* 0x000fe4000f8e00ff */
[----:B------:R-:W-:-:S07]  /*196f0*/  IMAD.U32 R27, RZ, RZ, UR6 ;  /* 0x00000006ff1b7e24 */ /* 0x000fce000f8e00ff */
.L_x_2514:
        /* <DEDUP_REMOVED lines=10> */
.L_x_2503:
[----:B------:R-:W-:Y:S02]  /*197a0*/  ULDC UR4, c[0x0][0xc3c] ;  /* 0x00030f0000047ab9 */ /* 0x000fe40000000800 */
[----:B-1----:R-:W-:-:S13]  /*197b0*/  ISETP.GE.AND P0, PT, R27, UR4, PT ;  /* 0x000000041b007c0c */ /* 0x002fda000bf06270 */
[----:B------:R-:W-:Y:S05]  /*197c0*/  @!P0 BRA `(.L_x_2515) ;  /* 0xffffffac00fc8947 */ /* 0x000fea000383ffff */
[----:B------:R-:W-:Y:S05]  /*197d0*/  BSYNC B8 ;  /* 0x0000000000087941 */ /* 0x000fea0003800000 */
.L_x_2448:
        /* <DEDUP_REMOVED lines=12> */
.L_x_2628:
[----:B------:R-:W-:Y:S05]  /*198a0*/  BSYNC B0 ;  /* 0x0000000000007941 */ /* 0x000fea0003800000 */
.L_x_2516:
[----:B------:R-:W-:-:S03]  /*198b0*/  UMOV UR4, 0xffffffff ;  /* 0xffffffff00047882 */ /* 0x000fc60000000000 */
[----:B------:R-:W-:Y:S05]  /*198c0*/  BRA.DIV UR4, `(.L_x_2518) ;  /* 0x0000003a049c7947 */ /* 0x000fea000b800000 */
[----:B-1----:R-:W1:Y:S02]  /*198d0*/  S2R R0, SR_TID.X ;  /* 0x0000000000007919 */ /* 0x002e640000002100 */
[----:B-1----:R-:W-:-:S04]  /*198e0*/  SHF.R.U32.HI R0, RZ, 0x5, R0 ;  /* 0x00000005ff007819 */ /* 0x002fc80000011600 */
[----:B------:R-:W-:-:S05]  /*198f0*/  LOP3.LUT R0, R0, 0x3, RZ, 0xc0, !PT ;  /* 0x0000000300007812 */ /* 0x000fca00078ec0ff */
[----:B------:R1:W3:Y:S02]  /*19900*/  SHFL.IDX PT, R14, R0, RZ, 0x1f ;  /* 0x00001fff000e7589 */ /* 0x0002e400000e0000 */
.L_x_2631:
[----:B---3--:R-:W-:Y:S01]  /*19910*/  ISETP.NE.AND P0, PT, R14, RZ, PT ;  /* 0x000000ff0e00720c */ /* 0x008fe20003f05270 */
[----:B------:R-:W-:-:S12]  /*19920*/  BSSY B0, `(.L_x_2519) ;  /* 0x0000026000007945 */ /* 0x000fd80003800000 */
[----:B------:R-:W-:Y:S05]  /*19930*/  @P0 BRA `(.L_x_2520) ;  /* 0x0000000000900947 */ /* 0x000fea0003800000 */
[----:B------:R-:W-:-:S03]  /*19940*/  UMOV UR4, 0xffffffff ;  /* 0xffffffff00047882 */ /* 0x000fc60000000000 */
[----:B------:R-:W-:Y:S05]  /*19950*/  BRA.DIV UR4, `(.L_x_2521) ;  /* 0x0000003a04ac7947 */ /* 0x000fea000b800000 */
[----:B------:R-:W-:-:S13]  /*19960*/  ELECT P6, URZ, PT ;  /* 0x00000000003f782f */ /* 0x000fda00038c0000 */
.L_x_2634:
        /* <DEDUP_REMOVED lines=8> */
.L_x_2522:
[C---:B------:R-:W-:Y:S01]  /*199f0*/  IMAD R5, R23.reuse, 0x8, R4 ;  /* 0x0000000817057824 */ /* 0x040fe200078e0204 */
[----:B------:R-:W-:Y:S01]  /*19a00*/  SHF.L.U32 R0, R28, 0x1f, RZ ;  /* 0x0000001f1c007819 */ /* 0x000fe200000006ff */
[----:B------:R-:W-:-:S03]  /*19a10*/  VIADD R23, R23, 0x1 ;  /* 0x0000000117177836 */ /* 0x000fc60000000000 */
[----:B------:R-:W1:Y:S02]  /*19a20*/  SYNCS.PHASECHK.TRANS64.TRYWAIT P1, [R5+URZ+0x38840], R0 ;  /* 0x03884000050075a7 */ /* 0x000e64000802017f */
[----:B------:R-:W-:-:S04]  /*19a30*/  ISETP.NE.AND P2, PT, R23, 0x2, PT ;  /* 0x000000021700780c */ /* 0x000fc80003f45270 */
[----:B------:R-:W-:Y:S01]  /*19a40*/  SEL R3, RZ, 0x1, P2 ;  /* 0x00000001ff037807 */ /* 0x000fe20001000000 */
[----:B-1----:R-:W-:Y:S08]  /*19a50*/  @!P1 BRA `(.L_x_2523) ;  /* 0x00000038008c9947 */ /* 0x002ff00003800000 */
.L_x_2635:
[----:B------:R-:W-:Y:S02]  /*19a60*/  SEL R23, R23, RZ, P2 ;  /* 0x000000ff17177207 */ /* 0x000fe40001000000 */
[----:B------:R-:W-:Y:S01]  /*19a70*/  LOP3.LUT R2, R28, R3, RZ, 0x3c, !PT ;  /* 0x000000031c027212 */ /* 0x000fe200078e3cff */
[----:B------:R-:W-:Y:S06]  /*19a80*/  @!P0 BRA `(.L_x_2524) ;  /* 0x0000000000048947 */ /* 0x000fec0003800000 */
[----:B------:R-:W-:Y:S01]  /*19a90*/  BPT.TRAP 0x1 ;  /* 0x000000040000795c */ /* 0x000fe20000300000 */
.L_x_2524:
[----:B------:R-:W-:Y:S01]  /*19aa0*/  IMAD R23, R23, 0x8, R4 ;  /* 0x0000000817177824 */ /* 0x000fe200078e0204 */
[----:B------:R-:W-:-:S04]  /*19ab0*/  SHF.L.U32 R2, R2, 0x1f, RZ ;  /* 0x0000001f02027819 */ /* 0x000fc800000006ff */
[----:B------:R-:W3:Y:S02]  /*19ac0*/  SYNCS.PHASECHK.TRANS64.TRYWAIT P1, [R23+URZ+0x38840], R2 ;  /* 0x03884002170075a7 */ /* 0x000ee4000802017f */
[----:B---3--:R-:W-:Y:S05]  /*19ad0*/  @!P1 BRA `(.L_x_2525) ;  /* 0x0000003800809947 */ /* 0x008fea0003800000 */
.L_x_2636:
[----:B------:R-:W-:Y:S05]  /*19ae0*/  @!P0 BRA `(.L_x_2526) ;  /* 0x0000000000048947 */ /* 0x000fea0003800000 */
[----:B------:R-:W-:Y:S01]  /*19af0*/  BPT.TRAP 0x1 ;  /* 0x000000040000795c */ /* 0x000fe20000300000 */
.L_x_2526:
[----:B------:R-:W4:Y:S02]  /*19b00*/  SYNCS.PHASECHK.TRANS64.TRYWAIT P1, [R5+URZ+0x38860], R0 ;  /* 0x03886000050075a7 */ /* 0x000f24000802017f */
[----:B----4-:R-:W-:Y:S05]  /*19b10*/  @!P1 BRA `(.L_x_2527) ;  /* 0x0000003800849947 */ /* 0x010fea0003800000 */
.L_x_2637:
[----:B------:R-:W-:Y:S05]  /*19b20*/  @!P0 BRA `(.L_x_2528) ;  /* 0x0000000000048947 */ /* 0x000fea0003800000 */
[----:B------:R-:W-:Y:S01]  /*19b30*/  BPT.TRAP 0x1 ;  /* 0x000000040000795c */ /* 0x000fe20000300000 */
.L_x_2528:
[----:B------:R0:W0:Y:S02]  /*19b40*/  SYNCS.PHASECHK.TRANS64.TRYWAIT P0, [R23+URZ+0x38860], R2 ;  /* 0x03886002170075a7 */ /* 0x000024000800017f */
[----:B0-----:R-:W-:Y:S05]  /*19b50*/  @!P0 NANOSLEEP.SYNCS 0x989680 ;  /* 0x009896800000895d */ /* 0x001fea0003900000 */
[----:B------:R-:W0:Y:S02]  /*19b60*/  @!P0 SYNCS.PHASECHK.TRANS64 P0, [R23+URZ+0x38860], R2 ;  /* 0x03886002170085a7 */ /* 0x000e24000800007f */
[----:B0-----:R-:W-:Y:S05]  /*19b70*/  @!P0 BRA `(.L_x_2528) ;  /* 0xfffffffc00f08947 */ /* 0x001fea000383ffff */
.L_x_2520:
[----:B------:R-:W-:Y:S05]  /*19b80*/  BSYNC B0 ;  /* 0x0000000000007941 */ /* 0x000fea0003800000 */
.L_x_2519:
[----:B------:R-:W-:Y:S05]  /*19b90*/  EXIT ;  /* 0x000000000000794d */ /* 0x000fea0003800000 */
.L_x_2381:
[----:B------:R-:W-:-:S13]  /*19ba0*/  R2UR UR4, R17 ;  /* 0x00000000110472ca */ /* 0x000fda00000e0000 */
[----:B0-----:R-:W-:-:S04]  /*19bb0*/  IMAD.U32 R3, RZ, RZ, UR4 ;  /* 0x00000004ff037e24 */ /* 0x001fc8000f8e00ff */
[----:B------:R0:W1:Y:S03]  /*19bc0*/  SYNCS.PHASECHK.TRANS64.TRYWAIT P1, [R3+URZ+0x38800], R0 ;  /* 0x03880000030075a7 */ /* 0x000066000802017f */
[----:B-1----:R-:W-:Y:S05]  /*19bd0*/  @!P1 NANOSLEEP.SYNCS 0x989680 ;  /* 0x009896800000995d */ /* 0x002fea0003900000 */
[----:B------:R-:W1:Y:S02]  /*19be0*/  @!P1 SYNCS.PHASECHK.TRANS64 P1, [R3+URZ+0x38800], R0 ;  /* 0x03880000030095a7 */ /* 0x000e64000802007f */
[----:B-1----:R-:W-:Y:S05]  /*19bf0*/  @!P1 BRA `(.L_x_2381) ;  /* 0xfffffffc00e89947 */ /* 0x002fea000383ffff */
[----:B------:R-:W-:Y:S05]  /*19c00*/  BRA `(.L_x_2529) ;  /* 0xfffffe84009c7947 */ /* 0x000fea000383ffff */
.L_x_2385:
[----:B-1----:R1:W2:Y:S02]  /*19c10*/  SYNCS.PHASECHK.TRANS64.TRYWAIT P1, [R0+URZ+0x38830], R3 ;  /* 0x03883003000075a7 */ /* 0x0022a4000802017f */
[----:B--2---:R-:W-:Y:S05]  /*19c20*/  @!P1 NANOSLEEP.SYNCS 0x989680 ;  /* 0x009896800000995d */ /* 0x004fea0003900000 */
[----:B------:R-:W2:Y:S02]  /*19c30*/  @!P1 SYNCS.PHASECHK.TRANS64 P1, [R0+URZ+0x38830], R3 ;  /* 0x03883003000095a7 */ /* 0x000ea4000802007f */
[----:B--2---:R-:W-:Y:S05]  /*19c40*/  @!P1 BRA `(.L_x_2385) ;  /* 0xfffffffc00f09947 */ /* 0x004fea000383ffff */
[----:B------:R-:W-:Y:S05]  /*19c50*/  BRA `(.L_x_2384) ;  /* 0xfffffe8400c07947 */ /* 0x000fea000383ffff */
.L_x_2391:
[----:B-1----:R-:W-:-:S04]  /*19c60*/  IMAD.U32 R4, RZ, RZ, UR61 ;  /* 0x0000003dff047e24 */ /* 0x002fc8000f8e00ff */
[----:B------:R1:W2:Y:S03]  /*19c70*/  SYNCS.PHASECHK.TRANS64.TRYWAIT P1, [R4+URZ+0x38830], R3 ;  /* 0x03883003040075a7 */ /* 0x0002a6000802017f */
[----:B--2---:R-:W-:Y:S05]  /*19c80*/  @!P1 NANOSLEEP.SYNCS 0x989680 ;  /* 0x009896800000995d */ /* 0x004fea0003900000 */
[----:B------:R-:W2:Y:S02]  /*19c90*/  @!P1 SYNCS.PHASECHK.TRANS64 P1, [R4+URZ+0x38830], R3 ;  /* 0x03883003040095a7 */ /* 0x000ea4000802007f */
[----:B--2---:R-:W-:Y:S05]  /*19ca0*/  @!P1 BRA `(.L_x_2391) ;  /* 0xfffffffc00ec9947 */ /* 0x004fea000383ffff */
[----:B------:R-:W-:Y:S05]  /*19cb0*/  BRA `(.L_x_2390) ;  /* 0xfffffec000d07947 */ /* 0x000fea000383ffff */
.L_x_2395:
[----:B---3--:R-:W-:-:S04]  /*19cc0*/  IMAD.U32 R2, RZ, RZ, UR4 ;  /* 0x00000004ff027e24 */ /* 0x008fc8000f8e00ff */
[----:B------:R3:W4:Y:S03]  /*19cd0*/  SYNCS.PHASECHK.TRANS64.TRYWAIT P1, [R2+URZ+0x38850], R0 ;  /* 0x03885000020075a7 */ /* 0x000726000802017f */
[----:B----4-:R-:W-:Y:S05]  /*19ce0*/  @!P1 NANOSLEEP.SYNCS 0x989680 ;  /* 0x009896800000995d */ /* 0x010fea0003900000 */
[----:B------:R-:W4:Y:S02]  /*19cf0*/  @!P1 SYNCS.PHASECHK.TRANS64 P1, [R2+URZ+0x38850], R0 ;  /* 0x03885000020095a7 */ /* 0x000f24000802007f */
[----:B----4-:R-:W-:Y:S05]  /*19d00*/  @!P1 BRA `(.L_x_2395) ;  /* 0xfffffffc00ec9947 */ /* 0x010fea000383ffff */
[----:B------:R-:W-:Y:S05]  /*19d10*/  BRA `(.L_x_2394) ;  /* 0xfffffee800247947 */ /* 0x000fea000383ffff */
.L_x_2403:
[----:B-1----:R-:W-:-:S04]  /*19d20*/  IMAD.U32 R4, RZ, RZ, UR4 ;  /* 0x00000004ff047e24 */ /* 0x002fc8000f8e00ff */
[----:B------:R1:W2:Y:S03]  /*19d30*/  SYNCS.PHASECHK.TRANS64.TRYWAIT P1, [R4+URZ+0x38830], R3 ;  /* 0x03883003040075a7 */ /* 0x0002a6000802017f */
[----:B--2---:R-:W-:Y:S05]  /*19d40*/  @!P1 NANOSLEEP.SYNCS 0x989680 ;  /* 0x009896800000995d */ /* 0x004fea0003900000 */
[----:B------:R-:W2:Y:S02]  /*19d50*/  @!P1 SYNCS.PHASECHK.TRANS64 P1, [R4+URZ+0x38830], R3 ;  /* 0x03883003040095a7 */ /* 0x000ea4000802007f */
[----:B--2---:R-:W-:Y:S05]  /*19d60*/  @!P1 BRA `(.L_x_2403) ;  /* 0xfffffffc00ec9947 */ /* 0x004fea000383ffff */
[----:B------:R-:W-:Y:S05]  /*19d70*/  BRA `(.L_x_2402) ;  /* 0xffffff0000407947 */ /* 0x000fea000383ffff */
.L_x_2407:
[----:B---3--:R-:W-:-:S04]  /*19d80*/  IMAD.U32 R2, RZ, RZ, UR4 ;  /* 0x00000004ff027e24 */ /* 0x008fc8000f8e00ff */
[----:B------:R3:W4:Y:S03]  /*19d90*/  SYNCS.PHASECHK.TRANS64.TRYWAIT P1, [R2+URZ+0x38850], R0 ;  /* 0x03885000020075a7 */ /* 0x000726000802017f */
[----:B----4-:R-:W-:Y:S05]  /*19da0*/  @!P1 NANOSLEEP.SYNCS 0x989680 ;  /* 0x009896800000995d */ /* 0x010fea0003900000 */
[----:B------:R-:W4:Y:S02]  /*19db0*/  @!P1 SYNCS.PHASECHK.TRANS64 P1, [R2+URZ+0x38850], R0 ;  /* 0x03885000020095a7 */ /* 0x000f24000802007f */
[----:B----4-:R-:W-:Y:S05]  /*19dc0*/  @!P1 BRA `(.L_x_2407) ;  /* 0xfffffffc00ec9947 */ /* 0x010fea000383ffff */
[----:B------:R-:W-:Y:S05]  /*19dd0*/  BRA `(.L_x_2406) ;  /* 0xffffff2400907947 */ /* 0x000fea000383ffff */
.L_x_2414:
[----:B-1----:R-:W-:-:S04]  /*19de0*/  IMAD.U32 R7, RZ, RZ, UR8 ;  /* 0x00000008ff077e24 */ /* 0x002fc8000f8e00ff */
[----:B------:R1:W2:Y:S03]  /*19df0*/  SYNCS.PHASECHK.TRANS64.TRYWAIT P1, [R7+URZ+0x38850], R0 ;  /* 0x03885000070075a7 */ /* 0x0002a6000802017f */
[----:B--2---:R-:W-:Y:S05]  /*19e00*/  @!P1 NANOSLEEP.SYNCS 0x989680 ;  /* 0x009896800000995d */ /* 0x004fea0003900000 */
[----:B------:R-:W2:Y:S02]  /*19e10*/  @!P1 SYNCS.PHASECHK.TRANS64 P1, [R7+URZ+0x38850], R0 ;  /* 0x03885000070095a7 */ /* 0x000ea4000802007f */
[----:B--2---:R-:W-:Y:S05]  /*19e20*/  @!P1 BRA `(.L_x_2414) ;  /* 0xfffffffc00ec9947 */ /* 0x004fea000383ffff */
[----:B------:R-:W-:Y:S05]  /*19e30*/  BRA `(.L_x_2413) ;  /* 0xffffff3c00ac7947 */ /* 0x000fea000383ffff */
.L_x_2462:
        /* <DEDUP_REMOVED lines=11> */
.L_x_2531:
[----:B------:R-:W-:Y:S05]  /*19ef0*/  BSYNC B0 ;  /* 0x0000000000007941 */ /* 0x000fea0003800000 */
.L_x_2530:
[----:B------:R-:W-:Y:S05]  /*19f00*/  BRA `(.L_x_2532) ;  /* 0xffffffb400cc7947 */ /* 0x000fea000383ffff */
.L_x_2465:
[----:B0-----:R0:W1:Y:S02]  /*19f10*/  SYNCS.PHASECHK.TRANS64.TRYWAIT P0, [R5+URZ+0x38840], R2 ;  /* 0x03884002050075a7 */ /* 0x001064000800017f */
[----:B-1----:R-:W-:Y:S05]  /*19f20*/  @!P0 NANOSLEEP.SYNCS 0x989680 ;  /* 0x009896800000895d */ /* 0x002fea0003900000 */
[----:B------:R-:W1:Y:S02]  /*19f30*/  @!P0 SYNCS.PHASECHK.TRANS64 P0, [R5+URZ+0x38840], R2 ;  /* 0x03884002050085a7 */ /* 0x000e64000800007f */
[----:B-1----:R-:W-:Y:S05]  /*19f40*/  @!P0 BRA `(.L_x_2465) ;  /* 0xfffffffc00f08947 */ /* 0x002fea000383ffff */
[----:B------:R-:W-:Y:S05]  /*19f50*/  BRA `(.L_x_2533) ;  /* 0xffffffb800d47947 */ /* 0x000fea000383ffff */
.L_x_2466:
        /* <DEDUP_REMOVED lines=8> */
.L_x_2535:
[----:B------:R-:W-:Y:S05]  /*19fe0*/  BSYNC B0 ;  /* 0x0000000000007941 */ /* 0x000fea0003800000 */
.L_x_2534:
        /* <DEDUP_REMOVED lines=13> */
.L_x_2536:
[----:B------:R-:W-:Y:S02]  /*1a0c0*/  IMAD.MOV.U32 R13, RZ, RZ, R6 ;  /* 0x000000ffff0d7224 */ /* 0x000fe400078e0006 */
[----:B------:R-:W-:Y:S02]  /*1a0d0*/  IMAD.MOV.U32 R12, RZ, RZ, 0x1 ;  /* 0x00000001ff0c7424 */ /* 0x000fe400078e00ff */
[----:B------:R-:W-:-:S07]  /*1a0e0*/  IMAD.MOV.U32 R3, RZ, RZ, R14 ;  /* 0x000000ffff037224 */ /* 0x000fce00078e000e */
[----:B------:R-:W-:Y:S05]  /*1a0f0*/  WARPSYNC.COLLECTIVE R15, `(.L_x_2537) ;  /* 0x000000000f087348 */ /* 0x000fea0003c00000 */
[----:B------:R0:W1:Y:S02]  /*1a100*/  SHFL.IDX P6, R14, R13, R12, R11 ;  /* 0x0000000c0d0e7389 */ /* 0x00006400000c000b */
[----:B01----:R-:W-:Y:S01]  /*1a110*/  ENDCOLLECTIVE ;  /* 0x000000000000791b */ /* 0x003fe20003800000 */
.L_x_2537:
        /* <DEDUP_REMOVED lines=10> */
.L_x_2538:
        /* <DEDUP_REMOVED lines=14> */
.L_x_2539:
        /* <DEDUP_REMOVED lines=16> */
.L_x_2540:
[----:B------:R-:W-:Y:S02]  /*1a3a0*/  @P0 IMAD R9, R7, 0x2, R17 ;  /* 0x0000000207090824 */ /* 0x000fe400078e0211 */
[----:B------:R-:W-:Y:S02]  /*1a3b0*/  IMAD.MOV.U32 R13, RZ, RZ, R6 ;  /* 0x000000ffff0d7224 */ /* 0x000fe400078e0006 */
[----:B------:R-:W-:Y:S02]  /*1a3c0*/  IMAD.MOV.U32 R12, RZ, RZ, 0x3 ;  /* 0x00000003ff0c7424 */ /* 0x000fe400078e00ff */
[----:B------:R-:W-:-:S07]  /*1a3d0*/  IMAD.MOV.U32 R2, RZ, RZ, R14 ;  /* 0x000000ffff027224 */ /* 0x000fce00078e000e */
[----:B------:R-:W-:Y:S05]  /*1a3e0*/  WARPSYNC.COLLECTIVE R15, `(.L_x_2541) ;  /* 0x000000000f087348 */ /* 0x000fea0003c00000 */
[----:B------:R0:W1:Y:S02]  /*1a3f0*/  SHFL.IDX P6, R14, R13, R12, R11 ;  /* 0x0000000c0d0e7389 */ /* 0x00006400000c000b */
[----:B01----:R-:W-:Y:S01]  /*1a400*/  ENDCOLLECTIVE ;  /* 0x000000000000791b */ /* 0x003fe20003800000 */
.L_x_2541:
        /* <DEDUP_REMOVED lines=15> */
.L_x_2542:
[----:B------:R-:W-:Y:S02]  /*1a500*/  @P0 IMAD R21, R7, 0x2, R17 ;  /* 0x0000000207150824 */ /* 0x000fe400078e0211 */
[----:B------:R-:W-:Y:S02]  /*1a510*/  IMAD.MOV.U32 R13, RZ, RZ, R6 ;  /* 0x000000ffff0d7224 */ /* 0x000fe400078e0006 */
[----:B------:R-:W-:Y:S02]  /*1a520*/  IMAD.MOV.U32 R12, RZ, RZ, 0x4 ;  /* 0x00000004ff0c7424 */ /* 0x000fe400078e00ff */
[----:B------:R-:W-:-:S07]  /*1a530*/  IMAD.MOV.U32 R2, RZ, RZ, R14 ;  /* 0x000000ffff027224 */ /* 0x000fce00078e000e */
[----:B------:R-:W-:Y:S05]  /*1a540*/  WARPSYNC.COLLECTIVE R15, `(.L_x_2543) ;  /* 0x000000000f087348 */ /* 0x000fea0003c00000 */
[----:B------:R0:W1:Y:S02]  /*1a550*/  SHFL.IDX P6, R14, R13, R12, R11 ;  /* 0x0000000c0d0e7389 */ /* 0x00006400000c000b */
[----:B01----:R-:W-:Y:S01]  /*1a560*/  ENDCOLLECTIVE ;  /* 0x000000000000791b */ /* 0x003fe20003800000 */
.L_x_2543:
        /* <DEDUP_REMOVED lines=14> */
.L_x_2544:
[----:B------:R-:W-:Y:S01]  /*1a650*/  IMAD.MOV.U32 R0, RZ, RZ, R14 ;  /* 0x000000ffff007224 */ /* 0x000fe200078e000e */
[----:B------:R-:W-:Y:S06]  /*1a660*/  BRA `(.L_x_2545) ;  /* 0xffffffb8003c7947 */ /* 0x000fec000383ffff */
.L_x_2473:
[----:B------:R-:W-:Y:S02]  /*1a670*/  IMAD.MOV.U32 R13, RZ, RZ, R0 ;  /* 0x000000ffff0d7224 */ /* 0x000fe400078e0000 */
[----:B------:R-:W-:Y:S02]  /*1a680*/  IMAD.MOV.U32 R12, RZ, RZ, RZ ;  /* 0x000000ffff0c7224 */ /* 0x000fe400078e00ff */
[----:B------:R-:W-:Y:S02]  /*1a690*/  IMAD.MOV.U32 R11, RZ, RZ, 0x181f ;  /* 0x0000181fff0b7424 */ /* 0x000fe400078e00ff */
[----:B------:R-:W-:Y:S02]  /*1a6a0*/  IMAD.MOV.U32 R15, RZ, RZ, -0x1 ;  /* 0xffffffffff0f7424 */ /* 0x000fe400078e00ff */
[----:B-----5:R-:W-:Y:S02]  /*1a6b0*/  IMAD R5, R9, R5, RZ ;  /* 0x0000000509057224 */ /* 0x020fe400078e02ff */
[----:B------:R-:W-:-:S07]  /*1a6c0*/  IMAD R25, R25, 0x80, R8 ;  /* 0x0000008019197824 */ /* 0x000fce00078e0208 */
[----:B------:R-:W-:Y:S05]  /*1a6d0*/  WARPSYNC.COLLECTIVE R15, `(.L_x_2546) ;  /* 0x000000000f087348 */ /* 0x000fea0003c00000 */
[----:B------:R0:W1:Y:S02]  /*1a6e0*/  SHFL.IDX P6, R14, R13, R12, R11 ;  /* 0x0000000c0d0e7389 */ /* 0x00006400000c000b */
[----:B01----:R-:W-:Y:S01]  /*1a6f0*/  ENDCOLLECTIVE ;  /* 0x000000000000791b */ /* 0x003fe20003800000 */
.L_x_2546:
[C---:B------:R-:W-:Y:S01]  /*1a700*/  VIADD R6, R25.reuse, 0x10 ;  /* 0x0000001019067836 */ /* 0x040fe20000000000 */
[----:B------:R-:W-:Y:S01]  /*1a710*/  ISETP.GE.AND P0, PT, R25, R5, PT ;  /* 0x000000051900720c */ /* 0x000fe20003f06270 */
[----:B------:R-:W-:Y:S02]  /*1a720*/  IMAD.MOV.U32 R13, RZ, RZ, R4 ;  /* 0x000000ffff0d7224 */ /* 0x000fe400078e0004 */
[----:B------:R-:W-:-:S10]  /*1a730*/  IMAD.MOV.U32 R2, RZ, RZ, R14 ;  /* 0x000000ffff027224 */ /* 0x000fd400078e000e */
[----:B------:R-:W-:Y:S05]  /*1a740*/  WARPSYNC.COLLECTIVE R15, `(.L_x_2547) ;  /* 0x000000000f087348 */ /* 0x000fea0003c00000 */
[----:B------:R0:W1:Y:S02]  /*1a750*/  SHFL.IDX P6, R14, R13, R12, R11 ;  /* 0x0000000c0d0e7389 */ /* 0x00006400000c000b */
[----:B01----:R-:W-:Y:S01]  /*1a760*/  ENDCOLLECTIVE ;  /* 0x000000000000791b */ /* 0x003fe20003800000 */
.L_x_2547:
        /* <DEDUP_REMOVED lines=8> */
.L_x_2548:
        /* <DEDUP_REMOVED lines=14> */
.L_x_2549:
        /* <DEDUP_REMOVED lines=8> */
.L_x_2550:
        /* <DEDUP_REMOVED lines=15> */
.L_x_2551:
        /* <DEDUP_REMOVED lines=8> */
.L_x_2552:
        /* <DEDUP_REMOVED lines=15> */
.L_x_2553:
        /* <DEDUP_REMOVED lines=8> */
.L_x_2554:
        /* <DEDUP_REMOVED lines=15> */
.L_x_2555:
        /* <DEDUP_REMOVED lines=8> */
.L_x_2556:
        /* <DEDUP_REMOVED lines=15> */
.L_x_2557:
        /* <DEDUP_REMOVED lines=8> */
.L_x_2558:
        /* <DEDUP_REMOVED lines=14> */
.L_x_2559:
        /* <DEDUP_REMOVED lines=8> */
.L_x_2560:
        /* <DEDUP_REMOVED lines=13> */
.L_x_2561:
[----:B------:R-:W-:Y:S05]  /*1b140*/  BRA `(.L_x_2562) ;  /* 0xffffffb800c47947 */ /* 0x000fea000383ffff */
.L_x_2478:
[----:B0-----:R0:W2:Y:S02]  /*1b150*/  SYNCS.PHASECHK.TRANS64.TRYWAIT P0, [R17+URZ+0x38820], R2 ;  /* 0x03882002110075a7 */ /* 0x0010a4000800017f */
[----:B--2---:R-:W-:Y:S05]  /*1b160*/  @!P0 NANOSLEEP.SYNCS 0x989680 ;  /* 0x009896800000895d */ /* 0x004fea0003900000 */
[----:B------:R-:W2:Y:S02]  /*1b170*/  @!P0 SYNCS.PHASECHK.TRANS64 P0, [R17+URZ+0x38820], R2 ;  /* 0x03882002110085a7 */ /* 0x000ea4000800007f */
[----:B--2---:R-:W-:Y:S05]  /*1b180*/  @!P0 BRA `(.L_x_2478) ;  /* 0xfffffffc00f08947 */ /* 0x004fea000383ffff */
[----:B------:R-:W-:Y:S05]  /*1b190*/  BRA `(.L_x_2563) ;  /* 0xffffffbc00407947 */ /* 0x000fea000383ffff */
.L_x_2483:
[----:B0-----:R0:W2:Y:S02]  /*1b1a0*/  SYNCS.PHASECHK.TRANS64.TRYWAIT P0, [R6+URZ+0x38840], R3 ;  /* 0x03884003060075a7 */ /* 0x0010a4000800017f */
[----:B--2---:R-:W-:Y:S05]  /*1b1b0*/  @!P0 NANOSLEEP.SYNCS 0x989680 ;  /* 0x009896800000895d */ /* 0x004fea0003900000 */
[----:B------:R-:W2:Y:S02]  /*1b1c0*/  @!P0 SYNCS.PHASECHK.TRANS64 P0, [R6+URZ+0x38840], R3 ;  /* 0x03884003060085a7 */ /* 0x000ea4000800007f */
[----:B--2---:R-:W-:Y:S05]  /*1b1d0*/  @!P0 BRA `(.L_x_2483) ;  /* 0xfffffffc00f08947 */ /* 0x004fea000383ffff */
[----:B------:R-:W-:Y:S05]  /*1b1e0*/  BRA `(.L_x_2564) ;  /* 0xffffffc000207947 */ /* 0x000fea000383ffff */
.L_x_2484:
        /* <DEDUP_REMOVED lines=8> */
.L_x_2566:
[----:B------:R-:W-:Y:S05]  /*1b270*/  BSYNC B1 ;  /* 0x0000000000017941 */ /* 0x000fea0003800000 */
.L_x_2565:
        /* <DEDUP_REMOVED lines=12> */
.L_x_2567:
        /* <DEDUP_REMOVED lines=13> */
.L_x_2568:
        /* <DEDUP_REMOVED lines=14> */
.L_x_2569:
[----:B------:R-:W-:Y:S02]  /*1b4f0*/  IMAD.MOV.U32 R13, RZ, RZ, R10 ;  /* 0x000000ffff0d7224 */ /* 0x000fe400078e000a */
[----:B------:R-:W-:Y:S02]  /*1b500*/  IMAD.MOV.U32 R12, RZ, RZ, 0x2 ;  /* 0x00000002ff0c7424 */ /* 0x000fe400078e00ff */
[----:B------:R-:W-:-:S07]  /*1b510*/  IMAD.MOV.U32 R2, RZ, RZ, R14 ;  /* 0x000000ffff027224 */ /* 0x000fce00078e000e */
[----:B------:R-:W-:Y:S05]  /*1b520*/  WARPSYNC.COLLECTIVE R15, `(.L_x_2570) ;  /* 0x000000000f087348 */ /* 0x000fea0003c00000 */
[----:B------:R0:W1:Y:S02]  /*1b530*/  SHFL.IDX P6, R14, R13, R12, R11 ;  /* 0x0000000c0d0e7389 */ /* 0x00006400000c000b */
[----:B01----:R-:W-:Y:S01]  /*1b540*/  ENDCOLLECTIVE ;  /* 0x000000000000791b */ /* 0x003fe20003800000 */
.L_x_2570:
        /* <DEDUP_REMOVED lines=14> */
.L_x_2571:
[----:B------:R-:W-:Y:S02]  /*1b630*/  IMAD.MOV.U32 R13, RZ, RZ, R10 ;  /* 0x000000ffff0d7224 */ /* 0x000fe400078e000a */
[----:B------:R-:W-:Y:S02]  /*1b640*/  IMAD.MOV.U32 R12, RZ, RZ, 0x3 ;  /* 0x00000003ff0c7424 */ /* 0x000fe400078e00ff */
[----:B------:R-:W-:-:S07]  /*1b650*/  IMAD.MOV.U32 R2, RZ, RZ, R14 ;  /* 0x000000ffff027224 */ /* 0x000fce00078e000e */
[----:B------:R-:W-:Y:S05]  /*1b660*/  WARPSYNC.COLLECTIVE R15, `(.L_x_2572) ;  /* 0x000000000f087348 */ /* 0x000fea0003c00000 */
[----:B------:R0:W1:Y:S02]  /*1b670*/  SHFL.IDX P6, R14, R13, R12, R11 ;  /* 0x0000000c0d0e7389 */ /* 0x00006400000c000b */
[----:B01----:R-:W-:Y:S01]  /*1b680*/  ENDCOLLECTIVE ;  /* 0x000000000000791b */ /* 0x003fe20003800000 */
.L_x_2572:
        /* <DEDUP_REMOVED lines=14> */
.L_x_2573:
[----:B------:R-:W-:Y:S02]  /*1b770*/  IMAD.MOV.U32 R13, RZ, RZ, R10 ;  /* 0x000000ffff0d7224 */ /* 0x000fe400078e000a */
[----:B------:R-:W-:Y:S02]  /*1b780*/  IMAD.MOV.U32 R12, RZ, RZ, 0x4 ;  /* 0x00000004ff0c7424 */ /* 0x000fe400078e00ff */
[----:B------:R-:W-:-:S07]  /*1b790*/  IMAD.MOV.U32 R2, RZ, RZ, R14 ;  /* 0x000000ffff027224 */ /* 0x000fce00078e000e */
[----:B------:R-:W-:Y:S05]  /*1b7a0*/  WARPSYNC.COLLECTIVE R15, `(.L_x_2574) ;  /* 0x000000000f087348 */ /* 0x000fea0003c00000 */
[----:B------:R0:W1:Y:S02]  /*1b7b0*/  SHFL.IDX P6, R14, R13, R12, R11 ;  /* 0x0000000c0d0e7389 */ /* 0x00006400000c000b */
[----:B01----:R-:W-:Y:S01]  /*1b7c0*/  ENDCOLLECTIVE ;  /* 0x000000000000791b */ /* 0x003fe20003800000 */
.L_x_2574:
        /* <DEDUP_REMOVED lines=17> */
.L_x_2575:
[----:B------:R-:W-:Y:S01]  /*1b8e0*/  IMAD.MOV.U32 R2, RZ, RZ, R14 ;  /* 0x000000ffff027224 */ /* 0x000fe200078e000e */
[----:B------:R-:W-:Y:S06]  /*1b8f0*/  BRA `(.L_x_2576) ;  /* 0xffffffbc006c7947 */ /* 0x000fec000383ffff */
.L_x_2489:
[----:B--2---:R2:W3:Y:S02]  /*1b900*/  SYNCS.PHASECHK.TRANS64.TRYWAIT P0, [R6+URZ+0x38860], R2 ;  /* 0x03886002060075a7 */ /* 0x0044e4000800017f */
[----:B---3--:R-:W-:Y:S05]  /*1b910*/  @!P0 NANOSLEEP.SYNCS 0x989680 ;  /* 0x009896800000895d */ /* 0x008fea0003900000 */
[----:B------:R-:W3:Y:S02]  /*1b920*/  @!P0 SYNCS.PHASECHK.TRANS64 P0, [R6+URZ+0x38860], R2 ;  /* 0x03886002060085a7 */ /* 0x000ee4000800007f */
[----:B---3--:R-:W-:Y:S05]  /*1b930*/  @!P0 BRA `(.L_x_2489) ;  /* 0xfffffffc00f08947 */ /* 0x008fea000383ffff */
[----:B------:R-:W-:Y:S05]  /*1b940*/  BRA `(.L_x_2577) ;  /* 0xffffffbc00e47947 */ /* 0x000fea000383ffff */
.L_x_2490:
[----:B------:R-:W-:Y:S01]  /*1b950*/  BSSY B1, `(.L_x_2578) ;  /* 0x0000008000017945 */ /* 0x000fe20003800000 */
[----:B------:R-:W-:Y:S02]  /*1b960*/  IMAD.MOV.U32 R13, RZ, RZ, R19 ;  /* 0x000000ffff0d7224 */ /* 0x000fe400078e0013 */
[----:B------:R-:W-:Y:S02]  /*1b970*/  IMAD.MOV.U32 R12, RZ, RZ, RZ ;  /* 0x000000ffff0c7224 */ /* 0x000fe400078e00ff */
[----:B------:R-:W-:Y:S02]  /*1b980*/  IMAD.MOV.U32 R11, RZ, RZ, 0x181f ;  /* 0x0000181fff0b7424 */ /* 0x000fe400078e00ff */
[----:B------:R-:W-:-:S07]  /*1b990*/  IMAD.MOV.U32 R15, RZ, RZ, -0x1 ;  /* 0xffffffffff0f7424 */ /* 0x000fce00078e00ff */
[----:B-12---:R-:W-:Y:S05]  /*1b9a0*/  WARPSYNC.COLLECTIVE R15, `(.L_x_2579) ;  /* 0x000000000f087348 */ /* 0x006fea0003c00000 */
[----:B-1----:R0:W1:Y:S02]  /*1b9b0*/  SHFL.IDX P6, R14, R13, R12, R11 ;  /* 0x0000000c0d0e7389 */ /* 0x00206400000c000b */
[----:B012---:R-:W-:Y:S01]  /*1b9c0*/  ENDCOLLECTIVE ;  /* 0x000000000000791b */ /* 0x007fe20003800000 */
.L_x_2579:
[----:B------:R-:W-:Y:S05]  /*1b9d0*/  BSYNC B1 ;  /* 0x0000000000017941 */ /* 0x000fea0003800000 */
.L_x_2578:
        /* <DEDUP_REMOVED lines=9> */
.L_x_2580:
[----:B------:R-:W-:Y:S02]  /*1ba70*/  IMAD.MOV.U32 R13, RZ, RZ, R19 ;  /* 0x000000ffff0d7224 */ /* 0x000fe400078e0013 */
[----:B------:R-:W-:Y:S02]  /*1ba80*/  IMAD.MOV.U32 R12, RZ, RZ, 0x1 ;  /* 0x00000001ff0c7424 */ /* 0x000fe400078e00ff */
[----:B------:R-:W-:-:S07]  /*1ba90*/  IMAD.MOV.U32 R2, RZ, RZ, R14 ;  /* 0x000000ffff027224 */ /* 0x000fce00078e000e */
[----:B------:R-:W-:Y:S05]  /*1baa0*/  WARPSYNC.COLLECTIVE R15, `(.L_x_2581) ;  /* 0x000000000f087348 */ /* 0x000fea0003c00000 */
[----:B------:R0:W1:Y:S02]  /*1bab0*/  SHFL.IDX P6, R14, R13, R12, R11 ;  /* 0x0000000c0d0e7389 */ /* 0x00006400000c000b */
[----:B01----:R-:W-:Y:S01]  /*1bac0*/  ENDCOLLECTIVE ;  /* 0x000000000000791b */ /* 0x003fe20003800000 */
.L_x_2581:
        /* <DEDUP_REMOVED lines=18> */
.L_x_2582:
[----:B------:R-:W-:Y:S02]  /*1bbf0*/  IMAD.MOV.U32 R13, RZ, RZ, R19 ;  /* 0x000000ffff0d7224 */ /* 0x000fe400078e0013 */
[----:B------:R-:W-:Y:S02]  /*1bc00*/  IMAD.MOV.U32 R12, RZ, RZ, 0x2 ;  /* 0x00000002ff0c7424 */ /* 0x000fe400078e00ff */
[----:B------:R-:W-:-:S07]  /*1bc10*/  IMAD.MOV.U32 R2, RZ, RZ, R14 ;  /* 0x000000ffff027224 */ /* 0x000fce00078e000e */
[----:B------:R-:W-:Y:S05]  /*1bc20*/  WARPSYNC.COLLECTIVE R15, `(.L_x_2583) ;  /* 0x000000000f087348 */ /* 0x000fea0003c00000 */
[----:B------:R0:W1:Y:S02]  /*1bc30*/  SHFL.IDX P6, R14, R13, R12, R11 ;  /* 0x0000000c0d0e7389 */ /* 0x00006400000c000b */
[----:B01----:R-:W-:Y:S01]  /*1bc40*/  ENDCOLLECTIVE ;  /* 0x000000000000791b */ /* 0x003fe20003800000 */
.L_x_2583:
        /* <DEDUP_REMOVED lines=18> */
.L_x_2584:
[----:B------:R-:W-:Y:S02]  /*1bd70*/  IMAD.MOV.U32 R13, RZ, RZ, R19 ;  /* 0x000000ffff0d7224 */ /* 0x000fe400078e0013 */
[----:B------:R-:W-:Y:S02]  /*1bd80*/  IMAD.MOV.U32 R12, RZ, RZ, 0x3 ;  /* 0x00000003ff0c7424 */ /* 0x000fe400078e00ff */
[----:B------:R-:W-:-:S07]  /*1bd90*/  IMAD.MOV.U32 R2, RZ, RZ, R14 ;  /* 0x000000ffff027224 */ /* 0x000fce00078e000e */
[----:B------:R-:W-:Y:S05]  /*1bda0*/  WARPSYNC.COLLECTIVE R15, `(.L_x_2585) ;  /* 0x000000000f087348 */ /* 0x000fea0003c00000 */
[----:B------:R0:W1:Y:S02]  /*1bdb0*/  SHFL.IDX P6, R14, R13, R12, R11 ;  /* 0x0000000c0d0e7389 */ /* 0x00006400000c000b */
[----:B01----:R-:W-:Y:S01]  /*1bdc0*/  ENDCOLLECTIVE ;  /* 0x000000000000791b */ /* 0x003fe20003800000 */
.L_x_2585:
        /* <DEDUP_REMOVED lines=18> */
.L_x_2586:
[----:B------:R-:W-:Y:S02]  /*1bef0*/  IMAD.MOV.U32 R13, RZ, RZ, R19 ;  /* 0x000000ffff0d7224 */ /* 0x000fe400078e0013 */
[----:B------:R-:W-:Y:S02]  /*1bf00*/  IMAD.MOV.U32 R12, RZ, RZ, 0x4 ;  /* 0x00000004ff0c7424 */ /* 0x000fe400078e00ff */
[----:B------:R-:W-:-:S07]  /*1bf10*/  IMAD.MOV.U32 R2, RZ, RZ, R14 ;  /* 0x000000ffff027224 */ /* 0x000fce00078e000e */
[----:B------:R-:W-:Y:S05]  /*1bf20*/  WARPSYNC.COLLECTIVE R15, `(.L_x_2587) ;  /* 0x000000000f087348 */ /* 0x000fea0003c00000 */
[----:B------:R0:W1:Y:S02]  /*1bf30*/  SHFL.IDX P6, R14, R13, R12, R11 ;  /* 0x0000000c0d0e7389 */ /* 0x00006400000c000b */
[----:B01----:R-:W-:Y:S01]  /*1bf40*/  ENDCOLLECTIVE ;  /* 0x000000000000791b */ /* 0x003fe20003800000 */
.L_x_2587:
        /* <DEDUP_REMOVED lines=13> */
.L_x_2588:
        /* <DEDUP_REMOVED lines=9> */
.L_x_2498:
[----:B0-----:R0:W2:Y:S02]  /*1c0b0*/  SYNCS.PHASECHK.TRANS64.TRYWAIT P0, [R4+URZ+0x38860], R3 ;  /* 0x03886003040075a7 */ /* 0x0010a4000800017f */
[----:B--2---:R-:W-:Y:S05]  /*1c0c0*/  @!P0 NANOSLEEP.SYNCS 0x989680 ;  /* 0x009896800000895d */ /* 0x004fea0003900000 */
[----:B------:R-:W2:Y:S02]  /*1c0d0*/  @!P0 SYNCS.PHASECHK.TRANS64 P0, [R4+URZ+0x38860], R3 ;  /* 0x03886003040085a7 */ /* 0x000ea4000800007f */
[----:B--2---:R-:W-:Y:S05]  /*1c0e0*/  @!P0 BRA `(.L_x_2498) ;  /* 0xfffffffc00f08947 */ /* 0x004fea000383ffff */
[----:B------:R-:W-:Y:S05]  /*1c0f0*/  BRA `(.L_x_2590) ;  /* 0xffffffc000247947 */ /* 0x000fea000383ffff */
.L_x_2499:
        /* <DEDUP_REMOVED lines=8> */
.L_x_2592:
[----:B------:R-:W-:Y:S05]  /*1c180*/  BSYNC B0 ;  /* 0x0000000000007941 */ /* 0x000fea0003800000 */
.L_x_2591:
        /* <DEDUP_REMOVED lines=9> */
.L_x_2593:
        /* <DEDUP_REMOVED lines=21> */
.L_x_2594:
        /* <DEDUP_REMOVED lines=11> */
.L_x_2595:
[----:B------:R-:W-:Y:S02]  /*1c420*/  IMAD.MOV.U32 R13, RZ, RZ, R19 ;  /* 0x000000ffff0d7224 */ /* 0x000fe400078e0013 */
[----:B------:R-:W-:Y:S01]  /*1c430*/  IMAD.MOV.U32 R12, RZ, RZ, 0x2 ;  /* 0x00000002ff0c7424 */ /* 0x000fe200078e00ff */
[----:B------:R-:W-:-:S13]  /*1c440*/  IADD3 R2, P4, R14, R8, RZ ;  /* 0x000000080e027210 */ /* 0x000fda0007f9e0ff */
[----:B------:R-:W-:Y:S05]  /*1c450*/  WARPSYNC.COLLECTIVE R15, `(.L_x_2596) ;  /* 0x000000000f087348 */ /* 0x000fea0003c00000 */
[----:B------:R0:W1:Y:S02]  /*1c460*/  SHFL.IDX P6, R14, R13, R12, R11 ;  /* 0x0000000c0d0e7389 */ /* 0x00006400000c000b */
[----:B01----:R-:W-:Y:S01]  /*1c470*/  ENDCOLLECTIVE ;  /* 0x000000000000791b */ /* 0x003fe20003800000 */
.L_x_2596:
        /* <DEDUP_REMOVED lines=12> */
.L_x_2597:
        /* <DEDUP_REMOVED lines=14> */
.L_x_2598:
        /* <DEDUP_REMOVED lines=12> */
.L_x_2599:
        /* <DEDUP_REMOVED lines=14> */
.L_x_2600:
        /* <DEDUP_REMOVED lines=12> */
.L_x_2601:
        /* <DEDUP_REMOVED lines=9> */
.L_x_2504:
        /* <DEDUP_REMOVED lines=8> */
.L_x_2604:
[----:B------:R-:W-:Y:S05]  /*1c990*/  BSYNC B0 ;  /* 0x0000000000007941 */ /* 0x000fea0003800000 */
.L_x_2603:
        /* <DEDUP_REMOVED lines=9> */
.L_x_2605:
        /* <DEDUP_REMOVED lines=24> */
.L_x_2606:
[----:B------:R-:W-:Y:S01]  /*1cbb0*/  IMAD.MOV.U32 R12, RZ, RZ, 0x2 ;  /* 0x00000002ff0c7424 */ /* 0x000fe200078e00ff */
[----:B------:R-:W-:-:S05]  /*1cbc0*/  SEL R14, R14, RZ, P1 ;  /* 0x000000ff0e0e7207 */ /* 0x000fca0000800000 */
[----:B------:R-:W-:-:S04]  /*1cbd0*/  IMAD.IADD R5, R13, 0x1, R14 ;  /* 0x000000010d057824 */ /* 0x000fc800078e020e */
[----:B------:R-:W-:-:S07]  /*1cbe0*/  IMAD.MOV.U32 R13, RZ, RZ, R5 ;  /* 0x000000ffff0d7224 */ /* 0x000fce00078e0005 */
[----:B------:R-:W-:Y:S05]  /*1cbf0*/  WARPSYNC.COLLECTIVE R15, `(.L_x_2607) ;  /* 0x000000000f087348 */ /* 0x000fea0003c00000 */
[----:B------:R0:W1:Y:S02]  /*1cc00*/  SHFL.UP P6, R14, R13, R12, R11 ;  /* 0x0400000c0d0e7389 */ /* 0x00006400000c000b */
[----:B01----:R-:W-:Y:S01]  /*1cc10*/  ENDCOLLECTIVE ;  /* 0x000000000000791b */ /* 0x003fe20003800000 */
.L_x_2607:
[----:B------:R-:W-:Y:S01]  /*1cc20*/  IMAD.MOV.U32 R12, RZ, RZ, 0x4 ;  /* 0x00000004ff0c7424 */ /* 0x000fe200078e00ff */
[----:B------:R-:W-:-:S05]  /*1cc30*/  SEL R2, R14, RZ, P2 ;  /* 0x000000ff0e027207 */ /* 0x000fca0001000000 */
[----:B------:R-:W-:-:S04]  /*1cc40*/  IMAD.IADD R2, R5, 0x1, R2 ;  /* 0x0000000105027824 */ /* 0x000fc800078e0202 */
[----:B------:R-:W-:-:S07]  /*1cc50*/  IMAD.MOV.U32 R13, RZ, RZ, R2 ;  /* 0x000000ffff0d7224 */ /* 0x000fce00078e0002 */
[----:B------:R-:W-:Y:S05]  /*1cc60*/  WARPSYNC.COLLECTIVE R15, `(.L_x_2608) ;  /* 0x000000000f087348 */ /* 0x000fea0003c00000 */
[----:B------:R0:W1:Y:S02]  /*1cc70*/  SHFL.UP P6, R14, R13, R12, R11 ;  /* 0x0400000c0d0e7389 */ /* 0x00006400000c000b */
[----:B01----:R-:W-:Y:S01]  /*1cc80*/  ENDCOLLECTIVE ;  /* 0x000000000000791b */ /* 0x003fe20003800000 */
.L_x_2608:
[----:B------:R-:W-:Y:S01]  /*1cc90*/  IMAD.MOV.U32 R12, RZ, RZ, 0x8 ;  /* 0x00000008ff0c7424 */ /* 0x000fe200078e00ff */
[----:B------:R-:W-:-:S05]  /*1cca0*/  SEL R3, R14, RZ, P3 ;  /* 0x000000ff0e037207 */ /* 0x000fca0001800000 */
[----:B------:R-:W-:-:S04]  /*1ccb0*/  IMAD.IADD R3, R2, 0x1, R3 ;  /* 0x0000000102037824 */ /* 0x000fc800078e0203 */
[----:B------:R-:W-:-:S07]  /*1ccc0*/  IMAD.MOV.U32 R13, RZ, RZ, R3 ;  /* 0x000000ffff0d7224 */ /* 0x000fce00078e0003 */
[----:B------:R-:W-:Y:S05]  /*1ccd0*/  WARPSYNC.COLLECTIVE R15, `(.L_x_2609) ;  /* 0x000000000f087348 */ /* 0x000fea0003c00000 */
[----:B------:R0:W1:Y:S02]  /*1cce0*/  SHFL.UP P6, R14, R13, R12, R11 ;  /* 0x0400000c0d0e7389 */ /* 0x00006400000c000b */
[----:B01----:R-:W-:Y:S01]  /*1ccf0*/  ENDCOLLECTIVE ;  /* 0x000000000000791b */ /* 0x003fe20003800000 */
.L_x_2609:
[----:B------:R-:W-:Y:S01]  /*1cd00*/  IMAD.MOV.U32 R12, RZ, RZ, 0x10 ;  /* 0x00000010ff0c7424 */ /* 0x000fe200078e00ff */
[----:B------:R-:W-:-:S05]  /*1cd10*/  SEL R14, R14, RZ, P4 ;  /* 0x000000ff0e0e7207 */ /* 0x000fca0002000000 */
[----:B------:R-:W-:-:S04]  /*1cd20*/  IMAD.IADD R5, R3, 0x1, R14 ;  /* 0x0000000103057824 */ /* 0x000fc800078e020e */
[----:B------:R-:W-:-:S07]  /*1cd30*/  IMAD.MOV.U32 R13, RZ, RZ, R5 ;  /* 0x000000ffff0d7224 */ /* 0x000fce00078e0005 */
[----:B------:R-:W-:Y:S05]  /*1cd40*/  WARPSYNC.COLLECTIVE R15, `(.L_x_2610) ;  /* 0x000000000f087348 */ /* 0x000fea0003c00000 */
[----:B------:R0:W1:Y:S02]  /*1cd50*/  SHFL.UP P6, R14, R13, R12, R11 ;  /* 0x0400000c0d0e7389 */ /* 0x00006400000c000b */
[----:B01----:R-:W-:Y:S01]  /*1cd60*/  ENDCOLLECTIVE ;  /* 0x000000000000791b */ /* 0x003fe20003800000 */
.L_x_2610:
        /* <DEDUP_REMOVED lines=8> */
.L_x_2611:
[----:B------:R-:W-:Y:S05]  /*1cdf0*/  BRA `(.L_x_2612) ;  /* 0xffffffbc00407947 */ /* 0x000fea000383ffff */
.L_x_2507:
[----:B------:R-:W-:Y:S01]  /*1ce00*/  BSSY B0, `(.L_x_2613) ;  /* 0x0000007000007945 */ /* 0x000fe20003800000 */
[----:B------:R-:W-:Y:S02]  /*1ce10*/  IMAD.MOV.U32 R12, RZ, RZ, 0x1 ;  /* 0x00000001ff0c7424 */ /* 0x000fe400078e00ff */
[----:B------:R-:W-:Y:S02]  /*1ce20*/  IMAD.MOV.U32 R11, RZ, RZ, RZ ;  /* 0x000000ffff0b7224 */ /* 0x000fe400078e00ff */
[----:B------:R-:W-:-:S07]  /*1ce30*/  IMAD.MOV.U32 R15, RZ, RZ, -0x1 ;  /* 0xffffffffff0f7424 */ /* 0x000fce00078e00ff */
[----:B------:R-:W-:Y:S05]  /*1ce40*/  WARPSYNC.COLLECTIVE R15, `(.L_x_2614) ;  /* 0x000000000f087348 */ /* 0x000fea0003c00000 */
[----:B------:R0:W1:Y:S02]  /*1ce50*/  SHFL.UP P6, R14, R13, R12, R11 ;  /* 0x0400000c0d0e7389 */ /* 0x00006400000c000b */
[----:B01----:R-:W-:Y:S01]  /*1ce60*/  ENDCOLLECTIVE ;  /* 0x000000000000791b */ /* 0x003fe20003800000 */
.L_x_2614:
[----:B------:R-:W-:Y:S05]  /*1ce70*/  BSYNC B0 ;  /* 0x0000000000007941 */ /* 0x000fea0003800000 */
.L_x_2613:
        /* <DEDUP_REMOVED lines=8> */
.L_x_2615:
[----:B------:R-:W-:Y:S01]  /*1cf00*/  IMAD.MOV.U32 R12, RZ, RZ, 0x4 ;  /* 0x00000004ff0c7424 */ /* 0x000fe200078e00ff */
[----:B------:R-:W-:-:S05]  /*1cf10*/  SEL R2, R14, RZ, P2 ;  /* 0x000000ff0e027207 */ /* 0x000fca0001000000 */
[----:B------:R-:W-:-:S04]  /*1cf20*/  IMAD.IADD R2, R13, 0x1, R2 ;  /* 0x000000010d027824 */ /* 0x000fc800078e0202 */
[----:B------:R-:W-:-:S07]  /*1cf30*/  IMAD.MOV.U32 R13, RZ, RZ, R2 ;  /* 0x000000ffff0d7224 */ /* 0x000fce00078e0002 */
[----:B------:R-:W-:Y:S05]  /*1cf40*/  WARPSYNC.COLLECTIVE R15, `(.L_x_2616) ;  /* 0x000000000f087348 */ /* 0x000fea0003c00000 */
[----:B------:R0:W1:Y:S02]  /*1cf50*/  SHFL.UP P6, R14, R13, R12, R11 ;  /* 0x0400000c0d0e7389 */ /* 0x00006400000c000b */
[----:B01----:R-:W-:Y:S01]  /*1cf60*/  ENDCOLLECTIVE ;  /* 0x000000000000791b */ /* 0x003fe20003800000 */
.L_x_2616:
[----:B------:R-:W-:Y:S01]  /*1cf70*/  IMAD.MOV.U32 R12, RZ, RZ, 0x8 ;  /* 0x00000008ff0c7424 */ /* 0x000fe200078e00ff */
[----:B------:R-:W-:-:S05]  /*1cf80*/  SEL R3, R14, RZ, P3 ;  /* 0x000000ff0e037207 */ /* 0x000fca0001800000 */
[----:B------:R-:W-:-:S04]  /*1cf90*/  IMAD.IADD R3, R2, 0x1, R3 ;  /* 0x0000000102037824 */ /* 0x000fc800078e0203 */
[----:B------:R-:W-:-:S07]  /*1cfa0*/  IMAD.MOV.U32 R13, RZ, RZ, R3 ;  /* 0x000000ffff0d7224 */ /* 0x000fce00078e0003 */
[----:B------:R-:W-:Y:S05]  /*1cfb0*/  WARPSYNC.COLLECTIVE R15, `(.L_x_2617) ;  /* 0x000000000f087348 */ /* 0x000fea0003c00000 */
[----:B------:R0:W1:Y:S02]  /*1cfc0*/  SHFL.UP P6, R14, R13, R12, R11 ;  /* 0x0400000c0d0e7389 */ /* 0x00006400000c000b */
[----:B01----:R-:W-:Y:S01]  /*1cfd0*/  ENDCOLLECTIVE ;  /* 0x000000000000791b */ /* 0x003fe20003800000 */
.L_x_2617:
[----:B------:R-:W-:Y:S01]  /*1cfe0*/  IMAD.MOV.U32 R12, RZ, RZ, 0x10 ;  /* 0x00000010ff0c7424 */ /* 0x000fe200078e00ff */
[----:B------:R-:W-:-:S05]  /*1cff0*/  SEL R14, R14, RZ, P4 ;  /* 0x000000ff0e0e7207 */ /* 0x000fca0002000000 */
[----:B------:R-:W-:-:S04]  /*1d000*/  IMAD.IADD R5, R3, 0x1, R14 ;  /* 0x0000000103057824 */ /* 0x000fc800078e020e */
[----:B------:R-:W-:-:S07]  /*1d010*/  IMAD.MOV.U32 R13, RZ, RZ, R5 ;  /* 0x000000ffff0d7224 */ /* 0x000fce00078e0005 */
[----:B------:R-:W-:Y:S05]  /*1d020*/  WARPSYNC.COLLECTIVE R15, `(.L_x_2618) ;  /* 0x000000000f087348 */ /* 0x000fea0003c00000 */
[----:B------:R0:W1:Y:S02]  /*1d030*/  SHFL.UP P6, R14, R13, R12, R11 ;  /* 0x0400000c0d0e7389 */ /* 0x00006400000c000b */
[----:B01----:R-:W-:Y:S01]  /*1d040*/  ENDCOLLECTIVE ;  /* 0x000000000000791b */ /* 0x003fe20003800000 */
.L_x_2618:
        /* <DEDUP_REMOVED lines=8> */
.L_x_2619:
[----:B------:R-:W-:Y:S05]  /*1d0d0*/  BRA `(.L_x_2620) ;  /* 0xffffffbc002c7947 */ /* 0x000fea000383ffff */
.L_x_2509:
[----:B------:R-:W-:Y:S01]  /*1d0e0*/  BSSY B0, `(.L_x_2621) ;  /* 0x0000006000007945 */ /* 0x000fe20003800000 */
[----:B------:R-:W-:Y:S01]  /*1d0f0*/  PLOP3.LUT P6, PT, P6, PT, PT, 0x8, 0x0 ;  /* 0x000000000000781c */ /* 0x000fe200037ce170 */
[----:B------:R-:W-:-:S12]  /*1d100*/  IMAD.MOV.U32 R15, RZ, RZ, -0x1 ;  /* 0xffffffffff0f7424 */ /* 0x000fd800078e00ff */
[----:B0-----:R-:W-:Y:S05]  /*1d110*/  WARPSYNC.COLLECTIVE R15, `(.L_x_2622) ;  /* 0x000000000f087348 */ /* 0x001fea0003c00000 */
[----:B------:R-:W-:Y:S01]  /*1d120*/  VOTE.ANY R14, PT, P6 ;  /* 0x00000000000e7806 */ /* 0x000fe200030e0100 */
[----:B0-----:R-:W-:Y:S06]  /*1d130*/  ENDCOLLECTIVE ;  /* 0x000000000000791b */ /* 0x001fec0003800000 */
.L_x_2622:
[----:B------:R-:W-:Y:S05]  /*1d140*/  BSYNC B0 ;  /* 0x0000000000007941 */ /* 0x000fea0003800000 */
.L_x_2621:
        /* <DEDUP_REMOVED lines=8> */
.L_x_2623:
[----:B------:R-:W-:Y:S02]  /*1d1d0*/  IMAD.IADD R27, R12, 0x1, R27 ;  /* 0x000000010c1b7824 */ /* 0x000fe400078e021b */
[----:B------:R-:W-:Y:S02]  /*1d1e0*/  IMAD.MOV.U32 R13, RZ, RZ, R4 ;  /* 0x000000ffff0d7224 */ /* 0x000fe400078e0004 */
[----:B------:R-:W-:-:S07]  /*1d1f0*/  IMAD.MOV.U32 R25, RZ, RZ, R14 ;  /* 0x000000ffff197224 */ /* 0x000fce00078e000e */
[----:B------:R-:W-:Y:S05]  /*1d200*/  WARPSYNC.COLLECTIVE R15, `(.L_x_2624) ;  /* 0x000000000f087348 */ /* 0x000fea0003c00000 */
[----:B------:R0:W1:Y:S02]  /*1d210*/  SHFL.IDX P6, R14, R13, R12, R11 ;  /* 0x0000000c0d0e7389 */ /* 0x00006400000c000b */
[----:B01----:R-:W-:Y:S01]  /*1d220*/  ENDCOLLECTIVE ;  /* 0x000000000000791b */ /* 0x003fe20003800000 */
.L_x_2624:
[----:B------:R-:W-:Y:S01]  /*1d230*/  IMAD.MOV.U32 R4, RZ, RZ, R14 ;  /* 0x000000ffff047224 */ /* 0x000fe200078e000e */
[----:B------:R-:W-:Y:S06]  /*1d240*/  BRA `(.L_x_2625) ;  /* 0xffffffbc00107947 */ /* 0x000fec000383ffff */
.L_x_2511:
[----:B------:R-:W-:Y:S01]  /*1d250*/  BSSY B0, `(.L_x_2626) ;  /* 0x0000007000007945 */ /* 0x000fe20003800000 */
[----:B------:R-:W-:Y:S02]  /*1d260*/  IMAD.MOV.U32 R13, RZ, RZ, R2 ;  /* 0x000000ffff0d7224 */ /* 0x000fe400078e0002 */
[----:B------:R-:W-:Y:S02]  /*1d270*/  IMAD.MOV.U32 R11, RZ, RZ, 0x1f ;  /* 0x0000001fff0b7424 */ /* 0x000fe400078e00ff */
[----:B------:R-:W-:-:S07]  /*1d280*/  IMAD.MOV.U32 R15, RZ, RZ, -0x1 ;  /* 0xffffffffff0f7424 */ /* 0x000fce00078e00ff */
[----:B0-23--:R-:W-:Y:S05]  /*1d290*/  WARPSYNC.COLLECTIVE R15, `(.L_x_2627) ;  /* 0x000000000f087348 */ /* 0x00dfea0003c00000 */
[----:B------:R1:W4:Y:S02]  /*1d2a0*/  SHFL.IDX P6, R14, R13, R12, R11 ;  /* 0x0000000c0d0e7389 */ /* 0x00032400000c000b */
[----:B01234-:R-:W-:Y:S01]  /*1d2b0*/  ENDCOLLECTIVE ;  /* 0x000000000000791b */ /* 0x01ffe20003800000 */
.L_x_2627:
[----:B------:R-:W-:Y:S05]  /*1d2c0*/  BSYNC B0 ;  /* 0x0000000000007941 */ /* 0x000fea0003800000 */
.L_x_2626:
[----:B------:R-:W-:Y:S01]  /*1d2d0*/  IMAD.MOV.U32 R6, RZ, RZ, R14 ;  /* 0x000000ffff067224 */ /* 0x000fe200078e000e */
[----:B------:R-:W-:Y:S06]  /*1d2e0*/  BRA `(.L_x_2510) ;  /* 0xffffffbc00007947 */ /* 0x000fec000383ffff */
.L_x_2517:
[----:B-1----:R1:W3:Y:S02]  /*1d2f0*/  SYNCS.PHASECHK.TRANS64.TRYWAIT P0, [R4+URZ+0x38820], R0 ;  /* 0x03882000040075a7 */ /* 0x0022e4000800017f */
[----:B---3--:R-:W-:Y:S05]  /*1d300*/  @!P0 NANOSLEEP.SYNCS 0x989680 ;  /* 0x009896800000895d */ /* 0x008fea0003900000 */
[----:B------:R-:W3:Y:S02]  /*1d310*/  @!P0 SYNCS.PHASECHK.TRANS64 P0, [R4+URZ+0x38820], R0 ;  /* 0x03882000040085a7 */ /* 0x000ee4000800007f */
[----:B---3--:R-:W-:Y:S05]  /*1d320*/  @!P0 BRA `(.L_x_2517) ;  /* 0xfffffffc00f08947 */ /* 0x008fea000383ffff */
[----:B------:R-:W-:Y:S05]  /*1d330*/  BRA `(.L_x_2628) ;  /* 0xffffffc400587947 */ /* 0x000fea000383ffff */
.L_x_2518:
        /* <DEDUP_REMOVED lines=11> */
.L_x_2630:
[----:B------:R-:W-:Y:S05]  /*1d3f0*/  BSYNC B0 ;  /* 0x0000000000007941 */ /* 0x000fea0003800000 */
.L_x_2629:
[----:B------:R-:W-:Y:S05]  /*1d400*/  BRA `(.L_x_2631) ;  /* 0xffffffc400407947 */ /* 0x000fea000383ffff */
.L_x_2521:
[----:B------:R-:W-:Y:S01]  /*1d410*/  BSSY B1, `(.L_x_2632) ;  /* 0x0000006000017945 */ /* 0x000fe20003800000 */
[----:B------:R-:W-:-:S07]  /*1d420*/  IMAD.MOV.U32 R15, RZ, RZ, -0x1 ;  /* 0xffffffffff0f7424 */ /* 0x000fce00078e00ff */
[----:B012---:R-:W-:Y:S05]  /*1d430*/  WARPSYNC.COLLECTIVE R15, `(.L_x_2633) ;  /* 0x000000000f0c7348 */ /* 0x007fea0003c00000 */
[----:B------:R-:W-:Y:S02]  /*1d440*/  ELECT P6, UR62, PT ;  /* 0x00000000003e782f */ /* 0x000fe400038c0000 */
[----:B------:R-:W-:Y:S01]  /*1d450*/  MOV R14, UR62 ;  /* 0x0000003e000e7c02 */ /* 0x000fe20008000f00 */
[----:B012---:R-:W-:Y:S10]  /*1d460*/  ENDCOLLECTIVE ;  /* 0x000000000000791b */ /* 0x007ff40003800000 */
.L_x_2633:
[----:B------:R-:W-:Y:S05]  /*1d470*/  BSYNC B1 ;  /* 0x0000000000017941 */ /* 0x000fea0003800000 */
.L_x_2632:
[----:B------:R-:W-:Y:S05]  /*1d480*/  BRA `(.L_x_2634) ;  /* 0xffffffc400387947 */ /* 0x000fea000383ffff */
.L_x_2523:
[----:B-1----:R1:W3:Y:S02]  /*1d490*/  SYNCS.PHASECHK.TRANS64.TRYWAIT P1, [R5+URZ+0x38840], R0 ;  /* 0x03884000050075a7 */ /* 0x0022e4000802017f */
[----:B---3--:R-:W-:Y:S05]  /*1d4a0*/  @!P1 NANOSLEEP.SYNCS 0x989680 ;  /* 0x009896800000995d */ /* 0x008fea0003900000 */
[----:B------:R-:W3:Y:S02]  /*1d4b0*/  @!P1 SYNCS.PHASECHK.TRANS64 P1, [R5+URZ+0x38840], R0 ;  /* 0x03884000050095a7 */ /* 0x000ee4000802007f */
[----:B---3--:R-:W-:Y:S05]  /*1d4c0*/  @!P1 BRA `(.L_x_2523) ;  /* 0xfffffffc00f09947 */ /* 0x008fea000383ffff */
[----:B------:R-:W-:Y:S05]  /*1d4d0*/  BRA `(.L_x_2635) ;  /* 0xffffffc400607947 */ /* 0x000fea000383ffff */
.L_x_2525:
[----:B---3--:R3:W4:Y:S02]  /*1d4e0*/  SYNCS.PHASECHK.TRANS64.TRYWAIT P1, [R23+URZ+0x38840], R2 ;  /* 0x03884002170075a7 */ /* 0x008724000802017f */
[----:B----4-:R-:W-:Y:S05]  /*1d4f0*/  @!P1 NANOSLEEP.SYNCS 0x989680 ;  /* 0x009896800000995d */ /* 0x010fea0003900000 */
[----:B------:R-:W4:Y:S02]  /*1d500*/  @!P1 SYNCS.PHASECHK.TRANS64 P1, [R23+URZ+0x38840], R2 ;  /* 0x03884002170095a7 */ /* 0x000f24000802007f */
[----:B----4-:R-:W-:Y:S05]  /*1d510*/  @!P1 BRA `(.L_x_2525) ;  /* 0xfffffffc00f09947 */ /* 0x010fea000383ffff */
[----:B------:R-:W-:Y:S05]  /*1d520*/  BRA `(.L_x_2636) ;  /* 0xffffffc4006c7947 */ /* 0x000fea000383ffff */
.L_x_2527:
[----:B----4-:R4:W0:Y:S02]  /*1d530*/  SYNCS.PHASECHK.TRANS64.TRYWAIT P1, [R5+URZ+0x38860], R0 ;  /* 0x03886000050075a7 */ /* 0x010824000802017f */
[----:B0-----:R-:W-:Y:S05]  /*1d540*/  @!P1 NANOSLEEP.SYNCS 0x989680 ;  /* 0x009896800000995d */ /* 0x001fea0003900000 */
[----:B------:R-:W0:Y:S02]  /*1d550*/  @!P1 SYNCS.PHASECHK.TRANS64 P1, [R5+URZ+0x38860], R0 ;  /* 0x03886000050095a7 */ /* 0x000e24000802007f */
[----:B0-----:R-:W-:Y:S05]  /*1d560*/  @!P1 BRA `(.L_x_2527) ;  /* 0xfffffffc00f09947 */ /* 0x001fea000383ffff */
[----:B------:R-:W-:Y:S05]  /*1d570*/  BRA `(.L_x_2637) ;  /* 0xffffffc400687947 */ /* 0x000fea000383ffff */
.L_x_2638:
        /* <DEDUP_REMOVED lines=16> */
.L_x_3278:


//--------------------- .text._ZN7cutlass13device_kernelIN5flash11enable_sm90INS1_16FlashAttnFwdSm90INS1_25CollectiveMainloopFwdSm90ILi2EN4cute5tupleIJNS5_1CILi1EEES8_S8_EEENS6_IJNS7_ILi128EEENS7_ILi80EEENS7_ILi256EEEEEELi256ENS_10bfloat16_tEfNS_4arch4Sm90ELb1ELb0ELb0ELb1ELb1ELb1ELb0ELb1ELb1ELb1ELb1ELb0EEENS1_21CollectiveEpilogueFwdINS6_IJSA_SC_SB_EEES9_SE_SG_Li256ELb1ELb1ELb1ELb0EEENS1_36VarlenDynamicPersistentTileSchedulerILi128ELi80ELi256ELi128ELb1ELb1ELb1ELb1ELb1ELb1EEEEEEEEEvNT_6ParamsE --------------------------
	.section	.text._ZN7cutlass13device_kernelIN5flash11enable_sm90INS1_16FlashAttnFwdSm90INS1_25CollectiveMainloopFwdSm90ILi2EN4cute5tupleIJNS5_1CILi1EEES8_S8_EEENS6_IJNS7_ILi128EEENS7_ILi80EEENS7_ILi256EEEEEELi256ENS_10bfloat16_tEfNS_4arch4Sm90ELb1ELb0ELb0ELb1ELb1ELb1ELb0ELb1ELb1ELb1ELb1ELb0EEENS1_21CollectiveEpilogueFwdINS6_IJSA_SC_SB_EEES9_SE_SG_Li256ELb1ELb1ELb1ELb0EEENS1_36VarlenDynamicPersistentTileSchedulerILi128ELi80ELi256ELi128ELb1ELb1ELb1ELb1ELb1ELb1EEEEEEEEEvNT_6ParamsE,"ax",@progbits
	.align	128
.text._ZN7cutlass13device_kernelIN5flash11enable_sm90INS1_16FlashAttnFwdSm90INS1_25CollectiveMainloopFwdSm90ILi2EN4cute5tupleIJNS5_1CILi1EEES8_S8_EEENS6_IJNS7_ILi128EEENS7_ILi80EEENS7_ILi256EEEEEELi256ENS_10bfloat16_tEfNS_4arch4Sm90ELb1ELb0ELb0ELb1ELb1ELb1ELb0ELb1ELb1ELb1ELb1ELb0EEENS1_21CollectiveEpilogueFwdINS6_IJSA_SC_SB_EEES9_SE_SG_Li256ELb1ELb1ELb1ELb0EEENS1_36VarlenDynamicPersistentTileSchedulerILi128ELi80ELi256ELi128ELb1ELb1ELb1ELb1ELb1ELb1EEEEEEEEEvNT_6ParamsE:
        .type           _ZN7cutlass13device_kernelIN5flash11enable_sm90INS1_16FlashAttnFwdSm90INS1_25CollectiveMainloopFwdSm90ILi2EN4cute5tupleIJNS5_1CILi1EEES8_S8_EEENS6_IJNS7_ILi128EEENS7_ILi80EEENS7_ILi256EEEEEELi256ENS_10bfloat16_tEfNS_4arch4Sm90ELb1ELb0ELb0ELb1ELb1ELb1ELb0ELb1ELb1ELb1ELb1ELb0EEENS1_21CollectiveEpilogueFwdINS6_IJSA_SC_SB_EEES9_SE_SG_Li256ELb1ELb1ELb1ELb0EEENS1_36VarlenDynamicPersistentTileSchedulerILi128ELi80ELi256ELi128ELb1ELb1ELb1ELb1ELb1ELb1EEEEEEEEEvNT_6ParamsE,@function
        .size           _ZN7cutlass13device_kernelIN5flash11enable_sm90INS1_16FlashAttnFwdSm90INS1_25CollectiveMainloopFwdSm90ILi2EN4cute5tupleIJNS5_1CILi1EEES8_S8_EEENS6_IJNS7_ILi128EEENS7_ILi80EEENS7_ILi256EEEEEELi256ENS_10bfloat16_tEfNS_4arch4Sm90ELb1ELb0ELb0ELb1ELb1ELb1ELb0ELb1ELb1ELb1ELb1ELb0EEENS1_21CollectiveEpilogueFwdINS6_IJSA_SC_SB_EEES9_SE_SG_Li256ELb1ELb1ELb1ELb0EEENS1_36VarlenDynamicPersistentTileSchedulerILi128ELi80ELi256ELi128ELb1ELb1ELb1ELb1ELb1ELb1EEEEEEEEEvNT_6ParamsE,(.L_x_3279 - _ZN7cutlass13device_kernelIN5flash11enable_sm90INS1_16FlashAttnFwdSm90INS1_25CollectiveMainloopFwdSm90ILi2EN4cute5tupleIJNS5_1CILi1EEES8_S8_EEENS6_IJNS7_ILi128EEENS7_ILi80EEENS7_ILi256EEEEEELi256ENS_10bfloat16_tEfNS_4arch4Sm90ELb1ELb0ELb0ELb1ELb1ELb1ELb0ELb1ELb1ELb1ELb1ELb0EEENS1_21CollectiveEpilogueFwdINS6_IJSA_SC_SB_EEES9_SE_SG_Li256ELb1ELb1ELb1ELb0EEENS1_36VarlenDynamicPersistentTileSchedulerILi128ELi80ELi256ELi128ELb1ELb1ELb1ELb1ELb1ELb1EEEEEEEEEvNT_6ParamsE)
        .other          _ZN7cutlass13device_kernelIN5flash11enable_sm90INS1_16FlashAttnFwdSm90INS1_25CollectiveMainloopFwdSm90ILi2EN4cute5tupleIJNS5_1CILi1EEES8_S8_EEENS6_IJNS7_ILi128EEENS7_ILi80EEENS7_ILi256EEEEEELi256ENS_10bfloat16_tEfNS_4arch4Sm90ELb1ELb0ELb0ELb1ELb1ELb1ELb0ELb1ELb1ELb1ELb1ELb0EEENS1_21CollectiveEpilogueFwdINS6_IJSA_SC_SB_EEES9_SE_SG_Li256ELb1ELb1ELb1ELb0EEENS1_36VarlenDynamicPersistentTileSchedulerILi128ELi80ELi256ELi128ELb1ELb1ELb1ELb1ELb1ELb1EEEEEEEEEvNT_6ParamsE,@"STO_CUDA_ENTRY STV_DEFAULT"
_ZN7cutlass13device_kernelIN5flash11enable_sm90INS1_16FlashAttnFwdSm90INS1_25CollectiveMainloopFwdSm90ILi2EN4cute5tupleIJNS5_1CILi1EEES8_S8_EEENS6_IJNS7_ILi128EEENS7_ILi80EEENS7_ILi256EEEEEELi256ENS_10bfloat16_tEfNS_4arch4Sm90ELb1ELb0ELb0ELb1ELb1ELb1ELb0ELb1ELb1ELb1ELb1ELb0EEENS1_21CollectiveEpilogueFwdINS6_IJSA_SC_SB_EEES9_SE_SG_Li256ELb1ELb1ELb1ELb0EEENS1_36VarlenDynamicPersistentTileSchedulerILi128ELi80ELi256ELi128ELb1ELb1ELb1ELb1ELb1ELb1EEEEEEEEEvNT_6ParamsE:
        /* <DEDUP_REMOVED lines=18> */
.L_x_2640:
[----:B------:R-:W-:Y:S05]  /*0120*/  BSYNC B0 ;  /* 0x0000000000007941 */ /* 0x000fea0003800000 */
.L_x_2639:
        /* <DEDUP_REMOVED lines=41> */
.L_x_2641:
        /* <DEDUP_REMOVED lines=22> */
.L_x_2642:
        /* <DEDUP_REMOVED lines=18> */
.L_x_2643:
        /* <DEDUP_REMOVED lines=22> */
.L_x_2644:
        /* <DEDUP_REMOVED lines=22> */
.L_x_2645:
[----:B------:R-:W-:Y:S01]  /*0900*/  PLOP3.LUT P0, PT, PT, PT, UP0, 0x80, 0x0 ;  /* 0x000000000000781c */ /* 0x000fe20003f0f008 */
[----:B------:R-:W-:Y:S01]  /*0910*/  UMOV UR60, 0x1 ;  /* 0x00000001003c7882 */ /* 0x000fe20000000000 */
[----:B------:R-:W-:Y:S01]  /*0920*/  NOP ;  /* 0x0000000000007918 */ /* 0x000fe20000000000 */
[----:B------:R-:W-:Y:S01]  /*0930*/  USEL UR60, UR60, 0x2, !UP0 ;  /* 0x000000023c3c7887 */ /* 0x000fe2000c000000 */
[----:B------:R-:W-:Y:S01]  /*0940*/  BSSY B9, `(.L_x_2646) ;  /* 0x0003255000097945 */ /* 0x000fe20003800000 */
[----:B012-4-:R-:W-:Y:S08]  /*0950*/  BAR.SYNC.DEFER_BLOCKING 0x0 ;  /* 0x0000000000007b1d */ /* 0x017ff00000010000 */
[----:B------:R-:W-:Y:S05]  /*0960*/  @!P0 BRA `(.L_x_2647) ;  /* 0x000002a000548947 */ /* 0x000fea0003800000 */
.L_x_2648:
        /* <DEDUP_REMOVED lines=10> */
[----:B------:R-:W-:-:S05]  /*0a10*/  LEA R23, R228, R23, 0x18 ;  /* 0x00000017e4177211 */ /* 0x000fca00078ec0ff */
[----:B------:R-:W0:Y:S01]  /*0a20*/  LDS.128 R12, [R23+0x388d0] ;  /* 0x0388d000170c7984 */ /* 0x000e220000000c00 */
[----:B------:R-:W-:Y:S06]  /*0a30*/  BAR.ARV 0x4, 0x180 ;  /* 0x0106000000007b1d */ /* 0x000fec0000002000 */
[----:B0-----:R-:W-:-:S13]  /*0a40*/  ISETP.GE.AND P0, PT, R15, UR4, PT ;  /* 0x000000040f007c0c */ /* 0x001fda000bf06270 */
[----:B------:R-:W-:Y:S05]  /*0a50*/  @P0 BRA `(.L_x_2649) ;  /* 0x00000324000c0947 */ /* 0x000fea0003800000 */
[----:B------:R-:W-:Y:S01]  /*0a60*/  VIADD R0, R0, 0xffffff80 ;  /* 0xffffff8000007836 */ /* 0x000fe20000000000 */
[----:B------:R-:W-:Y:S01]  /*0a70*/  R2UR UR4, R23 ;  /* 0x00000000170472ca */ /* 0x000fe200000e0000 */
[----:B------:R-:W-:Y:S01]  /*0a80*/  ULOP3.LUT UR5, UR60, 0x1, URZ, 0xfc, !UPT ;  /* 0x000000013c057892 */ /* 0x000fe2000f8efc3f */
[----:B------:R-:W-:Y:S01]  /*0a90*/  IMAD.MOV.U32 R213, RZ, RZ, RZ ;  /* 0x000000ffffd57224 */ /* 0x000fe200078e00ff */
[----:B------:R-:W-:Y:S02]  /*0aa0*/  CS2R R226, SRZ ;  /* 0x0000000000e27805 */ /* 0x000fe4000001ff00 */
[----:B------:R-:W-:Y:S01]  /*0ab0*/  SHF.R.S32.HI R3, RZ, 0x1f, R0 ;  /* 0x0000001fff037819 */ /* 0x000fe20000011400 */
[----:B------:R-:W-:-:S03]  /*0ac0*/  IMAD.MOV.U32 R220, RZ, RZ, RZ ;  /* 0x000000ffffdc7224 */ /* 0x000fc600078e00ff */
[CC--:B------:R-:W-:Y:S02]  /*0ad0*/  LEA.HI R2, R3.reuse, R0.reuse, RZ, 0x7 ;  /* 0x0000000003027211 */ /* 0x0c0fe400078f38ff */
[CC--:B------:R-:W-:Y:S02]  /*0ae0*/  LEA.HI R9, R3.reuse, R0.reuse, RZ, 0x2 ;  /* 0x0000000003097211 */ /* 0x0c0fe400078f10ff */
[----:B------:R-:W-:Y:S01]  /*0af0*/  LOP3.LUT R5, R2, 0xffffff80, RZ, 0xc0, !PT ;  /* 0xffffff8002057812 */ /* 0x000fe200078ec0ff */
[----:B------:R-:W-:Y:S01]  /*0b00*/  UIADD3 UR4, UR4, 0x14400, URZ ;  /* 0x0001440004047890 */ /* 0x000fe2000fffe03f */
[CC--:B------:R-:W-:Y:S02]  /*0b10*/  LEA.HI R4, R3.reuse, R0.reuse, RZ, 0x4 ;  /* 0x0000000003047211 */ /* 0x0c0fe400078f20ff */
[----:B------:R-:W-:Y:S01]  /*0b20*/  LEA.HI R225, R3, R0, RZ, 0x3 ;  /* 0x0000000003e17211 */ /* 0x000fe200078f18ff */
[----:B------:R-:W-:Y:S01]  /*0b30*/  IMAD.IADD R21, R0, 0x1, -R5 ;  /* 0x0000000100157824 */ /* 0x000fe200078e0a05 */
[----:B------:R-:W-:-:S02]  /*0b40*/  LOP3.LUT R11, R9, 0xfffffffc, RZ, 0xc0, !PT ;  /* 0xfffffffc090b7812 */ /* 0x000fc400078ec0ff */
[CC--:B------:R-:W-:Y:S02]  /*0b50*/  LEA.HI R6, R3.reuse, R0.reuse, RZ, 0x5 ;  /* 0x0000000003067211 */ /* 0x0c0fe400078f28ff */
[----:B------:R-:W-:Y:S01]  /*0b60*/  SHF.R.S32.HI R9, RZ, 0x1f, R21 ;  /* 0x0000001fff097819 */ /* 0x000fe20000011415 */
[----:B------:R-:W-:Y:S01]  /*0b70*/  IMAD.IADD R12, R0, 0x1, -R11 ;  /* 0x00000001000c7824 */ /* 0x000fe200078e0a0b */
[----:B------:R-:W-:Y:S01]  /*0b80*/  LEA.HI R8, R3, R0, RZ, 0x6 ;  /* 0x0000000003087211 */ /* 0x000fe200078f30ff */
[----:B------:R-:W-:Y:S01]  /*0b90*/  IMAD.SHL.U32 R6, R6, 0x20, RZ ;  /* 0x0000002006067824 */ /* 0x000fe200078e00ff */
[----:B------:R-:W-:Y:S01]  /*0ba0*/  LOP3.LUT R3, R4, 0x3fffff0, RZ, 0xc0, !PT ;  /* 0x03fffff004037812 */ /* 0x000fe200078ec0ff */
[----:B------:R-:W-:Y:S01]  /*0bb0*/  STL [R1+0x130], R21 ;  /* 0x0001301501007387 */ /* 0x000fe20000100800 */
[----:B------:R-:W-:Y:S01]  /*0bc0*/  LOP3.LUT R7, R225, 0xfffffff8, RZ, 0xc0, !PT ;  /* 0xfffffff8e1077812 */ /* 0x000fe200078ec0ff */
[----:B------:R-:W-:Y:S01]  /*0bd0*/  IMAD.SHL.U32 R8, R8, 0x8, RZ ;  /* 0x0000000808087824 */ /* 0x000fe200078e00ff */
[----:B------:R-:W-:Y:S01]  /*0be0*/  LEA.HI R10, R9, R21, RZ, 0x2 ;  /* 0x00000015090a7211 */ /* 0x000fe200078f10ff */
[C---:B------:R-:W-:Y:S01]  /*0bf0*/  IMAD.IADD R5, R0.reuse, 0x1, -R3 ;  /* 0x0000000100057824 */ /* 0x040fe200078e0a03 */
[----:B------:R-:W-:Y:S01]  /*0c00*/  SHF.R.S32.HI R3, RZ, 0x7, R2 ;  /* 0x00000007ff037819 */ /* 0x000fe20000011402 */
[----:B------:R-:W-:Y:S01]  /*0c10*/  IMAD.IADD R16, R0, 0x1, -R7 ;  /* 0x0000000100107824 */ /* 0x000fe200078e0a07 */
[----:B------:R-:W-:-:S02]  /*0c20*/  SHF.R.S32.HI R0, RZ, 0x2, R10 ;  /* 0x00000002ff007819 */ /* 0x000fc4000001140a */
[----:B------:R-:W-:Y:S01]  /*0c30*/  SHF.R.S32.HI R11, RZ, 0x1f, R10 ;  /* 0x0000001fff0b7819 */ /* 0x000fe2000001140a */
[----:B------:R-:W-:Y:S01]  /*0c40*/  IMAD.SHL.U32 R216, R16, 0x4, RZ ;  /* 0x0000000410d87824 */ /* 0x000fe200078e00ff */
[----:B------:R-:W-:Y:S01]  /*0c50*/  SHF.R.S32.HI R7, RZ, 0x4, R4 ;  /* 0x00000004ff077819 */ /* 0x000fe20000011404 */
[----:B------:R0:W-:Y:S01]  /*0c60*/  STL [R1+0x80], R16 ;  /* 0x0000801001007387 */ /* 0x0001e20000100800 */
[----:B------:R-:W-:Y:S01]  /*0c70*/  LEA.HI R11, R11, R0, RZ, 0x3 ;  /* 0x000000000b0b7211 */ /* 0x000fe200078f18ff */
[C---:B------:R-:W-:Y:S01]  /*0c80*/  VIADD R222, R216.reuse, 0x40 ;  /* 0x00000040d8de7836 */ /* 0x040fe20000000000 */
[----:B------:R-:W-:Y:S01]  /*0c90*/  LEA.HI R9, R9, R21, RZ, 0x5 ;  /* 0x0000001509097211 */ /* 0x000fe200078f28ff */
[C---:B------:R-:W-:Y:S01]  /*0ca0*/  VIADD R221, R216.reuse, 0x20 ;  /* 0x00000020d8dd7836 */ /* 0x040fe20000000000 */
[----:B------:R-:W-:Y:S01]  /*0cb0*/  LOP3.LUT R11, R11, 0xfffffff8, RZ, 0xc0, !PT ;  /* 0xfffffff80b0b7812 */ /* 0x000fe200078ec0ff */
[----:B------:R-:W-:Y:S01]  /*0cc0*/  IMAD.IADD R214, R216, 0x1, R222 ;  /* 0x00000001d8d67824 */ /* 0x000fe200078e02de */
[----:B------:R-:W-:Y:S01]  /*0cd0*/  LEA.HI R4, R4, R7, RZ, 0x1 ;  /* 0x0000000704047211 */ /* 0x000fe200078f08ff */
[----:B------:R-:W-:Y:S01]  /*0ce0*/  VIADD R223, R216, 0x60 ;  /* 0x00000060d8df7836 */ /* 0x000fe20000000000 */
[----:B------:R-:W-:Y:S01]  /*0cf0*/  LEA.HI R2, R2, R3, RZ, 0x1 ;  /* 0x0000000302027211 */ /* 0x000fe200078f08ff */
[----:B------:R-:W-:Y:S01]  /*0d00*/  IMAD.IADD R0, R0, 0x1, -R11 ;  /* 0x0000000100007824 */ /* 0x000fe200078e0a0b */
[----:B------:R-:W-:Y:S01]  /*0d10*/  SHF.R.S32.HI R9, RZ, 0x5, R9 ;  /* 0x00000005ff097819 */ /* 0x000fe20000011409 */
[----:B0-----:R-:W-:Y:S01]  /*0d20*/  IMAD.SHL.U32 R16, R16, 0x8, RZ ;  /* 0x0000000810107824 */ /* 0x001fe200078e00ff */
[----:B------:R-:W-:-:S02]  /*0d30*/  LOP3.LUT R6, R6, 0xfffffc00, RZ, 0xc0, !PT ;  /* 0xfffffc0006067812 */ /* 0x000fc400078ec0ff */
[----:B------:R-:W-:Y:S01]  /*0d40*/  LOP3.LUT R4, R4, 0x1ffffffe, RZ, 0xc0, !PT ;  /* 0x1ffffffe04047812 */ /* 0x000fe200078ec0ff */
[----:B------:R-:W-:Y:S01]  /*0d50*/  IMAD R9, R9, 0x10, R0 ;  /* 0x0000001009097824 */ /* 0x000fe200078e0200 */
[----:B------:R-:W-:Y:S01]  /*0d60*/  SHF.R.S32.HI R225, RZ, 0x3, R225 ;  /* 0x00000003ffe17819 */ /* 0x000fe200000114e1 */
[----:B------:R-:W-:Y:S01]  /*0d70*/  IMAD R5, R5, 0x40, R6 ;  /* 0x0000004005057824 */ /* 0x000fe200078e0206 */
[----:B------:R-:W-:Y:S01]  /*0d80*/  LOP3.LUT R2, R2, 0x3fffffe, RZ, 0xc0, !PT ;  /* 0x03fffffe02027812 */ /* 0x000fe200078ec0ff */
[----:B------:R-:W-:Y:S01]  /*0d90*/  IMAD.IADD R4, R7, 0x1, -R4 ;  /* 0x0000000107047824 */ /* 0x000fe200078e0a04 */
[----:B------:R-:W-:Y:S01]  /*0da0*/  LOP3.LUT R25, R8, 0xfffffe00, RZ, 0xc0, !PT ;  /* 0xfffffe0008197812 */ /* 0x000fe200078ec0ff */
[----:B------:R-:W-:Y:S01]  /*0db0*/  IMAD.SHL.U32 R0, R225, 0x40, RZ ;  /* 0x00000040e1007824 */ /* 0x000fe200078e00ff */
[----:B------:R-:W-:Y:S01]  /*0dc0*/  LOP3.LUT R10, R10, 0x7ffffffc, RZ, 0xc0, !PT ;  /* 0x7ffffffc0a0a7812 */ /* 0x000fe200078ec0ff */
[----:B------:R-:W-:Y:S01]  /*0dd0*/  IMAD.IADD R2, R3, 0x1, -R2 ;  /* 0x0000000103027824 */ /* 0x000fe200078e0a02 */
[----:B------:R-:W-:Y:S01]  /*0de0*/  SHF.R.S32.HI R217, RZ, 0x1f, R216 ;  /* 0x0000001fffd97819 */ /* 0x000fe200000114d8 */
[----:B------:R-:W-:Y:S01]  /*0df0*/  IMAD R3, R4, 0x8, R5 ;  /* 0x0000000804037824 */ /* 0x000fe200078e0205 */
[----:B------:R-:W-:Y:S01]  /*0e00*/  LOP3.LUT R19, R0, 0x1c0, RZ, 0xc0, !PT ;  /* 0x000001c000137812 */ /* 0x000fe200078ec0ff */
[----:B------:R-:W-:Y:S01]  /*0e10*/  VIADD R7, R225, 0x20 ;  /* 0x00000020e1077836 */ /* 0x000fe20000000000 */
[----:B------:R-:W-:Y:S01]  /*0e20*/  LEA.HI R0, R12, R12, RZ, 0x1 ;  /* 0x0000000c0c007211 */ /* 0x000fe200078f08ff */
[----:B------:R-:W-:Y:S01]  /*0e30*/  IMAD R11, R2, 0x40, R9 ;  /* 0x00000040020b7824 */ /* 0x000fe200078e0209 */
[----:B------:R-:W-:Y:S01]  /*0e40*/  SHF.R.S32.HI R5, RZ, 0x1f, R214 ;  /* 0x0000001fff057819 */ /* 0x000fe200000114d6 */
[----:B------:R0:W-:Y:S01]  /*0e50*/  STL [R1+0x1c4], R3 ;  /* 0x0001c40301007387 */ /* 0x0001e20000100800 */
[----:B------:R-:W-:Y:S01]  /*0e60*/  IMAD.SHL.U32 R4, R7, 0x40, RZ ;  /* 0x0000004007047824 */ /* 0x000fe200078e00ff */
[----:B------:R-:W-:Y:S01]  /*0e70*/  SHF.R.S32.HI R6, RZ, 0x1f, R7 ;  /* 0x0000001fff067819 */ /* 0x000fe20000011407 */
[----:B------:R-:W-:Y:S01]  /*0e80*/  VIADD R9, R225, 0x40 ;  /* 0x00000040e1097836 */ /* 0x000fe20000000000 */
[-C--:B------:R-:W-:Y:S01]  /*0e90*/  LEA.HI R212, R5, R214.reuse, RZ, 0x3 ;  /* 0x000000d605d47211 */ /* 0x080fe200078f18ff */
[----:B------:R-:W-:Y:S01]  /*0ea0*/  STL [R1+0x5c], R25 ;  /* 0x00005c1901007387 */ /* 0x000fe20000100800 */
[----:B------:R-:W-:Y:S01]  /*0eb0*/  LOP3.LUT R24, R4, 0x1c0, RZ, 0xc0, !PT ;  /* 0x000001c004187812 */ /* 0x000fe200078ec0ff */
[----:B------:R-:W-:Y:S01]  /*0ec0*/  IMAD.IADD R10, R21, 0x1, -R10 ;  /* 0x00000001150a7824 */ /* 0x000fe200078e0a0a */
[----:B------:R-:W-:Y:S01]  /*0ed0*/  SHF.R.U32.HI R26, RZ, 0x3, R19 ;  /* 0x00000003ff1a7819 */ /* 0x000fe20000011613 */
[----:B------:R-:W-:Y:S01]  /*0ee0*/  VIADD R22, R16, 0xc0 ;  /* 0x000000c010167836 */ /* 0x000fe20000000000 */
[----:B0-----:R-:W-:Y:S01]  /*0ef0*/  LOP3.LUT R3, R0, 0x1ffffffe, RZ, 0xc0, !PT ;  /* 0x1ffffffe00037812 */ /* 0x001fe200078ec0ff */
[----:B------:R-:W-:Y:S01]  /*0f00*/  IMAD.SHL.U32 R45, R10, 0x2, RZ ;  /* 0x000000020a2d7824 */ /* 0x000fe200078e00ff */
[----:B------:R-:W-:-:S02]  /*0f10*/  LEA.HI R0, R5, R214, RZ, 0x6 ;  /* 0x000000d605007211 */ /* 0x000fc400078f30ff */
[----:B------:R-:W-:Y:S01]  /*0f20*/  LEA.HI R6, R6, R7, RZ, 0x3 ;  /* 0x0000000706067211 */ /* 0x000fe200078f18ff */
[----:B------:R-:W-:Y:S01]  /*0f30*/  IMAD.IADD R3, R12, 0x1, -R3 ;  /* 0x000000010c037824 */ /* 0x000fe200078e0a03 */
[----:B------:R-:W-:Y:S01]  /*0f40*/  SHF.R.S32.HI R2, RZ, 0x1f, R9 ;  /* 0x0000001fff027819 */ /* 0x000fe20000011409 */
[----:B------:R-:W-:Y:S01]  /*0f50*/  IMAD.SHL.U32 R4, R0, 0x80, RZ ;  /* 0x0000008000047824 */ /* 0x000fe200078e00ff */
[----:B------:R-:W-:Y:S01]  /*0f60*/  LOP3.LUT R0, R19, 0x38, R212, 0xf8, !PT ;  /* 0x0000003813007812 */ /* 0x000fe200078ef8d4 */
[----:B------:R-:W-:Y:S01]  /*0f70*/  IMAD.SHL.U32 R6, R6, 0x40, RZ ;  /* 0x0000004006067824 */ /* 0x000fe200078e00ff */
[----:B------:R-:W-:Y:S01]  /*0f80*/  SHF.R.U32.HI R20, RZ, 0x3, R24 ;  /* 0x00000003ff147819 */ /* 0x000fe20000011618 */
[----:B------:R-:W-:Y:S01]  /*0f90*/  IMAD.U32 R12, RZ, RZ, UR4 ;  /* 0x00000004ff0c7e24 */ /* 0x000fe2000f8e00ff */
[----:B------:R-:W-:Y:S01]  /*0fa0*/  LOP3.LUT R5, R0, R26, RZ, 0x3c, !PT ;  /* 0x0000001a00057212 */ /* 0x000fe200078e3cff */
[----:B------:R-:W-:Y:S01]  /*0fb0*/  IMAD.U32 R0, RZ, RZ, UR5 ;  /* 0x00000005ff007e24 */ /* 0x000fe2000f8e00ff */
[----:B------:R-:W-:Y:S01]  /*0fc0*/  LOP3.LUT R7, R24, 0x38, R212, 0xf8, !PT ;  /* 0x0000003818077812 */ /* 0x000fe200078ef8d4 */
[----:B------:R-:W-:Y:S01]  /*0fd0*/  IMAD.SHL.U32 R0, R9, 0x40, RZ ;  /* 0x0000004009007824 */ /* 0x000fe200078e00ff */
[----:B------:R-:W-:Y:S01]  /*0fe0*/  LOP3.LUT R4, R4, 0xffffe000, RZ, 0xc0, !PT ;  /* 0xffffe00004047812 */ /* 0x000fe200078ec0ff */
[C---:B------:R-:W-:Y:S01]  /*0ff0*/  VIADD R44, R45.reuse, 0x8 ;  /* 0x000000082d2c7836 */ /* 0x040fe20000000000 */
[----:B------:R-:W-:Y:S01]  /*1000*/  LEA.HI R2, R2, R9, RZ, 0x3 ;  /* 0x0000000902027211 */ /* 0x000fe200078f18ff */
[----:B------:R-:W-:Y:S01]  /*1010*/  VIADD R43, R45, 0x10 ;  /* 0x000000102d2b7836 */ /* 0x000fe20000000000 */
[----:B------:R-:W-:Y:S01]  /*1020*/  LOP3.LUT R18, R6, 0xfffffe00, RZ, 0xc0, !PT ;  /* 0xfffffe0006127812 */ /* 0x000fe200078ec0ff */
[----:B------:R-:W-:Y:S01]  /*1030*/  IMAD.MOV.U32 R6, RZ, RZ, R14 ;  /* 0x000000ffff067224 */ /* 0x000fe200078e000e */
[----:B------:R-:W-:Y:S01]  /*1040*/  LOP3.LUT R9, R0, 0x1c0, RZ, 0xc0, !PT ;  /* 0x000001c000097812 */ /* 0x000fe200078ec0ff */
[----:B------:R-:W-:Y:S01]  /*1050*/  IMAD.SHL.U32 R2, R2, 0x40, RZ ;  /* 0x0000004002027824 */ /* 0x000fe200078e00ff */
[----:B------:R-:W-:Y:S01]  /*1060*/  LOP3.LUT R0, R19, 0x38, R16, 0xf8, !PT ;  /* 0x0000003813007812 */ /* 0x000fe200078ef810 */
[----:B------:R-:W-:Y:S01]  /*1070*/  STL [R1+0x58], R18 ;  /* 0x0000581201007387 */ /* 0x000fe20000100800 */
[----:B------:R-:W-:Y:S01]  /*1080*/  LOP3.LUT R7, R7, R20, RZ, 0x3c, !PT ;  /* 0x0000001407077212 */ /* 0x000fe200078e3cff */
[----:B------:R-:W-:Y:S01]  /*1090*/  VIADD R42, R45, 0x18 ;  /* 0x000000182d2a7836 */ /* 0x000fe20000000000 */
[----:B------:R-:W-:Y:S01]  /*10a0*/  IADD3 R8, R5, R4, R25 ;  /* 0x0000000405087210 */ /* 0x000fe20007ffe019 */
[----:B------:R-:W-:Y:S01]  /*10b0*/  IMAD.MOV.U32 R5, RZ, RZ, R13 ;  /* 0x000000ffff057224 */ /* 0x000fe200078e000d */
[----:B------:R-:W-:Y:S01]  /*10c0*/  LOP3.LUT R13, R25, R0, R26, 0xf6, !PT ;  /* 0x00000000190d7212 */ /* 0x000fe200078ef61a */
[----:B------:R-:W-:Y:S01]  /*10d0*/  STL [R1+0x1c0], R11 ;  /* 0x0001c00b01007387 */ /* 0x000fe20000100800 */
[----:B------:R-:W-:Y:S01]  /*10e0*/  IADD3 R4, R7, R4, R18 ;  /* 0x0000000407047210 */ /* 0x000fe20007ffe012 */
[----:B------:R-:W-:Y:S01]  /*10f0*/  IMAD.MOV.U32 R7, RZ, RZ, R15 ;  /* 0x000000ffff077224 */ /* 0x000fe200078e000f */
[----:B------:R-:W-:Y:S01]  /*1100*/  SHF.R.S32.HI R14, RZ, 0x1f, R221 ;  /* 0x0000001fff0e7819 */ /* 0x000fe200000114dd */
[----:B------:R-:W-:Y:S01]  /*1110*/  STL [R1+0x94], RZ ;  /* 0x000094ff01007387 */ /* 0x000fe20000100800 */
[----:B------:R-:W-:Y:S01]  /*1120*/  SHF.R.S32.HI R15, RZ, 0x1f, R222 ;  /* 0x0000001fff0f7819 */ /* 0x000fe200000114de */
[C---:B------:R-:W-:Y:S01]  /*1130*/  VIADD R41, R45.reuse, 0x20 ;  /* 0x000000202d297836 */ /* 0x040fe20000000000 */
[----:B------:R-:W-:Y:S01]  /*1140*/  LOP3.LUT R2, R2, 0xfffffe00, RZ, 0xc0, !PT ;  /* 0xfffffe0002027812 */ /* 0x000fe200078ec0ff */
[----:B------:R0:W-:Y:S01]  /*1150*/  STL [R1+0x11c], R12 ;  /* 0x00011c0c01007387 */ /* 0x0001e20000100800 */
[--C-:B------:R-:W-:Y:S01]  /*1160*/  LOP3.LUT R0, R24, 0x38, R16.reuse, 0xf8, !PT ;  /* 0x0000003818007812 */ /* 0x100fe200078ef810 */
[C---:B------:R-:W-:Y:S01]  /*1170*/  VIADD R40, R45.reuse, 0x28 ;  /* 0x000000282d287836 */ /* 0x040fe20000000000 */
[----:B------:R-:W-:Y:S01]  /*1180*/  SHF.R.S32.HI R17, RZ, 0x1f, R16 ;  /* 0x0000001fff117819 */ /* 0x000fe20000011410 */
[----:B------:R1:W-:Y:S01]  /*1190*/  STL [R1+0x7c], R13 ;  /* 0x00007c0d01007387 */ /* 0x0003e20000100800 */
[----:B------:R-:W-:Y:S01]  /*11a0*/  LOP3.LUT R0, R18, R0, R20, 0xf6, !PT ;  /* 0x0000000012007212 */ /* 0x000fe200078ef614 */
[C---:B------:R-:W-:Y:S01]  /*11b0*/  VIADD R39, R45.reuse, 0x30 ;  /* 0x000000302d277836 */ /* 0x040fe20000000000 */
[----:B------:R-:W-:Y:S01]  /*11c0*/  SHF.R.S32.HI R218, RZ, 0x1f, R22 ;  /* 0x0000001fffda7819 */ /* 0x000fe20000011416 */
[----:B------:R2:W-:Y:S01]  /*11d0*/  STL [R1+0x128], R14 ;  /* 0x0001280e01007387 */ /* 0x0005e20000100800 */
[C---:B------:R-:W-:Y:S01]  /*11e0*/  VIADD R38, R45.reuse, 0x38 ;  /* 0x000000382d267836 */ /* 0x040fe20000000000 */
[----:B0-----:R-:W-:Y:S01]  /*11f0*/  SHF.R.U32.HI R12, RZ, 0x3, R9 ;  /* 0x00000003ff0c7819 */ /* 0x001fe20000011609 */
[----:B------:R-:W-:Y:S01]  /*1200*/  VIADD R37, R45, 0x40 ;  /* 0x000000402d257836 */ /* 0x000fe20000000000 */
[----:B------:R-:W-:Y:S01]  /*1210*/  LOP3.LUT R9, R9, 0x38, R16, 0xf8, !PT ;  /* 0x0000003809097812 */ /* 0x000fe200078ef810 */
[----:B------:R-:W-:Y:S01]  /*1220*/  STL [R1+0x124], R15 ;  /* 0x0001240f01007387 */ /* 0x000fe20000100800 */
[----:B-1----:R-:W-:Y:S01]  /*1230*/  LEA R13, R13, UR4, 0x1 ;  /* 0x000000040d0d7c11 */ /* 0x002fe2000f8e08ff */
[C---:B------:R-:W-:Y:S01]  /*1240*/  VIADD R36, R45.reuse, 0x48 ;  /* 0x000000482d247836 */ /* 0x040fe20000000000 */
[----:B------:R-:W-:Y:S01]  /*1250*/  LOP3.LUT R9, R2, R9, R12, 0xf6, !PT ;  /* 0x0000000902097212 */ /* 0x000fe200078ef60c */
[----:B------:R0:W-:Y:S01]  /*1260*/  STL [R1+0x54], R2 ;  /* 0x0000540201007387 */ /* 0x0001e20000100800 */
[----:B--2---:R-:W-:Y:S01]  /*1270*/  SHF.R.S32.HI R14, RZ, 0x1f, R223 ;  /* 0x0000001fff0e7819 */ /* 0x004fe200000114df */
[----:B------:R-:W-:-:S02]  /*1280*/  VIADD R35, R45, 0x50 ;  /* 0x000000502d237836 */ /* 0x000fc40000000000 */
[C---:B------:R-:W-:Y:S02]  /*1290*/  VIADD R34, R45.reuse, 0x58 ;  /* 0x000000582d227836 */ /* 0x040fe40000000000 */
[----:B------:R-:W-:Y:S01]  /*12a0*/  STL [R1+0x120], R14 ;  /* 0x0001200e01007387 */ /* 0x000fe20000100800 */
[C---:B------:R-:W-:Y:S02]  /*12b0*/  VIADD R33, R45.reuse, 0x60 ;  /* 0x000000602d217836 */ /* 0x040fe40000000000 */
[C---:B------:R-:W-:Y:S01]  /*12c0*/  VIADD R32, R45.reuse, 0x68 ;  /* 0x000000682d207836 */ /* 0x040fe20000000000 */
[----:B0-----:R-:W-:Y:S01]  /*12d0*/  SHF.R.S32.HI R2, RZ, 0x3, R212 ;  /* 0x00000003ff027819 */ /* 0x001fe200000114d4 */
[----:B------:R-:W-:Y:S01]  /*12e0*/  STL [R1+0x64], R13 ;  /* 0x0000640d01007387 */ /* 0x000fe20000100800 */
[C---:B------:R-:W-:Y:S01]  /*12f0*/  VIADD R31, R45.reuse, 0x70 ;  /* 0x000000702d1f7836 */ /* 0x040fe20000000000 */
[----:B------:R-:W-:Y:S01]  /*1300*/  LOP3.LUT R212, R212, 0xfffffff8, RZ, 0xc0, !PT ;  /* 0xfffffff8d4d47812 */ /* 0x000fe200078ec0ff */
[C---:B------:R-:W-:Y:S01]  /*1310*/  VIADD R30, R45.reuse, 0x78 ;  /* 0x000000782d1e7836 */ /* 0x040fe20000000000 */
[----:B------:R-:W-:Y:S01]  /*1320*/  STL [R1+0x74], R45 ;  /* 0x0000742d01007387 */ /* 0x000fe20000100800 */
[C---:B------:R-:W-:Y:S01]  /*1330*/  VIADD R29, R45.reuse, 0x80 ;  /* 0x000000802d1d7836 */ /* 0x040fe20000000000 */
[----:B------:R-:W-:Y:S01]  /*1340*/  SHF.R.S32.HI R215, RZ, 0x1f, R212 ;  /* 0x0000001fffd77819 */ /* 0x000fe200000114d4 */
[C---:B------:R-:W-:Y:S01]  /*1350*/  VIADD R28, R45.reuse, 0x88 ;  /* 0x000000882d1c7836 */ /* 0x040fe20000000000 */
[----:B------:R0:W-:Y:S01]  /*1360*/  STL [R1+0x12c], R2 ;  /* 0x00012c0201007387 */ /* 0x0001e20000100800 */
[----:B------:R-:W-:-:S02]  /*1370*/  VIADD R27, R45, 0x90 ;  /* 0x000000902d1b7836 */ /* 0x000fc40000000000 */
[C---:B------:R-:W-:Y:S02]  /*1380*/  VIADD R26, R45.reuse, 0x98 ;  /* 0x000000982d1a7836 */ /* 0x040fe40000000000 */
[C---:B------:R-:W-:Y:S02]  /*1390*/  VIADD R25, R45.reuse, 0xa0 ;  /* 0x000000a02d197836 */ /* 0x040fe40000000000 */
[C---:B------:R-:W-:Y:S02]  /*13a0*/  VIADD R24, R45.reuse, 0xa8 ;  /* 0x000000a82d187836 */ /* 0x040fe40000000000 */
[C---:B------:R-:W-:Y:S01]  /*13b0*/  VIADD R21, R45.reuse, 0xb0 ;  /* 0x000000b02d157836 */ /* 0x040fe20000000000 */
[----:B0-----:R-:W-:Y:S01]  /*13c0*/  LEA R2, R0, UR4, 0x1 ;  /* 0x0000000400027c11 */ /* 0x001fe2000f8e08ff */
[----:B------:R-:W-:Y:S01]  /*13d0*/  VIADD R20, R45, 0xb8 ;  /* 0x000000b82d147836 */ /* 0x000fe20000000000 */
[----:B------:R-:W-:Y:S01]  /*13e0*/  LEA R0, R9, UR4, 0x1 ;  /* 0x0000000409007c11 */ /* 0x000fe2000f8e08ff */
[C---:B------:R-:W-:Y:S01]  /*13f0*/  VIADD R18, R45.reuse, 0xc0 ;  /* 0x000000c02d127836 */ /* 0x040fe20000000000 */
[----:B------:R-:W-:Y:S01]  /*1400*/  SHF.R.S32.HI R9, RZ, 0x1f, R43 ;  /* 0x0000001fff097819 */ /* 0x000fe2000001142b */
[----:B------:R0:W-:Y:S01]  /*1410*/  STL [R1+0x1b8], R2 ;  /* 0x0001b80201007387 */ /* 0x0001e20000100800 */
[----:B------:R-:W-:-:S02]  /*1420*/  VIADD R15, R45, 0xc8 ;  /* 0x000000c82d0f7836 */ /* 0x000fc40000000000 */
[C---:B------:R-:W-:Y:S01]  /*1430*/  VIADD R14, R45.reuse, 0xd0 ;  /* 0x000000d02d0e7836 */ /* 0x040fe20000000000 */
[----:B------:R1:W-:Y:S01]  /*1440*/  STL [R1+0x1b0], R0 ;  /* 0x0001b00001007387 */ /* 0x0003e20000100800 */
[C---:B------:R-:W-:Y:S02]  /*1450*/  VIADD R13, R45.reuse, 0xd8 ;  /* 0x000000d82d0d7836 */ /* 0x040fe40000000000 */
[C---:B------:R-:W-:Y:S01]  /*1460*/  VIADD R12, R45.reuse, 0xe0 ;  /* 0x000000e02d0c7836 */ /* 0x040fe20000000000 */
[----:B------:R2:W-:Y:S01]  /*1470*/  STL [R1+0x114], R44 ;  /* 0x0001142c01007387 */ /* 0x0005e20000100800 */
[C---:B------:R-:W-:Y:S02]  /*1480*/  VIADD R10, R45.reuse, 0xe8 ;  /* 0x000000e82d0a7836 */ /* 0x040fe40000000000 */
[----:B0-----:R-:W-:Y:S01]  /*1490*/  VIADD R2, R45, 0xf0 ;  /* 0x000000f02d027836 */ /* 0x001fe20000000000 */
[----:B------:R-:W-:Y:S01]  /*14a0*/  STL [R1+0x110], R43 ;  /* 0x0001102b01007387 */ /* 0x000fe20000100800 */
[----:B------:R-:W-:-:S02]  /*14b0*/  IMAD R3, R3, 0x8, R11 ;  /* 0x0000000803037824 */ /* 0x000fc400078e020b */
[----:B-1----:R-:W-:Y:S01]  /*14c0*/  VIADD R0, R45, 0xf8 ;  /* 0x000000f82d007836 */ /* 0x002fe20000000000 */
[----:B------:R0:W-:Y:S01]  /*14d0*/  STL [R1+0x10c], R42 ;  /* 0x00010c2a01007387 */ /* 0x0001e20000100800 */
[----:B------:R-:W-:Y:S01]  /*14e0*/  VIADD R19, R16, 0x80 ;  /* 0x0000008010137836 */ /* 0x000fe20000000000 */
[----:B--2---:R-:W-:Y:S02]  /*14f0*/  SHF.R.S32.HI R44, RZ, 0x1f, R44 ;  /* 0x0000001fff2c7819 */ /* 0x004fe4000001142c */
[----:B------:R1:W-:Y:S02]  /*1500*/  STL [R1+0x108], R41 ;  /* 0x0001082901007387 */ /* 0x0003e40000100800 */
[----:B------:R-:W-:Y:S02]  /*1510*/  SHF.R.S32.HI R219, RZ, 0x1f, R19 ;  /* 0x0000001fffdb7819 */ /* 0x000fe40000011413 */
[----:B------:R-:W-:Y:S01]  /*1520*/  STL [R1+0x104], R40 ;  /* 0x0001042801007387 */ /* 0x000fe20000100800 */
[----:B0-----:R-:W-:-:S03]  /*1530*/  SHF.R.S32.HI R42, RZ, 0x1f, R42 ;  /* 0x0000001fff2a7819 */ /* 0x001fc6000001142a */
[----:B------:R0:W-:Y:S01]  /*1540*/  STL [R1+0x100], R39 ;  /* 0x0001002701007387 */ /* 0x0001e20000100800 */
[----:B-1----:R-:W-:-:S03]  /*1550*/  SHF.R.S32.HI R41, RZ, 0x1f, R41 ;  /* 0x0000001fff297819 */ /* 0x002fc60000011429 */
[----:B------:R1:W-:Y:S04]  /*1560*/  STL [R1+0xfc], R38 ;  /* 0x0000fc2601007387 */ /* 0x0003e80000100800 */
        /* <DEDUP_REMOVED lines=39> */
[----:B------:R-:W-:Y:S04]  /*17e0*/  STL [R1+0x1ac], R44 ;  /* 0x0001ac2c01007387 */ /* 0x000fe80000100800 */
[----:B------:R1:W-:Y:S01]  /*17f0*/  STL [R1+0x9c], R0 ;  /* 0x00009c0001007387 */ /* 0x0003e20000100800 */
[----:B0-----:R-:W-:-:S03]  /*1800*/  SHF.R.S32.HI R2, RZ, 0x1f, R2 ;  /* 0x0000001fff027819 */ /* 0x001fc60000011402 */
[----:B------:R0:W-:Y:S04]  /*1810*/  STL [R1+0x1a8], R9 ;  /* 0x0001a80901007387 */ /* 0x0001e80000100800 */
[----:B------:R-:W-:Y:S01]  /*1820*/  STL [R1+0x1a4], R42 ;  /* 0x0001a42a01007387 */ /* 0x000fe20000100800 */
[----:B-1----:R-:W-:-:S03]  /*1830*/  SHF.R.S32.HI R0, RZ, 0x1f, R0 ;  /* 0x0000001fff007819 */ /* 0x002fc60000011400 */
[----:B------:R-:W-:Y:S01]  /*1840*/  STL [R1+0x1a0], R41 ;  /* 0x0001a02901007387 */ /* 0x000fe20000100800 */
[----:B0-----:R-:W-:-:S05]  /*1850*/  SHF.R.S32.HI R9, RZ, 0x1f, R40 ;  /* 0x0000001fff097819 */ /* 0x001fca0000011428 */
[----:B------:R0:W-:Y:S04]  /*1860*/  STL [R1+0x19c], R9 ;  /* 0x00019c0901007387 */ /* 0x0001e80000100800 */
[----:B------:R-:W-:Y:S04]  /*1870*/  STL [R1+0x198], R39 ;  /* 0x0001982701007387 */ /* 0x000fe80000100800 */
        /* <DEDUP_REMOVED lines=30> */
[----:B------:R-:W-:Y:S04]  /*1a60*/  STL [R1+0x13c], R9 ;  /* 0x00013c0901007387 */ /* 0x000fe80000100800 */
[----:B------:R0:W-:Y:S04]  /*1a70*/  STL [R1+0x138], R2 ;  /* 0x0001380201007387 */ /* 0x0001e80000100800 */
[----:B------:R1:W-:Y:S04]  /*1a80*/  STL [R1+0x134], R0 ;  /* 0x0001340001007387 */ /* 0x0003e80000100800 */
[----:B------:R2:W-:Y:S01]  /*1a90*/  STL [R1+0x78], R3 ;  /* 0x0000780301007387 */ /* 0x0005e20000100800 */
[----:B0-----:R-:W-:-:S02]  /*1aa0*/  LEA R2, R8, UR4, 0x1 ;  /* 0x0000000408027c11 */ /* 0x001fc4000f8e08ff */
[----:B-1----:R-:W-:-:S05]  /*1ab0*/  LEA R0, R4, UR4, 0x1 ;  /* 0x0000000404007c11 */ /* 0x002fca000f8e08ff */
[----:B------:R2:W-:Y:S04]  /*1ac0*/  STL [R1+0x1b4], R0 ;  /* 0x0001b40001007387 */ /* 0x0005e80000100800 */
[----:B------:R2:W-:Y:S02]  /*1ad0*/  STL [R1+0x1bc], R2 ;  /* 0x0001bc0201007387 */ /* 0x0005e40000100800 */
.L_x_2927:
[----:B0-23--:R-:W0:Y:S01]  /*1ae0*/  LDC.64 R2, c[0x0][0xc88] ;  /* 0x00032200ff027b82 */ /* 0x00de220000000a00 */
[----:B------:R-:W-:Y:S01]  /*1af0*/  ULDC.64 UR10, c[0x0][0x208] ;  /* 0x00008200000a7ab9 */ /* 0x000fe20000000a00 */
[----:B------:R-:W-:Y:S01]  /*1b00*/  ULDC.64 UR4, c[0x0][0xa28] ;  /* 0x00028a0000047ab9 */ /* 0x000fe20000000a00 */
[----:B------:R-:W-:Y:S01]  /*1b10*/  ULDC.64 UR8, c[0x0][0xa18] ;  /* 0x0002860000087ab9 */ /* 0x000fe20000000a00 */
[----:B------:R-:W-:Y:S01]  /*1b20*/  ULDC.64 UR6, c[0x0][0xa08] ;  /* 0x0002820000067ab9 */ /* 0x000fe20000000a00 */
[----:B0-----:R-:W-:-:S05]  /*1b30*/  IMAD.WIDE R2, R7, 0x4, R2 ;  /* 0x0000000407027825 */ /* 0x001fca00078e0202 */
[----:B------:R-:W2:Y:S01]  /*1b40*/  LDG.E R25, desc[UR10][R2.64] ;  /* 0x0000000a02197981 */ /* 0x000ea2000c1e1900 */
[----:B------:R-:W-:Y:S01]  /*1b50*/  ISETP.NE.U32.AND P2, PT, RZ, UR4, PT ;  /* 0x00000004ff007c0c */ /* 0x000fe2000bf45070 */
[----:B----4-:R-:W-:Y:S01]  /*1b60*/  IMAD.MOV.U32 R11, RZ, RZ, RZ ;  /* 0x000000ffff0b7224 */ /* 0x010fe200078e00ff */
[----:B------:R-:W-:Y:S01]  /*1b70*/  ISETP.NE.U32.AND P1, PT, RZ, UR8, PT ;  /* 0x00000008ff007c0c */ /* 0x000fe2000bf25070 */
[----:B------:R-:W-:Y:S01]  /*1b80*/  IMAD.MOV.U32 R115, RZ, RZ, RZ ;  /* 0x000000ffff737224 */ /* 0x000fe200078e00ff */
[----:B------:R-:W-:Y:S02]  /*1b90*/  ISETP.NE.AND.EX P2, PT, RZ, UR5, PT, P2 ;  /* 0x00000005ff007c0c */ /* 0x000fe4000bf45320 */
[----:B------:R-:W-:Y:S02]  /*1ba0*/  ISETP.NE.AND.EX P1, PT, RZ, UR9, PT, P1 ;  /* 0x00000009ff007c0c */ /* 0x000fe4000bf25310 */
[----:B------:R-:W-:-:S04]  /*1bb0*/  ISETP.NE.U32.AND P0, PT, RZ, UR6, PT ;  /* 0x00000006ff007c0c */ /* 0x000fc8000bf05070 */
[----:B------:R-:W-:Y:S02]  /*1bc0*/  ISETP.NE.AND.EX P0, PT, RZ, UR7, PT, P0 ;  /* 0x00000007ff007c0c */ /* 0x000fe4000bf05300 */
[----:B--2---:R-:W-:Y:S01]  /*1bd0*/  SHF.R.S32.HI R0, RZ, 0x1f, R25 ;  /* 0x0000001fff007819 */ /* 0x004fe20000011419 */
[C---:B------:R-:W-:Y:S02]  /*1be0*/  IMAD.SHL.U32 R28, R25.reuse, 0x4, RZ ;  /* 0x00000004191c7824 */ /* 0x040fe400078e00ff */
[C---:B------:R-:W-:Y:S01]  /*1bf0*/  @P2 LEA R8, P3, R25.reuse, UR4, 0x2 ;  /* 0x0000000419082c11 */ /* 0x040fe2000f8610ff */
[----:B------:R-:W-:Y:S01]  /*1c00*/  STL [R1+0x88], R25 ;  /* 0x0000881901007387 */ /* 0x000fe20000100800 */
[C-C-:B------:R-:W-:Y:S02]  /*1c10*/  SHF.L.U64.HI R27, R25.reuse, 0x2, R0.reuse ;  /* 0x00000002191b7819 */ /* 0x140fe40000010200 */
[----:B------:R-:W-:Y:S01]  /*1c20*/  @P2 LEA.HI.X R9, R25, UR5, R0, 0x2, P3 ;  /* 0x0000000519092c11 */ /* 0x000fe200098f1400 */
[----:B------:R-:W-:Y:S01]  /*1c30*/  ULDC UR4, c[0x0][0x288] ;  /* 0x0000a20000047ab9 */ /* 0x000fe20000000800 */
[----:B------:R0:W-:Y:S01]  /*1c40*/  STL [R1+0x118], R0 ;  /* 0x0001180001007387 */ /* 0x0001e20000100800 */
[----:B------:R-:W-:-:S03]  /*1c50*/  IADD3 R2, P4, R28, UR6, RZ ;  /* 0x000000061c027c10 */ /* 0x000fc6000ff9e0ff */
[----:B-1---5:R1:W5:Y:S01]  /*1c60*/  @P2 LDG.E R11, desc[UR10][R8.64] ;  /* 0x0000000a080b2981 */ /* 0x022362000c1e1900 */
[----:B------:R-:W-:Y:S01]  /*1c70*/  IADD3.X R3, R27, UR7, RZ, P4, !PT ;  /* 0x000000071b037c10 */ /* 0x000fe2000a7fe4ff */
[----:B------:R-:W-:Y:S01]  /*1c80*/  ULDC.64 UR6, c[0x0][0xa20] ;  /* 0x0002880000067ab9 */ /* 0x000fe20000000a00 */
[----:B------:R-:W-:Y:S01]  /*1c90*/  LOP3.LUT R4, R6, 0xff000000, RZ, 0xc0, !PT ;  /* 0xff00000006047812 */ /* 0x000fe200078ec0ff */
[----:B------:R-:W-:Y:S01]  /*1ca0*/  STL [R1+0x8c], R28 ;  /* 0x00008c1c01007387 */ /* 0x000fe20000100800 */
[----:B0-----:R-:W-:Y:S01]  /*1cb0*/  IMAD.U32 R0, RZ, RZ, UR4 ;  /* 0x00000004ff007e24 */ /* 0x001fe2000f8e00ff */
[----:B------:R-:W-:Y:S02]  /*1cc0*/  ULDC.64 UR4, c[0x0][0x418] ;  /* 0x0001060000047ab9 */ /* 0x000fe40000000a00 */
[----:B------:R-:W-:Y:S01]  /*1cd0*/  STL [R1+0x90], R27 ;  /* 0x0000901b01007387 */ /* 0x000fe20000100800 */
[----:B-1----:R-:W-:-:S03]  /*1ce0*/  @P1 IADD3 R8, P2, R28, UR8, RZ ;  /* 0x000000081c081c10 */ /* 0x002fc6000ff5e0ff */
[----:B------:R0:W5:Y:S01]  /*1cf0*/  @P0 LDG.E R115, desc[UR10][R2.64] ;  /* 0x0000000a02730981 */ /* 0x000162000c1e1900 */
[----:B------:R-:W-:-:S05]  /*1d00*/  @P1 IADD3.X R9, R27, UR9, RZ, P2, !PT ;  /* 0x000000091b091c10 */ /* 0x000fca00097fe4ff */
[----:B------:R-:W2:Y:S01]  /*1d10*/  @P1 LDG.E R0, desc[UR10][R8.64] ;  /* 0x0000000a08001981 */ /* 0x000ea2000c1e1900 */
[----:B------:R-:W-:-:S03]  /*1d20*/  UISETP.NE.U32.AND UP0, UPT, UR4, URZ, UPT ;  /* 0x0000003f0400728c */ /* 0x000fc6000bf05070 */
[----:B------:R-:W-:Y:S01]  /*1d30*/  ULDC UR4, c[0x0][0x424] ;  /* 0x0001090000047ab9 */ /* 0x000fe20000000800 */
[----:B------:R-:W-:Y:S01]  /*1d40*/  UISETP.NE.AND.EX UP0, UPT, UR5, URZ, UPT, UP0 ;  /* 0x0000003f0500728c */ /* 0x000fe2000bf05300 */
[----:B------:R-:W-:Y:S02]  /*1d50*/  ISETP.NE.U32.AND P2, PT, RZ, UR6, PT ;  /* 0x00000006ff007c0c */ /* 0x000fe4000bf45070 */
[----:B------:R-:W-:Y:S01]  /*1d60*/  ULDC UR5, c[0x0][0x2f0] ;  /* 0x0000bc0000057ab9 */ /* 0x000fe20000000800 */
[----:B------:R-:W-:Y:S01]  /*1d70*/  USEL UR4, UR4, 0x1, UP0 ;  /* 0x0000000104047887 */ /* 0x000fe20008000000 */
[----:B------:R-:W-:Y:S02]  /*1d80*/  SHF.R.U32.HI R7, RZ, 0x8, R4 ;  /* 0x00000008ff077819 */ /* 0x000fe40000011604 */
[----:B------:R-:W-:Y:S01]  /*1d90*/  ISETP.NE.AND.EX P2, PT, RZ, UR7, PT, P2 ;  /* 0x00000007ff007c0c */ /* 0x000fe2000bf45320 */
[----:B------:R-:W-:-:S03]  /*1da0*/  UIMAD UR4, UR4, UR5, URZ ;  /* 0x00000005040472a4 */ /* 0x000fc6000f8e023f */
[----:B------:R-:W-:Y:S01]  /*1db0*/  ULDC UR5, c[0x0][0x348] ;  /* 0x0000d20000057ab9 */ /* 0x000fe20000000800 */
[C---:B------:R-:W-:Y:S01]  /*1dc0*/  LOP3.LUT R224, R6.reuse, 0xffff, RZ, 0xc0, !PT ;  /* 0x0000ffff06e07812 */ /* 0x040fe200078ec0ff */
[----:B--2---:R1:W-:Y:S01]  /*1dd0*/  STL [R1+0x60], R0 ;  /* 0x0000600001007387 */ /* 0x0043e20000100800 */
[----:B------:R-:W-:Y:S01]  /*1de0*/  IMAD.MOV.U32 R10, RZ, RZ, R0 ;  /* 0x000000ffff0a7224 */ /* 0x000fe200078e0000 */
[----:B-1----:R-:W-:-:S04]  /*1df0*/  LOP3.LUT R0, R6, 0xff0000, RZ, 0xc0, !PT ;  /* 0x00ff000006007812 */ /* 0x002fc800078ec0ff */
[----:B------:R-:W-:Y:S01]  /*1e00*/  LEA.HI R8, R0, R7, RZ, 0x10 ;  /* 0x0000000700087211 */ /* 0x000fe200078f80ff */
[----:B0-----:R-:W-:Y:S06]  /*1e10*/  @P1 BRA `(.L_x_2650) ;  /* 0x00000000002c1947 */ /* 0x001fec0003800000 */
        /* <DEDUP_REMOVED lines=9> */
[----:B--2---:R-:W-:-:S05]  /*1eb0*/  IMAD.IADD R10, R9, 0x1, -R0 ;  /* 0x00000001090a7824 */ /* 0x004fca00078e0a00 */
[----:B------:R0:W-:Y:S02]  /*1ec0*/  STL [R1+0x60], R10 ;  /* 0x0000600a01007387 */ /* 0x0001e40000100800 */
.L_x_2650:
        /* <DEDUP_REMOVED lines=8> */
.L_x_2651:
[----:B------:R-:W-:Y:S05]  /*1f50*/  @!P0 BRA `(.L_x_2652) ;  /* 0x0000000000108947 */ /* 0x000fea0003800000 */
[----:B------:R-:W-:Y:S02]  /*1f60*/  ULDC.64 UR4, c[0x0][0x208] ;  /* 0x0000820000047ab9 */ /* 0x000fe40000000a00 */
[----:B------:R-:W2:Y:S04]  /*1f70*/  LDG.E R7, desc[UR4][R2.64] ;  /* 0x0000000402077981 */ /* 0x000ea8000c1e1900 */
[----:B------:R-:W2:Y:S02]  /*1f80*/  LDG.E R26, desc[UR4][R2.64+0x4] ;  /* 0x00000404021a7981 */ /* 0x000ea4000c1e1900 */
[----:B--2---:R-:W-:-:S07]  /*1f90*/  IMAD.IADD R26, R26, 0x1, -R7 ;  /* 0x000000011a1a7824 */ /* 0x004fce00078e0a07 */
.L_x_2652:
[----:B------:R-:W-:Y:S01]  /*1fa0*/  ULDC.64 UR4, c[0x0][0xa10] ;  /* 0x0002840000047ab9 */ /* 0x000fe20000000a00 */
[----:B------:R-:W-:Y:S01]  /*1fb0*/  ULDC.64 UR6, c[0x0][0x208] ;  /* 0x0000820000067ab9 */ /* 0x000fe20000000a00 */
[----:B------:R-:W-:Y:S01]  /*1fc0*/  ISETP.NE.U32.AND P0, PT, RZ, UR4, PT ;  /* 0x00000004ff007c0c */ /* 0x000fe2000bf05070 */
[----:B------:R-:W2:Y:S03]  /*1fd0*/  LDC R4, c[0x0][0x448] ;  /* 0x00011200ff047b82 */ /* 0x000ea60000000800 */
[----:B------:R-:W-:Y:S01]  /*1fe0*/  ISETP.NE.AND.EX P0, PT, RZ, UR5, PT, P0 ;  /* 0x00000005ff007c0c */ /* 0x000fe2000bf05300 */
[----:B------:R-:W-:-:S12]  /*1ff0*/  ULDC.64 UR4, c[0x0][0xa30] ;  /* 0x00028c0000047ab9 */ /* 0x000fd80000000a00 */
[----:B-1----:R-:W1:Y:S02]  /*2000*/  @P0 LDC.64 R2, c[0x0][0xa10] ;  /* 0x00028400ff020b82 */ /* 0x002e640000000a00 */
[----:B-1----:R-:W-:-:S05]  /*2010*/  @P0 IMAD.WIDE R2, R25, 0x4, R2 ;  /* 0x0000000419020825 */ /* 0x002fca00078e0202 */
[----:B------:R-:W3:Y:S04]  /*2020*/  @P0 LDG.E R0, desc[UR6][R2.64] ;  /* 0x0000000602000981 */ /* 0x000ee8000c1e1900 */
[----:B------:R1:W3:Y:S01]  /*2030*/  @P0 LDG.E R7, desc[UR6][R2.64+0x4] ;  /* 0x0000040602070981 */ /* 0x0002e2000c1e1900 */
[----:B------:R-:W-:Y:S01]  /*2040*/  ISETP.NE.U32.AND P1, PT, RZ, UR4, PT ;  /* 0x00000004ff007c0c */ /* 0x000fe2000bf25070 */
[----:B-----5:R-:W-:-:S03]  /*2050*/  IMAD.MOV.U32 R152, RZ, RZ, R26 ;  /* 0x000000ffff987224 */ /* 0x020fc600078e001a */
[----:B------:R-:W-:-:S13]  /*2060*/  ISETP.NE.AND.EX P1, PT, RZ, UR5, PT, P1 ;  /* 0x00000005ff007c0c */ /* 0x000fda000bf25310 */
[----:B-1----:R-:W-:-:S04]  /*2070*/  @P1 IADD3 R2, P2, R28, UR4, RZ ;  /* 0x000000041c021c10 */ /* 0x002fc8000ff5e0ff */
[----:B------:R-:W-:-:S05]  /*2080*/  @P1 IADD3.X R3, R27, UR5, RZ, P2, !PT ;  /* 0x000000051b031c10 */ /* 0x000fca00097fe4ff */
[----:B------:R1:W5:Y:S01]  /*2090*/  @P1 LDG.E R152, desc[UR6][R2.64] ;  /* 0x0000000602981981 */ /* 0x000362000c1e1900 */
[----:B--2---:R-:W-:Y:S01]  /*20a0*/  ISETP.NE.AND P1, PT, R4, 0x1, PT ;  /* 0x000000010400780c */ /* 0x004fe20003f25270 */
[----:B------:R-:W-:Y:S01]  /*20b0*/  IMAD.SHL.U32 R5, R5, 0x80, RZ ;  /* 0x0000008005057824 */ /* 0x000fe200078e00ff */
[----:B------:R-:W-:Y:S01]  /*20c0*/  LOP3.LUT R12, R8, 0xff, RZ, 0xc0, !PT ;  /* 0x000000ff080c7812 */ /* 0x000fe200078ec0ff */
[----:B------:R-:W-:Y:S01]  /*20d0*/  IMAD.IADD R11, R26, 0x1, -R11 ;  /* 0x000000011a0b7824 */ /* 0x000fe200078e0a0b */
[----:B------:R-:W-:Y:S01]  /*20e0*/  BSSY B0, `(.L_x_2653) ;  /* 0x0000038000007945 */ /* 0x000fe20003800000 */
[----:B------:R-:W-:Y:S01]  /*20f0*/  VIADD R4, R5, 0x7f ;  /* 0x0000007f05047836 */ /* 0x000fe20000000000 */
[----:B------:R-:W-:Y:S07]  /*2100*/  STL [R1+0x68], R5 ;  /* 0x0000680501007387 */ /* 0x000fee0000100800 */
[----:B------:R-:W2:Y:S08]  /*2110*/  @P1 LDC R9, c[0x0][0x44c] ;  /* 0x00011300ff091b82 */ /* 0x000eb00000000800 */
[----:B------:R-:W4:Y:S01]  /*2120*/  @P1 LDC R13, c[0x0][0x450] ;  /* 0x00011400ff0d1b82 */ /* 0x000f220000000800 */
[----:B---3--:R-:W-:-:S02]  /*2130*/  @P0 IMAD.IADD R24, R7, 0x1, -R0 ;  /* 0x0000000107180824 */ /* 0x008fc400078e0a00 */
[----:B--2---:R-:W-:-:S04]  /*2140*/  @P1 IMAD.HI.U32 R0, R4, R9, RZ ;  /* 0x0000000904001227 */ /* 0x004fc800078e00ff */
[----:B-1----:R-:W-:Y:S01]  /*2150*/  IMAD.IADD R2, R11, 0x1, R24 ;  /* 0x000000010b027824 */ /* 0x002fe200078e0218 */
[----:B----4-:R-:W-:-:S03]  /*2160*/  @P1 SHF.R.U32.HI R4, RZ, R13, R0 ;  /* 0x0000000dff041219 */ /* 0x010fc60000011600 */
[C---:B------:R-:W-:Y:S01]  /*2170*/  VIADD R0, R2.reuse, 0x4f ;  /* 0x0000004f02007836 */ /* 0x040fe20000000000 */
[----:B------:R-:W-:Y:S01]  /*2180*/  IADD3 R130, R2, 0x50, -R10 ;  /* 0x0000005002827810 */ /* 0x000fe20007ffe80a */
[----:B------:R1:W-:Y:S02]  /*2190*/  STL [R1+0x6c], R2 ;  /* 0x00006c0201007387 */ /* 0x0003e40000100800 */
[----:B------:R-:W-:Y:S02]  /*21a0*/  IMAD.HI R0, R0, 0x66666667, RZ ;  /* 0x6666666700007827 */ /* 0x000fe400078e02ff */
[----:B------:R2:W-:Y:S02]  /*21b0*/  STL [R1+0x98], R12 ;  /* 0x0000980c01007387 */ /* 0x0005e40000100800 */
[----:B------:R-:W-:Y:S01]  /*21c0*/  IMAD.IADD R4, R130, 0x1, R4 ;  /* 0x0000000182047824 */ /* 0x000fe200078e0204 */
[----:B------:R-:W-:-:S03]  /*21d0*/  SHF.R.U32.HI R131, RZ, 0x1f, R0 ;  /* 0x0000001fff837819 */ /* 0x000fc60000011600 */
[----:B------:R-:W-:Y:S01]  /*21e0*/  IMAD.HI R4, R4, 0x66666667, RZ ;  /* 0x6666666704047827 */ /* 0x000fe200078e02ff */
[----:B-1----:R-:W-:Y:S02]  /*21f0*/  SHF.R.U32.HI R2, RZ, 0x10, R8 ;  /* 0x00000010ff027819 */ /* 0x002fe40000011608 */
[----:B------:R-:W-:Y:S01]  /*2200*/  LEA.HI.SX32 R131, R0, R131, 0x1b ;  /* 0x0000008300837211 */ /* 0x000fe200078fdaff */
[----:B------:R-:W-:Y:S01]  /*2210*/  IMAD.MOV.U32 R0, RZ, RZ, RZ ;  /* 0x000000ffff007224 */ /* 0x000fe200078e00ff */
[----:B------:R-:W-:Y:S01]  /*2220*/  SHF.R.U32.HI R3, RZ, 0x1f, R4 ;  /* 0x0000001fff037819 */ /* 0x000fe20000011604 */
[----:B------:R2:W-:Y:S03]  /*2230*/  STL [R1+0x84], R2 ;  /* 0x0000840201007387 */ /* 0x0005e60000100800 */
[----:B------:R-:W-:-:S04]  /*2240*/  LEA.HI.SX32 R4, R4, R3, 0x1b ;  /* 0x0000000304047211 */ /* 0x000fc800078fdaff */
[----:B------:R-:W-:-:S04]  /*2250*/  VIMNMX R6, R131, R4, PT ;  /* 0x0000000483067248 */ /* 0x000fc80003fe0100 */
[----:B------:R-:W-:-:S13]  /*2260*/  ISETP.GE.AND P0, PT, R6, 0x1, PT ;  /* 0x000000010600780c */ /* 0x000fda0003f06270 */
[----:B--2---:R-:W-:Y:S05]  /*2270*/  @!P0 BRA `(.L_x_2654) ;  /* 0x0000000000788947 */ /* 0x004fea0003800000 */
[----:B------:R-:W-:Y:S01]  /*2280*/  ISETP.NE.AND P0, PT, R2, RZ, PT ;  /* 0x000000ff0200720c */ /* 0x000fe20003f05270 */
[----:B------:R-:W-:-:S03]  /*2290*/  ULDC UR4, c[0x0][0x9f0] ;  /* 0x00027c0000047ab9 */ /* 0x000fc60000000800 */
[----:B------:R-:W-:-:S04]  /*22a0*/  SEL R9, R2, UR4, P0 ;  /* 0x0000000402097c07 */ /* 0x000fc80008000000 */
[-C--:B------:R-:W-:Y:S02]  /*22b0*/  IABS R5, R9.reuse ;  /* 0x0000000900057213 */ /* 0x080fe40000000000 */
[----:B------:R-:W-:Y:S02]  /*22c0*/  IADD3 R0, R9, -0x1, R6 ;  /* 0xffffffff09007810 */ /* 0x000fe40007ffe006 */
[----:B------:R-:W1:Y:S01]  /*22d0*/  I2F.RP R4, R5 ;  /* 0x0000000500047306 */ /* 0x000e620000209400 */
[----:B0-----:R-:W-:-:S05]  /*22e0*/  IABS R10, R9 ;  /* 0x00000009000a7213 */ /* 0x001fca0000000000 */
[----:B------:R-:W-:Y:S02]  /*22f0*/  IMAD.MOV R10, RZ, RZ, -R10 ;  /* 0x000000ffff0a7224 */ /* 0x000fe400078e0a0a */
[----:B-1----:R-:W0:Y:S02]  /*2300*/  MUFU.RCP R4, R4 ;  /* 0x0000000400047308 */ /* 0x002e240000001000 */
        /* <DEDUP_REMOVED lines=21> */
.L_x_2654:
[----:B------:R-:W-:Y:S05]  /*2460*/  BSYNC B0 ;  /* 0x0000000000007941 */ /* 0x000fea0003800000 */
.L_x_2653:
[----:B------:R-:W-:-:S05]  /*2470*/  IMAD R3, R12, R0, RZ ;  /* 0x000000000c037224 */ /* 0x000fca00078e02ff */
[C---:B------:R-:W-:Y:S01]  /*2480*/  VIADDMNMX R0, R3.reuse, R0, R6, PT ;  /* 0x0000000003007246 */ /* 0x040fe20003800106 */
[----:B------:R-:W-:-:S04]  /*2490*/  IMAD R3, R3, 0x50, -R11 ;  /* 0x0000005003037824 */ /* 0x000fc800078e0a0b */
[----:B------:R-:W-:Y:S01]  /*24a0*/  IMAD R5, R0, 0x50, -R11 ;  /* 0x0000005000057824 */ /* 0x000fe200078e0a0b */
[----:B------:R-:W-:-:S04]  /*24b0*/  VIMNMX R3, RZ, R3, !PT ;  /* 0x00000003ff037248 */ /* 0x000fc80007fe0100 */
[----:B------:R-:W-:-:S04]  /*24c0*/  VIMNMX R0, R5, R24, PT ;  /* 0x0000001805007248 */ /* 0x000fc80003fe0100 */
[----:B------:R-:W-:Y:S01]  /*24d0*/  ISETP.GT.AND P0, PT, R0, R3, PT ;  /* 0x000000030000720c */ /* 0x000fe20003f04270 */
[----:B------:R-:W-:-:S05]  /*24e0*/  IMAD.WIDE.U32 R2, R3, -0x33333333, RZ ;  /* 0xcccccccd03027825 */ /* 0x000fca00078e00ff */
[----:B------:R-:W-:-:S05]  /*24f0*/  SHF.R.U32.HI R113, RZ, 0x6, R3 ;  /* 0x00000006ff717819 */ /* 0x000fca0000011603 */
[----:B------:R-:W-:Y:S02]  /*2500*/  IMAD.MOV.U32 R2, RZ, RZ, R113 ;  /* 0x000000ffff027224 */ /* 0x000fe400078e0071 */
        /* <DEDUP_REMOVED lines=16> */
[----:B------:R-:W1:Y:S01]  /*2610*/  LDC.64 R14, c[0x4][R14] ;  /* 0x010000000e0e7b82 */ /* 0x000e620000000a00 */
[----:B------:R-:W-:Y:S01]  /*2620*/  ULDC.64 UR4, c[0x4][0xb0] ;  /* 0x01002c0000047ab9 */ /* 0x000fe20000000a00 */
        /* <DEDUP_REMOVED lines=8> */
[----:B-1---5:R-:W-:Y:S05]  /*26b0*/  CALL.ABS.NOINC R14 ;  /* 0x000000000e007343 */ /* 0x022fea0003c00000 */
.L_x_2657:
[----:B------:R-:W-:Y:S05]  /*26c0*/  BSYNC B6 ;  /* 0x0000000000067941 */ /* 0x000fea0003800000 */
.L_x_2656:
        /* <DEDUP_REMOVED lines=20> */
.L_x_2659:
[----:B------:R-:W-:Y:S05]  /*2810*/  BSYNC B6 ;  /* 0x0000000000067941 */ /* 0x000fea0003800000 */
.L_x_2658:
[----:B------:R-:W-:Y:S01]  /*2820*/  ULDC.64 UR4, c[0x0][0x9f8] ;  /* 0x00027e0000047ab9 */ /* 0x000fe20000000a00 */
[----:B------:R-:W1:Y:S01]  /*2830*/  LDC R7, c[0x0][0x3f4] ;  /* 0x0000fd00ff077b82 */ /* 0x000e620000000800 */
[----:B------:R-:W-:Y:S01]  /*2840*/  ISETP.NE.U32.AND P0, PT, RZ, UR4, PT ;  /* 0x00000004ff007c0c */ /* 0x000fe2000bf05070 */
[----:B------:R-:W-:Y:S01]  /*2850*/  IMAD.MOV.U32 R0, RZ, RZ, R25 ;  /* 0x000000ffff007224 */ /* 0x000fe200078e0019 */
[----:B------:R-:W-:Y:S01]  /*2860*/  ULDC.64 UR6, c[0x0][0x208] ;  /* 0x0000820000067ab9 */ /* 0x000fe20000000a00 */
[----:B------:R-:W2:Y:S01]  /*2870*/  LDL R20, [R1+0x54] ;  /* 0x0000540001147983 */ /* 0x000ea20000100800 */
[----:B------:R-:W-:-:S03]  /*2880*/  ISETP.NE.AND.EX P0, PT, RZ, UR5, PT, P0 ;  /* 0x00000005ff007c0c */ /* 0x000fc6000bf05300 */
[----:B------:R-:W3:Y:S01]  /*2890*/  LDC.64 R96, c[0x0][0x3f8] ;  /* 0x0000fe00ff607b82 */ /* 0x000ee20000000a00 */
[----:B------:R-:W-:-:S07]  /*28a0*/  SHF.R.S32.HI R9, RZ, 0x1f, R225 ;  /* 0x0000001fff097819 */ /* 0x000fce00000114e1 */
[----:B------:R-:W4:Y:S02]  /*28b0*/  LDC.64 R90, c[0x0][0x408] ;  /* 0x00010200ff5a7b82 */ /* 0x000f240000000a00 */
[----:B------:R-:W-:Y:S01]  /*28c0*/  @P0 IADD3 R4, P1, R28, UR4, RZ ;  /* 0x000000041c040c10 */ /* 0x000fe2000ff3e0ff */
[----:B------:R-:W-:Y:S01]  /*28d0*/  ULDC UR4, c[0x0][0x2f4] ;  /* 0x0000bd0000047ab9 */ /* 0x000fe20000000800 */
[----:B------:R-:W2:Y:S02]  /*28e0*/  LDL R28, [R1+0x5c] ;  /* 0x00005c00011c7983 */ /* 0x000ea40000100800 */
[----:B------:R-:W-:Y:S02]  /*28f0*/  @P0 IADD3.X R5, R27, UR5, RZ, P1, !PT ;  /* 0x000000051b050c10 */ /* 0x000fe40008ffe4ff */
[----:B------:R-:W4:Y:S01]  /*2900*/  LDL R27, [R1+0x58] ;  /* 0x00005800011b7983 */ /* 0x000f220000100800 */
[----:B------:R-:W-:-:S03]  /*2910*/  ISETP.GE.AND P1, PT, R214, UR4, PT ;  /* 0x00000004d6007c0c */ /* 0x000fc6000bf26270 */
[----:B------:R0:W2:Y:S01]  /*2920*/  @P0 LDG.E R0, desc[UR6][R4.64] ;  /* 0x0000000604000981 */ /* 0x0000a2000c1e1900 */
[----:B------:R-:W-:Y:S02]  /*2930*/  SEL R6, RZ, 0xffffffff, P1 ;  /* 0xffffffffff067807 */ /* 0x000fe40000800000 */
[----:B------:R-:W-:Y:S02]  /*2940*/  ISETP.GE.AND P0, PT, R16, UR4, PT ;  /* 0x0000000410007c0c */ /* 0x000fe4000bf06270 */
[----:B------:R-:W-:Y:S01]  /*2950*/  ISETP.GE.AND P2, PT, R19, UR4, PT ;  /* 0x0000000413007c0c */ /* 0x000fe2000bf46270 */
[----:B------:R-:W-:Y:S01]  /*2960*/  IMAD.SHL.U32 R6, R6, 0x2, RZ ;  /* 0x0000000206067824 */ /* 0x000fe200078e00ff */
[----:B------:R-:W-:Y:S02]  /*2970*/  SEL R3, RZ, 0x1, P0 ;  /* 0x00000001ff037807 */ /* 0x000fe40000000000 */
[----:B0-----:R-:W-:Y:S02]  /*2980*/  SEL R4, RZ, 0x4, P2 ;  /* 0x00000004ff047807 */ /* 0x001fe40001000000 */
[----:B------:R-:W-:-:S02]  /*2990*/  LOP3.LUT R3, R6, 0x2, R3, 0xe2, !PT ;  /* 0x0000000206037812 */ /* 0x000fc400078ee203 */
[-C--:B-1----:R-:W-:Y:S01]  /*29a0*/  ISETP.GE.AND P2, PT, R16, R7.reuse, PT ;  /* 0x000000071000720c */ /* 0x082fe20003f46270 */
[----:B---3--:R-:W-:Y:S01]  /*29b0*/  IMAD R8, R9, R96, RZ ;  /* 0x0000006009087224 */ /* 0x008fe200078e02ff */
[----:B------:R-:W-:Y:S02]  /*29c0*/  LOP3.LUT R4, R3, R4, RZ, 0xfc, !PT ;  /* 0x0000000403047212 */ /* 0x000fe400078efcff */
[----:B------:R-:W-:Y:S01]  /*29d0*/  SEL R3, R7, RZ, P2 ;  /* 0x000000ff07037207 */ /* 0x000fe20001000000 */
[----:B------:R-:W-:Y:S01]  /*29e0*/  IMAD.WIDE.U32 R100, R225, R96, R216 ;  /* 0x00000060e1647225 */ /* 0x000fe200078e00d8 */
[----:B------:R-:W-:-:S03]  /*29f0*/  ISETP.GE.AND P1, PT, R214, R7, PT ;  /* 0x00000007d600720c */ /* 0x000fc60003f26270 */
[C---:B------:R-:W-:Y:S02]  /*2a00*/  IMAD R5, R225.reuse, R97, R8 ;  /* 0x00000061e1057224 */ /* 0x040fe400078e0208 */
[----:B------:R-:W-:-:S04]  /*2a10*/  IMAD.WIDE.U32 R98, R225, R96, R16 ;  /* 0x00000060e1627225 */ /* 0x000fc800078e0010 */
[----:B------:R-:W-:Y:S02]  /*2a20*/  IMAD.IADD R3, R16, 0x1, R3 ;  /* 0x0000000110037824 */ /* 0x000fe400078e0203 */
[C---:B------:R-:W-:Y:S02]  /*2a30*/  VIADD R31, R225.reuse, 0x20 ;  /* 0x00000020e11f7836 */ /* 0x040fe40000000000 */
[----:B------:R-:W-:Y:S02]  /*2a40*/  VIADD R25, R225, 0x20 ;  /* 0x00000020e1197836 */ /* 0x000fe40000000000 */
[----:B------:R-:W-:Y:S02]  /*2a50*/  IMAD.IADD R101, R101, 0x1, R5 ;  /* 0x0000000165657824 */ /* 0x000fe400078e0205 */
[----:B------:R-:W-:Y:S01]  /*2a60*/  IMAD.IADD R99, R5, 0x1, R99 ;  /* 0x0000000105637824 */ /* 0x000fe200078e0263 */
[----:B------:R-:W-:Y:S01]  /*2a70*/  SEL R5, R7, RZ, P1 ;  /* 0x000000ff07057207 */ /* 0x000fe20000800000 */
[----:B------:R-:W-:Y:S01]  /*2a80*/  IMAD.SHL.U32 R31, R31, 0x40, RZ ;  /* 0x000000401f1f7824 */ /* 0x000fe200078e00ff */
[----:B------:R-:W-:Y:S01]  /*2a90*/  SHF.R.S32.HI R10, RZ, 0x1f, R3 ;  /* 0x0000001fff0a7819 */ /* 0x000fe20000011403 */
[----:B------:R-:W-:-:S02]  /*2aa0*/  IMAD.SHL.U32 R25, R25, 0x40, RZ ;  /* 0x0000004019197824 */ /* 0x000fc400078e00ff */
[----:B------:R-:W-:Y:S01]  /*2ab0*/  IMAD.IADD R8, R214, 0x1, R5 ;  /* 0x00000001d6087824 */ /* 0x000fe200078e0205 */
[CC--:B------:R-:W-:Y:S02]  /*2ac0*/  LEA.HI R5, R10.reuse, R3.reuse, RZ, 0x6 ;  /* 0x000000030a057211 */ /* 0x0c0fe400078f30ff */
[----:B------:R-:W-:Y:S02]  /*2ad0*/  LEA.HI R10, R10, R3, RZ, 0x3 ;  /* 0x000000030a0a7211 */ /* 0x000fe400078f18ff */
[----:B------:R-:W-:Y:S02]  /*2ae0*/  LOP3.LUT R31, R31, 0x1c0, RZ, 0xc0, !PT ;  /* 0x000001c01f1f7812 */ /* 0x000fe400078ec0ff */
[----:B------:R-:W-:Y:S02]  /*2af0*/  LOP3.LUT R25, R25, 0x1c0, RZ, 0xc0, !PT ;  /* 0x000001c019197812 */ /* 0x000fe400078ec0ff */
[----:B------:R-:W-:Y:S02]  /*2b00*/  SHF.R.S32.HI R5, RZ, 0x6, R5 ;  /* 0x00000006ff057819 */ /* 0x000fe40000011405 */
[----:B------:R-:W-:-:S02]  /*2b10*/  LOP3.LUT R11, R31, 0x38, R10, 0xf8, !PT ;  /* 0x000000381f0b7812 */ /* 0x000fc400078ef80a */
[----:B------:R-:W-:-:S04]  /*2b20*/  SHF.R.U32.HI R25, RZ, 0x3, R25 ;  /* 0x00000003ff197819 */ /* 0x000fc80000011619 */
[----:B------:R-:W-:Y:S01]  /*2b30*/  LOP3.LUT R12, R11, R25, RZ, 0x3c, !PT ;  /* 0x000000190b0c7212 */ /* 0x000fe200078e3cff */
[----:B----4-:R-:W-:-:S04]  /*2b40*/  IMAD R125, R5, 0x1400, R27 ;  /* 0x00001400057d7824 */ /* 0x010fc800078e021b */
[----:B------:R-:W-:Y:S02]  /*2b50*/  IMAD.IADD R125, R125, 0x1, R12 ;  /* 0x000000017d7d7824 */ /* 0x000fe400078e020c */
[----:B------:R-:W3:Y:S01]  /*2b60*/  LDL R12, [R1+0x80] ;  /* 0x00008000010c7983 */ /* 0x000ee20000100800 */
[-C--:B------:R-:W-:Y:S02]  /*2b70*/  IMAD R6, R9, R90.reuse, RZ ;  /* 0x0000005a09067224 */ /* 0x080fe400078e02ff */
[C---:B------:R-:W-:Y:S02]  /*2b80*/  IMAD.SHL.U32 R32, R225.reuse, 0x40, RZ ;  /* 0x00000040e1207824 */ /* 0x040fe400078e00ff */
[C---:B------:R-:W-:Y:S02]  /*2b90*/  IMAD.SHL.U32 R29, R225.reuse, 0x40, RZ ;  /* 0x00000040e11d7824 */ /* 0x040fe400078e00ff */
[----:B------:R-:W-:-:S04]  /*2ba0*/  IMAD.WIDE.U32 R94, R225, R90, R216 ;  /* 0x0000005ae15e7225 */ /* 0x000fc800078e00d8 */
[C---:B------:R-:W-:Y:S02]  /*2bb0*/  IMAD R9, R225.reuse, R91, R6 ;  /* 0x0000005be1097224 */ /* 0x040fe400078e0206 */
[----:B------:R-:W-:Y:S01]  /*2bc0*/  IMAD.WIDE.U32 R92, R225, R90, R16 ;  /* 0x0000005ae15c7225 */ /* 0x000fe200078e0010 */
[----:B------:R-:W-:Y:S02]  /*2bd0*/  LOP3.LUT R32, R32, 0x1c0, RZ, 0xc0, !PT ;  /* 0x000001c020207812 */ /* 0x000fe400078ec0ff */
[----:B------:R-:W-:Y:S01]  /*2be0*/  LOP3.LUT R29, R29, 0x1c0, RZ, 0xc0, !PT ;  /* 0x000001c01d1d7812 */ /* 0x000fe200078ec0ff */
[----:B------:R-:W-:Y:S02]  /*2bf0*/  IMAD.IADD R95, R95, 0x1, R9 ;  /* 0x000000015f5f7824 */ /* 0x000fe400078e0209 */
[----:B------:R-:W-:Y:S01]  /*2c00*/  IMAD.IADD R93, R9, 0x1, R93 ;  /* 0x00000001095d7824 */ /* 0x000fe200078e025d */
[----:B------:R-:W-:Y:S01]  /*2c10*/  SHF.R.S32.HI R9, RZ, 0x1f, R8 ;  /* 0x0000001fff097819 */ /* 0x000fe20000011408 */
[----:B------:R-:W-:-:S02]  /*2c20*/  VIADD R30, R225, 0x40 ;  /* 0x00000040e11e7836 */ /* 0x000fc40000000000 */
[----:B------:R-:W-:Y:S01]  /*2c30*/  VIADD R15, R225, 0x40 ;  /* 0x00000040e10f7836 */ /* 0x000fe20000000000 */
[----:B------:R-:W0:Y:S01]  /*2c40*/  S2R R155, SR_TID.X ;  /* 0x00000000009b7919 */ /* 0x000e220000002100 */
[----:B------:R-:W-:Y:S01]  /*2c50*/  LOP3.LUT R3, R32, 0x38, R10, 0xf8, !PT ;  /* 0x0000003820037812 */ /* 0x000fe200078ef80a */
[----:B------:R-:W-:Y:S01]  /*2c60*/  IMAD.SHL.U32 R30, R30, 0x40, RZ ;  /* 0x000000401e1e7824 */ /* 0x000fe200078e00ff */
[----:B------:R-:W-:Y:S01]  /*2c70*/  SHF.R.U32.HI R29, RZ, 0x3, R29 ;  /* 0x00000003ff1d7819 */ /* 0x000fe2000001161d */
[----:B------:R-:W-:Y:S01]  /*2c80*/  IMAD.SHL.U32 R15, R15, 0x40, RZ ;  /* 0x000000400f0f7824 */ /* 0x000fe200078e00ff */
[CC--:B------:R-:W-:Y:S02]  /*2c90*/  LEA.HI R21, R9.reuse, R8.reuse, RZ, 0x3 ;  /* 0x0000000809157211 */ /* 0x0c0fe400078f18ff */
[----:B------:R-:W-:Y:S01]  /*2ca0*/  LEA.HI R8, R9, R8, RZ, 0x6 ;  /* 0x0000000809087211 */ /* 0x000fe200078f30ff */
[----:B--2---:R-:W-:Y:S01]  /*2cb0*/  IMAD R127, R5, 0x1400, R28 ;  /* 0x00001400057f7824 */ /* 0x004fe200078e021c */
[----:B------:R-:W-:Y:S01]  /*2cc0*/  LOP3.LUT R6, R3, R29, RZ, 0x3c, !PT ;  /* 0x0000001d03067212 */ /* 0x000fe200078e3cff */
[----:B------:R-:W-:Y:S01]  /*2cd0*/  IMAD R123, R5, 0x1400, R20 ;  /* 0x00001400057b7824 */ /* 0x000fe200078e0214 */
[----:B------:R-:W-:-:S02]  /*2ce0*/  LOP3.LUT R30, R30, 0x1c0, RZ, 0xc0, !PT ;  /* 0x000001c01e1e7812 */ /* 0x000fc400078ec0ff */
[----:B------:R-:W-:Y:S02]  /*2cf0*/  LOP3.LUT R15, R15, 0x1c0, RZ, 0xc0, !PT ;  /* 0x000001c00f0f7812 */ /* 0x000fe400078ec0ff */
[----:B------:R-:W-:Y:S02]  /*2d00*/  SHF.R.S32.HI R8, RZ, 0x6, R8 ;  /* 0x00000006ff087819 */ /* 0x000fe40000011408 */
[----:B------:R-:W-:Y:S01]  /*2d10*/  LOP3.LUT R5, R31, 0x38, R21, 0xf8, !PT ;  /* 0x000000381f057812 */ /* 0x000fe200078ef815 */
[----:B------:R-:W-:Y:S01]  /*2d20*/  IMAD.IADD R127, R127, 0x1, R6 ;  /* 0x000000017f7f7824 */ /* 0x000fe200078e0206 */
[----:B------:R-:W-:Y:S01]  /*2d30*/  SHF.R.U32.HI R15, RZ, 0x3, R15 ;  /* 0x00000003ff0f7819 */ /* 0x000fe2000001160f */
[----:B------:R-:W-:Y:S01]  /*2d40*/  IMAD R124, R8, 0x1400, R27 ;  /* 0x00001400087c7824 */ /* 0x000fe200078e021b */
[--C-:B------:R-:W-:Y:S02]  /*2d50*/  LOP3.LUT R3, R32, 0x38, R21.reuse, 0xf8, !PT ;  /* 0x0000003820037812 */ /* 0x100fe400078ef815 */
[----:B------:R-:W-:-:S02]  /*2d60*/  LOP3.LUT R6, R30, 0x38, R21, 0xf8, !PT ;  /* 0x000000381e067812 */ /* 0x000fc400078ef815 */
[----:B------:R-:W-:Y:S02]  /*2d70*/  LOP3.LUT R5, R5, R25, RZ, 0x3c, !PT ;  /* 0x0000001905057212 */ /* 0x000fe400078e3cff */
[----:B-----5:R-:W-:Y:S01]  /*2d80*/  SHF.R.S32.HI R11, RZ, 0x1f, R152 ;  /* 0x0000001fff0b7819 */ /* 0x020fe20000011498 */
[C---:B------:R-:W-:Y:S01]  /*2d90*/  IMAD R126, R8.reuse, 0x1400, R28 ;  /* 0x00001400087e7824 */ /* 0x040fe200078e021c */
[----:B------:R-:W-:Y:S01]  /*2da0*/  LOP3.LUT R3, R3, R29, RZ, 0x3c, !PT ;  /* 0x0000001d03037212 */ /* 0x000fe200078e3cff */
[----:B------:R-:W-:Y:S01]  /*2db0*/  IMAD R122, R8, 0x1400, R20 ;  /* 0x00001400087a7824 */ /* 0x000fe200078e0214 */
[-C--:B------:R-:W-:Y:S01]  /*2dc0*/  LOP3.LUT R9, R6, R15.reuse, RZ, 0x3c, !PT ;  /* 0x0000000f06097212 */ /* 0x080fe200078e3cff */
[----:B------:R-:W-:Y:S01]  /*2dd0*/  IMAD.IADD R124, R124, 0x1, R5 ;  /* 0x000000017c7c7824 */ /* 0x000fe200078e0205 */
[----:B------:R-:W-:Y:S01]  /*2de0*/  LOP3.LUT R13, R30, 0x38, R10, 0xf8, !PT ;  /* 0x000000381e0d7812 */ /* 0x000fe200078ef80a */
[----:B------:R-:W-:Y:S01]  /*2df0*/  IMAD R5, R11, R96, RZ ;  /* 0x000000600b057224 */ /* 0x000fe200078e02ff */
[----:B------:R-:W-:Y:S01]  /*2e00*/  ISETP.GE.AND P0, PT, R22, UR4, PT ;  /* 0x0000000416007c0c */ /* 0x000fe2000bf06270 */
[----:B------:R-:W-:Y:S01]  /*2e10*/  IMAD.IADD R126, R126, 0x1, R3 ;  /* 0x000000017e7e7824 */ /* 0x000fe200078e0203 */
[----:B------:R-:W-:Y:S01]  /*2e20*/  LOP3.LUT R14, R13, R15, RZ, 0x3c, !PT ;  /* 0x0000000f0d0e7212 */ /* 0x000fe200078e3cff */
[----:B------:R-:W-:Y:S01]  /*2e30*/  IMAD.IADD R122, R122, 0x1, R9 ;  /* 0x000000017a7a7824 */ /* 0x000fe200078e0209 */
[C-C-:B------:R-:W-:Y:S01]  /*2e40*/  SHF.L.U64.HI R3, R96.reuse, 0x5, R97.reuse ;  /* 0x0000000560037819 */ /* 0x140fe20000010261 */
[----:B------:R-:W-:Y:S01]  /*2e50*/  IMAD R9, R97, 0x50, RZ ;  /* 0x0000005061097824 */ /* 0x000fe200078e02ff */
[----:B------:R-:W-:Y:S01]  /*2e60*/  SHF.L.U64.HI R105, R96, 0x6, R97 ;  /* 0x0000000660697819 */ /* 0x000fe20000010261 */
[----:B------:R-:W-:-:S02]  /*2e70*/  IMAD R13, R152, R97, R5 ;  /* 0x00000061980d7224 */ /* 0x000fc400078e0205 */
[C---:B------:R-:W-:Y:S02]  /*2e80*/  IMAD.SHL.U32 R102, R96.reuse, 0x20, RZ ;  /* 0x0000002060667824 */ /* 0x040fe400078e00ff */
[----:B------:R-:W-:Y:S02]  /*2e90*/  IMAD.SHL.U32 R106, R96, 0x40, RZ ;  /* 0x00000040606a7824 */ /* 0x000fe400078e00ff */
[----:B------:R-:W-:Y:S01]  /*2ea0*/  IMAD.WIDE.U32 R100, R152, R96, R100 ;  /* 0x0000006098647225 */ /* 0x000fe200078e0064 */
[----:B------:R-:W-:-:S03]  /*2eb0*/  SEL R5, RZ, 0x8, P0 ;  /* 0x00000008ff057807 */ /* 0x000fc60000000000 */
[----:B------:R-:W-:-:S04]  /*2ec0*/  IMAD.WIDE.U32 R98, R152, R96, R98 ;  /* 0x0000006098627225 */ /* 0x000fc800078e0062 */
[----:B------:R-:W-:-:S04]  /*2ed0*/  IMAD.WIDE.U32 R96, R96, 0x50, RZ ;  /* 0x0000005060607825 */ /* 0x000fc800078e00ff */
[-C--:B------:R-:W-:Y:S01]  /*2ee0*/  IMAD R11, R11, R90.reuse, RZ ;  /* 0x0000005a0b0b7224 */ /* 0x080fe200078e02ff */
[C---:B------:R-:W-:Y:S01]  /*2ef0*/  SHF.L.U64.HI R103, R90.reuse, 0x5, R91 ;  /* 0x000000055a677819 */ /* 0x040fe2000001025b */
[----:B------:R-:W-:Y:S01]  /*2f00*/  IMAD.IADD R116, R97, 0x1, R9 ;  /* 0x0000000161747824 */ /* 0x000fe200078e0209 */
[----:B------:R-:W-:Y:S01]  /*2f10*/  SHF.L.U64.HI R107, R90, 0x6, R91 ;  /* 0x000000065a6b7819 */ /* 0x000fe2000001025b */
[----:B------:R-:W-:Y:S01]  /*2f20*/  IMAD R117, R91, 0x50, RZ ;  /* 0x000000505b757824 */ /* 0x000fe200078e02ff */
[----:B------:R-:W-:Y:S01]  /*2f30*/  LOP3.LUT R27, R4, R5, RZ, 0xfc, !PT ;  /* 0x00000005041b7212 */ /* 0x000fe200078efcff */
[----:B------:R-:W-:Y:S01]  /*2f40*/  IMAD R11, R152, R91, R11 ;  /* 0x0000005b980b7224 */ /* 0x000fe200078e020b */
[----:B------:R-:W-:Y:S01]  /*2f50*/  SHF.R.S32.HI R9, RZ, 0x3, R10 ;  /* 0x00000003ff097819 */ /* 0x000fe2000001140a */
[C---:B------:R-:W-:Y:S01]  /*2f60*/  IMAD.SHL.U32 R104, R90.reuse, 0x20, RZ ;  /* 0x000000205a687824 */ /* 0x040fe200078e00ff */
[----:B------:R-:W-:Y:S01]  /*2f70*/  SHF.R.S32.HI R20, RZ, 0x3, R21 ;  /* 0x00000003ff147819 */ /* 0x000fe20000011415 */
[----:B------:R-:W-:Y:S01]  /*2f80*/  IMAD.SHL.U32 R108, R90, 0x40, RZ ;  /* 0x000000405a6c7824 */ /* 0x000fe200078e00ff */
[----:B------:R-:W-:Y:S01]  /*2f90*/  LOP3.LUT R10, R10, 0xfffffff8, RZ, 0xc0, !PT ;  /* 0xfffffff80a0a7812 */ /* 0x000fe200078ec0ff */
[----:B------:R-:W-:Y:S01]  /*2fa0*/  IMAD.WIDE.U32 R94, R152, R90, R94 ;  /* 0x0000005a985e7225 */ /* 0x000fe200078e005e */
[----:B------:R-:W-:-:S03]  /*2fb0*/  LOP3.LUT R21, R21, 0xfffffff8, RZ, 0xc0, !PT ;  /* 0xfffffff815157812 */ /* 0x000fc600078ec0ff */
[----:B------:R-:W-:Y:S01]  /*2fc0*/  IMAD.WIDE.U32 R92, R152, R90, R92 ;  /* 0x0000005a985c7225 */ /* 0x000fe200078e005c */
[----:B------:R-:W-:-:S03]  /*2fd0*/  LOP3.LUT R25, R27, 0x2, RZ, 0xc0, !PT ;  /* 0x000000021b197812 */ /* 0x000fc600078ec0ff */
[----:B------:R-:W-:Y:S01]  /*2fe0*/  IMAD.WIDE.U32 R90, R90, 0x50, RZ ;  /* 0x000000505a5a7825 */ /* 0x000fe200078e00ff */
[----:B0-----:R-:W-:-:S03]  /*2ff0*/  LEA.HI R155, R155, 0x8, RZ, 0x19 ;  /* 0x000000089b9b7811 */ /* 0x001fc600078fc8ff */
[----:B------:R-:W-:Y:S01]  /*3000*/  IMAD.IADD R115, R115, 0x1, R26 ;  /* 0x0000000173737824 */ /* 0x000fe200078e021a */
[----:B------:R-:W-:Y:S01]  /*3010*/  LOP3.LUT R26, R27, 0x4, RZ, 0xc0, !PT ;  /* 0x000000041b1a7812 */ /* 0x000fe200078ec0ff */
[----:B------:R-:W-:Y:S01]  /*3020*/  IMAD.SHL.U32 R112, R7, 0x2, RZ ;  /* 0x0000000207707824 */ /* 0x000fe200078e00ff */
        /* <DEDUP_REMOVED lines=11> */
[----:B---3--:R-:W-:-:S07]  /*30e0*/  IMAD R109, R12, 0x20, R225 ;  /* 0x000000200c6d7824 */ /* 0x008fce00078e02e1 */
.L_x_2776:
[----:B--2---:R-:W2:Y:S01]  /*30f0*/  LDL R34, [R1+0x7c] ;  /* 0x00007c0001227983 */ /* 0x004ea20000100800 */
[----:B------:R-:W0:Y:S01]  /*3100*/  LDC R32, c[0x0][0x430] ;  /* 0x00010c00ff207b82 */ /* 0x000e220000000800 */
[----:B------:R-:W-:Y:S01]  /*3110*/  VIADD R2, R2, 0xffffffff ;  /* 0xffffffff02027836 */ /* 0x000fe20000000000 */
[----:B------:R-:W-:-:S03]  /*3120*/  ULDC.64 UR4, c[0x0][0x208] ;  /* 0x0000820000047ab9 */ /* 0x000fc60000000a00 */
[----:B---3--:R-:W-:-:S03]  /*3130*/  IMAD R11, R2, 0x50, R109 ;  /* 0x00000050020b7824 */ /* 0x008fc600078e026d */
        /* <DEDUP_REMOVED lines=13> */
[--C-:B------:R-:W-:Y:S01]  /*3210*/  @!P0 SHF.R.S32.HI R31, RZ, 0x1f, R11.reuse ;  /* 0x0000001fff1f8819 */ /* 0x100fe2000001140b */
[----:B------:R-:W-:Y:S02]  /*3220*/  @!P0 IMAD R33, R0, R15, R30 ;  /* 0x0000000f00218224 */ /* 0x000fe400078e021e */
[----:B------:R-:W-:-:S04]  /*3230*/  @!P0 IMAD.MOV.U32 R30, RZ, RZ, R11 ;  /* 0x000000ffff1e8224 */ /* 0x000fc800078e000b */
[----:B------:R-:W-:-:S04]  /*3240*/  @!P0 IMAD.WIDE.U32 R14, R0, R14, R30 ;  /* 0x0000000e000e8225 */ /* 0x000fc800078e001e */
[----:B------:R-:W-:Y:S01]  /*3250*/  @!P0 IMAD.IADD R15, R15, 0x1, R33 ;  /* 0x000000010f0f8824 */ /* 0x000fe200078e0221 */
[----:B---3--:R-:W-:Y:S01]  /*3260*/  @!P0 LEA R12, P3, R14, R12, 0x2 ;  /* 0x0000000c0e0c8211 */ /* 0x008fe200078610ff */
[----:B------:R-:W-:-:S03]  /*3270*/  IMAD.MOV.U32 R30, RZ, RZ, RZ ;  /* 0x000000ffff1e7224 */ /* 0x000fc600078e00ff */
[----:B------:R-:W-:-:S05]  /*3280*/  @!P0 LEA.HI.X R13, R14, R13, R15, 0x2, P3 ;  /* 0x0000000d0e0d8211 */ /* 0x000fca00018f140f */
[----:B------:R0:W5:Y:S01]  /*3290*/  @!P0 LDG.E R30, desc[UR4][R12.64] ;  /* 0x000000040c1e8981 */ /* 0x000162000c1e1900 */
[----:B------:R-:W-:Y:S01]  /*32a0*/  ISETP.GE.AND P0, PT, R111, 0x1, PT ;  /* 0x000000016f00780c */ /* 0x000fe20003f06270 */
[----:B------:R-:W-:Y:S01]  /*32b0*/  IMAD.MOV R31, RZ, RZ, -R11 ;  /* 0x000000ffff1f7224 */ /* 0x000fe200078e0a0b */
[----:B------:R-:W-:Y:S01]  /*32c0*/  ISETP.GT.AND P3, PT, R2, R113, PT ;  /* 0x000000710200720c */ /* 0x000fe20003f64270 */
[----:B------:R-:W-:Y:S05]  /*32d0*/  YIELD ;  /* 0x0000000000007946 */ /* 0x000fea0003800000 */
[----:B------:R-:W-:Y:S01]  /*32e0*/  BSSY B0, `(.L_x_2660) ;  /* 0x000084f000007945 */ /* 0x000fe20003800000 */
[----:B------:R-:W-:Y:S01]  /*32f0*/  IMAD R31, R32, R31, R35 ;  /* 0x0000001f201f7224 */ /* 0x000fe200078e0223 */
[----:B------:R-:W-:Y:S01]  /*3300*/  P2R R110, PR, RZ, 0x8 ;  /* 0x00000008ff6e7803 */ /* 0x000fe20000000000 */
        /* <DEDUP_REMOVED lines=10> */
[----:B------:R-:W-:Y:S02]  /*33b0*/  IMAD R87, R2, -0x50, R24 ;  /* 0xffffffb002577824 */ /* 0x000fe400078e0218 */
[----:B------:R-:W-:Y:S01]  /*33c0*/  IMAD R11, R31, UR5, R14 ;  /* 0x000000051f0b7c24 */ /* 0x000fe2000f8e020e */
[----:B------:R-:W-:Y:S01]  /*33d0*/  ULDC.64 UR4, c[0x0][0x310] ;  /* 0x0000c40000047ab9 */ /* 0x000fe20000000a00 */
[----:B------:R-:W-:Y:S01]  /*33e0*/  IMAD R14, R116, R2, RZ ;  /* 0x00000002740e7224 */ /* 0x000fe200078e02ff */
[----:B------:R-:W-:Y:S01]  /*33f0*/  VIMNMX R87, R87, 0x50, PT ;  /* 0x0000005057577848 */ /* 0x000fe20003fe0100 */
[----:B------:R-:W-:-:S02]  /*3400*/  IMAD R15, R86, UR4, RZ ;  /* 0x00000004560f7c24 */ /* 0x000fc4000f8e02ff */
[----:B------:R-:W-:Y:S01]  /*3410*/  IMAD.IADD R13, R13, 0x1, R11 ;  /* 0x000000010d0d7824 */ /* 0x000fe200078e020b */
[----:B------:R-:W-:Y:S01]  /*3420*/  SHF.R.S32.HI R11, RZ, 0x1f, R2 ;  /* 0x0000001fff0b7819 */ /* 0x000fe20000011402 */
[C---:B------:R-:W-:Y:S02]  /*3430*/  IMAD R15, R30.reuse, UR5, R15 ;  /* 0x000000051e0f7c24 */ /* 0x040fe4000f8e020f */
[----:B------:R-:W-:Y:S01]  /*3440*/  IMAD.WIDE.U32 R12, R30, UR4, R12 ;  /* 0x000000041e0c7c25 */ /* 0x000fe2000f8e000c */
[----:B------:R-:W-:-:S03]  /*3450*/  ULDC.64 UR4, c[0x0][0x308] ;  /* 0x0000c20000047ab9 */ /* 0x000fc60000000a00 */
[----:B------:R-:W-:Y:S02]  /*3460*/  IMAD.IADD R13, R13, 0x1, R15 ;  /* 0x000000010d0d7824 */ /* 0x000fe400078e020f */
        /* <DEDUP_REMOVED lines=27> */
[----:B------:R-:W-:Y:S02]  /*3620*/  IADD3 R33, P4, R94, R12, RZ ;  /* 0x0000000c5e217210 */ /* 0x000fe40007f9e0ff */
[----:B------:R-:W-:Y:S02]  /*3630*/  CS2R R76, SRZ ;  /* 0x00000000004c7805 */ /* 0x000fe4000001ff00 */
[-C--:B------:R-:W-:Y:S01]  /*3640*/  ISETP.GE.AND P5, PT, R216, R111.reuse, PT ;  /* 0x0000006fd800720c */ /* 0x080fe20003fa6270 */
[----:B------:R-:W-:Y:S01]  /*3650*/  IMAD.X R35, R11, 0x1, R5, P0 ;  /* 0x000000010b237824 */ /* 0x000fe200000e0605 */
[----:B------:R-:W-:Y:S01]  /*3660*/  LEA R34, P0, R32, UR4, 0x1 ;  /* 0x0000000420227c11 */ /* 0x000fe2000f8008ff */
[----:B------:R-:W-:Y:S01]  /*3670*/  IMAD.X R36, R80, 0x1, R7, P4 ;  /* 0x0000000150247824 */ /* 0x000fe200020e0607 */
[----:B------:R-:W-:Y:S01]  /*3680*/  CS2R R78, SRZ ;  /* 0x00000000004e7805 */ /* 0x000fe2000001ff00 */
[----:B------:R-:W-:Y:S01]  /*3690*/  ULDC.64 UR6, c[0x0][0x208] ;  /* 0x0000820000067ab9 */ /* 0x000fe20000000a00 */
[----:B------:R-:W-:Y:S01]  /*36a0*/  LEA.HI.X R35, R32, UR5, R35, 0x1, P0 ;  /* 0x0000000520237c11 */ /* 0x000fe200080f0c23 */
[----:B------:R-:W-:Y:S01]  /*36b0*/  ULDC.64 UR4, c[0x0][0x400] ;  /* 0x0001000000047ab9 */ /* 0x000fe20000000a00 */
[----:B------:R-:W-:-:S02]  /*36c0*/  ISETP.GE.AND P4, PT, R221, R111, PT ;  /* 0x0000006fdd00720c */ /* 0x000fc40003f86270 */
[----:B------:R-:W-:-:S03]  /*36d0*/  LEA R32, P0, R33, UR4, 0x1 ;  /* 0x0000000421207c11 */ /* 0x000fc6000f8008ff */
[----:B------:R0:W5:Y:S01]  /*36e0*/  @!P5 LDG.E.64 R76, desc[UR6][R34.64] ;  /* 0x00000006224cd981 */ /* 0x000162000c1e1b00 */
        /* <DEDUP_REMOVED lines=16> */
.L_x_2664:
[----:B------:R-:W-:Y:S05]  /*37f0*/  BSYNC B1 ;  /* 0x0000000000017941 */ /* 0x000fea0003800000 */
.L_x_2663:
[----:B0----5:R-:W-:Y:S01]  /*3800*/  IMAD.MOV.U32 R32, RZ, RZ, R64 ;  /* 0x000000ffff207224 */ /* 0x021fe200078e0040 */
[----:B------:R-:W-:Y:S01]  /*3810*/  BSSY B1, `(.L_x_2665) ;  /* 0x0000043000017945 */ /* 0x000fe20003800000 */
[----:B------:R-:W-:Y:S01]  /*3820*/  IMAD.MOV.U32 R34, RZ, RZ, R65 ;  /* 0x000000ffff227224 */ /* 0x000fe200078e0041 */
[----:B------:R-:W-:Y:S01]  /*3830*/  CS2R R52, SRZ ;  /* 0x0000000000347805 */ /* 0x000fe2000001ff00 */
[----:B------:R-:W-:Y:S01]  /*3840*/  IMAD.MOV.U32 R33, RZ, RZ, R68 ;  /* 0x000000ffff217224 */ /* 0x000fe200078e0044 */
[----:B------:R-:W-:Y:S01]  /*3850*/  CS2R R56, SRZ ;  /* 0x0000000000387805 */ /* 0x000fe2000001ff00 */
[----:B------:R-:W-:Y:S01]  /*3860*/  VIADD R35, R225, 0x20 ;  /* 0x00000020e1237836 */ /* 0x000fe20000000000 */
[----:B------:R-:W-:Y:S01]  /*3870*/  PRMT R147, R34, 0x5410, R32 ;  /* 0x0000541022937816 */ /* 0x000fe20000000020 */
[----:B------:R-:W-:Y:S01]  /*3880*/  IMAD.MOV.U32 R32, RZ, RZ, R69 ;  /* 0x000000ffff207224 */ /* 0x000fe200078e0045 */
[----:B------:R-:W-:Y:S01]  /*3890*/  CS2R R60, SRZ ;  /* 0x00000000003c7805 */ /* 0x000fe2000001ff00 */
[----:B------:R-:W-:Y:S01]  /*38a0*/  IMAD.MOV.U32 R34, RZ, RZ, R76 ;  /* 0x000000ffff227224 */ /* 0x000fe200078e004c */
[----:B------:R-:W-:-:S02]  /*38b0*/  ISETP.GE.AND P4, PT, R35, R87, PT ;  /* 0x000000572300720c */ /* 0x000fc40003f86270 */
[----:B------:R-:W-:Y:S02]  /*38c0*/  CS2R R50, SRZ ;  /* 0x0000000000327805 */ /* 0x000fe4000001ff00 */
[----:B------:R-:W-:Y:S01]  /*38d0*/  PRMT R149, R32, 0x5410, R33 ;  /* 0x0000541020957816 */ /* 0x000fe20000000021 */
[----:B------:R-:W-:Y:S01]  /*38e0*/  IMAD.MOV.U32 R33, RZ, RZ, R72 ;  /* 0x000000ffff217224 */ /* 0x000fe200078e0048 */
[----:B------:R-:W-:Y:S01]  /*38f0*/  CS2R R54, SRZ ;  /* 0x0000000000367805 */ /* 0x000fe2000001ff00 */
[----:B------:R-:W-:Y:S01]  /*3900*/  IMAD.MOV.U32 R32, RZ, RZ, R73 ;  /* 0x000000ffff207224 */ /* 0x000fe200078e0049 */
[----:B------:R-:W-:Y:S02]  /*3910*/  CS2R R58, SRZ ;  /* 0x00000000003a7805 */ /* 0x000fe4000001ff00 */
[----:B------:R-:W-:Y:S02]  /*3920*/  CS2R R62, SRZ ;  /* 0x00000000003e7805 */ /* 0x000fe4000001ff00 */
[----:B------:R-:W-:Y:S01]  /*3930*/  PRMT R150, R32, 0x5410, R33 ;  /* 0x0000541020967816 */ /* 0x000fe20000000021 */
[----:B------:R-:W-:-:S02]  /*3940*/  IMAD.MOV.U32 R33, RZ, RZ, R77 ;  /* 0x000000ffff217224 */ /* 0x000fc400078e004d */
[----:B------:R-:W-:-:S03]  /*3950*/  IMAD.MOV.U32 R32, RZ, RZ, R66 ;  /* 0x000000ffff207224 */ /* 0x000fc600078e0042 */
[----:B------:R-:W-:Y:S01]  /*3960*/  PRMT R83, R33, 0x5410, R34 ;  /* 0x0000541021537816 */ /* 0x000fe20000000022 */
[----:B------:R-:W-:Y:S02]  /*3970*/  IMAD.MOV.U32 R34, RZ, RZ, R67 ;  /* 0x000000ffff227224 */ /* 0x000fe400078e0043 */
[----:B------:R-:W-:-:S03]  /*3980*/  IMAD.MOV.U32 R33, RZ, RZ, R70 ;  /* 0x000000ffff217224 */ /* 0x000fc600078e0046 */
[----:B------:R-:W-:Y:S01]  /*3990*/  PRMT R146, R34, 0x5410, R32 ;  /* 0x0000541022927816 */ /* 0x000fe20000000020 */
[----:B------:R-:W-:Y:S02]  /*39a0*/  IMAD.MOV.U32 R32, RZ, RZ, R71 ;  /* 0x000000ffff207224 */ /* 0x000fe400078e0047 */
[----:B------:R-:W-:-:S03]  /*39b0*/  IMAD.MOV.U32 R34, RZ, RZ, R74 ;  /* 0x000000ffff227224 */ /* 0x000fc600078e004a */
[----:B------:R-:W-:Y:S01]  /*39c0*/  PRMT R148, R32, 0x5410, R33 ;  /* 0x0000541020947816 */ /* 0x000fe20000000021 */
[----:B------:R-:W-:Y:S01]  /*39d0*/  IMAD.MOV.U32 R33, RZ, RZ, R75 ;  /* 0x000000ffff217224 */ /* 0x000fe200078e004b */
[----:B------:R-:W-:Y:S01]  /*39e0*/  PRMT R151, R151, 0x5410, R34 ;  /* 0x0000541097977816 */ /* 0x000fe20000000022 */
[----:B------:R-:W-:Y:S02]  /*39f0*/  IMAD.MOV.U32 R32, RZ, RZ, R78 ;  /* 0x000000ffff207224 */ /* 0x000fe400078e004e */
[----:B------:R-:W-:Y:S01]  /*3a00*/  IMAD.MOV.U32 R34, RZ, RZ, R79 ;  /* 0x000000ffff227224 */ /* 0x000fe200078e004f */
[----:B------:R-:W-:Y:S02]  /*3a10*/  PRMT R153, R153, 0x5410, R33 ;  /* 0x0000541099997816 */ /* 0x000fe40000000021 */
[----:B------:R-:W-:Y:S02]  /*3a20*/  PRMT R128, R128, 0x5410, R32 ;  /* 0x0000541080807816 */ /* 0x000fe40000000020 */
[----:B------:R-:W-:Y:S01]  /*3a30*/  PRMT R129, R129, 0x5410, R34 ;  /* 0x0000541081817816 */ /* 0x000fe20000000022 */
        /* <DEDUP_REMOVED lines=10> */
[----:B------:R-:W-:Y:S02]  /*3ae0*/  LEA R34, P0, R32, UR4, 0x1 ;  /* 0x0000000420227c11 */ /* 0x000fe4000f8008ff */
[----:B------:R-:W-:Y:S02]  /*3af0*/  ISETP.GE.AND P5, PT, R216, R111, PT ;  /* 0x0000006fd800720c */ /* 0x000fe40003fa6270 */
[----:B------:R-:W-:Y:S02]  /*3b00*/  LEA.HI.X R35, R32, UR5, R35, 0x1, P0 ;  /* 0x0000000520237c11 */ /* 0x000fe400080f0c23 */
[----:B------:R-:W-:-:S04]  /*3b10*/  LEA R32, P0, R33, UR6, 0x1 ;  /* 0x0000000621207c11 */ /* 0x000fc8000f8008ff */
[----:B------:R-:W-:Y:S02]  /*3b20*/  LEA.HI.X R33, R33, UR7, R36, 0x1, P0 ;  /* 0x0000000721217c11 */ /* 0x000fe400080f0c24 */
[-C--:B------:R-:W-:Y:S02]  /*3b30*/  ISETP.GE.AND P0, PT, R221, R111.reuse, PT ;  /* 0x0000006fdd00720c */ /* 0x080fe40003f06270 */
[----:B------:R-:W-:Y:S02]  /*3b40*/  CS2R R56, SRZ ;  /* 0x0000000000387805 */ /* 0x000fe4000001ff00 */
[----:B------:R-:W-:Y:S01]  /*3b50*/  CS2R R58, SRZ ;  /* 0x00000000003a7805 */ /* 0x000fe2000001ff00 */
        /* <DEDUP_REMOVED lines=8> */
[----:B------:R-:W-:-:S02]  /*3be0*/  CS2R R54, SRZ ;  /* 0x0000000000367805 */ /* 0x000fc4000001ff00 */
[----:B------:R-:W-:Y:S01]  /*3bf0*/  CS2R R50, SRZ ;  /* 0x0000000000327805 */ /* 0x000fe2000001ff00 */
[----:B------:R0:W5:Y:S04]  /*3c00*/  @!P5 LDG.E.64 R52, desc[UR8][R34.64+0x80] ;  /* 0x000080082234d981 */ /* 0x000168000c1e1b00 */
[----:B------:R0:W5:Y:S04]  /*3c10*/  @!P5 LDG.E.64 R54, desc[UR8][R32.64+0x80] ;  /* 0x000080082036d981 */ /* 0x000168000c1e1b00 */
[----:B------:R0:W5:Y:S04]  /*3c20*/  @!P0 LDG.E.64 R48, desc[UR8][R34.64+0xc0] ;  /* 0x0000c00822308981 */ /* 0x000168000c1e1b00 */
[----:B------:R0:W5:Y:S02]  /*3c30*/  @!P0 LDG.E.64 R50, desc[UR8][R32.64+0xc0] ;  /* 0x0000c00820328981 */ /* 0x000164000c1e1b00 */
.L_x_2666:
[----:B------:R-:W-:Y:S05]  /*3c40*/  BSYNC B1 ;  /* 0x0000000000017941 */ /* 0x000fea0003800000 */
.L_x_2665:
[----:B0----5:R-:W-:Y:S01]  /*3c50*/  IMAD.MOV.U32 R33, RZ, RZ, R52 ;  /* 0x000000ffff217224 */ /* 0x021fe200078e0034 */
[----:B------:R-:W-:Y:S01]  /*3c60*/  BSSY B1, `(.L_x_2667) ;  /* 0x0000044000017945 */ /* 0x000fe20003800000 */
[----:B------:R-:W-:Y:S01]  /*3c70*/  IMAD.MOV.U32 R32, RZ, RZ, R53 ;  /* 0x000000ffff207224 */ /* 0x000fe200078e0035 */
[----:B------:R-:W-:Y:S01]  /*3c80*/  CS2R R40, SRZ ;  /* 0x0000000000287805 */ /* 0x000fe2000001ff00 */
        /* <DEDUP_REMOVED lines=65> */
.L_x_2668:
[----:B------:R-:W-:Y:S05]  /*40a0*/  BSYNC B1 ;  /* 0x0000000000017941 */ /* 0x000fea0003800000 */
.L_x_2667:
        /* <DEDUP_REMOVED lines=32> */
.L_x_2669:
[----:B------:R-:W-:Y:S01]  /*42b0*/  IMAD R88, R213, 0x8, R23 ;  /* 0x00000008d5587824 */ /* 0x000fe200078e0217 */
[----:B------:R-:W-:Y:S01]  /*42c0*/  SHF.L.U32 R89, R227, 0x1f, RZ ;  /* 0x0000001fe3597819 */ /* 0x000fe200000006ff */
[----:B------:R-:W-:Y:S03]  /*42d0*/  BSSY B1, `(.L_x_2670) ;  /* 0x0000003000017945 */ /* 0x000fe60003800000 */
[----:B------:R-:W0:Y:S02]  /*42e0*/  SYNCS.PHASECHK.TRANS64.TRYWAIT P6, [R88+URZ+0x38890], R89 ;  /* 0x03889059580075a7 */ /* 0x000e2400080c017f */
[----:B0-----:R-:W-:Y:S05]  /*42f0*/  @!P6 BRA `(.L_x_2671) ;  /* 0x000002e800ece947 */ /* 0x001fea0003800000 */
.L_x_3062:
[----:B------:R-:W-:Y:S05]  /*4300*/  BSYNC B1 ;  /* 0x0000000000017941 */ /* 0x000fea0003800000 */
.L_x_2670:
[----:B------:R-:W-:-:S03]  /*4310*/  UMOV UR4, 0xffffffff ;  /* 0xffffffff00047882 */ /* 0x000fc60000000000 */
[----:B------:R-:W-:Y:S05]  /*4320*/  BRA.DIV UR4, `(.L_x_2672) ;  /* 0x000002ea04f47947 */ /* 0x000fea000b800000 */
[----:B------:R1:W2:Y:S04]  /*4330*/  SHFL.IDX PT, R80, R118, RZ, 0x181f ;  /* 0x00181fff76507589 */ /* 0x0002a800000e0000 */
[----:B------:R1:W3:Y:S02]  /*4340*/  SHFL.IDX PT, R11, R119, RZ, 0x181f ;  /* 0x00181fff770b7589 */ /* 0x0002e400000e0000 */
.L_x_3066:
        /* <DEDUP_REMOVED lines=9> */
[----:B------:R-:W-:Y:S02]  /*43e0*/  SHF.R.U64 R76, R76, 0x10, R77 ;  /* 0x000000104c4c7819 */ /* 0x000fe4000000124d */
[----:B------:R-:W-:Y:S02]  /*43f0*/  SHF.R.U64 R78, R78, 0x10, R79 ;  /* 0x000000104e4e7819 */ /* 0x000fe4000000124f */
[----:B------:R-:W-:Y:S02]  /*4400*/  SHF.R.U32.HI R81, RZ, 0x10, R77 ;  /* 0x00000010ff517819 */ /* 0x000fe4000001164d */
[----:B------:R-:W-:Y:S02]  /*4410*/  PRMT R77, R83, 0x5432, R76 ;  /* 0x00005432534d7816 */ /* 0x000fe4000000004c */
[----:B------:R-:W-:Y:S02]  /*4420*/  PRMT R76, R128, 0x5432, R78 ;  /* 0x00005432804c7816 */ /* 0x000fe4000000004e */
[----:B------:R-:W-:-:S02]  /*4430*/  SHF.R.U32.HI R82, RZ, 0x10, R79 ;  /* 0x00000010ff527819 */ /* 0x000fc4000001164f */
[----:B------:R-:W-:Y:S02]  /*4440*/  PRMT R79, R83, 0x5410, R81 ;  /* 0x00005410534f7816 */ /* 0x000fe40000000051 */
[----:B0-----:R-:W-:Y:S02]  /*4450*/  LOP3.LUT R83, R13, 0xffff0000, RZ, 0xc0, !PT ;  /* 0xffff00000d537812 */ /* 0x001fe400078ec0ff */
[C---:B------:R-:W-:Y:S01]  /*4460*/  LOP3.LUT R78, R76.reuse, 0xffff0000, RZ, 0xc0, !PT ;  /* 0xffff00004c4e7812 */ /* 0x040fe200078ec0ff */
[----:B------:R-:W-:Y:S01]  /*4470*/  IMAD.U32 R76, R76, 0x10000, RZ ;  /* 0x000100004c4c7824 */ /* 0x000fe200078e00ff */
[C---:B------:R-:W-:Y:S01]  /*4480*/  LOP3.LUT R128, R77.reuse, 0xffff0000, RZ, 0xc0, !PT ;  /* 0xffff00004d807812 */ /* 0x040fe200078ec0ff */
[----:B------:R-:W-:Y:S01]  /*4490*/  IMAD.U32 R77, R77, 0x10000, RZ ;  /* 0x000100004d4d7824 */ /* 0x000fe200078e00ff */
[----:B------:R-:W-:Y:S01]  /*44a0*/  PRMT R81, R129, 0x5432, R82 ;  /* 0x0000543281517816 */ /* 0x000fe20000000052 */
[----:B------:R-:W-:Y:S02]  /*44b0*/  IMAD.U32 R82, R13, 0x10000, RZ ;  /* 0x000100000d527824 */ /* 0x000fe400078e00ff */
[C---:B------:R-:W-:Y:S01]  /*44c0*/  FMUL.FTZ R13, R83.reuse, R78 ;  /* 0x0000004e530d7220 */ /* 0x040fe20000410000 */
[-C--:B------:R-:W-:Y:S01]  /*44d0*/  FMUL.FTZ R83, R83, R128.reuse ;  /* 0x0000008053537220 */ /* 0x080fe20000410000 */
[C---:B------:R-:W-:Y:S01]  /*44e0*/  IMAD.U32 R129, R79.reuse, 0x10000, RZ ;  /* 0x000100004f817824 */ /* 0x040fe200078e00ff */
[----:B------:R-:W-:Y:S01]  /*44f0*/  LOP3.LUT R79, R79, 0xffff0000, RZ, 0xc0, !PT ;  /* 0xffff00004f4f7812 */ /* 0x000fe200078ec0ff */
[C---:B------:R-:W-:Y:S01]  /*4500*/  FFMA.FTZ R13, R82.reuse, R128, -R13 ;  /* 0x00000080520d7223 */ /* 0x040fe2000001080d */
        /* <DEDUP_REMOVED lines=26> */
.L_x_2678:
[----:B------:R-:W-:Y:S05]  /*46b0*/  BSYNC B3 ;  /* 0x0000000000037941 */ /* 0x000fea0003800000 */
.L_x_2677:
[----:B---3--:R-:W-:Y:S01]  /*46c0*/  LEA R76, P3, R16, R11, 0x1 ;  /* 0x0000000b104c7211 */ /* 0x008fe200078608ff */
[----:B------:R-:W-:-:S03]  /*46d0*/  ULDC.64 UR4, c[0x0][0x208] ;  /* 0x0000820000047ab9 */ /* 0x000fc60000000a00 */
[----:B--2---:R-:W-:-:S05]  /*46e0*/  LEA.HI.X R77, R16, R80, R17, 0x1, P3 ;  /* 0x00000050104d7211 */ /* 0x004fca00018f0c11 */
[----:B0-----:R4:W-:Y:S04]  /*46f0*/  ST.E.128 desc[UR4][R76.64], R12 ;  /* 0x0000000c4c007985 */ /* 0x0019e8000c101d04 */
.L_x_2676:
[----:B------:R-:W-:Y:S05]  /*4700*/  BSYNC B2 ;  /* 0x0000000000027941 */ /* 0x000fea0003800000 */
.L_x_2675:
[----:B------:R-:W-:Y:S01]  /*4710*/  ISETP.NE.AND P3, PT, R25, RZ, PT ;  /* 0x000000ff1900720c */ /* 0x000fe20003f65270 */
[----:B------:R-:W-:-:S12]  /*4720*/  BSSY B2, `(.L_x_2679) ;  /* 0x0000039000027945 */ /* 0x000fd80003800000 */
[----:B------:R-:W-:Y:S05]  /*4730*/  @!P3 BRA `(.L_x_2680) ;  /* 0x0000000000dcb947 */ /* 0x000fea0003800000 */
[----:B----4-:R4:W0:Y:S01]  /*4740*/  LDS.128 R12, [R84+0x26c00] ;  /* 0x026c0000540c7984 */ /* 0x0108220000000c00 */
[----:B------:R-:W-:Y:S01]  /*4750*/  ISETP.GE.AND P3, PT, R221, R111, PT ;  /* 0x0000006fdd00720c */ /* 0x000fe20003f66270 */
[----:B------:R-:W-:-:S12]  /*4760*/  BSSY B3, `(.L_x_2681) ;  /* 0x0000030000037945 */ /* 0x000fd80003800000 */
[----:B----4-:R-:W-:Y:S05]  /*4770*/  @P3 BRA `(.L_x_2682) ;  /* 0x0000000000b83947 */ /* 0x010fea0003800000 */
[----:B------:R-:W-:Y:S01]  /*4780*/  SHF.R.U64 R74, R74, 0x10, R75 ;  /* 0x000000104a4a7819 */ /* 0x000fe2000000124b */
[----:B0-----:R-:W-:Y:S01]  /*4790*/  IMAD.U32 R77, R13, 0x10000, RZ ;  /* 0x000100000d4d7824 */ /* 0x001fe200078e00ff */
[--C-:B------:R-:W-:Y:S02]  /*47a0*/  SHF.R.U64 R72, R72, 0x10, R73.reuse ;  /* 0x0000001048487819 */ /* 0x100fe40000001249 */
[----:B------:R-:W-:Y:S02]  /*47b0*/  PRMT R74, R151, 0x5432, R74 ;  /* 0x00005432974a7816 */ /* 0x000fe4000000004a */
[----:B------:R-:W-:Y:S02]  /*47c0*/  SHF.R.U32.HI R73, RZ, 0x10, R73 ;  /* 0x00000010ff497819 */ /* 0x000fe40000011649 */
[----:B------:R-:W-:Y:S02]  /*47d0*/  PRMT R72, R150, 0x5432, R72 ;  /* 0x0000543296487816 */ /* 0x000fe40000000048 */
[----:B------:R-:W-:-:S02]  /*47e0*/  LOP3.LUT R79, R13, 0xffff0000, RZ, 0xc0, !PT ;  /* 0xffff00000d4f7812 */ /* 0x000fc400078ec0ff */
[C---:B------:R-:W-:Y:S01]  /*47f0*/  LOP3.LUT R78, R74.reuse, 0xffff0000, RZ, 0xc0, !PT ;  /* 0xffff00004a4e7812 */ /* 0x040fe200078ec0ff */
[----:B------:R-:W-:Y:S01]  /*4800*/  IMAD.U32 R74, R74, 0x10000, RZ ;  /* 0x000100004a4a7824 */ /* 0x000fe200078e00ff */
[----:B------:R-:W-:Y:S02]  /*4810*/  SHF.R.U32.HI R76, RZ, 0x10, R75 ;  /* 0x00000010ff4c7819 */ /* 0x000fe4000001164b */
[----:B------:R-:W-:Y:S01]  /*4820*/  PRMT R75, R150, 0x5410, R73 ;  /* 0x00005410964b7816 */ /* 0x000fe20000000049 */
[----:B------:R-:W-:Y:S01]  /*4830*/  FMUL.FTZ R73, R79, R78 ;  /* 0x0000004e4f497220 */ /* 0x000fe20000410000 */
[C---:B------:R-:W-:Y:S01]  /*4840*/  LOP3.LUT R13, R72.reuse, 0xffff0000, RZ, 0xc0, !PT ;  /* 0xffff0000480d7812 */ /* 0x040fe200078ec0ff */
[----:B------:R-:W-:Y:S01]  /*4850*/  IMAD.U32 R72, R72, 0x10000, RZ ;  /* 0x0001000048487824 */ /* 0x000fe200078e00ff */
[----:B------:R-:W-:Y:S01]  /*4860*/  PRMT R76, R153, 0x5432, R76 ;  /* 0x00005432994c7816 */ /* 0x000fe2000000004c */
[C---:B------:R-:W-:Y:S01]  /*4870*/  IMAD.U32 R81, R75.reuse, 0x10000, RZ ;  /* 0x000100004b517824 */ /* 0x040fe200078e00ff */
[----:B------:R-:W-:Y:S01]  /*4880*/  LOP3.LUT R75, R75, 0xffff0000, RZ, 0xc0, !PT ;  /* 0xffff00004b4b7812 */ /* 0x000fe200078ec0ff */
[-C--:B------:R-:W-:Y:S01]  /*4890*/  FFMA.FTZ R73, R77, R13.reuse, -R73 ;  /* 0x0000000d4d497223 */ /* 0x080fe20000010849 */
[----:B------:R-:W-:Y:S01]  /*48a0*/  FMUL.FTZ R13, R79, R13 ;  /* 0x0000000d4f0d7220 */ /* 0x000fe20000410000 */
[----:B------:R-:W-:-:S03]  /*48b0*/  LOP3.LUT R79, R14, 0xffff0000, RZ, 0xc0, !PT ;  /* 0xffff00000e4f7812 */ /* 0x000fc600078ec0ff */
[----:B------:R-:W-:Y:S01]  /*48c0*/  FFMA.FTZ R13, R77, R78, R13 ;  /* 0x0000004e4d0d7223 */ /* 0x000fe2000001000d */
[C---:B------:R-:W-:Y:S01]  /*48d0*/  IMAD.U32 R77, R76.reuse, 0x10000, RZ ;  /* 0x000100004c4d7824 */ /* 0x040fe200078e00ff */
[----:B------:R-:W-:Y:S01]  /*48e0*/  LOP3.LUT R76, R76, 0xffff0000, RZ, 0xc0, !PT ;  /* 0xffff00004c4c7812 */ /* 0x000fe200078ec0ff */
[----:B------:R-:W-:Y:S02]  /*48f0*/  IMAD.U32 R78, R14, 0x10000, RZ ;  /* 0x000100000e4e7824 */ /* 0x000fe400078e00ff */
[C---:B------:R-:W-:Y:S01]  /*4900*/  FMUL.FTZ R14, R79.reuse, R77 ;  /* 0x0000004d4f0e7220 */ /* 0x040fe20000410000 */
[----:B------:R-:W-:Y:S01]  /*4910*/  FMUL.FTZ R79, R79, R81 ;  /* 0x000000514f4f7220 */ /* 0x000fe20000410000 */
[----:B------:R-:W-:Y:S02]  /*4920*/  F2FP.BF16.F32.PACK_AB R13, R13, R73 ;  /* 0x000000490d0d723e */ /* 0x000fe400000010ff */
        /* <DEDUP_REMOVED lines=17> */
[----:B------:R-:W-:-:S04]  /*4a40*/  IMAD.MOV.U32 R15, RZ, RZ, R75 ;  /* 0x000000ffff0f7224 */ /* 0x000fc800078e004b */
[----:B------:R-:W-:-:S07]  /*4a50*/  IMAD.MOV.U32 R12, RZ, RZ, R76 ;  /* 0x000000ffff0c7224 */ /* 0x000fce00078e004c */
.L_x_2682:
[----:B------:R-:W-:Y:S05]  /*4a60*/  BSYNC B3 ;  /* 0x0000000000037941 */ /* 0x000fea0003800000 */
.L_x_2681:
[----:B---3--:R-:W-:Y:S01]  /*4a70*/  LEA R72, P3, R212, R11, 0x1 ;  /* 0x0000000bd4487211 */ /* 0x008fe200078608ff */
[----:B------:R-:W-:-:S03]  /*4a80*/  ULDC.64 UR4, c[0x0][0x208] ;  /* 0x0000820000047ab9 */ /* 0x000fc60000000a00 */
[----:B--2---:R-:W-:-:S05]  /*4a90*/  LEA.HI.X R73, R212, R80, R215, 0x1, P3 ;  /* 0x00000050d4497211 */ /* 0x004fca00018f0cd7 */
[----:B0-----:R0:W-:Y:S04]  /*4aa0*/  ST.E.128 desc[UR4][R72.64], R12 ;  /* 0x0000000c48007985 */ /* 0x0011e8000c101d04 */
.L_x_2680:
[----:B------:R-:W-:Y:S05]  /*4ab0*/  BSYNC B2 ;  /* 0x0000000000027941 */ /* 0x000fea0003800000 */
.L_x_2679:
        /* <DEDUP_REMOVED lines=54> */
.L_x_2686:
[----:B------:R-:W-:Y:S05]  /*4e20*/  BSYNC B3 ;  /* 0x0000000000037941 */ /* 0x000fea0003800000 */
.L_x_2685:
[----:B---3--:R-:W-:Y:S01]  /*4e30*/  LEA R68, P3, R19, R11, 0x1 ;  /* 0x0000000b13447211 */ /* 0x008fe200078608ff */
[----:B------:R-:W-:-:S03]  /*4e40*/  ULDC.64 UR4, c[0x0][0x208] ;  /* 0x0000820000047ab9 */ /* 0x000fc60000000a00 */
[----:B--2---:R-:W-:-:S05]  /*4e50*/  LEA.HI.X R69, R19, R80, R219, 0x1, P3 ;  /* 0x0000005013457211 */ /* 0x004fca00018f0cdb */
[----:B----4-:R0:W-:Y:S04]  /*4e60*/  ST.E.128 desc[UR4][R68.64], R12 ;  /* 0x0000000c44007985 */ /* 0x0101e8000c101d04 */
.L_x_2684:
[----:B------:R-:W-:Y:S05]  /*4e70*/  BSYNC B2 ;  /* 0x0000000000027941 */ /* 0x000fea0003800000 */
.L_x_2683:
        /* <DEDUP_REMOVED lines=53> */
.L_x_2688:
[----:B------:R-:W-:Y:S05]  /*51d0*/  BSYNC B2 ;  /* 0x0000000000027941 */ /* 0x000fea0003800000 */
.L_x_2687:
[----:B---3--:R-:W-:Y:S01]  /*51e0*/  LEA R64, P3, R22, R11, 0x1 ;  /* 0x0000000b16407211 */ /* 0x008fe200078608ff */
[----:B------:R-:W-:-:S03]  /*51f0*/  ULDC.64 UR4, c[0x0][0x208] ;  /* 0x0000820000047ab9 */ /* 0x000fc60000000a00 */
[----:B--2---:R-:W-:-:S05]  /*5200*/  LEA.HI.X R65, R22, R80, R218, 0x1, P3 ;  /* 0x0000005016417211 */ /* 0x004fca00018f0cda */
[----:B----4-:R0:W-:Y:S04]  /*5210*/  ST.E.128 desc[UR4][R64.64], R12 ;  /* 0x0000000c40007985 */ /* 0x0101e8000c101d04 */
.L_x_2674:
[----:B------:R-:W-:Y:S05]  /*5220*/  BSYNC B1 ;  /* 0x0000000000017941 */ /* 0x000fea0003800000 */
.L_x_2673:
[----:B------:R-:W-:-:S03]  /*5230*/  UMOV UR4, 0xffffffff ;  /* 0xffffffff00047882 */ /* 0x000fc60000000000 */
[----:B------:R-:W-:Y:S05]  /*5240*/  BRA.DIV UR4, `(.L_x_2689) ;  /* 0x000002de04787947 */ /* 0x000fea000b800000 */
[----:B0-----:R0:W0:Y:S04]  /*5250*/  SHFL.IDX PT, R64, R118, 0x1, 0x181f ;  /* 0x00381f0076407f89 */ /* 0x00102800000e0000 */
[----:B---3--:R3:W0:Y:S02]  /*5260*/  SHFL.IDX PT, R11, R119, 0x1, 0x181f ;  /* 0x00381f00770b7f89 */ /* 0x00862400000e0000 */
.L_x_3070:
        /* <DEDUP_REMOVED lines=56> */
.L_x_2695:
[----:B------:R-:W-:Y:S05]  /*55f0*/  BSYNC B3 ;  /* 0x0000000000037941 */ /* 0x000fea0003800000 */
.L_x_2694:
[----:B0-----:R-:W-:Y:S01]  /*5600*/  LEA R60, P3, R16, R11, 0x1 ;  /* 0x0000000b103c7211 */ /* 0x001fe200078608ff */
[----:B------:R-:W-:-:S03]  /*5610*/  ULDC.64 UR4, c[0x0][0x208] ;  /* 0x0000820000047ab9 */ /* 0x000fc60000000a00 */
[----:B------:R-:W-:-:S05]  /*5620*/  LEA.HI.X R61, R16, R64, R17, 0x1, P3 ;  /* 0x00000040103d7211 */ /* 0x000fca00018f0c11 */
[----:B------:R0:W-:Y:S04]  /*5630*/  ST.E.128 desc[UR4][R60.64], R12 ;  /* 0x0000000c3c007985 */ /* 0x0001e8000c101d04 */
.L_x_2693:
[----:B------:R-:W-:Y:S05]  /*5640*/  BSYNC B2 ;  /* 0x0000000000027941 */ /* 0x000fea0003800000 */
.L_x_2692:
        /* <DEDUP_REMOVED lines=54> */
.L_x_2699:
[----:B------:R-:W-:Y:S05]  /*59b0*/  BSYNC B3 ;  /* 0x0000000000037941 */ /* 0x000fea0003800000 */
.L_x_2698:
[----:B------:R-:W-:Y:S01]  /*59c0*/  LEA R56, P3, R212, R11, 0x1 ;  /* 0x0000000bd4387211 */ /* 0x000fe200078608ff */
[----:B------:R-:W-:-:S03]  /*59d0*/  ULDC.64 UR4, c[0x0][0x208] ;  /* 0x0000820000047ab9 */ /* 0x000fc60000000a00 */
[----:B------:R-:W-:-:S05]  /*59e0*/  LEA.HI.X R57, R212, R64, R215, 0x1, P3 ;  /* 0x00000040d4397211 */ /* 0x000fca00018f0cd7 */
[----:B----4-:R0:W-:Y:S04]  /*59f0*/  ST.E.128 desc[UR4][R56.64], R12 ;  /* 0x0000000c38007985 */ /* 0x0101e8000c101d04 */
.L_x_2697:
[----:B------:R-:W-:Y:S05]  /*5a00*/  BSYNC B2 ;  /* 0x0000000000027941 */ /* 0x000fea0003800000 */
.L_x_2696:
        /* <DEDUP_REMOVED lines=54> */
.L_x_2703:
[----:B------:R-:W-:Y:S05]  /*5d70*/  BSYNC B3 ;  /* 0x0000000000037941 */ /* 0x000fea0003800000 */
.L_x_2702:
[----:B------:R-:W-:Y:S01]  /*5d80*/  LEA R52, P3, R19, R11, 0x1 ;  /* 0x0000000b13347211 */ /* 0x000fe200078608ff */
[----:B------:R-:W-:-:S03]  /*5d90*/  ULDC.64 UR4, c[0x0][0x208] ;  /* 0x0000820000047ab9 */ /* 0x000fc60000000a00 */
[----:B------:R-:W-:-:S05]  /*5da0*/  LEA.HI.X R53, R19, R64, R219, 0x1, P3 ;  /* 0x0000004013357211 */ /* 0x000fca00018f0cdb */
[----:B----4-:R0:W-:Y:S04]  /*5db0*/  ST.E.128 desc[UR4][R52.64], R12 ;  /* 0x0000000c34007985 */ /* 0x0101e8000c101d04 */
.L_x_2701:
[----:B------:R-:W-:Y:S05]  /*5dc0*/  BSYNC B2 ;  /* 0x0000000000027941 */ /* 0x000fea0003800000 */
.L_x_2700:
[----:B------:R-:W-:-:S13]  /*5dd0*/  ISETP.NE.AND P3, PT, R27, RZ, PT ;  /* 0x000000ff1b00720c */ /* 0x000fda0003f65270 */
[----:B------:R-:W-:Y:S05]  /*5de0*/  @!P3 BRA `(.L_x_2691) ;  /* 0x0000000000e0b947 */ /* 0x000fea0003800000 */
[----:B0---4-:R0:W4:Y:S01]  /*5df0*/  LDS.128 R12, [R84+0x2cc00] ;  /* 0x02cc0000540c7984 */ /* 0x0111220000000c00 */
[----:B------:R-:W-:Y:S01]  /*5e00*/  ISETP.GE.AND P3, PT, R223, R111, PT ;  /* 0x0000006fdf00720c */ /* 0x000fe20003f66270 */
[----:B------:R-:W-:-:S12]  /*5e10*/  BSSY B2, `(.L_x_2704) ;  /* 0x0000031000027945 */ /* 0x000fd80003800000 */
[----:B0-----:R-:W-:Y:S05]  /*5e20*/  @P3 BRA `(.L_x_2705) ;  /* 0x0000000000bc3947 */ /* 0x001fea0003800000 */
[--C-:B------:R-:W-:Y:S02]  /*5e30*/  SHF.R.U64 R48, R48, 0x10, R49.reuse ;  /* 0x0000001030307819 */ /* 0x100fe40000001231 */
[----:B------:R-:W-:Y:S02]  /*5e40*/  SHF.R.U32.HI R52, RZ, 0x10, R49 ;  /* 0x00000010ff347819 */ /* 0x000fe40000011631 */
[--C-:B------:R-:W-:Y:S02]  /*5e50*/  SHF.R.U64 R49, R50, 0x10, R51.reuse ;  /* 0x0000001032317819 */ /* 0x100fe40000001233 */
[----:B------:R-:W-:Y:S02]  /*5e60*/  SHF.R.U32.HI R50, RZ, 0x10, R51 ;  /* 0x00000010ff327819 */ /* 0x000fe40000011633 */
[----:B------:R-:W-:Y:S02]  /*5e70*/  PRMT R49, R137, 0x5410, R49 ;  /* 0x0000541089317816 */ /* 0x000fe40000000031 */
[----:B------:R-:W-:-:S02]  /*5e80*/  PRMT R48, R136, 0x5410, R48 ;  /* 0x0000541088307816 */ /* 0x000fc40000000030 */
[----:B------:R-:W-:Y:S02]  /*5e90*/  PRMT R137, R137, 0x5432, R50 ;  /* 0x0000543289897816 */ /* 0x000fe40000000032 */
[C---:B----4-:R-:W-:Y:S01]  /*5ea0*/  LOP3.LUT R53, R13.reuse, 0xffff0000, RZ, 0xc0, !PT ;  /* 0xffff00000d357812 */ /* 0x050fe200078ec0ff */
[----:B------:R-:W-:Y:S01]  /*5eb0*/  IMAD.U32 R13, R13, 0x10000, RZ ;  /* 0x000100000d0d7824 */ /* 0x000fe200078e00ff */
[C---:B------:R-:W-:Y:S01]  /*5ec0*/  LOP3.LUT R51, R49.reuse, 0xffff0000, RZ, 0xc0, !PT ;  /* 0xffff000031337812 */ /* 0x040fe200078ec0ff */
[----:B------:R-:W-:Y:S01]  /*5ed0*/  IMAD.U32 R49, R49, 0x10000, RZ ;  /* 0x0001000031317824 */ /* 0x000fe200078e00ff */
[C---:B------:R-:W-:Y:S01]  /*5ee0*/  LOP3.LUT R50, R48.reuse, 0xffff0000, RZ, 0xc0, !PT ;  /* 0xffff000030327812 */ /* 0x040fe200078ec0ff */
[----:B------:R-:W-:Y:S01]  /*5ef0*/  IMAD.U32 R48, R48, 0x10000, RZ ;  /* 0x0001000030307824 */ /* 0x000fe200078e00ff */
[----:B------:R-:W-:Y:S01]  /*5f00*/  PRMT R52, R136, 0x5432, R52 ;  /* 0x0000543288347816 */ /* 0x000fe20000000034 */
[C---:B------:R-:W-:Y:S02]  /*5f10*/  FMUL.FTZ R54, R53.reuse, R51 ;  /* 0x0000003335367220 */ /* 0x040fe40000410000 */
[----:B------:R-:W-:-:S02]  /*5f20*/  FMUL.FTZ R53, R53, R50 ;  /* 0x0000003235357220 */ /* 0x000fc40000410000 */
[C---:B------:R-:W-:Y:S01]  /*5f30*/  FFMA.FTZ R50, R13.reuse, R50, -R54 ;  /* 0x000000320d327223 */ /* 0x040fe20000010836 */
[----:B------:R-:W-:Y:S02]  /*5f40*/  IMAD.U32 R54, R52, 0x10000, RZ ;  /* 0x0001000034367824 */ /* 0x000fe400078e00ff */
[----:B------:R-:W-:Y:S01]  /*5f50*/  FFMA.FTZ R13, R13, R51, R53 ;  /* 0x000000330d0d7223 */ /* 0x000fe20000010035 */
[C---:B------:R-:W-:Y:S01]  /*5f60*/  LOP3.LUT R53, R14.reuse, 0xffff0000, RZ, 0xc0, !PT ;  /* 0xffff00000e357812 */ /* 0x040fe200078ec0ff */
        /* <DEDUP_REMOVED lines=27> */
.L_x_2705:
[----:B------:R-:W-:Y:S05]  /*6120*/  BSYNC B2 ;  /* 0x0000000000027941 */ /* 0x000fea0003800000 */
.L_x_2704:
[----:B------:R-:W-:Y:S01]  /*6130*/  LEA R48, P3, R22, R11, 0x1 ;  /* 0x0000000b16307211 */ /* 0x000fe200078608ff */
[----:B------:R-:W-:-:S03]  /*6140*/  ULDC.64 UR4, c[0x0][0x208] ;  /* 0x0000820000047ab9 */ /* 0x000fc60000000a00 */
[----:B------:R-:W-:-:S05]  /*6150*/  LEA.HI.X R49, R22, R64, R218, 0x1, P3 ;  /* 0x0000004016317211 */ /* 0x000fca00018f0cda */
[----:B----4-:R0:W-:Y:S04]  /*6160*/  ST.E.128 desc[UR4][R48.64], R12 ;  /* 0x0000000c30007985 */ /* 0x0101e8000c101d04 */
.L_x_2691:
[----:B------:R-:W-:Y:S05]  /*6170*/  BSYNC B1 ;  /* 0x0000000000017941 */ /* 0x000fea0003800000 */
.L_x_2690:
[----:B------:R-:W-:-:S03]  /*6180*/  UMOV UR4, 0xffffffff ;  /* 0xffffffff00047882 */ /* 0x000fc60000000000 */
[----:B------:R-:W-:Y:S05]  /*6190*/  BRA.DIV UR4, `(.L_x_2706) ;  /* 0x000002ce04f07947 */ /* 0x000fea000b800000 */
[----:B01----:R-:W0:Y:S04]  /*61a0*/  SHFL.IDX PT, R118, R118, 0x2, 0x181f ;  /* 0x00581f0076767f89 */ /* 0x003e2800000e0000 */
[----:B---3--:R-:W1:Y:S02]  /*61b0*/  SHFL.IDX PT, R119, R119, 0x2, 0x181f ;  /* 0x00581f0077777f89 */ /* 0x008e6400000e0000 */
.L_x_3074:
[----:B------:R-:W-:Y:S05]  /*61c0*/  @P5 BRA `(.L_x_2707) ;  /* 0x0000005400805947 */ /* 0x000fea0003800000 */
[----:B------:R-:W-:Y:S01]  /*61d0*/  ISETP.NE.AND P3, PT, R4, RZ, PT ;  /* 0x000000ff0400720c */ /* 0x000fe20003f65270 */
[----:B------:R-:W-:-:S12]  /*61e0*/  BSSY B1, `(.L_x_2708) ;  /* 0x000003a000017945 */ /* 0x000fd80003800000 */
[----:B------:R-:W-:Y:S05]  /*61f0*/  @!P3 BRA `(.L_x_2709) ;  /* 0x0000000000e0b947 */ /* 0x000fea0003800000 */
[----:B----4-:R3:W4:Y:S01]  /*6200*/  LDS.128 R12, [R84+0x26400] ;  /* 0x02640000540c7984 */ /* 0x0107220000000c00 */
[----:B------:R-:W-:Y:S01]  /*6210*/  ISETP.GE.AND P3, PT, R216, R111, PT ;  /* 0x0000006fd800720c */ /* 0x000fe20003f66270 */
[----:B------:R-:W-:-:S12]  /*6220*/  BSSY B2, `(.L_x_2710) ;  /* 0x0000031000027945 */ /* 0x000fd80003800000 */
[----:B---3--:R-:W-:Y:S05]  /*6230*/  @P3 BRA `(.L_x_2711) ;  /* 0x0000000000bc3947 */ /* 0x008fea0003800000 */
        /* <DEDUP_REMOVED lines=13> */
[C---:B------:R-:W-:Y:S01]  /*6310*/  FMUL.FTZ R48, R49.reuse, R45 ;  /* 0x0000002d31307220 */ /* 0x040fe20000410000 */
[----:B------:R-:W-:Y:S01]  /*6320*/  PRMT R44, R138, 0x5432, R44 ;  /* 0x000054328a2c7816 */ /* 0x000fe2000000002c */
[-C--:B------:R-:W-:Y:S01]  /*6330*/  FMUL.FTZ R49, R49, R47.reuse ;  /* 0x0000002f31317220 */ /* 0x080fe20000410000 */
[----:B------:R-:W-:Y:S01]  /*6340*/  LOP3.LUT R50, R14, 0xffff0000, RZ, 0xc0, !PT ;  /* 0xffff00000e327812 */ /* 0x000fe200078ec0ff */
[----:B------:R-:W-:-:S02]  /*6350*/  FFMA.FTZ R48, R13, R47, -R48 ;  /* 0x0000002f0d307223 */ /* 0x000fc40000010830 */
[----:B------:R-:W-:Y:S01]  /*6360*/  FFMA.FTZ R49, R13, R45, R49 ;  /* 0x0000002d0d317223 */ /* 0x000fe20000010031 */
[C---:B------:R-:W-:Y:S01]  /*6370*/  IMAD.U32 R45, R46.reuse, 0x10000, RZ ;  /* 0x000100002e2d7824 */ /* 0x040fe200078e00ff */
[----:B------:R-:W-:Y:S01]  /*6380*/  LOP3.LUT R46, R46, 0xffff0000, RZ, 0xc0, !PT ;  /* 0xffff00002e2e7812 */ /* 0x000fe200078ec0ff */
        /* <DEDUP_REMOVED lines=26> */
.L_x_2711:
[----:B------:R-:W-:Y:S05]  /*6530*/  BSYNC B2 ;  /* 0x0000000000027941 */ /* 0x000fea0003800000 */
.L_x_2710:
[----:B-1----:R-:W-:Y:S01]  /*6540*/  LEA R44, P3, R16, R119, 0x1 ;  /* 0x00000077102c7211 */ /* 0x002fe200078608ff */
[----:B------:R-:W-:-:S03]  /*6550*/  ULDC.64 UR4, c[0x0][0x208] ;  /* 0x0000820000047ab9 */ /* 0x000fc60000000a00 */
[----:B0-----:R-:W-:-:S05]  /*6560*/  LEA.HI.X R45, R16, R118, R17, 0x1, P3 ;  /* 0x00000076102d7211 */ /* 0x001fca00018f0c11 */
[----:B----4-:R3:W-:Y:S04]  /*6570*/  ST.E.128 desc[UR4][R44.64], R12 ;  /* 0x0000000c2c007985 */ /* 0x0107e8000c101d04 */
.L_x_2709:
[----:B------:R-:W-:Y:S05]  /*6580*/  BSYNC B1 ;  /* 0x0000000000017941 */ /* 0x000fea0003800000 */
.L_x_2708:
        /* <DEDUP_REMOVED lines=22> */
[----:B------:R-:W-:Y:S01]  /*66f0*/  FMUL.FTZ R47, R48, R43 ;  /* 0x0000002b302f7220 */ /* 0x000fe20000410000 */
        /* <DEDUP_REMOVED lines=33> */
.L_x_2715:
[----:B------:R-:W-:Y:S05]  /*6910*/  BSYNC B2 ;  /* 0x0000000000027941 */ /* 0x000fea0003800000 */
.L_x_2714:
[----:B------:R-:W-:Y:S02]  /*6920*/  ULDC.64 UR4, c[0x0][0x208] ;  /* 0x0000820000047ab9 */ /* 0x000fe40000000a00 */
[----:B----4-:R0:W-:Y:S03]  /*6930*/  ST.E.128 desc[UR4][R44.64], R12 ;  /* 0x0000000c2c007985 */ /* 0x0101e6000c101d04 */
.L_x_2713:
[----:B------:R-:W-:Y:S05]  /*6940*/  BSYNC B1 ;  /* 0x0000000000017941 */ /* 0x000fea0003800000 */
.L_x_2712:
        /* <DEDUP_REMOVED lines=9> */
[--C-:B------:R-:W-:Y:S01]  /*69e0*/  SHF.R.U64 R11, R36, 0x10, R37.reuse ;  /* 0x00000010240b7819 */ /* 0x100fe20000001225 */
[----:B---3--:R-:W-:Y:S01]  /*69f0*/  IMAD.U32 R46, R13, 0x10000, RZ ;  /* 0x000100000d2e7824 */ /* 0x008fe200078e00ff */
[----:B------:R-:W-:Y:S02]  /*6a00*/  SHF.R.U32.HI R36, RZ, 0x10, R37 ;  /* 0x00000010ff247819 */ /* 0x000fe40000011625 */
[----:B------:R-:W-:Y:S02]  /*6a10*/  SHF.R.U64 R37, R38, 0x10, R39 ;  /* 0x0000001026257819 */ /* 0x000fe40000001227 */
[----:B------:R-:W-:Y:S02]  /*6a20*/  PRMT R11, R132, 0x5410, R11 ;  /* 0x00005410840b7816 */ /* 0x000fe4000000000b */
[----:B------:R-:W-:Y:S02]  /*6a30*/  PRMT R37, R133, 0x5410, R37 ;  /* 0x0000541085257816 */ /* 0x000fe40000000025 */
[----:B------:R-:W-:Y:S01]  /*6a40*/  SHF.R.U32.HI R42, RZ, 0x10, R39 ;  /* 0x00000010ff2a7819 */ /* 0x000fe20000011627 */
[----:B------:R-:W-:Y:S01]  /*6a50*/  IMAD.U32 R39, R14, 0x10000, RZ ;  /* 0x000100000e277824 */ /* 0x000fe200078e00ff */
[----:B------:R-:W-:-:S02]  /*6a60*/  LOP3.LUT R44, R13, 0xffff0000, RZ, 0xc0, !PT ;  /* 0xffff00000d2c7812 */ /* 0x000fc400078ec0ff */
        /* <DEDUP_REMOVED lines=9> */
[----:B------:R-:W-:Y:S02]  /*6b00*/  IMAD.U32 R13, R42, 0x10000, RZ ;  /* 0x000100002a0d7824 */ /* 0x000fe400078e00ff */
[----:B------:R-:W-:Y:S01]  /*6b10*/  FFMA.FTZ R47, R46, R45, -R47 ;  /* 0x0000002d2e2f7223 */ /* 0x000fe2000001082f */
[----:B------:R-:W-:-:S02]  /*6b20*/  IMAD.U32 R45, R36, 0x10000, RZ ;  /* 0x00010000242d7824 */ /* 0x000fc400078e00ff */
[----:B------:R-:W-:Y:S01]  /*6b30*/  FFMA.FTZ R44, R46, R43, R44 ;  /* 0x0000002b2e2c7223 */ /* 0x000fe2000001002c */
[----:B------:R-:W-:Y:S01]  /*6b40*/  FMUL.FTZ R43, R14, R13 ;  /* 0x0000000d0e2b7220 */ /* 0x000fe20000410000 */
[----:B------:R-:W-:Y:S01]  /*6b50*/  LOP3.LUT R38, R15, 0xffff0000, RZ, 0xc0, !PT ;  /* 0xffff00000f267812 */ /* 0x000fe200078ec0ff */
[----:B------:R-:W-:Y:S02]  /*6b60*/  IMAD.U32 R46, R12, 0x10000, RZ ;  /* 0x000100000c2e7824 */ /* 0x000fe400078e00ff */
[-C--:B------:R-:W-:Y:S01]  /*6b70*/  FMUL.FTZ R14, R14, R45.reuse ;  /* 0x0000002d0e0e7220 */ /* 0x080fe20000410000 */
[----:B------:R-:W-:Y:S01]  /*6b80*/  LOP3.LUT R42, R42, 0xffff0000, RZ, 0xc0, !PT ;  /* 0xffff00002a2a7812 */ /* 0x000fe200078ec0ff */
[C---:B------:R-:W-:Y:S01]  /*6b90*/  FFMA.FTZ R43, R39.reuse, R45, -R43 ;  /* 0x0000002d272b7223 */ /* 0x040fe2000001082b */
[----:B------:R-:W-:Y:S01]  /*6ba0*/  LOP3.LUT R36, R36, 0xffff0000, RZ, 0xc0, !PT ;  /* 0xffff000024247812 */ /* 0x000fe200078ec0ff */
[----:B------:R-:W-:Y:S01]  /*6bb0*/  FFMA.FTZ R14, R39, R13, R14 ;  /* 0x0000000d270e7223 */ /* 0x000fe2000001000e */
[----:B------:R-:W-:Y:S01]  /*6bc0*/  LOP3.LUT R12, R12, 0xffff0000, RZ, 0xc0, !PT ;  /* 0xffff00000c0c7812 */ /* 0x000fe200078ec0ff */
[----:B------:R-:W-:Y:S01]  /*6bd0*/  FMUL.FTZ R13, R38, R42 ;  /* 0x0000002a260d7220 */ /* 0x000fe20000410000 */
[----:B------:R-:W-:-:S02]  /*6be0*/  IMAD.U32 R15, R15, 0x10000, RZ ;  /* 0x000100000f0f7824 */ /* 0x000fc400078e00ff */
[-C--:B------:R-:W-:Y:S01]  /*6bf0*/  FMUL.FTZ R39, R38, R36.reuse ;  /* 0x0000002426277220 */ /* 0x080fe20000410000 */
[----:B------:R-:W-:Y:S01]  /*6c00*/  F2FP.BF16.F32.PACK_AB R44, R44, R47 ;  /* 0x0000002f2c2c723e */ /* 0x000fe200000010ff */
[C---:B------:R-:W-:Y:S01]  /*6c10*/  FMUL.FTZ R38, R12.reuse, R37 ;  /* 0x000000250c267220 */ /* 0x040fe20000410000 */
[-C--:B------:R-:W-:Y:S01]  /*6c20*/  FMUL.FTZ R12, R12, R11.reuse ;  /* 0x0000000b0c0c7220 */ /* 0x080fe20000410000 */
[C---:B------:R-:W-:Y:S01]  /*6c30*/  FFMA.FTZ R13, R15.reuse, R36, -R13 ;  /* 0x000000240f0d7223 */ /* 0x040fe2000001080d */
[----:B------:R-:W-:Y:S01]  /*6c40*/  FFMA.FTZ R39, R15, R42, R39 ;  /* 0x0000002a0f277223 */ /* 0x000fe20000010027 */
[C---:B------:R-:W-:Y:S01]  /*6c50*/  FFMA.FTZ R38, R46.reuse, R11, -R38 ;  /* 0x0000000b2e267223 */ /* 0x040fe20000010826 */
[----:B------:R-:W-:Y:S01]  /*6c60*/  FFMA.FTZ R12, R46, R37, R12 ;  /* 0x000000252e0c7223 */ /* 0x000fe2000001000c */
[----:B------:R-:W-:Y:S02]  /*6c70*/  F2FP.BF16.F32.PACK_AB R14, R14, R43 ;  /* 0x0000002b0e0e723e */ /* 0x000fe400000010ff */
[----:B------:R-:W-:Y:S01]  /*6c80*/  F2FP.BF16.F32.PACK_AB R15, R39, R13 ;  /* 0x0000000d270f723e */ /* 0x000fe200000010ff */
[----:B------:R-:W-:Y:S01]  /*6c90*/  IMAD.MOV.U32 R13, RZ, RZ, R44 ;  /* 0x000000ffff0d7224 */ /* 0x000fe200078e002c */
[----:B------:R-:W-:-:S07]  /*6ca0*/  F2FP.BF16.F32.PACK_AB R12, R12, R38 ;  /* 0x000000260c0c723e */ /* 0x000fce00000010ff */
.L_x_2719:
[----:B------:R-:W-:Y:S05]  /*6cb0*/  BSYNC B2 ;  /* 0x0000000000027941 */ /* 0x000fea0003800000 */
.L_x_2718:
[----:B------:R-:W-:Y:S02]  /*6cc0*/  ULDC.64 UR4, c[0x0][0x208] ;  /* 0x0000820000047ab9 */ /* 0x000fe40000000a00 */
[----:B---3--:R0:W-:Y:S03]  /*6cd0*/  ST.E.128 desc[UR4][R40.64], R12 ;  /* 0x0000000c28007985 */ /* 0x0081e6000c101d04 */
.L_x_2717:
[----:B------:R-:W-:Y:S05]  /*6ce0*/  BSYNC B1 ;  /* 0x0000000000017941 */ /* 0x000fea0003800000 */
.L_x_2716:
        /* <DEDUP_REMOVED lines=53> */
.L_x_2721:
[----:B------:R-:W-:Y:S05]  /*7040*/  BSYNC B1 ;  /* 0x0000000000017941 */ /* 0x000fea0003800000 */
.L_x_2720:
[----:B------:R-:W-:Y:S02]  /*7050*/  ULDC.64 UR4, c[0x0][0x208] ;  /* 0x0000820000047ab9 */ /* 0x000fe40000000a00 */
[----:B---3--:R0:W-:Y:S01]  /*7060*/  ST.E.128 desc[UR4][R36.64], R12 ;  /* 0x0000000c24007985 */ /* 0x0081e2000c101d04 */
[----:B------:R-:W-:Y:S05]  /*7070*/  BRA `(.L_x_2707) ;  /* 0x0000004400d47947 */ /* 0x000fea0003800000 */
.L_x_2662:
        /* <DEDUP_REMOVED lines=14> */
[-C--:B------:R-:W-:Y:S02]  /*7160*/  ISETP.GE.AND P4, PT, R16, R111.reuse, PT ;  /* 0x0000006f1000720c */ /* 0x080fe40003f86270 */
[----:B------:R-:W-:Y:S02]  /*7170*/  CS2R R38, SRZ ;  /* 0x0000000000267805 */ /* 0x000fe4000001ff00 */
[----:B------:R-:W-:Y:S01]  /*7180*/  LEA R40, P5, R32, UR4, 0x1 ;  /* 0x0000000420287c11 */ /* 0x000fe2000f8a08ff */
[----:B------:R-:W-:Y:S01]  /*7190*/  IMAD.X R33, R11, 0x1, R6, P0 ;  /* 0x000000010b217824 */ /* 0x000fe200000e0606 */
[----:B------:R-:W-:Y:S02]  /*71a0*/  ISETP.GE.AND P0, PT, R214, R111, PT ;  /* 0x0000006fd600720c */ /* 0x000fe40003f06270 */
[----:B------:R-:W-:-:S02]  /*71b0*/  CS2R R36, SRZ ;  /* 0x0000000000247805 */ /* 0x000fc4000001ff00 */
[----:B------:R-:W-:Y:S01]  /*71c0*/  CS2R R34, SRZ ;  /* 0x0000000000227805 */ /* 0x000fe2000001ff00 */
[----:B------:R-:W-:Y:S01]  /*71d0*/  ULDC.64 UR6, c[0x0][0x208] ;  /* 0x0000820000067ab9 */ /* 0x000fe20000000a00 */
[----:B------:R-:W-:Y:S01]  /*71e0*/  LEA.HI.X R41, R32, UR5, R33, 0x1, P5 ;  /* 0x0000000520297c11 */ /* 0x000fe2000a8f0c21 */
[----:B------:R-:W-:Y:S01]  /*71f0*/  ULDC.64 UR4, c[0x0][0x400] ;  /* 0x0001000000047ab9 */ /* 0x000fe20000000a00 */
[----:B------:R-:W-:Y:S02]  /*7200*/  IADD3 R42, P5, R92, R12, RZ ;  /* 0x0000000c5c2a7210 */ /* 0x000fe40007fbe0ff */
[----:B------:R-:W-:Y:S02]  /*7210*/  CS2R R32, SRZ ;  /* 0x0000000000207805 */ /* 0x000fe4000001ff00 */
[----:B------:R-:W-:Y:S01]  /*7220*/  CS2R R46, SRZ ;  /* 0x00000000002e7805 */ /* 0x000fe2000001ff00 */
[----:B------:R-:W5:Y:S01]  /*7230*/  @!P4 LDG.E.128 R36, desc[UR6][R40.64] ;  /* 0x000000062824c981 */ /* 0x000f62000c1e1d00 */
[----:B------:R-:W-:Y:S01]  /*7240*/  IMAD.X R43, R80, 0x1, R8, P5 ;  /* 0x00000001502b7824 */ /* 0x000fe200028e0608 */
[----:B------:R-:W-:-:S02]  /*7250*/  LEA R48, P5, R42, UR4, 0x1 ;  /* 0x000000042a307c11 */ /* 0x000fc4000f8a08ff */
[----:B------:R0:W5:Y:S01]  /*7260*/  @!P0 LDG.E.128 R32, desc[UR6][R40.64+0x80] ;  /* 0x0000800628208981 */ /* 0x000162000c1e1d00 */
[----:B------:R-:W-:Y:S02]  /*7270*/  CS2R R44, SRZ ;  /* 0x00000000002c7805 */ /* 0x000fe4000001ff00 */
[----:B------:R-:W-:Y:S02]  /*7280*/  LEA.HI.X R49, R42, UR5, R43, 0x1, P5 ;  /* 0x000000052a317c11 */ /* 0x000fe4000a8f0c2b */
[----:B------:R-:W-:-:S03]  /*7290*/  CS2R R42, SRZ ;  /* 0x00000000002a7805 */ /* 0x000fc6000001ff00 */
[----:B------:R1:W5:Y:S01]  /*72a0*/  @!P4 LDG.E.128 R44, desc[UR6][R48.64] ;  /* 0x00000006302cc981 */ /* 0x000362000c1e1d00 */
[----:B0-----:R-:W-:-:S06]  /*72b0*/  CS2R R40, SRZ ;  /* 0x0000000000287805 */ /* 0x001fcc000001ff00 */
[----:B------:R1:W5:Y:S02]  /*72c0*/  @!P0 LDG.E.128 R40, desc[UR6][R48.64+0x80] ;  /* 0x0000800630288981 */ /* 0x000364000c1e1d00 */
.L_x_2723:
[----:B------:R-:W-:Y:S05]  /*72d0*/  BSYNC B1 ;  /* 0x0000000000017941 */ /* 0x000fea0003800000 */
.L_x_2722:
[----:B-1---5:R-:W-:Y:S01]  /*72e0*/  IMAD.MOV.U32 R48, RZ, RZ, R34 ;  /* 0x000000ffff307224 */ /* 0x022fe200078e0022 */
        /* <DEDUP_REMOVED lines=21> */
[----:B------:R-:W-:-:S03]  /*7440*/  IMAD.MOV.U32 R48, RZ, RZ, R42 ;  /* 0x000000ffff307224 */ /* 0x000fc600078e002a */
[----:B------:R-:W-:Y:S01]  /*7450*/  PRMT R135, R135, 0x5410, R49 ;  /* 0x0000541087877816 */ /* 0x000fe20000000031 */
[----:B------:R-:W-:Y:S01]  /*7460*/  IMAD.MOV.U32 R49, RZ, RZ, R40 ;  /* 0x000000ffff317224 */ /* 0x000fe200078e0028 */
        /* <DEDUP_REMOVED lines=10> */
[----:B------:R-:W-:-:S02]  /*7510*/  CS2R R48, SRZ ;  /* 0x0000000000307805 */ /* 0x000fc4000001ff00 */
        /* <DEDUP_REMOVED lines=13> */
[----:B------:R-:W-:Y:S02]  /*75f0*/  LEA R64, P5, R50, UR6, 0x1 ;  /* 0x0000000632407c11 */ /* 0x000fe4000f8a08ff */
[----:B------:R-:W-:Y:S02]  /*7600*/  LEA.HI.X R57, R48, UR5, R49, 0x1, P0 ;  /* 0x0000000530397c11 */ /* 0x000fe400080f0c31 */
[----:B------:R-:W-:Y:S02]  /*7610*/  CS2R R48, SRZ ;  /* 0x0000000000307805 */ /* 0x000fe4000001ff00 */
[----:B------:R-:W-:-:S02]  /*7620*/  LEA.HI.X R65, R50, UR7, R51, 0x1, P5 ;  /* 0x0000000732417c11 */ /* 0x000fc4000a8f0c33 */
[----:B------:R-:W-:Y:S02]  /*7630*/  CS2R R50, SRZ ;  /* 0x0000000000327805 */ /* 0x000fe4000001ff00 */
[-C--:B------:R-:W-:Y:S02]  /*7640*/  ISETP.GE.AND P0, PT, R16, R111.reuse, PT ;  /* 0x0000006f1000720c */ /* 0x080fe40003f06270 */
[----:B------:R-:W-:Y:S02]  /*7650*/  ISETP.GE.AND P5, PT, R214, R111, PT ;  /* 0x0000006fd600720c */ /* 0x000fe40003fa6270 */
[----:B------:R-:W-:Y:S02]  /*7660*/  CS2R R62, SRZ ;  /* 0x00000000003e7805 */ /* 0x000fe4000001ff00 */
[----:B------:R-:W-:Y:S02]  /*7670*/  CS2R R60, SRZ ;  /* 0x00000000003c7805 */ /* 0x000fe4000001ff00 */
[----:B------:R-:W-:-:S05]  /*7680*/  CS2R R58, SRZ ;  /* 0x00000000003a7805 */ /* 0x000fca000001ff00 */
[----:B------:R-:W5:Y:S04]  /*7690*/  @!P0 LDG.E.128 R52, desc[UR8][R56.64] ;  /* 0x0000000838348981 */ /* 0x000f68000c1e1d00 */
[----:B------:R0:W5:Y:S04]  /*76a0*/  @!P5 LDG.E.128 R48, desc[UR8][R56.64+0x80] ;  /* 0x000080083830d981 */ /* 0x000168000c1e1d00 */
[----:B------:R1:W5:Y:S01]  /*76b0*/  @!P0 LDG.E.128 R60, desc[UR8][R64.64] ;  /* 0x00000008403c8981 */ /* 0x000362000c1e1d00 */
[----:B0-----:R-:W-:-:S06]  /*76c0*/  CS2R R56, SRZ ;  /* 0x0000000000387805 */ /* 0x001fcc000001ff00 */
[----:B------:R1:W5:Y:S02]  /*76d0*/  @!P5 LDG.E.128 R56, desc[UR8][R64.64+0x80] ;  /* 0x000080084038d981 */ /* 0x000364000c1e1d00 */
.L_x_2725:
[----:B------:R-:W-:Y:S05]  /*76e0*/  BSYNC B1 ;  /* 0x0000000000017941 */ /* 0x000fea0003800000 */
.L_x_2724:
[----:B-1---5:R-:W-:Y:S01]  /*76f0*/  IMAD.MOV.U32 R65, RZ, RZ, R48 ;  /* 0x000000ffff417224 */ /* 0x022fe200078e0030 */
        /* <DEDUP_REMOVED lines=56> */
.L_x_2727:
[----:B------:R-:W-:Y:S05]  /*7a80*/  BSYNC B1 ;  /* 0x0000000000017941 */ /* 0x000fea0003800000 */
.L_x_2726:
        /* <DEDUP_REMOVED lines=32> */
.L_x_2728:
[----:B------:R-:W-:Y:S01]  /*7c90*/  IMAD R88, R213, 0x8, R23 ;  /* 0x00000008d5587824 */ /* 0x000fe200078e0217 */
[----:B------:R-:W-:Y:S01]  /*7ca0*/  SHF.L.U32 R89, R227, 0x1f, RZ ;  /* 0x0000001fe3597819 */ /* 0x000fe200000006ff */
[----:B------:R-:W-:Y:S03]  /*7cb0*/  BSSY B1, `(.L_x_2729) ;  /* 0x0000003000017945 */ /* 0x000fe60003800000 */
[----:B------:R-:W0:Y:S02]  /*7cc0*/  SYNCS.PHASECHK.TRANS64.TRYWAIT P6, [R88+URZ+0x38890], R89 ;  /* 0x03889059580075a7 */ /* 0x000e2400080c017f */
[----:B0-----:R-:W-:Y:S05]  /*7cd0*/  @!P6 BRA `(.L_x_2730) ;  /* 0x000002b4006ce947 */ /* 0x001fea0003800000 */
.L_x_3075:
[----:B------:R-:W-:Y:S05]  /*7ce0*/  BSYNC B1 ;  /* 0x0000000000017941 */ /* 0x000fea0003800000 */
.L_x_2729:
[----:B------:R-:W1:Y:S01]  /*7cf0*/  LDC R128, c[0x0][0x2f4] ;  /* 0x0000bd00ff807b82 */ /* 0x000e620000000800 */
[----:B------:R-:W-:Y:S01]  /*7d00*/  UMOV UR4, 0xffffffff ;  /* 0xffffffff00047882 */ /* 0x000fe20000000000 */
[----:B-1----:R-:W-:Y:S02]  /*7d10*/  IMAD.IADD R129, R128, 0x1, -R112 ;  /* 0x0000000180817824 */ /* 0x002fe400078e0a70 */
[----:B------:R-:W-:Y:S05]  /*7d20*/  BRA.DIV UR4, `(.L_x_2731) ;  /* 0x000002b6046c7947 */ /* 0x000fea000b800000 */
[----:B------:R1:W2:Y:S04]  /*7d30*/  SHFL.IDX PT, R121, R118, RZ, 0x181f ;  /* 0x00181fff76797589 */ /* 0x0002a800000e0000 */
[----:B------:R1:W3:Y:S02]  /*7d40*/  SHFL.IDX PT, R11, R119, RZ, 0x181f ;  /* 0x00181fff770b7589 */ /* 0x0002e400000e0000 */
.L_x_3079:
        /* <DEDUP_REMOVED lines=8> */
[C---:B------:R-:W-:Y:S01]  /*7dd0*/  IMAD.SHL.U32 R14, R225.reuse, 0x40, RZ ;  /* 0x00000040e10e7824 */ /* 0x040fe200078e00ff */
        /* <DEDUP_REMOVED lines=30> */
[--C-:B------:R-:W-:Y:S02]  /*7fc0*/  SHF.R.U64 R44, R46, 0x10, R47.reuse ;  /* 0x000000102e2c7819 */ /* 0x100fe4000000122f */
[----:B------:R-:W-:Y:S02]  /*7fd0*/  SHF.R.U32.HI R135, RZ, 0x10, R47 ;  /* 0x00000010ff877819 */ /* 0x000fe4000001162f */
[----:B------:R-:W-:Y:S02]  /*7fe0*/  PRMT R36, R133, 0x5432, R36 ;  /* 0x0000543285247816 */ /* 0x000fe40000000024 */
[----:B------:R-:W-:Y:S02]  /*7ff0*/  PRMT R47, R161, 0x5410, R45 ;  /* 0x00005410a12f7816 */ /* 0x000fe4000000002d */
[----:B------:R-:W-:Y:S02]  /*8000*/  SHF.R.U32.HI R133, RZ, 0x10, R39 ;  /* 0x00000010ff857819 */ /* 0x000fe40000011627 */
[----:B------:R-:W-:-:S02]  /*8010*/  PRMT R39, R140, 0x5410, R37 ;  /* 0x000054108c277816 */ /* 0x000fc40000000025 */
[----:B------:R-:W-:Y:S02]  /*8020*/  PRMT R37, R141, 0x5432, R38 ;  /* 0x000054328d257816 */ /* 0x000fe40000000026 */
[----:B------:R-:W-:Y:S01]  /*8030*/  PRMT R38, R140, 0x5432, R44 ;  /* 0x000054328c267816 */ /* 0x000fe2000000002c */
[----:B---3--:R-:W-:Y:S01]  /*8040*/  IMAD.U32 R140, R81, 0x10000, RZ ;  /* 0x00010000518c7824 */ /* 0x008fe200078e00ff */
[----:B------:R-:W-:Y:S01]  /*8050*/  PRMT R46, R141, 0x5410, R133 ;  /* 0x000054108d2e7816 */ /* 0x000fe20000000085 */
[C---:B------:R-:W-:Y:S01]  /*8060*/  IMAD.U32 R44, R47.reuse, 0x10000, RZ ;  /* 0x000100002f2c7824 */ /* 0x040fe200078e00ff */
[----:B------:R-:W-:Y:S01]  /*8070*/  PRMT R133, R160, 0x5410, R135 ;  /* 0x00005410a0857816 */ /* 0x000fe20000000087 */
[----:B------:R-:W-:Y:S01]  /*8080*/  IMAD.U32 R141, R134, 0x10000, RZ ;  /* 0x00010000868d7824 */ /* 0x000fe200078e00ff */
[----:B------:R-:W-:Y:S01]  /*8090*/  LOP3.LUT R47, R47, 0xffff0000, RZ, 0xc0, !PT ;  /* 0xffff00002f2f7812 */ /* 0x000fe200078ec0ff */
[----:B------:R-:W-:Y:S01]  /*80a0*/  FMUL.FTZ R45, R140, R44 ;  /* 0x0000002c8c2d7220 */ /* 0x000fe20000410000 */
[----:B----4-:R-:W-:-:S02]  /*80b0*/  IMAD.U32 R135, R13, 0x10000, RZ ;  /* 0x000100000d877824 */ /* 0x010fc400078e00ff */
[-C--:B------:R-:W-:Y:S01]  /*80c0*/  FMUL.FTZ R140, R140, R141.reuse ;  /* 0x0000008d8c8c7220 */ /* 0x080fe20000410000 */
[----:B------:R-:W-:Y:S01]  /*80d0*/  LOP3.LUT R81, R81, 0xffff0000, RZ, 0xc0, !PT ;  /* 0xffff000051517812 */ /* 0x000fe200078ec0ff */
[C---:B------:R-:W-:Y:S02]  /*80e0*/  FFMA.FTZ R45, R135.reuse, R141, -R45 ;  /* 0x0000008d872d7223 */ /* 0x040fe4000001082d */
[----:B------:R-:W-:Y:S01]  /*80f0*/  FFMA.FTZ R44, R135, R44, R140 ;  /* 0x0000002c872c7223 */ /* 0x000fe2000001008c */
[----:B------:R-:W-:Y:S01]  /*8100*/  LOP3.LUT R135, R134, 0xffff0000, RZ, 0xc0, !PT ;  /* 0xffff000086877812 */ /* 0x000fe200078ec0ff */
[----:B------:R-:W-:Y:S01]  /*8110*/  IMAD.U32 R140, R83, 0x10000, RZ ;  /* 0x00010000538c7824 */ /* 0x000fe200078e00ff */
[----:B------:R-:W-:Y:S01]  /*8120*/  LOP3.LUT R134, R13, 0xffff0000, RZ, 0xc0, !PT ;  /* 0xffff00000d867812 */ /* 0x000fe200078ec0ff */
[C---:B------:R-:W-:Y:S01]  /*8130*/  FMUL.FTZ R13, R81.reuse, R47 ;  /* 0x0000002f510d7220 */ /* 0x040fe20000410000 */
[----:B------:R-:W-:Y:S02]  /*8140*/  IMAD.U32 R141, R46, 0x10000, RZ ;  /* 0x000100002e8d7824 */ /* 0x000fe400078e00ff */
[-C--:B------:R-:W-:Y:S01]  /*8150*/  FMUL.FTZ R81, R81, R135.reuse ;  /* 0x0000008751517220 */ /* 0x080fe20000410000 */
[----:B------:R-:W-:Y:S01]  /*8160*/  LOP3.LUT R83, R83, 0xffff0000, RZ, 0xc0, !PT ;  /* 0xffff000053537812 */ /* 0x000fe200078ec0ff */
[----:B------:R-:W-:Y:S01]  /*8170*/  FFMA.FTZ R13, R134, R135, -R13 ;  /* 0x00000087860d7223 */ /* 0x000fe2000001080d */
[----:B------:R-:W-:-:S02]  /*8180*/  IMAD.U32 R135, R15, 0x10000, RZ ;  /* 0x000100000f877824 */ /* 0x000fc400078e00ff */
[----:B------:R-:W-:Y:S01]  /*8190*/  FFMA.FTZ R47, R134, R47, R81 ;  /* 0x0000002f862f7223 */ /* 0x000fe20000010051 */
[C---:B------:R-:W-:Y:S01]  /*81a0*/  IMAD.U32 R134, R133.reuse, 0x10000, RZ ;  /* 0x0001000085867824 */ /* 0x040fe200078e00ff */
[----:B------:R-:W-:Y:S02]  /*81b0*/  LOP3.LUT R133, R133, 0xffff0000, RZ, 0xc0, !PT ;  /* 0xffff000085857812 */ /* 0x000fe400078ec0ff */
[----:B------:R-:W-:Y:S01]  /*81c0*/  F2FP.BF16.F32.PACK_AB R13, R13, R45 ;  /* 0x0000002d0d0d723e */ /* 0x000fe200000010ff */
[C---:B------:R-:W-:Y:S01]  /*81d0*/  FMUL.FTZ R81, R140.reuse, R134 ;  /* 0x000000868c517220 */ /* 0x040fe20000410000 */
[-C--:B------:R-:W-:Y:S01]  /*81e0*/  FMUL.FTZ R140, R140, R141.reuse ;  /* 0x0000008d8c8c7220 */ /* 0x080fe20000410000 */
[----:B------:R-:W-:Y:S01]  /*81f0*/  F2FP.BF16.F32.PACK_AB R44, R47, R44 ;  /* 0x0000002c2f2c723e */ /* 0x000fe200000010ff */
[----:B------:R-:W-:Y:S02]  /*8200*/  IMAD.U32 R47, R12, 0x10000, RZ ;  /* 0x000100000c2f7824 */ /* 0x000fe400078e00ff */
[C---:B------:R-:W-:Y:S01]  /*8210*/  FFMA.FTZ R81, R135.reuse, R141, -R81 ;  /* 0x0000008d87517223 */ /* 0x040fe20000010851 */
[----:B------:R-:W-:Y:S01]  /*8220*/  FFMA.FTZ R134, R135, R134, R140 ;  /* 0x0000008687867223 */ /* 0x000fe2000001008c */
[----:B------:R-:W-:-:S02]  /*8230*/  LOP3.LUT R135, R46, 0xffff0000, RZ, 0xc0, !PT ;  /* 0xffff00002e877812 */ /* 0x000fc400078ec0ff */
[----:B------:R-:W-:Y:S01]  /*8240*/  LOP3.LUT R46, R15, 0xffff0000, RZ, 0xc0, !PT ;  /* 0xffff00000f2e7812 */ /* 0x000fe200078ec0ff */
[C---:B------:R-:W-:Y:S02]  /*8250*/  FMUL.FTZ R15, R83.reuse, R133 ;  /* 0x00000085530f7220 */ /* 0x040fe40000410000 */
[-C--:B------:R-:W-:Y:S02]  /*8260*/  FMUL.FTZ R83, R83, R135.reuse ;  /* 0x0000008753537220 */ /* 0x080fe40000410000 */
[C---:B------:R-:W-:Y:S02]  /*8270*/  FFMA.FTZ R15, R46.reuse, R135, -R15 ;  /* 0x000000872e0f7223 */ /* 0x040fe4000001080f */
[----:B------:R-:W-:Y:S01]  /*8280*/  FFMA.FTZ R46, R46, R133, R83 ;  /* 0x000000852e2e7223 */ /* 0x000fe20000010053 */
[C---:B------:R-:W-:Y:S01]  /*8290*/  IMAD.U32 R83, R36.reuse, 0x10000, RZ ;  /* 0x0001000024537824 */ /* 0x040fe200078e00ff */
[----:B------:R-:W-:Y:S02]  /*82a0*/  LOP3.LUT R36, R36, 0xffff0000, RZ, 0xc0, !PT ;  /* 0xffff000024247812 */ /* 0x000fe400078ec0ff */
[----:B------:R-:W-:Y:S01]  /*82b0*/  F2FP.BF16.F32.PACK_AB R15, R15, R81 ;  /* 0x000000510f0f723e */ /* 0x000fe200000010ff */
[----:B------:R-:W-:Y:S01]  /*82c0*/  IMAD.U32 R81, R80, 0x10000, RZ ;  /* 0x0001000050517824 */ /* 0x000fe200078e00ff */
[----:B------:R-:W-:Y:S01]  /*82d0*/  F2FP.BF16.F32.PACK_AB R134, R46, R134 ;  /* 0x000000862e86723e */ /* 0x000fe200000010ff */
[C---:B------:R-:W-:Y:S01]  /*82e0*/  IMAD.U32 R46, R37.reuse, 0x10000, RZ ;  /* 0x00010000252e7824 */ /* 0x040fe200078e00ff */
[----:B------:R-:W-:-:S03]  /*82f0*/  LOP3.LUT R37, R37, 0xffff0000, RZ, 0xc0, !PT ;  /* 0xffff000025257812 */ /* 0x000fc600078ec0ff */
        /* <DEDUP_REMOVED lines=33> */
[----:B------:R-:W-:Y:S02]  /*8510*/  IMAD.MOV.U32 R82, RZ, RZ, R83 ;  /* 0x000000ffff527224 */ /* 0x000fe400078e0053 */
[----:B------:R-:W-:-:S07]  /*8520*/  IMAD.MOV.U32 R83, RZ, RZ, R134 ;  /* 0x000000ffff537224 */ /* 0x000fce00078e0086 */
.L_x_2737:
[----:B------:R-:W-:Y:S05]  /*8530*/  BSYNC B3 ;  /* 0x0000000000037941 */ /* 0x000fea0003800000 */
.L_x_2736:
[----:B------:R-:W-:Y:S01]  /*8540*/  LEA R36, P3, R10, R11, 0x1 ;  /* 0x0000000b0a247211 */ /* 0x000fe200078608ff */
[----:B------:R-:W-:-:S03]  /*8550*/  ULDC.64 UR4, c[0x0][0x208] ;  /* 0x0000820000047ab9 */ /* 0x000fc60000000a00 */
[----:B--2---:R-:W-:Y:S02]  /*8560*/  LEA.HI.X R37, R10, R121, R28, 0x1, P3 ;  /* 0x000000790a257211 */ /* 0x004fe400018f0c1c */
[----:B------:R-:W-:-:S03]  /*8570*/  ISETP.GE.AND P3, PT, R132, R128, PT ;  /* 0x000000808400720c */ /* 0x000fc60003f66270 */
[----:B----4-:R2:W-:Y:S10]  /*8580*/  ST.E.128 desc[UR4][R36.64], R12 ;  /* 0x0000000c24007985 */ /* 0x0105f4000c101d04 */
[----:B--2---:R-:W-:-:S05]  /*8590*/  @!P3 IMAD.WIDE R12, R132, 0x2, R120 ;  /* 0x00000002840cb825 */ /* 0x004fca00078e0278 */
[----:B---3--:R3:W-:Y:S02]  /*85a0*/  @!P3 ST.E.128 desc[UR4][R12.64], R80 ;  /* 0x000000500c00b985 */ /* 0x0087e4000c101d04 */
.L_x_2735:
[----:B------:R-:W-:Y:S05]  /*85b0*/  BSYNC B2 ;  /* 0x0000000000027941 */ /* 0x000fea0003800000 */
.L_x_2734:
[----:B------:R-:W-:-:S13]  /*85c0*/  ISETP.NE.AND P3, PT, R25, RZ, PT ;  /* 0x000000ff1900720c */ /* 0x000fda0003f65270 */
[----:B------:R-:W-:Y:S05]  /*85d0*/  @!P3 BRA `(.L_x_2733) ;  /* 0x000000080004b947 */ /* 0x000fea0003800000 */
[----:B------:R-:W4:Y:S01]  /*85e0*/  LDL R15, [R1+0x5c] ;  /* 0x00005c00010f7983 */ /* 0x000f220000100800 */
[----:B---3--:R-:W-:Y:S01]  /*85f0*/  SEL R12, R112, R129, !P1 ;  /* 0x00000081700c7207 */ /* 0x008fe20004800000 */
        /* <DEDUP_REMOVED lines=119> */
.L_x_2739:
[----:B------:R-:W-:Y:S05]  /*8d70*/  BSYNC B2 ;  /* 0x0000000000027941 */ /* 0x000fea0003800000 */
.L_x_2738:
[----:B------:R-:W-:Y:S01]  /*8d80*/  LEA R32, P3, R21, R11, 0x1 ;  /* 0x0000000b15207211 */ /* 0x000fe200078608ff */
[----:B------:R-:W-:-:S03]  /*8d90*/  ULDC.64 UR4, c[0x0][0x208] ;  /* 0x0000820000047ab9 */ /* 0x000fc60000000a00 */
[----:B--2---:R-:W-:Y:S02]  /*8da0*/  LEA.HI.X R33, R21, R121, R29, 0x1, P3 ;  /* 0x0000007915217211 */ /* 0x004fe400018f0c1d */
[----:B------:R-:W-:-:S03]  /*8db0*/  ISETP.GE.AND P3, PT, R44, R128, PT ;  /* 0x000000802c00720c */ /* 0x000fc60003f66270 */
[----:B----4-:R4:W-:Y:S10]  /*8dc0*/  ST.E.128 desc[UR4][R32.64], R12 ;  /* 0x0000000c20007985 */ /* 0x0109f4000c101d04 */
[----:B------:R-:W-:-:S05]  /*8dd0*/  @!P3 IMAD.WIDE R120, R44, 0x2, R120 ;  /* 0x000000022c78b825 */ /* 0x000fca00078e0278 */
[----:B---3--:R4:W-:Y:S02]  /*8de0*/  @!P3 ST.E.128 desc[UR4][R120.64], R36 ;  /* 0x000000247800b985 */ /* 0x0089e4000c101d04 */
.L_x_2733:
[----:B------:R-:W-:Y:S05]  /*8df0*/  BSYNC B1 ;  /* 0x0000000000017941 */ /* 0x000fea0003800000 */
.L_x_2732:
[----:B------:R-:W-:-:S03]  /*8e00*/  UMOV UR4, 0xffffffff ;  /* 0xffffffff00047882 */ /* 0x000fc60000000000 */
[----:B------:R-:W-:Y:S05]  /*8e10*/  BRA.DIV UR4, `(.L_x_2740) ;  /* 0x000002a6047c7947 */ /* 0x000fea000b800000 */
[----:B----4-:R4:W0:Y:S04]  /*8e20*/  SHFL.IDX PT, R37, R118, 0x1, 0x181f ;  /* 0x00381f0076257f89 */ /* 0x01082800000e0000 */
[----:B---3--:R4:W3:Y:S02]  /*8e30*/  SHFL.IDX PT, R11, R119, 0x1, 0x181f ;  /* 0x00381f00770b7f89 */ /* 0x0088e400000e0000 */
.L_x_3083:
        /* <DEDUP_REMOVED lines=8> */
[C---:B------:R-:W-:Y:S01]  /*8ec0*/  VIADD R14, R225.reuse, 0x20 ;  /* 0x00000020e10e7836 */ /* 0x040fe20000000000 */
        /* <DEDUP_REMOVED lines=48> */
[----:B------:R-:W-:Y:S01]  /*91d0*/  FMUL.FTZ R13, R33, R60 ;  /* 0x0000003c210d7220 */ /* 0x000fe20000410000 */
        /* <DEDUP_REMOVED lines=69> */
.L_x_2746:
[----:B------:R-:W-:Y:S05]  /*9630*/  BSYNC B3 ;  /* 0x0000000000037941 */ /* 0x000fea0003800000 */
.L_x_2745:
[----:B------:R-:W-:Y:S01]  /*9640*/  LEA R38, P3, R10, R11, 0x1 ;  /* 0x0000000b0a267211 */ /* 0x000fe200078608ff */
[----:B------:R-:W-:-:S03]  /*9650*/  ULDC.64 UR4, c[0x0][0x208] ;  /* 0x0000820000047ab9 */ /* 0x000fc60000000a00 */
[----:B0-----:R-:W-:Y:S02]  /*9660*/  LEA.HI.X R39, R10, R37, R28, 0x1, P3 ;  /* 0x000000250a277211 */ /* 0x001fe400018f0c1c */
[----:B------:R-:W-:-:S03]  /*9670*/  ISETP.GE.AND P3, PT, R40, R128, PT ;  /* 0x000000802800720c */ /* 0x000fc60003f66270 */
[----:B------:R0:W-:Y:S10]  /*9680*/  ST.E.128 desc[UR4][R38.64], R12 ;  /* 0x0000000c26007985 */ /* 0x0001f4000c101d04 */
[----:B0-----:R-:W-:-:S05]  /*9690*/  @!P3 IMAD.WIDE R12, R40, 0x2, R36 ;  /* 0x00000002280cb825 */ /* 0x001fca00078e0224 */
[----:B---3--:R3:W-:Y:S02]  /*96a0*/  @!P3 ST.E.128 desc[UR4][R12.64], R32 ;  /* 0x000000200c00b985 */ /* 0x0087e4000c101d04 */
.L_x_2744:
[----:B------:R-:W-:Y:S05]  /*96b0*/  BSYNC B2 ;  /* 0x0000000000027941 */ /* 0x000fea0003800000 */
.L_x_2743:
[----:B------:R-:W-:-:S13]  /*96c0*/  ISETP.NE.AND P3, PT, R25, RZ, PT ;  /* 0x000000ff1900720c */ /* 0x000fda0003f65270 */
[----:B------:R-:W-:Y:S05]  /*96d0*/  @!P3 BRA `(.L_x_2742) ;  /* 0x000000080004b947 */ /* 0x000fea0003800000 */
[----:B------:R-:W5:Y:S01]  /*96e0*/  LDL R15, [R1+0x58] ;  /* 0x00005800010f7983 */ /* 0x000f620000100800 */
[----:B---3--:R-:W-:Y:S01]  /*96f0*/  SEL R12, R112, R129, !P1 ;  /* 0x00000081700c7207 */ /* 0x008fe20004800000 */
        /* <DEDUP_REMOVED lines=119> */
.L_x_2748:
[----:B------:R-:W-:Y:S05]  /*9e70*/  BSYNC B2 ;  /* 0x0000000000027941 */ /* 0x000fea0003800000 */
.L_x_2747:
[----:B------:R-:W-:Y:S01]  /*9e80*/  ISETP.GE.AND P4, PT, R40, R128, PT ;  /* 0x000000802800720c */ /* 0x000fe20003f86270 */
[----:B------:R-:W-:Y:S01]  /*9e90*/  ULDC.64 UR4, c[0x0][0x208] ;  /* 0x0000820000047ab9 */ /* 0x000fe20000000a00 */
[----:B------:R-:W-:-:S04]  /*9ea0*/  LEA R38, P3, R21, R11, 0x1 ;  /* 0x0000000b15267211 */ /* 0x000fc800078608ff */
[----:B0-----:R-:W-:-:S05]  /*9eb0*/  LEA.HI.X R39, R21, R37, R29, 0x1, P3 ;  /* 0x0000002515277211 */ /* 0x001fca00018f0c1d */
[----:B------:R0:W-:Y:S02]  /*9ec0*/  ST.E.128 desc[UR4][R38.64], R12 ;  /* 0x0000000c26007985 */ /* 0x0001e4000c101d04 */
[----:B------:R-:W-:-:S05]  /*9ed0*/  @!P4 IMAD.WIDE R36, R40, 0x2, R36 ;  /* 0x000000022824c825 */ /* 0x000fca00078e0224 */
[----:B---3--:R0:W-:Y:S02]  /*9ee0*/  @!P4 ST.E.128 desc[UR4][R36.64], R32 ;  /* 0x000000202400c985 */ /* 0x0081e4000c101d04 */
.L_x_2742:
[----:B------:R-:W-:Y:S05]  /*9ef0*/  BSYNC B1 ;  /* 0x0000000000017941 */ /* 0x000fea0003800000 */
.L_x_2741:
[----:B------:R-:W-:-:S03]  /*9f00*/  UMOV UR4, 0xffffffff ;  /* 0xffffffff00047882 */ /* 0x000fc60000000000 */
[----:B------:R-:W-:Y:S05]  /*9f10*/  BRA.DIV UR4, `(.L_x_2749) ;  /* 0x0000029604887947 */ /* 0x000fea000b800000 */
[----:B-1--4-:R-:W1:Y:S04]  /*9f20*/  SHFL.IDX PT, R118, R118, 0x2, 0x181f ;  /* 0x00581f0076767f89 */ /* 0x012e6800000e0000 */
[----:B------:R-:W4:Y:S02]  /*9f30*/  SHFL.IDX PT, R119, R119, 0x2, 0x181f ;  /* 0x00581f0077777f89 */ /* 0x000f2400000e0000 */
.L_x_3087:
        /* <DEDUP_REMOVED lines=37> */
[----:B------:R-:W-:Y:S01]  /*a190*/  SHF.R.U64 R38, R68, 0x10, R69 ;  /* 0x0000001044267819 */ /* 0x000fe20000001245 */
[----:B-1----:R-:W-:Y:S01]  /*a1a0*/  IMAD.U32 R42, R13, 0x10000, RZ ;  /* 0x000100000d2a7824 */ /* 0x002fe200078e00ff */
[----:B------:R-:W-:Y:S01]  /*a1b0*/  SHF.R.U32.HI R76, RZ, 0x10, R77 ;  /* 0x00000010ff4c7819 */ /* 0x000fe2000001164d */
[----:B------:R-:W-:Y:S01]  /*a1c0*/  IMAD.U32 R48, R35, 0x10000, RZ ;  /* 0x0001000023307824 */ /* 0x000fe200078e00ff */
[----:B------:R-:W-:Y:S02]  /*a1d0*/  SHF.R.U32.HI R68, RZ, 0x10, R69 ;  /* 0x00000010ff447819 */ /* 0x000fe40000011645 */
[----:B------:R-:W-:Y:S02]  /*a1e0*/  PRMT R76, R145, 0x5432, R76 ;  /* 0x00005432914c7816 */ /* 0x000fe4000000004c */
[----:B------:R-:W-:-:S02]  /*a1f0*/  PRMT R68, R143, 0x5432, R68 ;  /* 0x000054328f447816 */ /* 0x000fc40000000044 */
[--C-:B------:R-:W-:Y:S01]  /*a200*/  SHF.R.U64 R41, R78, 0x10, R79.reuse ;  /* 0x000000104e297819 */ /* 0x100fe2000000124f */
[----:B------:R-:W-:Y:S01]  /*a210*/  IMAD.U32 R44, R76, 0x10000, RZ ;  /* 0x000100004c2c7824 */ /* 0x000fe200078e00ff */
[----:B------:R-:W-:Y:S01]  /*a220*/  SHF.R.U32.HI R78, RZ, 0x10, R79 ;  /* 0x00000010ff4e7819 */ /* 0x000fe2000001164f */
[----:B------:R-:W-:Y:S01]  /*a230*/  IMAD.U32 R43, R68, 0x10000, RZ ;  /* 0x00010000442b7824 */ /* 0x000fe200078e00ff */
[--C-:B------:R-:W-:Y:S01]  /*a240*/  SHF.R.U64 R39, R70, 0x10, R71.reuse ;  /* 0x0000001046277819 */ /* 0x100fe20000001247 */
[CC--:B------:R-:W-:Y:S01]  /*a250*/  FMUL.FTZ R46, R45.reuse, R44.reuse ;  /* 0x0000002c2d2e7220 */ /* 0x0c0fe20000410000 */
[----:B------:R-:W-:Y:S01]  /*a260*/  LOP3.LUT R68, R68, 0xffff0000, RZ, 0xc0, !PT ;  /* 0xffff000044447812 */ /* 0x000fe200078ec0ff */
[-C--:B------:R-:W-:Y:S01]  /*a270*/  FMUL.FTZ R45, R45, R43.reuse ;  /* 0x0000002b2d2d7220 */ /* 0x080fe20000410000 */
[----:B------:R-:W-:Y:S01]  /*a280*/  SHF.R.U32.HI R70, RZ, 0x10, R71 ;  /* 0x00000010ff467819 */ /* 0x000fe20000011647 */
[----:B------:R-:W-:Y:S01]  /*a290*/  FFMA.FTZ R43, R42, R43, -R46 ;  /* 0x0000002b2a2b7223 */ /* 0x000fe2000001082e */
[----:B------:R-:W-:Y:S01]  /*a2a0*/  PRMT R78, R144, 0x5432, R78 ;  /* 0x00005432904e7816 */ /* 0x000fe2000000004e */
[----:B------:R-:W-:Y:S01]  /*a2b0*/  FFMA.FTZ R42, R42, R44, R45 ;  /* 0x0000002c2a2a7223 */ /* 0x000fe2000001002d */
[----:B------:R-:W-:Y:S01]  /*a2c0*/  LOP3.LUT R44, R76, 0xffff0000, RZ, 0xc0, !PT ;  /* 0xffff00004c2c7812 */ /* 0x000fe200078ec0ff */
[----:B------:R-:W-:Y:S01]  /*a2d0*/  IMAD.U32 R46, R15, 0x10000, RZ ;  /* 0x000100000f2e7824 */ /* 0x000fe200078e00ff */
[----:B------:R-:W-:Y:S01]  /*a2e0*/  LOP3.LUT R45, R33, 0xffff0000, RZ, 0xc0, !PT ;  /* 0xffff0000212d7812 */ /* 0x000fe200078ec0ff */
[----:B------:R-:W-:Y:S01]  /*a2f0*/  IMAD.U32 R47, R78, 0x10000, RZ ;  /* 0x000100004e2f7824 */ /* 0x000fe200078e00ff */
[----:B------:R-:W-:-:S02]  /*a300*/  LOP3.LUT R13, R13, 0xffff0000, RZ, 0xc0, !PT ;  /* 0xffff00000d0d7812 */ /* 0x000fc400078ec0ff */
[----:B------:R-:W-:Y:S01]  /*a310*/  PRMT R70, R142, 0x5432, R70 ;  /* 0x000054328e467816 */ /* 0x000fe20000000046 */
[C---:B------:R-:W-:Y:S01]  /*a320*/  FMUL.FTZ R33, R45.reuse, R44 ;  /* 0x0000002c2d217220 */ /* 0x040fe20000410000 */
[-C--:B------:R-:W-:Y:S01]  /*a330*/  FMUL.FTZ R45, R45, R68.reuse ;  /* 0x000000442d2d7220 */ /* 0x080fe20000410000 */
[----:B------:R-:W-:Y:S02]  /*a340*/  LOP3.LUT R78, R78, 0xffff0000, RZ, 0xc0, !PT ;  /* 0xffff00004e4e7812 */ /* 0x000fe400078ec0ff */
[C---:B------:R-:W-:Y:S01]  /*a350*/  FFMA.FTZ R33, R13.reuse, R68, -R33 ;  /* 0x000000440d217223 */ /* 0x040fe20000010821 */
[----:B------:R-:W-:Y:S01]  /*a360*/  FFMA.FTZ R13, R13, R44, R45 ;  /* 0x0000002c0d0d7223 */ /* 0x000fe2000001002d */
[----:B------:R-:W-:Y:S02]  /*a370*/  IMAD.U32 R44, R70, 0x10000, RZ ;  /* 0x00010000462c7824 */ /* 0x000fe400078e00ff */
[----:B------:R-:W-:Y:S01]  /*a380*/  FMUL.FTZ R45, R48, R47 ;  /* 0x0000002f302d7220 */ /* 0x000fe20000410000 */
[----:B------:R-:W-:-:S02]  /*a390*/  PRMT R40, R145, 0x5410, R40 ;  /* 0x0000541091287816 */ /* 0x000fc40000000028 */
[----:B------:R-:W-:Y:S01]  /*a3a0*/  LOP3.LUT R70, R70, 0xffff0000, RZ, 0xc0, !PT ;  /* 0xffff000046467812 */ /* 0x000fe200078ec0ff */
[-C--:B------:R-:W-:Y:S01]  /*a3b0*/  FFMA.FTZ R45, R46, R44.reuse, -R45 ;  /* 0x0000002c2e2d7223 */ /* 0x080fe2000001082d */
[----:B------:R-:W-:Y:S01]  /*a3c0*/  FMUL.FTZ R44, R48, R44 ;  /* 0x0000002c302c7220 */ /* 0x000fe20000410000 */
[----:B------:R-:W-:Y:S01]  /*a3d0*/  PRMT R38, R143, 0x5410, R38 ;  /* 0x000054108f267816 */ /* 0x000fe20000000026 */
[----:B------:R-:W-:Y:S01]  /*a3e0*/  IMAD.U32 R48, R32, 0x10000, RZ ;  /* 0x0001000020307824 */ /* 0x000fe200078e00ff */
[----:B------:R-:W-:Y:S01]  /*a3f0*/  LOP3.LUT R15, R15, 0xffff0000, RZ, 0xc0, !PT ;  /* 0xffff00000f0f7812 */ /* 0x000fe200078ec0ff */
[----:B------:R-:W-:Y:S01]  /*a400*/  FFMA.FTZ R44, R46, R47, R44 ;  /* 0x0000002f2e2c7223 */ /* 0x000fe2000001002c */
[----:B------:R-:W-:Y:S01]  /*a410*/  LOP3.LUT R46, R35, 0xffff0000, RZ, 0xc0, !PT ;  /* 0xffff0000232e7812 */ /* 0x000fe200078ec0ff */
[----:B------:R-:W-:Y:S01]  /*a420*/  IMAD.U32 R47, R40, 0x10000, RZ ;  /* 0x00010000282f7824 */ /* 0x000fe200078e00ff */
[----:B------:R-:W-:Y:S01]  /*a430*/  LOP3.LUT R32, R32, 0xffff0000, RZ, 0xc0, !PT ;  /* 0xffff000020207812 */ /* 0x000fe200078ec0ff */
[----:B------:R-:W-:Y:S01]  /*a440*/  IMAD.U32 R49, R38, 0x10000, RZ ;  /* 0x0001000026317824 */ /* 0x000fe200078e00ff */
[----:B------:R-:W-:Y:S01]  /*a450*/  LOP3.LUT R40, R40, 0xffff0000, RZ, 0xc0, !PT ;  /* 0xffff000028287812 */ /* 0x000fe200078ec0ff */
[C---:B------:R-:W-:Y:S01]  /*a460*/  FMUL.FTZ R35, R46.reuse, R78 ;  /* 0x0000004e2e237220 */ /* 0x040fe20000410000 */
[-C--:B------:R-:W-:Y:S01]  /*a470*/  FMUL.FTZ R46, R46, R70.reuse ;  /* 0x000000462e2e7220 */ /* 0x080fe20000410000 */
[C---:B------:R-:W-:Y:S01]  /*a480*/  FMUL.FTZ R50, R48.reuse, R47 ;  /* 0x0000002f30327220 */ /* 0x040fe20000410000 */
[----:B------:R-:W-:Y:S01]  /*a490*/  FMUL.FTZ R48, R48, R49 ;  /* 0x0000003130307220 */ /* 0x000fe20000410000 */
[C---:B------:R-:W-:Y:S01]  /*a4a0*/  FFMA.FTZ R35, R15.reuse, R70, -R35 ;  /* 0x000000460f237223 */ /* 0x040fe20000010823 */
[----:B------:R-:W-:Y:S01]  /*a4b0*/  FFMA.FTZ R15, R15, R78, R46 ;  /* 0x0000004e0f0f7223 */ /* 0x000fe2000001002e */
[----:B------:R-:W-:Y:S01]  /*a4c0*/  IMAD.U32 R46, R12, 0x10000, RZ ;  /* 0x000100000c2e7824 */ /* 0x000fe200078e00ff */
[----:B------:R-:W-:-:S02]  /*a4d0*/  LOP3.LUT R38, R38, 0xffff0000, RZ, 0xc0, !PT ;  /* 0xffff000026267812 */ /* 0x000fc400078ec0ff */
[----:B------:R-:W-:Y:S01]  /*a4e0*/  PRMT R41, R144, 0x5410, R41 ;  /* 0x0000541090297816 */ /* 0x000fe20000000029 */
[C---:B------:R-:W-:Y:S01]  /*a4f0*/  FFMA.FTZ R50, R46.reuse, R49, -R50 ;  /* 0x000000312e327223 */ /* 0x040fe20000010832 */
[----:B------:R-:W-:Y:S01]  /*a500*/  FFMA.FTZ R48, R46, R47, R48 ;  /* 0x0000002f2e307223 */ /* 0x000fe20000010030 */
[----:B------:R-:W-:Y:S01]  /*a510*/  LOP3.LUT R46, R12, 0xffff0000, RZ, 0xc0, !PT ;  /* 0xffff00000c2e7812 */ /* 0x000fe200078ec0ff */
        /* <DEDUP_REMOVED lines=18> */
[----:B------:R-:W-:Y:S01]  /*a640*/  FMUL.FTZ R34, R34, R39 ;  /* 0x0000002722227220 */ /* 0x000fe20000410000 */
[----:B------:R-:W-:Y:S02]  /*a650*/  F2FP.BF16.F32.PACK_AB R33, R33, R43 ;  /* 0x0000002b2121723e */ /* 0x000fe400000010ff */
[C---:B------:R-:W-:Y:S01]  /*a660*/  FFMA.FTZ R38, R14.reuse, R39, -R38 ;  /* 0x000000270e267223 */ /* 0x040fe20000010826 */
[----:B------:R-:W-:Y:S01]  /*a670*/  F2FP.BF16.F32.PACK_AB R35, R35, R45 ;  /* 0x0000002d2323723e */ /* 0x000fe200000010ff */
[----:B------:R-:W-:Y:S01]  /*a680*/  FFMA.FTZ R34, R14, R41, R34 ;  /* 0x000000290e227223 */ /* 0x000fe20000010022 */
[----:B------:R-:W-:Y:S01]  /*a690*/  F2FP.BF16.F32.PACK_AB R42, R13, R42 ;  /* 0x0000002a0d2a723e */ /* 0x000fe200000010ff */
[----:B------:R-:W-:Y:S01]  /*a6a0*/  IMAD.MOV.U32 R13, RZ, RZ, R33 ;  /* 0x000000ffff0d7224 */ /* 0x000fe200078e0021 */
        /* <DEDUP_REMOVED lines=8> */
[----:B------:R-:W-:-:S07]  /*a730*/  F2FP.BF16.F32.PACK_AB R34, R34, R46 ;  /* 0x0000002e2222723e */ /* 0x000fce00000010ff */
.L_x_2753:
[----:B------:R-:W-:Y:S05]  /*a740*/  BSYNC B2 ;  /* 0x0000000000027941 */ /* 0x000fea0003800000 */
.L_x_2752:
[----:B------:R-:W-:Y:S01]  /*a750*/  ISETP.GE.AND P4, PT, R11, R128, PT ;  /* 0x000000800b00720c */ /* 0x000fe20003f86270 */
[----:B------:R-:W-:Y:S01]  /*a760*/  ULDC.64 UR4, c[0x0][0x208] ;  /* 0x0000820000047ab9 */ /* 0x000fe20000000a00 */
[----:B------:R-:W-:-:S04]  /*a770*/  LEA R38, P3, R10, R119, 0x1 ;  /* 0x000000770a267211 */ /* 0x000fc800078608ff */
[----:B------:R-:W-:-:S05]  /*a780*/  LEA.HI.X R39, R10, R118, R28, 0x1, P3 ;  /* 0x000000760a277211 */ /* 0x000fca00018f0c1c */
[----:B-1----:R1:W-:Y:S02]  /*a790*/  ST.E.128 desc[UR4][R38.64], R12 ;  /* 0x0000000c26007985 */ /* 0x0023e4000c101d04 */
[----:B-1----:R-:W-:-:S05]  /*a7a0*/  @!P4 IMAD.WIDE R12, R11, 0x2, R36 ;  /* 0x000000020b0cc825 */ /* 0x002fca00078e0224 */
[----:B0-----:R0:W-:Y:S02]  /*a7b0*/  @!P4 ST.E.128 desc[UR4][R12.64], R32 ;  /* 0x000000200c00c985 */ /* 0x0011e4000c101d04 */
.L_x_2751:
[----:B------:R-:W-:Y:S05]  /*a7c0*/  BSYNC B1 ;  /* 0x0000000000017941 */ /* 0x000fea0003800000 */
.L_x_2750:
[----:B------:R-:W-:-:S13]  /*a7d0*/  ISETP.NE.AND P3, PT, R25, RZ, PT ;  /* 0x000000ff1900720c */ /* 0x000fda0003f65270 */
[----:B------:R-:W-:Y:S05]  /*a7e0*/  @!P3 BRA `(.L_x_2707) ;  /* 0x0000000c00f8b947 */ /* 0x000fea0003800000 */
[----:B------:R-:W4:Y:S01]  /*a7f0*/  LDL R15, [R1+0x54] ;  /* 0x00005400010f7983 */ /* 0x000f220000100800 */
[----:B------:R-:W-:Y:S01]  /*a800*/  SEL R129, R112, R129, !P1 ;  /* 0x0000008170817207 */ /* 0x000fe20004800000 */
[C---:B------:R-:W-:Y:S01]  /*a810*/  VIADD R14, R225.reuse, 0x40 ;  /* 0x00000040e10e7836 */ /* 0x040fe20000000000 */
[----:B------:R-:W-:Y:S01]  /*a820*/  ISETP.GE.AND P4, PT, R214, R111, PT ;  /* 0x0000006fd600720c */ /* 0x000fe20003f86270 */
[----:B0--3--:R-:W-:Y:S01]  /*a830*/  VIADD R12, R225, 0x40 ;  /* 0x00000040e10c7836 */ /* 0x009fe20000000000 */
        /* <DEDUP_REMOVED lines=32> */
[----:B------:R-:W-:Y:S02]  /*aa40*/  PRMT R44, R137, 0x5432, R44 ;  /* 0x00005432892c7816 */ /* 0x000fe4000000002c */
        /* <DEDUP_REMOVED lines=12> */
[----:B------:R-:W-:-:S02]  /*ab10*/  LOP3.LUT R43, R33, 0xffff0000, RZ, 0xc0, !PT ;  /* 0xffff0000212b7812 */ /* 0x000fc400078ec0ff */
[----:B------:R-:W-:Y:S02]  /*ab20*/  PRMT R64, R137, 0x5410, R64 ;  /* 0x0000541089407816 */ /* 0x000fe40000000040 */
[----:B------:R-:W-:Y:S01]  /*ab30*/  SHF.R.U64 R74, R74, 0x10, R75 ;  /* 0x000000104a4a7819 */ /* 0x000fe2000000124b */
[C---:B------:R-:W-:Y:S01]  /*ab40*/  FMUL.FTZ R33, R43.reuse, R42 ;  /* 0x0000002a2b217220 */ /* 0x040fe20000410000 */
[-C--:B------:R-:W-:Y:S01]  /*ab50*/  FMUL.FTZ R43, R43, R44.reuse ;  /* 0x0000002c2b2b7220 */ /* 0x080fe20000410000 */
[----:B------:R-:W-:Y:S02]  /*ab60*/  SHF.R.U64 R66, R66, 0x10, R67 ;  /* 0x0000001042427819 */ /* 0x000fe40000001243 */
[C---:B------:R-:W-:Y:S01]  /*ab70*/  FFMA.FTZ R33, R13.reuse, R44, -R33 ;  /* 0x0000002c0d217223 */ /* 0x040fe20000010821 */
[----:B------:R-:W-:Y:S01]  /*ab80*/  FFMA.FTZ R13, R13, R42, R43 ;  /* 0x0000002a0d0d7223 */ /* 0x000fe2000001002b */
[----:B------:R-:W-:Y:S01]  /*ab90*/  SHF.R.U32.HI R43, RZ, 0x10, R75 ;  /* 0x00000010ff2b7819 */ /* 0x000fe2000001164b */
[----:B------:R-:W-:Y:S01]  /*aba0*/  IMAD.U32 R44, R15, 0x10000, RZ ;  /* 0x000100000f2c7824 */ /* 0x000fe200078e00ff */
[----:B------:R-:W-:-:S02]  /*abb0*/  SHF.R.U32.HI R42, RZ, 0x10, R67 ;  /* 0x00000010ff2a7819 */ /* 0x000fc40000011643 */
        /* <DEDUP_REMOVED lines=8> */
[----:B------:R-:W-:Y:S01]  /*ac40*/  PRMT R74, R138, 0x5410, R74 ;  /* 0x000054108a4a7816 */ /* 0x000fe2000000004a */
[-C--:B------:R-:W-:Y:S01]  /*ac50*/  FMUL.FTZ R48, R48, R46.reuse ;  /* 0x0000002e30307220 */ /* 0x080fe20000410000 */
[----:B------:R-:W-:Y:S01]  /*ac60*/  PRMT R66, R136, 0x5410, R66 ;  /* 0x0000541088427816 */ /* 0x000fe20000000042 */
[----:B------:R-:W-:Y:S01]  /*ac70*/  FFMA.FTZ R47, R44, R46, -R47 ;  /* 0x0000002e2c2f7223 */ /* 0x000fe2000001082f */
[----:B------:R-:W-:-:S02]  /*ac80*/  IMAD.U32 R46, R32, 0x10000, RZ ;  /* 0x00010000202e7824 */ /* 0x000fc400078e00ff */
[----:B------:R-:W-:Y:S01]  /*ac90*/  FFMA.FTZ R48, R44, R45, R48 ;  /* 0x0000002d2c307223 */ /* 0x000fe20000010030 */
[----:B------:R-:W-:Y:S01]  /*aca0*/  LOP3.LUT R44, R35, 0xffff0000, RZ, 0xc0, !PT ;  /* 0xffff0000232c7812 */ /* 0x000fe200078ec0ff */
[----:B------:R-:W-:Y:S01]  /*acb0*/  IMAD.U32 R49, R74, 0x10000, RZ ;  /* 0x000100004a317824 */ /* 0x000fe200078e00ff */
[----:B------:R-:W-:Y:S02]  /*acc0*/  LOP3.LUT R32, R32, 0xffff0000, RZ, 0xc0, !PT ;  /* 0xffff000020207812 */ /* 0x000fe400078ec0ff */
[----:B------:R-:W-:Y:S01]  /*acd0*/  LOP3.LUT R74, R74, 0xffff0000, RZ, 0xc0, !PT ;  /* 0xffff00004a4a7812 */ /* 0x000fe200078ec0ff */
[C---:B------:R-:W-:Y:S01]  /*ace0*/  FMUL.FTZ R35, R44.reuse, R43 ;  /* 0x0000002b2c237220 */ /* 0x040fe20000410000 */
[-C--:B------:R-:W-:Y:S01]  /*acf0*/  FMUL.FTZ R44, R44, R42.reuse ;  /* 0x0000002a2c2c7220 */ /* 0x080fe20000410000 */
[----:B------:R-:W-:Y:S02]  /*ad00*/  F2FP.BF16.F32.PACK_AB R33, R33, R41 ;  /* 0x000000292121723e */ /* 0x000fe400000010ff */
[----:B------:R-:W-:Y:S01]  /*ad10*/  FFMA.FTZ R35, R15, R42, -R35 ;  /* 0x0000002a0f237223 */ /* 0x000fe20000010823 */
[----:B------:R-:W-:-:S02]  /*ad20*/  IMAD.U32 R42, R72, 0x10000, RZ ;  /* 0x00010000482a7824 */ /* 0x000fc400078e00ff */
[----:B------:R-:W-:Y:S01]  /*ad30*/  FFMA.FTZ R44, R15, R43, R44 ;  /* 0x0000002b0f2c7223 */ /* 0x000fe2000001002c */
[----:B------:R-:W-:Y:S01]  /*ad40*/  IMAD.U32 R43, R64, 0x10000, RZ ;  /* 0x00010000402b7824 */ /* 0x000fe200078e00ff */
[----:B------:R-:W-:Y:S01]  /*ad50*/  LOP3.LUT R72, R72, 0xffff0000, RZ, 0xc0, !PT ;  /* 0xffff000048487812 */ /* 0x000fe200078ec0ff */
[----:B------:R-:W-:Y:S02]  /*ad60*/  IMAD.U32 R15, R12, 0x10000, RZ ;  /* 0x000100000c0f7824 */ /* 0x000fe400078e00ff */
[----:B------:R-:W-:Y:S01]  /*ad70*/  FMUL.FTZ R45, R46, R42 ;  /* 0x0000002a2e2d7220 */ /* 0x000fe20000410000 */
[----:B------:R-:W-:Y:S01]  /*ad80*/  LOP3.LUT R64, R64, 0xffff0000, RZ, 0xc0, !PT ;  /* 0xffff000040407812 */ /* 0x000fe200078ec0ff */
[-C--:B------:R-:W-:Y:S01]  /*ad90*/  FMUL.FTZ R46, R46, R43.reuse ;  /* 0x0000002b2e2e7220 */ /* 0x080fe20000410000 */
[----:B------:R-:W-:Y:S01]  /*ada0*/  LOP3.LUT R12, R12, 0xffff0000, RZ, 0xc0, !PT ;  /* 0xffff00000c0c7812 */ /* 0x000fe200078ec0ff */
[C---:B------:R-:W-:Y:S01]  /*adb0*/  FFMA.FTZ R45, R15.reuse, R43, -R45 ;  /* 0x0000002b0f2d7223 */ /* 0x040fe2000001082d */
[C---:B------:R-:W-:Y:S01]  /*adc0*/  FMUL.FTZ R43, R32.reuse, R72 ;  /* 0x00000048202b7220 */ /* 0x040fe20000410000 */
[----:B------:R-:W-:Y:S01]  /*add0*/  FFMA.FTZ R46, R15, R42, R46 ;  /* 0x0000002a0f2e7223 */ /* 0x000fe2000001002e */
[----:B------:R-:W-:Y:S01]  /*ade0*/  FMUL.FTZ R32, R32, R64 ;  /* 0x0000004020207220 */ /* 0x000fe20000410000 */
[----:B------:R-:W-:-:S02]  /*adf0*/  IMAD.U32 R42, R34, 0x10000, RZ ;  /* 0x00010000222a7824 */ /* 0x000fc400078e00ff */
[----:B------:R-:W-:Y:S01]  /*ae00*/  FFMA.FTZ R43, R12, R64, -R43 ;  /* 0x000000400c2b7223 */ /* 0x000fe2000001082b */
[----:B------:R-:W-:Y:S02]  /*ae10*/  IMAD.U32 R15, R14, 0x10000, RZ ;  /* 0x000100000e0f7824 */ /* 0x000fe400078e00ff */
[----:B------:R-:W-:Y:S01]  /*ae20*/  FFMA.FTZ R32, R12, R72, R32 ;  /* 0x000000480c207223 */ /* 0x000fe20000010020 */
[----:B------:R-:W-:Y:S01]  /*ae30*/  LOP3.LUT R34, R34, 0xffff0000, RZ, 0xc0, !PT ;  /* 0xffff000022227812 */ /* 0x000fe200078ec0ff */
[----:B------:R-:W-:Y:S02]  /*ae40*/  IMAD.U32 R12, R66, 0x10000, RZ ;  /* 0x00010000420c7824 */ /* 0x000fe400078e00ff */
[----:B------:R-:W-:Y:S01]  /*ae50*/  FMUL.FTZ R50, R42, R49 ;  /* 0x000000312a327220 */ /* 0x000fe20000410000 */
[----:B------:R-:W-:Y:S02]  /*ae60*/  LOP3.LUT R66, R66, 0xffff0000, RZ, 0xc0, !PT ;  /* 0xffff000042427812 */ /* 0x000fe400078ec0ff */
[----:B------:R-:W-:Y:S01]  /*ae70*/  LOP3.LUT R14, R14, 0xffff0000, RZ, 0xc0, !PT ;  /* 0xffff00000e0e7812 */ /* 0x000fe200078ec0ff */
[-C--:B------:R-:W-:Y:S01]  /*ae80*/  FMUL.FTZ R42, R42, R12.reuse ;  /* 0x0000000c2a2a7220 */ /* 0x080fe20000410000 */
[----:B------:R-:W-:Y:S01]  /*ae90*/  FFMA.FTZ R50, R15, R12, -R50 ;  /* 0x0000000c0f327223 */ /* 0x000fe20000010832 */
[C---:B------:R-:W-:Y:S01]  /*aea0*/  FMUL.FTZ R12, R34.reuse, R74 ;  /* 0x0000004a220c7220 */ /* 0x040fe20000410000 */
[-C--:B------:R-:W-:Y:S01]  /*aeb0*/  FMUL.FTZ R34, R34, R66.reuse ;  /* 0x0000004222227220 */ /* 0x080fe20000410000 */
[----:B------:R-:W-:Y:S01]  /*aec0*/  F2FP.BF16.F32.PACK_AB R35, R35, R47 ;  /* 0x0000002f2323723e */ /* 0x000fe200000010ff */
[----:B------:R-:W-:Y:S01]  /*aed0*/  FFMA.FTZ R42, R15, R49, R42 ;  /* 0x000000310f2a7223 */ /* 0x000fe2000001002a */
[C---:B------:R-:W-:Y:S01]  /*aee0*/  FFMA.FTZ R12, R14.reuse, R66, -R12 ;  /* 0x000000420e0c7223 */ /* 0x040fe2000001080c */
[----:B------:R-:W-:Y:S01]  /*aef0*/  FFMA.FTZ R34, R14, R74, R34 ;  /* 0x0000004a0e227223 */ /* 0x000fe20000010022 */
[----:B------:R-:W-:Y:S01]  /*af00*/  F2FP.BF16.F32.PACK_AB R14, R43, R45 ;  /* 0x0000002d2b0e723e */ /* 0x000fe200000010ff */
[----:B------:R-:W-:Y:S01]  /*af10*/  IMAD.MOV.U32 R15, RZ, RZ, R35 ;  /* 0x000000ffff0f7224 */ /* 0x000fe200078e0023 */
[----:B------:R-:W-:Y:S01]  /*af20*/  F2FP.BF16.F32.PACK_AB R40, R13, R40 ;  /* 0x000000280d28723e */ /* 0x000fe200000010ff */
[----:B------:R-:W-:Y:S01]  /*af30*/  IMAD.MOV.U32 R13, RZ, RZ, R33 ;  /* 0x000000ffff0d7224 */ /* 0x000fe200078e0021 */
[----:B------:R-:W-:-:S02]  /*af40*/  F2FP.BF16.F32.PACK_AB R44, R44, R48 ;  /* 0x000000302c2c723e */ /* 0x000fc400000010ff */
[----:B------:R-:W-:Y:S01]  /*af50*/  F2FP.BF16.F32.PACK_AB R50, R12, R50 ;  /* 0x000000320c32723e */ /* 0x000fe200000010ff */
[----:B------:R-:W-:Y:S01]  /*af60*/  IMAD.MOV.U32 R12, RZ, RZ, R14 ;  /* 0x000000ffff0c7224 */ /* 0x000fe200078e000e */
[----:B------:R-:W-:Y:S01]  /*af70*/  F2FP.BF16.F32.PACK_AB R32, R32, R46 ;  /* 0x0000002e2020723e */ /* 0x000fe200000010ff */
[----:B------:R-:W-:Y:S01]  /*af80*/  IMAD.MOV.U32 R33, RZ, RZ, R40 ;  /* 0x000000ffff217224 */ /* 0x000fe200078e0028 */
[----:B------:R-:W-:Y:S01]  /*af90*/  F2FP.BF16.F32.PACK_AB R34, R34, R42 ;  /* 0x0000002a2222723e */ /* 0x000fe200000010ff */
[----:B------:R-:W-:Y:S02]  /*afa0*/  IMAD.MOV.U32 R14, RZ, RZ, R50 ;  /* 0x000000ffff0e7224 */ /* 0x000fe400078e0032 */
[----:B------:R-:W-:-:S07]  /*afb0*/  IMAD.MOV.U32 R35, RZ, RZ, R44 ;  /* 0x000000ffff237224 */ /* 0x000fce00078e002c */
.L_x_2755:
[----:B------:R-:W-:Y:S05]  /*afc0*/  BSYNC B1 ;  /* 0x0000000000017941 */ /* 0x000fea0003800000 */
.L_x_2754:
        /* <DEDUP_REMOVED lines=8> */
.L_x_2661:
[----:B------:R-:W-:-:S04]  /*b050*/  ULOP3.LUT UR4, UR60, 0x1, URZ, 0xfc, !UPT ;  /* 0x000000013c047892 */ /* 0x000fc8000f8efc3f */
[----:B------:R-:W-:-:S06]  /*b060*/  UISETP.NE.AND UP0, UPT, UR4, 0x3, UPT ;  /* 0x000000030400788c */ /* 0x000fcc000bf05270 */
[----:B------:R-:W-:-:S13]  /*b070*/  PLOP3.LUT P0, PT, PT, PT, UP0, 0x80, 0x0 ;  /* 0x000000000000781c */ /* 0x000fda0003f0f008 */
[----:B------:R-:W-:Y:S05]  /*b080*/  @!P0 BRA `(.L_x_2756) ;  /* 0x0000000000048947 */ /* 0x000fea0003800000 */
[----:B------:R-:W-:Y:S01]  /*b090*/  BPT.TRAP 0x1 ;  /* 0x000000040000795c */ /* 0x000fe20000300000 */
.L_x_2756:
[----:B------:R-:W-:Y:S01]  /*b0a0*/  IMAD R88, R213, 0x8, R23 ;  /* 0x00000008d5587824 */ /* 0x000fe200078e0217 */
[----:B------:R-:W-:Y:S01]  /*b0b0*/  SHF.L.U32 R89, R227, 0x1f, RZ ;  /* 0x0000001fe3597819 */ /* 0x000fe200000006ff */
[----:B------:R-:W-:Y:S01]  /*b0c0*/  BSSY B1, `(.L_x_2757) ;  /* 0x0000004000017945 */ /* 0x000fe20003800000 */
[----:B------:R-:W-:Y:S02]  /*b0d0*/  SHF.R.S32.HI R85, RZ, 0x1f, R31 ;  /* 0x0000001fff557819 */ /* 0x000fe4000001141f */
[----:B------:R-:W0:Y:S02]  /*b0e0*/  SYNCS.PHASECHK.TRANS64.TRYWAIT P3, [R88+URZ+0x38890], R89 ;  /* 0x03889059580075a7 */ /* 0x000e24000806017f */
[----:B0-----:R-:W-:Y:S05]  /*b0f0*/  @!P3 BRA `(.L_x_2758) ;  /* 0x00000284005cb947 */ /* 0x001fea0003800000 */
.L_x_3088:
[----:B------:R-:W-:Y:S05]  /*b100*/  BSYNC B1 ;  /* 0x0000000000017941 */ /* 0x000fea0003800000 */
.L_x_2757:
        /* <DEDUP_REMOVED lines=25> */
.L_x_3092:
[----:B------:R-:W-:Y:S04]  /*b2a0*/  BSSY B1, `(.L_x_2760) ;  /* 0x0000018000017945 */ /* 0x000fe80003800000 */
[----:B------:R-:W-:Y:S05]  /*b2b0*/  @!P3 BRA `(.L_x_2761) ;  /* 0x000000000058b947 */ /* 0x000fea0003800000 */
[----:B------:R-:W-:Y:S01]  /*b2c0*/  ULDC UR4, c[0x0][0x2f4] ;  /* 0x0000bd0000047ab9 */ /* 0x000fe20000000800 */
[----:B------:R-:W-:Y:S01]  /*b2d0*/  ULDC.64 UR6, c[0x0][0x208] ;  /* 0x0000820000067ab9 */ /* 0x000fe20000000a00 */
[----:B------:R-:W-:Y:S02]  /*b2e0*/  ISETP.GE.AND P4, PT, R16, UR4, PT ;  /* 0x0000000410007c0c */ /* 0x000fe4000bf86270 */
[----:B------:R-:W-:-:S11]  /*b2f0*/  ISETP.GE.AND P3, PT, R214, UR4, PT ;  /* 0x00000004d6007c0c */ /* 0x000fd6000bf66270 */
[----:B------:R-:W4:Y:S01]  /*b300*/  @!P4 LDS.128 R12, [R84+0x24400] ;  /* 0x02440000540cc984 */ /* 0x000f220000000c00 */
[----:B---3--:R-:W-:-:S04]  /*b310*/  @!P4 LEA R32, P5, R16, R11, 0x1 ;  /* 0x0000000b1020c211 */ /* 0x008fc800078a08ff */
[----:B--2---:R-:W-:-:S05]  /*b320*/  @!P4 LEA.HI.X R33, R16, R37, R17, 0x1, P5 ;  /* 0x000000251021c211 */ /* 0x004fca00028f0c11 */
[----:B----4-:R2:W-:Y:S01]  /*b330*/  @!P4 ST.E.128 desc[UR6][R32.64], R12 ;  /* 0x0000000c2000c985 */ /* 0x0105e2000c101d06 */
[----:B------:R-:W-:-:S03]  /*b340*/  ISETP.GE.AND P4, PT, R19, UR4, PT ;  /* 0x0000000413007c0c */ /* 0x000fc6000bf86270 */
[----:B------:R-:W3:Y:S01]  /*b350*/  @!P3 LDS.128 R12, [R84+0x26c00] ;  /* 0x026c0000540cb984 */ /* 0x000ee20000000c00 */
[----:B--2---:R-:W-:-:S04]  /*b360*/  @!P3 LEA R32, P5, R212, R11, 0x1 ;  /* 0x0000000bd420b211 */ /* 0x004fc800078a08ff */
[----:B------:R-:W-:-:S05]  /*b370*/  @!P3 LEA.HI.X R33, R212, R37, R215, 0x1, P5 ;  /* 0x00000025d421b211 */ /* 0x000fca00028f0cd7 */
[----:B---3--:R2:W-:Y:S01]  /*b380*/  @!P3 ST.E.128 desc[UR6][R32.64], R12 ;  /* 0x0000000c2000b985 */ /* 0x0085e2000c101d06 */
[----:B------:R-:W-:-:S03]  /*b390*/  ISETP.GE.AND P3, PT, R22, UR4, PT ;  /* 0x0000000416007c0c */ /* 0x000fc6000bf66270 */
[----:B------:R-:W3:Y:S01]  /*b3a0*/  @!P4 LDS.128 R12, [R84+0x29400] ;  /* 0x02940000540cc984 */ /* 0x000ee20000000c00 */
[----:B--2---:R-:W-:-:S04]  /*b3b0*/  @!P4 LEA R32, P5, R19, R11, 0x1 ;  /* 0x0000000b1320c211 */ /* 0x004fc800078a08ff */
[----:B------:R-:W-:-:S05]  /*b3c0*/  @!P4 LEA.HI.X R33, R19, R37, R219, 0x1, P5 ;  /* 0x000000251321c211 */ /* 0x000fca00028f0cdb */
[----:B---3--:R2:W-:Y:S04]  /*b3d0*/  @!P4 ST.E.128 desc[UR6][R32.64], R12 ;  /* 0x0000000c2000c985 */ /* 0x0085e8000c101d06 */
[----:B------:R-:W3:Y:S01]  /*b3e0*/  @!P3 LDS.128 R12, [R84+0x2bc00] ;  /* 0x02bc0000540cb984 */ /* 0x000ee20000000c00 */
[----:B--2---:R-:W-:-:S04]  /*b3f0*/  @!P3 LEA R32, P4, R22, R11, 0x1 ;  /* 0x0000000b1620b211 */ /* 0x004fc800078808ff */
[----:B------:R-:W-:-:S05]  /*b400*/  @!P3 LEA.HI.X R33, R22, R37, R218, 0x1, P4 ;  /* 0x000000251621b211 */ /* 0x000fca00020f0cda */
[----:B---3--:R4:W-:Y:S04]  /*b410*/  @!P3 ST.E.128 desc[UR6][R32.64], R12 ;  /* 0x0000000c2000b985 */ /* 0x0089e8000c101d06 */
.L_x_2761:
[----:B------:R-:W-:Y:S05]  /*b420*/  BSYNC B1 ;  /* 0x0000000000017941 */ /* 0x000fea0003800000 */
.L_x_2760:
[----:B------:R-:W-:-:S03]  /*b430*/  UMOV UR4, 0xffffffff ;  /* 0xffffffff00047882 */ /* 0x000fc60000000000 */
[----:B------:R-:W-:Y:S05]  /*b440*/  BRA.DIV UR4, `(.L_x_2762) ;  /* 0x0000028204e87947 */ /* 0x000fea000b800000 */
[----:B--2---:R2:W0:Y:S04]  /*b450*/  SHFL.IDX PT, R37, R35, 0x1, 0x181f ;  /* 0x00381f0023257f89 */ /* 0x00442800000e0000 */
[----:B---3--:R2:W3:Y:S02]  /*b460*/  SHFL.IDX PT, R11, R34, 0x1, 0x181f ;  /* 0x00381f00220b7f89 */ /* 0x0084e400000e0000 */
.L_x_3096:
[----:B------:R-:W-:Y:S01]  /*b470*/  ISETP.GE.AND P3, PT, R36, 0x21, PT ;  /* 0x000000212400780c */ /* 0x000fe20003f66270 */
[----:B------:R-:W-:-:S12]  /*b480*/  BSSY B1, `(.L_x_2763) ;  /* 0x0000018000017945 */ /* 0x000fd80003800000 */
[----:B------:R-:W-:Y:S05]  /*b490*/  @!P3 BRA `(.L_x_2764) ;  /* 0x000000000058b947 */ /* 0x000fea0003800000 */
[----:B------:R-:W-:Y:S01]  /*b4a0*/  ULDC UR4, c[0x0][0x2f4] ;  /* 0x0000bd0000047ab9 */ /* 0x000fe20000000800 */
[----:B------:R-:W-:Y:S01]  /*b4b0*/  ULDC.64 UR6, c[0x0][0x208] ;  /* 0x0000820000067ab9 */ /* 0x000fe20000000a00 */
[----:B------:R-:W-:Y:S02]  /*b4c0*/  ISETP.GE.AND P5, PT, R16, UR4, PT ;  /* 0x0000000410007c0c */ /* 0x000fe4000bfa6270 */
[----:B------:R-:W-:-:S11]  /*b4d0*/  ISETP.GE.AND P4, PT, R214, UR4, PT ;  /* 0x00000004d6007c0c */ /* 0x000fd6000bf86270 */
[----:B----4-:R-:W4:Y:S01]  /*b4e0*/  @!P5 LDS.128 R12, [R84+0x25400] ;  /* 0x02540000540cd984 */ /* 0x010f220000000c00 */
[----:B---3--:R-:W-:-:S04]  /*b4f0*/  @!P5 LEA R32, P3, R16, R11, 0x1 ;  /* 0x0000000b1020d211 */ /* 0x008fc800078608ff */
[----:B0-----:R-:W-:Y:S02]  /*b500*/  @!P5 LEA.HI.X R33, R16, R37, R17, 0x1, P3 ;  /* 0x000000251021d211 */ /* 0x001fe400018f0c11 */
[----:B------:R-:W-:-:S03]  /*b510*/  ISETP.GE.AND P3, PT, R19, UR4, PT ;  /* 0x0000000413007c0c */ /* 0x000fc6000bf66270 */
[----:B----4-:R0:W-:Y:S04]  /*b520*/  @!P5 ST.E.128 desc[UR6][R32.64], R12 ;  /* 0x0000000c2000d985 */ /* 0x0101e8000c101d06 */
[----:B------:R-:W3:Y:S01]  /*b530*/  @!P4 LDS.128 R12, [R84+0x27c00] ;  /* 0x027c0000540cc984 */ /* 0x000ee20000000c00 */
[----:B0-----:R-:W-:-:S04]  /*b540*/  @!P4 LEA R32, P5, R212, R11, 0x1 ;  /* 0x0000000bd420c211 */ /* 0x001fc800078a08ff */
[----:B------:R-:W-:-:S05]  /*b550*/  @!P4 LEA.HI.X R33, R212, R37, R215, 0x1, P5 ;  /* 0x00000025d421c211 */ /* 0x000fca00028f0cd7 */
[----:B---3--:R0:W-:Y:S01]  /*b560*/  @!P4 ST.E.128 desc[UR6][R32.64], R12 ;  /* 0x0000000c2000c985 */ /* 0x0081e2000c101d06 */
[----:B------:R-:W-:-:S03]  /*b570*/  ISETP.GE.AND P4, PT, R22, UR4, PT ;  /* 0x0000000416007c0c */ /* 0x000fc6000bf86270 */
[----:B------:R-:W3:Y:S01]  /*b580*/  @!P3 LDS.128 R12, [R84+0x2a400] ;  /* 0x02a40000540cb984 */ /* 0x000ee20000000c00 */
[----:B0-----:R-:W-:-:S04]  /*b590*/  @!P3 LEA R32, P5, R19, R11, 0x1 ;  /* 0x0000000b1320b211 */ /* 0x001fc800078a08ff */
[----:B------:R-:W-:-:S05]  /*b5a0*/  @!P3 LEA.HI.X R33, R19, R37, R219, 0x1, P5 ;  /* 0x000000251321b211 */ /* 0x000fca00028f0cdb */
[----:B---3--:R0:W-:Y:S04]  /*b5b0*/  @!P3 ST.E.128 desc[UR6][R32.64], R12 ;  /* 0x0000000c2000b985 */ /* 0x0081e8000c101d06 */
[----:B------:R-:W3:Y:S01]  /*b5c0*/  @!P4 LDS.128 R12, [R84+0x2cc00] ;  /* 0x02cc0000540cc984 */ /* 0x000ee20000000c00 */
[----:B0-----:R-:W-:-:S04]  /*b5d0*/  @!P4 LEA R32, P3, R22, R11, 0x1 ;  /* 0x0000000b1620c211 */ /* 0x001fc800078608ff */
[----:B------:R-:W-:-:S05]  /*b5e0*/  @!P4 LEA.HI.X R33, R22, R37, R218, 0x1, P3 ;  /* 0x000000251621c211 */ /* 0x000fca00018f0cda */
[----:B---3--:R0:W-:Y:S04]  /*b5f0*/  @!P4 ST.E.128 desc[UR6][R32.64], R12 ;  /* 0x0000000c2000c985 */ /* 0x0081e8000c101d06 */
.L_x_2764:
[----:B------:R-:W-:Y:S05]  /*b600*/  BSYNC B1 ;  /* 0x0000000000017941 */ /* 0x000fea0003800000 */
.L_x_2763:
[----:B------:R-:W-:-:S03]  /*b610*/  UMOV UR4, 0xffffffff ;  /* 0xffffffff00047882 */ /* 0x000fc60000000000 */
[----:B------:R-:W-:Y:S05]  /*b620*/  BRA.DIV UR4, `(.L_x_2765) ;  /* 0x0000028204bc7947 */ /* 0x000fea000b800000 */
[----:B-12---:R-:W1:Y:S04]  /*b630*/  SHFL.IDX PT, R35, R35, 0x2, 0x181f ;  /* 0x00581f0023237f89 */ /* 0x006e6800000e0000 */
[----:B------:R-:W2:Y:S02]  /*b640*/  SHFL.IDX PT, R34, R34, 0x2, 0x181f ;  /* 0x00581f0022227f89 */ /* 0x000ea400000e0000 */
.L_x_3100:
[----:B------:R-:W-:-:S13]  /*b650*/  ISETP.GE.AND P3, PT, R36, 0x41, PT ;  /* 0x000000412400780c */ /* 0x000fda0003f66270 */
[----:B------:R-:W-:Y:S05]  /*b660*/  @!P3 BRA `(.L_x_2707) ;  /* 0x000000000058b947 */ /* 0x000fea0003800000 */
[----:B------:R-:W-:Y:S01]  /*b670*/  ULDC UR4, c[0x0][0x2f4] ;  /* 0x0000bd0000047ab9 */ /* 0x000fe20000000800 */
[----:B------:R-:W-:Y:S01]  /*b680*/  ULDC.64 UR6, c[0x0][0x208] ;  /* 0x0000820000067ab9 */ /* 0x000fe20000000a00 */
[----:B------:R-:W-:Y:S02]  /*b690*/  ISETP.GE.AND P5, PT, R16, UR4, PT ;  /* 0x0000000410007c0c */ /* 0x000fe4000bfa6270 */
[----:B------:R-:W-:-:S11]  /*b6a0*/  ISETP.GE.AND P4, PT, R214, UR4, PT ;  /* 0x00000004d6007c0c */ /* 0x000fd6000bf86270 */
[----:B0---4-:R-:W0:Y:S01]  /*b6b0*/  @!P5 LDS.128 R12, [R84+0x26400] ;  /* 0x02640000540cd984 */ /* 0x011e220000000c00 */
        /* <DEDUP_REMOVED lines=11> */
[----:B------:R-:W-:-:S05]  /*b770*/  @!P3 LEA.HI.X R33, R19, R35, R219, 0x1, P5 ;  /* 0x000000231321b211 */ /* 0x000fca00028f0cdb */
[----:B-1----:R0:W-:Y:S04]  /*b780*/  @!P3 ST.E.128 desc[UR6][R32.64], R12 ;  /* 0x0000000c2000b985 */ /* 0x0021e8000c101d06 */
[----:B------:R-:W1:Y:S01]  /*b790*/  @!P4 LDS.128 R12, [R84+0x2dc00] ;  /* 0x02dc0000540cc984 */ /* 0x000e620000000c00 */
[----:B0-----:R-:W-:-:S04]  /*b7a0*/  @!P4 LEA R32, P3, R22, R34, 0x1 ;  /* 0x000000221620c211 */ /* 0x001fc800078608ff */
[----:B------:R-:W-:-:S05]  /*b7b0*/  @!P4 LEA.HI.X R33, R22, R35, R218, 0x1, P3 ;  /* 0x000000231621c211 */ /* 0x000fca00018f0cda */
[----:B-1----:R0:W-:Y:S04]  /*b7c0*/  @!P4 ST.E.128 desc[UR6][R32.64], R12 ;  /* 0x0000000c2000c985 */ /* 0x0021e8000c101d06 */
.L_x_2707:
[----:B------:R-:W-:Y:S05]  /*b7d0*/  BSYNC B0 ;  /* 0x0000000000007941 */ /* 0x000fea0003800000 */
.L_x_2660:
        /* <DEDUP_REMOVED lines=17> */
.L_x_2767:
[----:B------:R-:W-:Y:S05]  /*b8f0*/  BSYNC B0 ;  /* 0x0000000000007941 */ /* 0x000fea0003800000 */
.L_x_2766:
[----:B------:R-:W5:Y:S01]  /*b900*/  SYNCS.PHASECHK.TRANS64.TRYWAIT P0, [R88+URZ+0x388b0], R89 ;  /* 0x0388b059580075a7 */ /* 0x000f62000800017f */
[----:B------:R-:W-:Y:S01]  /*b910*/  ULDC UR61, c[0x0][0x2f4] ;  /* 0x0000bd00003d7ab9 */ /* 0x000fe20000000800 */
[----:B------:R-:W-:Y:S04]  /*b920*/  BSSY B0, `(.L_x_2768) ;  /* 0x0000002000007945 */ /* 0x000fe80003800000 */
[----:B-----5:R-:W-:Y:S05]  /*b930*/  @!P0 BRA `(.L_x_2769) ;  /* 0x0000028000448947 */ /* 0x020fea0003800000 */
.L_x_3101:
[----:B------:R-:W-:Y:S05]  /*b940*/  BSYNC B0 ;  /* 0x0000000000007941 */ /* 0x000fea0003800000 */
.L_x_2768:
[----:B------:R-:W-:Y:S01]  /*b950*/  ULDC.64 UR4, c[0x0][0x328] ;  /* 0x0000ca0000047ab9 */ /* 0x000fe20000000a00 */
[----:B------:R-:W-:Y:S01]  /*b960*/  IMAD.IADD R87, R87, 0x1, -R225 ;  /* 0x0000000157577824 */ /* 0x000fe200078e0ae1 */
[----:B------:R-:W-:Y:S01]  /*b970*/  ULDC.64 UR6, c[0x0][0x318] ;  /* 0x0000c60000067ab9 */ /* 0x000fe20000000a00 */
[----:B0---4-:R-:W-:Y:S01]  /*b980*/  IMAD R14, R85, UR4, RZ ;  /* 0x00000004550e7c24 */ /* 0x011fe2000f8e02ff */
[----:B------:R-:W-:Y:S01]  /*b990*/  BSSY B0, `(.L_x_2770) ;  /* 0x0000028000007945 */ /* 0x000fe20003800000 */
[----:B------:R-:W-:Y:S01]  /*b9a0*/  IMAD.WIDE.U32 R12, R31, UR4, RZ ;  /* 0x000000041f0c7c25 */ /* 0x000fe2000f8e00ff */
[C---:B------:R-:W-:Y:S02]  /*b9b0*/  ISETP.GE.AND P4, PT, R87.reuse, 0x1, PT ;  /* 0x000000015700780c */ /* 0x040fe40003f86270 */
[----:B------:R-:W-:Y:S01]  /*b9c0*/  ISETP.GE.AND P0, PT, R87, 0x21, PT ;  /* 0x000000215700780c */ /* 0x000fe20003f06270 */
[----:B------:R-:W-:Y:S01]  /*b9d0*/  IMAD R31, R31, UR5, R14 ;  /* 0x000000051f1f7c24 */ /* 0x000fe2000f8e020e */
[----:B------:R-:W-:-:S02]  /*b9e0*/  ULDC.64 UR4, c[0x0][0x338] ;  /* 0x0000ce0000047ab9 */ /* 0x000fc40000000a00 */
[----:B---3--:R-:W-:Y:S02]  /*b9f0*/  IMAD R11, R86, UR4, RZ ;  /* 0x00000004560b7c24 */ /* 0x008fe4000f8e02ff */
        /* <DEDUP_REMOVED lines=8> */
[----:B-1----:R-:W-:Y:S01]  /*ba80*/  LEA.HI.X R32, R12, UR7, R13, 0x1, P5 ;  /* 0x000000070c207c11 */ /* 0x002fe2000a8f0c0d */
[----:B------:R0:W1:Y:S04]  /*ba90*/  SHFL.IDX PT, R35, R11, RZ, 0x181f ;  /* 0x00181fff0b237589 */ /* 0x00006800000e0000 */
[----:B------:R0:W3:Y:S01]  /*baa0*/  SHFL.IDX PT, R33, R32, RZ, 0x181f ;  /* 0x00181fff20217589 */ /* 0x0000e200000e0000 */
[----:B------:R-:W-:Y:S05]  /*bab0*/  @!P4 BRA `(.L_x_2771) ;  /* 0x000000000054c947 */ /* 0x000fea0003800000 */
[----:B------:R-:W-:Y:S01]  /*bac0*/  ISETP.GE.AND P5, PT, R16, UR61, PT ;  /* 0x0000003d10007c0c */ /* 0x000fe2000bfa6270 */
[----:B------:R-:W-:-:S12]  /*bad0*/  ULDC.64 UR4, c[0x0][0x208] ;  /* 0x0000820000047ab9 */ /* 0x000fd80000000a00 */
[----:B------:R-:W4:Y:S01]  /*bae0*/  @!P5 LDS.128 R12, [R84+0x400] ;  /* 0x00040000540cd984 */ /* 0x000f220000000c00 */
[----:B-1----:R-:W-:-:S04]  /*baf0*/  @!P5 LEA R30, P4, R16, R35, 0x1 ;  /* 0x00000023101ed211 */ /* 0x002fc800078808ff */
[----:B---3--:R-:W-:Y:S02]  /*bb00*/  @!P5 LEA.HI.X R31, R16, R33, R17, 0x1, P4 ;  /* 0x00000021101fd211 */ /* 0x008fe400020f0c11 */
[----:B------:R-:W-:-:S03]  /*bb10*/  ISETP.GE.AND P4, PT, R214, UR61, PT ;  /* 0x0000003dd6007c0c */ /* 0x000fc6000bf86270 */
[----:B----4-:R1:W-:Y:S10]  /*bb20*/  @!P5 ST.E.128 desc[UR4][R30.64], R12 ;  /* 0x0000000c1e00d985 */ /* 0x0103f4000c101d04 */
[----:B------:R-:W3:Y:S01]  /*bb30*/  @!P4 LDS.128 R12, [R84+0x2c00] ;  /* 0x002c0000540cc984 */ /* 0x000ee20000000c00 */
[----:B-1----:R-:W-:-:S04]  /*bb40*/  @!P4 LEA R30, P5, R212, R35, 0x1 ;  /* 0x00000023d41ec211 */ /* 0x002fc800078a08ff */
[----:B------:R-:W-:Y:S02]  /*bb50*/  @!P4 LEA.HI.X R31, R212, R33, R215, 0x1, P5 ;  /* 0x00000021d41fc211 */ /* 0x000fe400028f0cd7 */
[----:B------:R-:W-:-:S03]  /*bb60*/  ISETP.GE.AND P5, PT, R19, UR61, PT ;  /* 0x0000003d13007c0c */ /* 0x000fc6000bfa6270 */
[----:B---3--:R1:W-:Y:S10]  /*bb70*/  @!P4 ST.E.128 desc[UR4][R30.64], R12 ;  /* 0x0000000c1e00c985 */ /* 0x0083f4000c101d04 */
[----:B------:R-:W3:Y:S01]  /*bb80*/  @!P5 LDS.128 R12, [R84+0x5400] ;  /* 0x00540000540cd984 */ /* 0x000ee20000000c00 */
[----:B-1----:R-:W-:-:S04]  /*bb90*/  @!P5 LEA R30, P4, R19, R35, 0x1 ;  /* 0x00000023131ed211 */ /* 0x002fc800078808ff */
[----:B------:R-:W-:Y:S02]  /*bba0*/  @!P5 LEA.HI.X R31, R19, R33, R219, 0x1, P4 ;  /* 0x00000021131fd211 */ /* 0x000fe400020f0cdb */
[----:B------:R-:W-:-:S03]  /*bbb0*/  ISETP.GE.AND P4, PT, R22, UR61, PT ;  /* 0x0000003d16007c0c */ /* 0x000fc6000bf86270 */
[----:B---3--:R1:W-:Y:S10]  /*bbc0*/  @!P5 ST.E.128 desc[UR4][R30.64], R12 ;  /* 0x0000000c1e00d985 */ /* 0x0083f4000c101d04 */
[----:B------:R-:W3:Y:S01]  /*bbd0*/  @!P4 LDS.128 R12, [R84+0x7c00] ;  /* 0x007c0000540cc984 */ /* 0x000ee20000000c00 */
[----:B-1----:R-:W-:-:S04]  /*bbe0*/  @!P4 LEA R30, P5, R22, R35, 0x1 ;  /* 0x00000023161ec211 */ /* 0x002fc800078a08ff */
[----:B------:R-:W-:-:S05]  /*bbf0*/  @!P4 LEA.HI.X R31, R22, R33, R218, 0x1, P5 ;  /* 0x00000021161fc211 */ /* 0x000fca00028f0cda */
[----:B---3--:R4:W-:Y:S04]  /*bc00*/  @!P4 ST.E.128 desc[UR4][R30.64], R12 ;  /* 0x0000000c1e00c985 */ /* 0x0089e8000c101d04 */
.L_x_2771:
[----:B------:R-:W-:Y:S05]  /*bc10*/  BSYNC B0 ;  /* 0x0000000000007941 */ /* 0x000fea0003800000 */
.L_x_2770:
[----:B---3--:R3:W0:Y:S01]  /*bc20*/  SHFL.IDX PT, R33, R32, 0x1, 0x181f ;  /* 0x00381f0020217f89 */ /* 0x00862200000e0000 */
[----:B------:R-:W-:Y:S03]  /*bc30*/  BSSY B0, `(.L_x_2772) ;  /* 0x0000018000007945 */ /* 0x000fe60003800000 */
[----:B-1----:R3:W1:Y:S01]  /*bc40*/  SHFL.IDX PT, R35, R11, 0x1, 0x181f ;  /* 0x00381f000b237f89 */ /* 0x00266200000e0000 */
[----:B------:R-:W-:Y:S05]  /*bc50*/  @!P0 BRA `(.L_x_2773) ;  /* 0x0000000000548947 */ /* 0x000fea0003800000 */
[----:B------:R-:W-:Y:S01]  /*bc60*/  ISETP.GE.AND P5, PT, R16, UR61, PT ;  /* 0x0000003d10007c0c */ /* 0x000fe2000bfa6270 */
[----:B------:R-:W-:Y:S01]  /*bc70*/  ULDC.64 UR4, c[0x0][0x208] ;  /* 0x0000820000047ab9 */ /* 0x000fe20000000a00 */
[----:B------:R-:W-:-:S11]  /*bc80*/  ISETP.GE.AND P4, PT, R214, UR61, PT ;  /* 0x0000003dd6007c0c */ /* 0x000fd6000bf86270 */
[----:B----4-:R-:W4:Y:S01]  /*bc90*/  @!P5 LDS.128 R12, [R84+0x1400] ;  /* 0x00140000540cd984 */ /* 0x010f220000000c00 */
[----:B-1----:R-:W-:-:S04]  /*bca0*/  @!P5 LEA R30, P0, R16, R35, 0x1 ;  /* 0x00000023101ed211 */ /* 0x002fc800078008ff */
[----:B0-----:R-:W-:Y:S02]  /*bcb0*/  @!P5 LEA.HI.X R31, R16, R33, R17, 0x1, P0 ;  /* 0x00000021101fd211 */ /* 0x001fe400000f0c11 */
[----:B------:R-:W-:-:S03]  /*bcc0*/  ISETP.GE.AND P0, PT, R19, UR61, PT ;  /* 0x0000003d13007c0c */ /* 0x000fc6000bf06270 */
[----:B----4-:R0:W-:Y:S04]  /*bcd0*/  @!P5 ST.E.128 desc[UR4][R30.64], R12 ;  /* 0x0000000c1e00d985 */ /* 0x0101e8000c101d04 */
        /* <DEDUP_REMOVED lines=13> */
.L_x_2773:
[----:B------:R-:W-:Y:S05]  /*bdb0*/  BSYNC B0 ;  /* 0x0000000000007941 */ /* 0x000fea0003800000 */
.L_x_2772:
[----:B------:R-:W-:Y:S01]  /*bdc0*/  ISETP.GE.AND P0, PT, R87, 0x41, PT ;  /* 0x000000415700780c */ /* 0x000fe20003f06270 */
[----:B0-----:R0:W0:Y:S01]  /*bdd0*/  SHFL.IDX PT, R33, R32, 0x2, 0x181f ;  /* 0x00581f0020217f89 */ /* 0x00102200000e0000 */
[----:B------:R-:W-:Y:S03]  /*bde0*/  BSSY B0, `(.L_x_2774) ;  /* 0x0000018000007945 */ /* 0x000fe60003800000 */
[----:B---3--:R-:W3:Y:S08]  /*bdf0*/  SHFL.IDX PT, R11, R11, 0x2, 0x181f ;  /* 0x00581f000b0b7f89 */ /* 0x008ef000000e0000 */
[----:B------:R-:W-:Y:S05]  /*be00*/  @!P0 BRA `(.L_x_2775) ;  /* 0x0000000000548947 */ /* 0x000fea0003800000 */
[----:B------:R-:W-:Y:S01]  /*be10*/  ISETP.GE.AND P5, PT, R16, UR61, PT ;  /* 0x0000003d10007c0c */ /* 0x000fe2000bfa6270 */
[----:B------:R-:W-:Y:S01]  /*be20*/  ULDC.64 UR4, c[0x0][0x208] ;  /* 0x0000820000047ab9 */ /* 0x000fe20000000a00 */
        /* <DEDUP_REMOVED lines=19> */
.L_x_2775:
[----:B------:R-:W-:Y:S05]  /*bf60*/  BSYNC B0 ;  /* 0x0000000000007941 */ /* 0x000fea0003800000 */
.L_x_2774:
        /* <DEDUP_REMOVED lines=8> */
[----:B------:R-:W-:Y:S01]  /*bff0*/  ISETP.NE.AND P4, PT, R110, RZ, PT ;  /* 0x000000ff6e00720c */ /* 0x000fe20003f85270 */
[----:B------:R-:W-:-:S02]  /*c000*/  VIADD R213, R213, 0x1 ;  /* 0x00000001d5d57836 */ /* 0x000fc40000000000 */
[----:B------:R-:W-:Y:S02]  /*c010*/  @!P3 PRMT R88, RZ, 0x654, R88 ;  /* 0x00000654ff58b816 */ /* 0x000fe40000000058 */
[----:B------:R-:W-:Y:S02]  /*c020*/  PLOP3.LUT P0, PT, PT, PT, PT, 0x8, 0x0 ;  /* 0x000000000000781c */ /* 0x000fe40003f0e170 */
[----:B------:R1:W-:Y:S01]  /*c030*/  @!P3 SYNCS.ARRIVE.TRANS64.RED.A1T0 RZ, [R88+URZ], RZ ;  /* 0x000000ff58ffb9a7 */ /* 0x0003e2000810043f */
[----:B------:R-:W-:-:S04]  /*c040*/  ISETP.NE.AND P3, PT, R213, 0x2, PT ;  /* 0x00000002d500780c */ /* 0x000fc80003f65270 */
[----:B0---4-:R-:W-:Y:S02]  /*c050*/  SEL R12, RZ, 0x1, P3 ;  /* 0x00000001ff0c7807 */ /* 0x011fe40001800000 */
[----:B------:R-:W-:Y:S02]  /*c060*/  SEL R213, R213, RZ, P3 ;  /* 0x000000ffd5d57207 */ /* 0x000fe40001800000 */
[----:B------:R-:W-:Y:S01]  /*c070*/  LOP3.LUT R227, R227, R12, RZ, 0x3c, !PT ;  /* 0x0000000ce3e37212 */ /* 0x000fe200078e3cff */
[----:B-1----:R-:W-:Y:S06]  /*c080*/  @P4 BRA `(.L_x_2776) ;  /* 0xffffff7000184947 */ /* 0x002fec000383ffff */
.L_x_2655:
[----:B---3--:R-:W3:Y:S01]  /*c090*/  LDL R11, [R1+0x68] ;  /* 0x00006800010b7983 */ /* 0x008ee20000100800 */
[----:B------:R-:W1:Y:S01]  /*c0a0*/  LDC R0, c[0x0][0x448] ;  /* 0x00011200ff007b82 */ /* 0x000e620000000800 */
[----:B------:R-:W-:Y:S01]  /*c0b0*/  BSSY B0, `(.L_x_2777) ;  /* 0x0000011000007945 */ /* 0x000fe20003800000 */
[----:B------:R-:W-:Y:S01]  /*c0c0*/  IMAD.MOV.U32 R2, RZ, RZ, RZ ;  /* 0x000000ffff027224 */ /* 0x000fe200078e00ff */
[----:B-1----:R-:W-:-:S13]  /*c0d0*/  ISETP.NE.AND P1, PT, R0, 0x1, PT ;  /* 0x000000010000780c */ /* 0x002fda0003f25270 */
[----:B------:R-:W1:Y:S08]  /*c0e0*/  @P1 LDC R0, c[0x0][0x44c] ;  /* 0x00011300ff001b82 */ /* 0x000e700000000800 */
[----:B------:R-:W4:Y:S01]  /*c0f0*/  @P1 LDC R5, c[0x0][0x450] ;  /* 0x00011400ff051b82 */ /* 0x000f220000000800 */
[----:B---3--:R-:W-:-:S04]  /*c100*/  VIADD R3, R11, 0x7f ;  /* 0x0000007f0b037836 */ /* 0x008fc80000000000 */
[----:B-1----:R-:W-:-:S05]  /*c110*/  @P1 IMAD.HI.U32 R0, R3, R0, RZ ;  /* 0x0000000003001227 */ /* 0x002fca00078e00ff */
[----:B----4-:R-:W-:-:S05]  /*c120*/  @P1 SHF.R.U32.HI R3, RZ, R5, R0 ;  /* 0x00000005ff031219 */ /* 0x010fca0000011600 */
[----:B------:R-:W-:-:S04]  /*c130*/  IMAD.IADD R3, R130, 0x1, R3 ;  /* 0x0000000182037824 */ /* 0x000fc800078e0203 */
[----:B------:R-:W-:-:S05]  /*c140*/  IMAD.HI R3, R3, 0x66666667, RZ ;  /* 0x6666666703037827 */ /* 0x000fca00078e02ff */
[----:B------:R-:W-:-:S04]  /*c150*/  SHF.R.U32.HI R0, RZ, 0x1f, R3 ;  /* 0x0000001fff007819 */ /* 0x000fc80000011603 */
[----:B------:R-:W-:-:S04]  /*c160*/  LEA.HI.SX32 R0, R3, R0, 0x1b ;  /* 0x0000000003007211 */ /* 0x000fc800078fdaff */
[----:B------:R-:W-:-:S04]  /*c170*/  VIMNMX R131, R131, R0, PT ;  /* 0x0000000083837248 */ /* 0x000fc80003fe0100 */
[----:B------:R-:W-:Y:S01]  /*c180*/  ISETP.GE.AND P1, PT, R131, 0x1, PT ;  /* 0x000000018300780c */ /* 0x000fe20003f26270 */
[----:B------:R-:W-:-:S12]  /*c190*/  @P0 BRA `(.L_x_2778) ;  /* 0x0000000000080947 */ /* 0x000fd80003800000 */
[----:B------:R-:W1:Y:S02]  /*c1a0*/  FENCE.VIEW.ASYNC.G ;  /* 0x00000000000073c6 */ /* 0x000e640000000100 */
[----:B-1----:R-:W-:Y:S06]  /*c1b0*/  BAR.ARV 0xc, 0x180 ;  /* 0x0306000000007b1d */ /* 0x002fec0000002000 */
.L_x_2778:
[----:B------:R-:W-:Y:S05]  /*c1c0*/  BSYNC B0 ;  /* 0x0000000000007941 */ /* 0x000fea0003800000 */
.L_x_2777:
[----:B------:R-:W-:Y:S04]  /*c1d0*/  BSSY B0, `(.L_x_2779) ;  /* 0x0000021000007945 */ /* 0x000fe80003800000 */
        /* <DEDUP_REMOVED lines=8> */
[----:B------:R-:W-:-:S05]  /*c260*/  IABS R9, R6 ;  /* 0x0000000600097213 */ /* 0x000fca0000000000 */
[----:B------:R-:W-:Y:S02]  /*c270*/  IMAD.MOV R9, RZ, RZ, -R9 ;  /* 0x000000ffff097224 */ /* 0x000fe400078e0a09 */
[----:B-1----:R-:W1:Y:S02]  /*c280*/  MUFU.RCP R4, R4 ;  /* 0x0000000400047308 */ /* 0x002e640000001000 */
[----:B-1----:R-:W-:Y:S01]  /*c290*/  VIADD R2, R4, 0xffffffe ;  /* 0x0ffffffe04027836 */ /* 0x002fe20000000000 */
[----:B------:R-:W-:Y:S02]  /*c2a0*/  IABS R4, R0 ;  /* 0x0000000000047213 */ /* 0x000fe40000000000 */
[----:B------:R-:W-:-:S03]  /*c2b0*/  LOP3.LUT R0, R0, R6, RZ, 0x3c, !PT ;  /* 0x0000000600007212 */ /* 0x000fc600078e3cff */
[----:B------:R1:W3:Y:S01]  /*c2c0*/  F2I.FTZ.U32.TRUNC.NTZ R3, R2 ;  /* 0x0000000200037305 */ /* 0x0002e2000021f000 */
[----:B------:R-:W-:Y:S01]  /*c2d0*/  ISETP.GE.AND P2, PT, R0, RZ, PT ;  /* 0x000000ff0000720c */ /* 0x000fe20003f46270 */
[----:B-1----:R-:W-:Y:S02]  /*c2e0*/  IMAD.MOV.U32 R2, RZ, RZ, RZ ;  /* 0x000000ffff027224 */ /* 0x002fe400078e00ff */
[----:B---3--:R-:W-:-:S04]  /*c2f0*/  IMAD.MOV R8, RZ, RZ, -R3 ;  /* 0x000000ffff087224 */ /* 0x008fc800078e0a03 */
        /* <DEDUP_REMOVED lines=14> */
.L_x_2780:
[----:B------:R-:W-:Y:S05]  /*c3e0*/  BSYNC B0 ;  /* 0x0000000000007941 */ /* 0x000fea0003800000 */
.L_x_2779:
[----:B------:R-:W3:Y:S01]  /*c3f0*/  LDL R0, [R1+0x98] ;  /* 0x0000980001007983 */ /* 0x000ee20000100800 */
[----:B------:R-:W-:Y:S01]  /*c400*/  PLOP3.LUT P0, PT, PT, PT, PT, 0x80, 0x0 ;  /* 0x000000000000781c */ /* 0x000fe20003f0f070 */
[----:B------:R-:W-:Y:S01]  /*c410*/  IMAD.MOV.U32 R153, RZ, RZ, RZ ;  /* 0x000000ffff997224 */ /* 0x000fe200078e00ff */
[----:B------:R-:W-:Y:S01]  /*c420*/  CS2R R150, SRZ ;  /* 0x0000000000967805 */ /* 0x000fe2000001ff00 */
[----:B------:R-:W-:Y:S01]  /*c430*/  IMAD.MOV.U32 R154, RZ, RZ, RZ ;  /* 0x000000ffff9a7224 */ /* 0x000fe200078e00ff */
        /* <DEDUP_REMOVED lines=13> */
[----:B--2---:R-:W-:Y:S02]  /*c510*/  CS2R R120, SRZ ;  /* 0x0000000000787805 */ /* 0x004fe4000001ff00 */
        /* <DEDUP_REMOVED lines=48> */
[----:B---3--:R-:W-:-:S05]  /*c820*/  IMAD R0, R0, R2, RZ ;  /* 0x0000000200007224 */ /* 0x008fca00078e02ff */
[----:B------:R1:W-:Y:S01]  /*c830*/  STL [R1+0x70], R0 ;  /* 0x0000700001007387 */ /* 0x0003e20000100800 */
[----:B------:R-:W-:Y:S02]  /*c840*/  VIADDMNMX R2, R0, R2, R131, PT ;  /* 0x0000000200027246 */ /* 0x000fe40003800183 */
[----:B------:R-:W-:Y:S02]  /*c850*/  CS2R R130, SRZ ;  /* 0x0000000000827805 */ /* 0x000fe4000001ff00 */
[----:B------:R-:W-:-:S13]  /*c860*/  ISETP.GT.AND P1, PT, R2, R0, PT ;  /* 0x000000000200720c */ /* 0x000fda0003f24270 */
[----:B-1----:R-:W-:Y:S05]  /*c870*/  @!P1 BRA `(.L_x_2781) ;  /* 0x0000019800949947 */ /* 0x002fea0003800000 */
[----:B------:R-:W2:Y:S02]  /*c880*/  LDL R0, [R1+0x11c] ;  /* 0x00011c0001007983 */ /* 0x000ea40000100800 */
[----:B--2---:R-:W-:Y:S02]  /*c890*/  R2UR UR4, R0 ;  /* 0x00000000000472ca */ /* 0x004fe400000e0000 */
[----:B------:R-:W1:Y:S11]  /*c8a0*/  S2R R0, SR_TID.X ;  /* 0x0000000000007919 */ /* 0x000e760000002100 */
[----:B------:R-:W-:-:S06]  /*c8b0*/  ULOP3.LUT UP0, URZ, UR4, 0x9f, URZ, 0xc0, !UPT ;  /* 0x0000009f043f7892 */ /* 0x000fcc000f80c03f */
[----:B------:R-:W-:Y:S01]  /*c8c0*/  PLOP3.LUT P0, PT, PT, PT, UP0, 0x80, 0x0 ;  /* 0x000000000000781c */ /* 0x000fe20003f0f008 */
[----:B-1----:R-:W-:-:S05]  /*c8d0*/  VIADD R0, R0, 0xffffff80 ;  /* 0xffffff8000007836 */ /* 0x002fca0000000000 */
[----:B------:R-:W-:-:S04]  /*c8e0*/  SHF.R.S32.HI R3, RZ, 0x1f, R0 ;  /* 0x0000001fff037819 */ /* 0x000fc80000011400 */
[----:B------:R-:W-:-:S04]  /*c8f0*/  LEA.HI R3, R3, R0, RZ, 0x7 ;  /* 0x0000000003037211 */ /* 0x000fc800078f38ff */
[----:B------:R-:W-:-:S06]  /*c900*/  SHF.R.S32.HI R0, RZ, 0x7, R3 ;  /* 0x00000007ff007819 */ /* 0x000fcc0000011403 */
[----:B------:R-:W1:Y:S02]  /*c910*/  SHFL.IDX PT, R0, R0, RZ, 0x1f ;  /* 0x00001fff00007589 */ /* 0x000e6400000e0000 */
[----:B-1----:R-:W-:-:S04]  /*c920*/  LEA.HI R3, R0, R0, RZ, 0x1 ;  /* 0x0000000000037211 */ /* 0x002fc800078f08ff */
[----:B------:R-:W-:-:S05]  /*c930*/  LOP3.LUT R3, R3, 0x1e, RZ, 0xc0, !PT ;  /* 0x0000001e03037812 */ /* 0x000fca00078ec0ff */
[----:B------:R-:W-:-:S05]  /*c940*/  IMAD.IADD R3, R0, 0x1, -R3 ;  /* 0x0000000100037824 */ /* 0x000fca00078e0a03 */
        /* <DEDUP_REMOVED lines=9> */
[----:B------:R-:W1:Y:S01]  /*c9e0*/  LDC.64 R14, c[0x4][R14] ;  /* 0x010000000e0e7b82 */ /* 0x000e620000000a00 */
[----:B------:R-:W-:Y:S01]  /*c9f0*/  ULDC.64 UR4, c[0x4][0x28] ;  /* 0x01000a0000047ab9 */ /* 0x000fe20000000a00 */
[----:B------:R-:W-:Y:S02]  /*ca00*/  IMAD.U32 R6, RZ, RZ, UR6 ;  /* 0x00000006ff067e24 */ /* 0x000fe4000f8e00ff */
[----:B------:R-:W-:-:S02]  /*ca10*/  IMAD.U32 R7, RZ, RZ, UR7 ;  /* 0x00000007ff077e24 */ /* 0x000fc4000f8e00ff */
[----:B0-----:R-:W-:Y:S02]  /*ca20*/  IMAD.U32 R10, RZ, RZ, UR4 ;  /* 0x00000004ff0a7e24 */ /* 0x001fe4000f8e00ff */
[----:B------:R-:W-:Y:S02]  /*ca30*/  IMAD.U32 R11, RZ, RZ, UR5 ;  /* 0x00000005ff0b7e24 */ /* 0x000fe4000f8e00ff */
[----:B------:R-:W-:Y:S02]  /*ca40*/  IMAD.MOV.U32 R8, RZ, RZ, 0x70 ;  /* 0x00000070ff087424 */ /* 0x000fe400078e00ff */
[----:B------:R-:W-:Y:S02]  /*ca50*/  IMAD.MOV.U32 R12, RZ, RZ, 0x1 ;  /* 0x00000001ff0c7424 */ /* 0x000fe400078e00ff */
[----:B------:R-:W-:-:S07]  /*ca60*/  IMAD.MOV.U32 R13, RZ, RZ, RZ ;  /* 0x000000ffff0d7224 */ /* 0x000fce00078e00ff */
[----:B------:R-:W-:-:S07]  /*ca70*/  LEPC R20, `(.L_x_2782) ;  /* 0x000000001014794e */ /* 0x000fce0000000000 */
[----:B-1---5:R-:W-:Y:S05]  /*ca80*/  CALL.ABS.NOINC R14 ;  /* 0x000000000e007343 */ /* 0x022fea0003c00000 */
.L_x_2782:
        /* <DEDUP_REMOVED lines=8> */
[----:B------:R1:W2:Y:S03]  /*cb10*/  SYNCS.PHASECHK.TRANS64.TRYWAIT P0, [R23+URZ+0x38800], R0 ;  /* 0x03880000170075a7 */ /* 0x0002a6000800017f */
[----:B--2---:R-:W-:Y:S05]  /*cb20*/  @!P0 NANOSLEEP.SYNCS 0x989680 ;  /* 0x009896800000895d */ /* 0x004fea0003900000 */
[----:B------:R-:W2:Y:S01]  /*cb30*/  @!P0 SYNCS.PHASECHK.TRANS64 P0, [R23+URZ+0x38800], R0 ;  /* 0x03880000170085a7 */ /* 0x000ea2000800007f */
[----:B------:R-:W-:Y:S04]  /*cb40*/  BSSY B0, `(.L_x_2784) ;  /* 0x0000006000007945 */ /* 0x000fe80003800000 */
[----:B--2---:R-:W-:Y:S05]  /*cb50*/  @P0 BRA `(.L_x_2785) ;  /* 0x0000000000100947 */ /* 0x004fea0003800000 */
.L_x_2786:
[----:B--2---:R2:W3:Y:S02]  /*cb60*/  SYNCS.PHASECHK.TRANS64.TRYWAIT P0, [R23+URZ+0x38800], R0 ;  /* 0x03880000170075a7 */ /* 0x0044e4000800017f */
[----:B---3--:R-:W-:Y:S05]  /*cb70*/  @!P0 NANOSLEEP.SYNCS 0x989680 ;  /* 0x009896800000895d */ /* 0x008fea0003900000 */
[----:B------:R-:W3:Y:S02]  /*cb80*/  @!P0 SYNCS.PHASECHK.TRANS64 P0, [R23+URZ+0x38800], R0 ;  /* 0x03880000170085a7 */ /* 0x000ee4000800007f */
[----:B---3--:R-:W-:Y:S05]  /*cb90*/  @!P0 BRA `(.L_x_2786) ;  /* 0xfffffffc00f08947 */ /* 0x008fea000383ffff */
.L_x_2785:
[----:B------:R-:W-:Y:S05]  /*cba0*/  BSYNC B0 ;  /* 0x0000000000007941 */ /* 0x000fea0003800000 */
.L_x_2784:
[----:B------:R-:W-:Y:S05]  /*cbb0*/  BRA `(.L_x_2787) ;  /* 0x0000009c00c07947 */ /* 0x000fea0003800000 */
.L_x_2783:
[----:B------:R-:W2:Y:S01]  /*cbc0*/  LDL R0, [R1+0x11c] ;  /* 0x00011c0001007983 */ /* 0x000ea20000100800 */
[----:B------:R-:W-:Y:S01]  /*cbd0*/  ULDC.64 UR6, c[0x0][0x408] ;  /* 0x0001020000067ab9 */ /* 0x000fe20000000a00 */
[----:B--2---:R-:W-:Y:S02]  /*cbe0*/  R2UR UR4, R0 ;  /* 0x00000000000472ca */ /* 0x004fe400000e0000 */
[----:B-----5:R-:W-:-:S05]  /*cbf0*/  SHF.R.S32.HI R0, RZ, 0x1f, R152 ;  /* 0x0000001fff007819 */ /* 0x020fca0000011498 */
[----:B------:R-:W-:-:S04]  /*cc00*/  IMAD R5, R0, UR6, RZ ;  /* 0x0000000600057c24 */ /* 0x000fc8000f8e02ff */
[----:B------:R-:W-:Y:S02]  /*cc10*/  IMAD R5, R152, UR7, R5 ;  /* 0x0000000798057c24 */ /* 0x000fe4000f8e0205 */
[----:B------:R-:W-:-:S03]  /*cc20*/  ULOP3.LUT UP0, URZ, UR4, 0x3ff, URZ, 0xc0, !UPT ;  /* 0x000003ff043f7892 */ /* 0x000fc6000f80c03f */
[----:B------:R-:W-:Y:S02]  /*cc30*/  ULDC.64 UR4, c[0x0][0x3f8] ;  /* 0x0000fe0000047ab9 */ /* 0x000fe40000000a00 */
[----:B------:R-:W-:Y:S01]  /*cc40*/  IMAD R3, R0, UR4, RZ ;  /* 0x0000000400037c24 */ /* 0x000fe2000f8e02ff */
[----:B------:R-:W-:Y:S01]  /*cc50*/  PLOP3.LUT P0, PT, PT, PT, UP0, 0x80, 0x0 ;  /* 0x000000000000781c */ /* 0x000fe20003f0f008 */
[----:B------:R-:W-:-:S04]  /*cc60*/  IMAD.WIDE.U32 R24, R152, UR4, RZ ;  /* 0x0000000498187c25 */ /* 0x000fc8000f8e00ff */
        /* <DEDUP_REMOVED lines=20> */
[----:B-1----:R-:W-:Y:S05]  /*cdb0*/  CALL.ABS.NOINC R14 ;  /* 0x000000000e007343 */ /* 0x002fea0003c00000 */
.L_x_2788:
[----:B------:R-:W2:Y:S01]  /*cdc0*/  LDL R21, [R1+0x68] ;  /* 0x0000680001157983 */ /* 0x000ea20000100800 */
[----:B------:R-:W-:-:S03]  /*cdd0*/  ULDC.U8 UR4, c[0x0][0x410] ;  /* 0x0001040000047ab9 */ /* 0x000fc60000000000 */
[----:B------:R-:W3:Y:S01]  /*cde0*/  LDL R20, [R1+0x80] ;  /* 0x0000800001147983 */ /* 0x000ee20000100800 */
[----:B------:R-:W-:Y:S01]  /*cdf0*/  ISETP.NE.AND P0, PT, RZ, UR4, PT ;  /* 0x00000004ff007c0c */ /* 0x000fe2000bf05270 */
[----:B------:R-:W-:Y:S01]  /*ce00*/  BSSY B0, `(.L_x_2789) ;  /* 0x00009c3000007945 */ /* 0x000fe20003800000 */
[----:B--2---:R-:W-:-:S04]  /*ce10*/  IMAD.IADD R0, R225, 0x1, R21 ;  /* 0x00000001e1007824 */ /* 0x004fc800078e0215 */
[----:B---3--:R-:W-:-:S07]  /*ce20*/  IMAD R3, R20, 0x20, R0 ;  /* 0x0000002014037824 */ /* 0x008fce00078e0200 */
[----:B------:R-:W-:Y:S05]  /*ce30*/  @!P0 BRA `(.L_x_2790) ;  /* 0x0000004c003c8947 */ /* 0x000fea0003800000 */
[----:B------:R-:W1:Y:S01]  /*ce40*/  LDC R20, c[0x0][0x448] ;  /* 0x00011200ff147b82 */ /* 0x000e620000000800 */
[----:B------:R-:W-:Y:S01]  /*ce50*/  ULDC.64 UR4, c[0x0][0x3f8] ;  /* 0x0000fe0000047ab9 */ /* 0x000fe20000000a00 */
[----:B------:R-:W-:Y:S01]  /*ce60*/  ULDC.64 UR6, c[0x0][0x408] ;  /* 0x0001020000067ab9 */ /* 0x000fe20000000a00 */
[----:B------:R-:W-:Y:S02]  /*ce70*/  IMAD.MOV.U32 R6, RZ, RZ, R24 ;  /* 0x000000ffff067224 */ /* 0x000fe400078e0018 */
[----:B------:R-:W-:Y:S01]  /*ce80*/  IMAD.MOV.U32 R7, RZ, RZ, R27 ;  /* 0x000000ffff077224 */ /* 0x000fe200078e001b */
[----:B-1----:R-:W-:-:S13]  /*ce90*/  ISETP.NE.AND P0, PT, R20, 0x1, PT ;  /* 0x000000011400780c */ /* 0x002fda0003f05270 */
[----:B------:R-:W1:Y:S08]  /*cea0*/  @P0 LDC R4, c[0x0][0x44c] ;  /* 0x00011300ff040b82 */ /* 0x000e700000000800 */
[----:B------:R-:W2:Y:S01]  /*ceb0*/  @P0 LDC R5, c[0x0][0x450] ;  /* 0x00011400ff050b82 */ /* 0x000ea20000000800 */
[----:B-1----:R-:W-:-:S05]  /*cec0*/  @P0 IMAD.HI.U32 R4, R3, R4, RZ ;  /* 0x0000000403040227 */ /* 0x002fca00078e00ff */
[----:B--2---:R-:W-:Y:S01]  /*ced0*/  @P0 SHF.R.U32.HI R3, RZ, R5, R4 ;  /* 0x00000005ff030219 */ /* 0x004fe20000011604 */
[----:B------:R-:W-:Y:S02]  /*cee0*/  IMAD.MOV.U32 R4, RZ, RZ, R152 ;  /* 0x000000ffff047224 */ /* 0x000fe400078e0098 */
[----:B------:R-:W-:Y:S01]  /*cef0*/  IMAD.MOV.U32 R5, RZ, RZ, R29 ;  /* 0x000000ffff057224 */ /* 0x000fe200078e001d */
[----:B------:R-:W-:Y:S01]  /*cf00*/  SHF.R.S32.HI R8, RZ, 0x1f, R3 ;  /* 0x0000001fff087819 */ /* 0x000fe20000011403 */
[----:B------:R-:W-:-:S04]  /*cf10*/  IMAD.WIDE.U32 R6, R3, UR4, R6 ;  /* 0x0000000403067c25 */ /* 0x000fc8000f8e0006 */
[C---:B0-----:R-:W-:Y:S02]  /*cf20*/  IMAD R10, R8.reuse, UR4, RZ ;  /* 0x00000004080a7c24 */ /* 0x041fe4000f8e02ff */
        /* <DEDUP_REMOVED lines=18> */
.L_x_3107:
[----:B------:R-:W5:Y:S01]  /*d050*/  LDL R3, [R1+0x60] ;  /* 0x0000600001037983 */ /* 0x000f620000100800 */
        /* <DEDUP_REMOVED lines=8> */
[----:B------:R-:W-:Y:S01]  /*d0e0*/  CS2R R76, SRZ ;  /* 0x00000000004c7805 */ /* 0x000fe2000001ff00 */
[----:B-----5:R-:W-:-:S05]  /*d0f0*/  IMAD R3, R3, R20, RZ ;  /* 0x0000001403037224 */ /* 0x020fca00078e02ff */
[----:B------:R-:W-:-:S13]  /*d100*/  ISETP.GE.AND P0, PT, R0, R3, PT ;  /* 0x000000030000720c */ /* 0x000fda0003f06270 */
[----:B------:R-:W-:Y:S05]  /*d110*/  @P0 BRA `(.L_x_2793) ;  /* 0x0000000000c40947 */ /* 0x000fea0003800000 */
[----:B------:R-:W3:Y:S01]  /*d120*/  LDL R11, [R1+0x128] ;  /* 0x00012800010b7983 */ /* 0x000ee20000100800 */
[----:B------:R-:W-:-:S03]  /*d130*/  ULDC UR4, c[0x0][0x3f4] ;  /* 0x0000fd0000047ab9 */ /* 0x000fc60000000800 */
[----:B------:R-:W3:Y:S04]  /*d140*/  LDL R10, [R1+0x124] ;  /* 0x00012400010a7983 */ /* 0x000ee80000100800 */
[----:B------:R-:W3:Y:S01]  /*d150*/  LDL R5, [R1+0x120] ;  /* 0x0001200001057983 */ /* 0x000ee20000100800 */
[----:B------:R-:W-:Y:S02]  /*d160*/  ISETP.GE.AND P3, PT, R216, UR4, PT ;  /* 0x00000004d8007c0c */ /* 0x000fe4000bf66270 */
[----:B------:R-:W-:Y:S02]  /*d170*/  CS2R R74, SRZ ;  /* 0x00000000004a7805 */ /* 0x000fe4000001ff00 */
[----:B------:R-:W-:Y:S02]  /*d180*/  ISETP.GE.AND P2, PT, R221, UR4, PT ;  /* 0x00000004dd007c0c */ /* 0x000fe4000bf46270 */
[----:B------:R-:W-:-:S02]  /*d190*/  CS2R R76, SRZ ;  /* 0x00000000004c7805 */ /* 0x000fc4000001ff00 */
[----:B------:R-:W-:Y:S01]  /*d1a0*/  ISETP.GE.AND P1, PT, R222, UR4, PT ;  /* 0x00000004de007c0c */ /* 0x000fe2000bf26270 */
[----:B------:R-:W-:Y:S01]  /*d1b0*/  ULDC.64 UR6, c[0x0][0x208] ;  /* 0x0000820000067ab9 */ /* 0x000fe20000000a00 */
[----:B------:R-:W-:-:S03]  /*d1c0*/  ISETP.GE.AND P0, PT, R223, UR4, PT ;  /* 0x00000004df007c0c */ /* 0x000fc6000bf06270 */
[C---:B------:R-:W-:Y:S01]  /*d1d0*/  @!P3 IMAD.SHL.U32 R21, R216.reuse, 0x2, RZ ;  /* 0x00000002d815b824 */ /* 0x040fe200078e00ff */
[----:B------:R-:W-:-:S03]  /*d1e0*/  @!P3 SHF.L.U64.HI R4, R216, 0x1, R217 ;  /* 0x00000001d804b819 */ /* 0x000fc600000102d9 */
[----:B------:R-:W-:Y:S01]  /*d1f0*/  @!P2 IMAD.SHL.U32 R13, R221, 0x2, RZ ;  /* 0x00000002dd0da824 */ /* 0x000fe200078e00ff */
[-C--:B--2---:R-:W-:Y:S02]  /*d200*/  @!P3 IADD3 R24, P5, R6, R21.reuse, RZ ;  /* 0x000000150618b210 */ /* 0x084fe40007fbe0ff */
[----:B----4-:R-:W-:Y:S02]  /*d210*/  @!P3 IADD3 R20, P4, R8, R21, RZ ;  /* 0x000000150814b210 */ /* 0x010fe40007f9e0ff */
[-C--:B------:R-:W-:Y:S01]  /*d220*/  @!P2 IADD3 R14, P6, R6, R13.reuse, RZ ;  /* 0x0000000d060ea210 */ /* 0x080fe20007fde0ff */
[--C-:B-1----:R-:W-:Y:S01]  /*d230*/  @!P3 IMAD.X R25, R7, 0x1, R4.reuse, P5 ;  /* 0x000000010719b824 */ /* 0x102fe200028e0604 */
[----:B------:R-:W-:Y:S01]  /*d240*/  @!P2 IADD3 R12, P5, R8, R13, RZ ;  /* 0x0000000d080ca210 */ /* 0x000fe20007fbe0ff */
[----:B---3--:R-:W-:Y:S01]  /*d250*/  @!P3 IMAD.X R21, R9, 0x1, R4, P4 ;  /* 0x000000010915b824 */ /* 0x008fe200020e0604 */
[----:B------:R-:W-:Y:S02]  /*d260*/  CS2R R70, SRZ ;  /* 0x0000000000467805 */ /* 0x000fe4000001ff00 */
[----:B------:R-:W-:-:S02]  /*d270*/  CS2R R72, SRZ ;  /* 0x0000000000487805 */ /* 0x000fc4000001ff00 */
[----:B------:R-:W-:Y:S02]  /*d280*/  CS2R R66, SRZ ;  /* 0x0000000000427805 */ /* 0x000fe4000001ff00 */
[----:B------:R-:W-:Y:S02]  /*d290*/  CS2R R68, SRZ ;  /* 0x0000000000447805 */ /* 0x000fe4000001ff00 */
[----:B------:R-:W-:Y:S02]  /*d2a0*/  CS2R R62, SRZ ;  /* 0x00000000003e7805 */ /* 0x000fe4000001ff00 */
[----:B------:R-:W-:Y:S01]  /*d2b0*/  CS2R R64, SRZ ;  /* 0x0000000000407805 */ /* 0x000fe2000001ff00 */
[----:B------:R1:W5:Y:S04]  /*d2c0*/  @!P3 LD.E.64 R74, desc[UR6][R24.64] ;  /* 0x00000006184ab980 */ /* 0x000368000c101b00 */
[----:B------:R1:W5:Y:S01]  /*d2d0*/  @!P3 LD.E.64 R76, desc[UR6][R20.64] ;  /* 0x00000006144cb980 */ /* 0x000362000c101b00 */
[----:B------:R-:W-:Y:S01]  /*d2e0*/  @!P2 SHF.L.U64.HI R34, R221, 0x1, R11 ;  /* 0x00000001dd22a819 */ /* 0x000fe2000001020b */
[C---:B------:R-:W-:Y:S01]  /*d2f0*/  @!P1 IMAD.SHL.U32 R11, R222.reuse, 0x2, RZ ;  /* 0x00000002de0b9824 */ /* 0x040fe200078e00ff */
[----:B------:R-:W-:-:S03]  /*d300*/  @!P1 SHF.L.U64.HI R28, R222, 0x1, R10 ;  /* 0x00000001de1c9819 */ /* 0x000fc6000001020a */
[--C-:B------:R-:W-:Y:S01]  /*d310*/  @!P2 IMAD.X R15, R7, 0x1, R34.reuse, P6 ;  /* 0x00000001070fa824 */ /* 0x100fe200030e0622 */
[-C--:B------:R-:W-:Y:S01]  /*d320*/  @!P1 IADD3 R10, P4, R6, R11.reuse, RZ ;  /* 0x0000000b060a9210 */ /* 0x080fe20007f9e0ff */
[----:B------:R-:W-:Y:S01]  /*d330*/  @!P2 IMAD.X R13, R9, 0x1, R34, P5 ;  /* 0x00000001090da824 */ /* 0x000fe200028e0622 */
[C---:B------:R-:W-:Y:S01]  /*d340*/  @!P0 SHF.L.U64.HI R26, R223.reuse, 0x1, R5 ;  /* 0x00000001df1a8819 */ /* 0x040fe20000010205 */
[----:B------:R-:W-:Y:S01]  /*d350*/  @!P0 IMAD.SHL.U32 R5, R223, 0x2, RZ ;  /* 0x00000002df058824 */ /* 0x000fe200078e00ff */
[----:B------:R-:W-:Y:S01]  /*d360*/  @!P1 IADD3 R4, P6, R8, R11, RZ ;  /* 0x0000000b08049210 */ /* 0x000fe20007fde0ff */
[--C-:B------:R-:W-:Y:S01]  /*d370*/  @!P1 IMAD.X R11, R7, 0x1, R28.reuse, P4 ;  /* 0x00000001070b9824 */ /* 0x100fe200020e061c */
[----:B------:R1:W5:Y:S02]  /*d380*/  @!P2 LD.E.64 R70, desc[UR6][R14.64] ;  /* 0x000000060e46a980 */ /* 0x000364000c101b00 */
[-C--:B------:R-:W-:Y:S02]  /*d390*/  @!P0 IADD3 R6, P5, R6, R5.reuse, RZ ;  /* 0x0000000506068210 */ /* 0x080fe40007fbe0ff */
[----:B------:R-:W-:Y:S01]  /*d3a0*/  @!P0 IADD3 R8, P4, R8, R5, RZ ;  /* 0x0000000508088210 */ /* 0x000fe20007f9e0ff */
[----:B------:R-:W-:Y:S01]  /*d3b0*/  @!P1 IMAD.X R5, R9, 0x1, R28, P6 ;  /* 0x0000000109059824 */ /* 0x000fe200030e061c */
[----:B------:R1:W5:Y:S01]  /*d3c0*/  @!P2 LD.E.64 R72, desc[UR6][R12.64] ;  /* 0x000000060c48a980 */ /* 0x000362000c101b00 */
[----:B------:R-:W-:-:S02]  /*d3d0*/  @!P0 IMAD.X R7, R7, 0x1, R26, P5 ;  /* 0x0000000107078824 */ /* 0x000fc400028e061a */
[----:B------:R-:W-:Y:S01]  /*d3e0*/  @!P0 IMAD.X R9, R9, 0x1, R26, P4 ;  /* 0x0000000109098824 */ /* 0x000fe200020e061a */
[----:B------:R1:W5:Y:S04]  /*d3f0*/  @!P1 LD.E.64 R66, desc[UR6][R10.64] ;  /* 0x000000060a429980 */ /* 0x000368000c101b00 */
[----:B------:R1:W5:Y:S04]  /*d400*/  @!P1 LD.E.64 R68, desc[UR6][R4.64] ;  /* 0x0000000604449980 */ /* 0x000368000c101b00 */
[----:B------:R1:W5:Y:S04]  /*d410*/  @!P0 LD.E.64 R62, desc[UR6][R6.64] ;  /* 0x00000006063e8980 */ /* 0x000368000c101b00 */
[----:B------:R1:W5:Y:S02]  /*d420*/  @!P0 LD.E.64 R64, desc[UR6][R8.64] ;  /* 0x0000000608408980 */ /* 0x000364000c101b00 */
.L_x_2793:
[----:B------:R-:W-:Y:S05]  /*d430*/  BSYNC B1 ;  /* 0x0000000000017941 */ /* 0x000fea0003800000 */
.L_x_2792:
        /* <DEDUP_REMOVED lines=33> */
[----:B------:R1:W2:Y:S04]  /*d650*/  SHFL.IDX PT, R7, R33, 0x1, 0x181f ;  /* 0x00381f0021077f89 */ /* 0x0002a800000e0000 */
[----:B------:R1:W0:Y:S04]  /*d660*/  SHFL.IDX PT, R6, R32, 0x1, 0x181f ;  /* 0x00381f0020067f89 */ /* 0x00022800000e0000 */
[----:B---3--:R1:W3:Y:S04]  /*d670*/  SHFL.IDX PT, R9, R31, 0x1, 0x181f ;  /* 0x00381f001f097f89 */ /* 0x0082e800000e0000 */
[----:B----4-:R1:W4:Y:S02]  /*d680*/  SHFL.IDX PT, R8, R30, 0x1, 0x181f ;  /* 0x00381f001e087f89 */ /* 0x01032400000e0000 */
.L_x_3113:
        /* <DEDUP_REMOVED lines=14> */
[----:B------:R-:W3:Y:S01]  /*d770*/  LDL R10, [R1+0x120] ;  /* 0x00012000010a7983 */ /* 0x000ee20000100800 */
[----:B------:R-:W-:Y:S02]  /*d780*/  ISETP.GE.AND P3, PT, R216, UR4, PT ;  /* 0x00000004d8007c0c */ /* 0x000fe4000bf66270 */
[----:B------:R-:W-:Y:S02]  /*d790*/  ISETP.GE.AND P2, PT, R221, UR4, PT ;  /* 0x00000004dd007c0c */ /* 0x000fe4000bf46270 */
[----:B------:R-:W-:Y:S02]  /*d7a0*/  ISETP.GE.AND P1, PT, R222, UR4, PT ;  /* 0x00000004de007c0c */ /* 0x000fe4000bf26270 */
[----:B------:R-:W-:-:S07]  /*d7b0*/  ISETP.GE.AND P0, PT, R223, UR4, PT ;  /* 0x00000004df007c0c */ /* 0x000fce000bf06270 */
[C---:B------:R-:W-:Y:S01]  /*d7c0*/  @!P3 IMAD.SHL.U32 R21, R216.reuse, 0x2, RZ ;  /* 0x00000002d815b824 */ /* 0x040fe200078e00ff */
[----:B------:R-:W-:Y:S01]  /*d7d0*/  @!P3 SHF.L.U64.HI R4, R216, 0x1, R217 ;  /* 0x00000001d804b819 */ /* 0x000fe200000102d9 */
[----:B------:R-:W-:-:S03]  /*d7e0*/  @!P2 IMAD.SHL.U32 R13, R221, 0x2, RZ ;  /* 0x00000002dd0da824 */ /* 0x000fc600078e00ff */
[-C--:B0-----:R-:W-:Y:S02]  /*d7f0*/  @!P3 IADD3 R24, P5, R6, R21.reuse, RZ ;  /* 0x000000150618b210 */ /* 0x081fe40007fbe0ff */
[----:B----4-:R-:W-:Y:S02]  /*d800*/  @!P3 IADD3 R20, P4, R8, R21, RZ ;  /* 0x000000150814b210 */ /* 0x010fe40007f9e0ff */
[-C--:B------:R-:W-:Y:S01]  /*d810*/  @!P2 IADD3 R14, P6, R6, R13.reuse, RZ ;  /* 0x0000000d060ea210 */ /* 0x080fe20007fde0ff */
[--C-:B--2---:R-:W-:Y:S01]  /*d820*/  @!P3 IMAD.X R25, R7, 0x1, R4.reuse, P5 ;  /* 0x000000010719b824 */ /* 0x104fe200028e0604 */
[----:B------:R-:W-:Y:S01]  /*d830*/  @!P2 IADD3 R12, P5, R8, R13, RZ ;  /* 0x0000000d080ca210 */ /* 0x000fe20007fbe0ff */
[----:B---3--:R-:W-:Y:S02]  /*d840*/  @!P3 IMAD.X R21, R9, 0x1, R4, P4 ;  /* 0x000000010915b824 */ /* 0x008fe400020e0604 */
[----:B------:R-:W-:Y:S01]  /*d850*/  @!P0 IMAD.SHL.U32 R27, R223, 0x2, RZ ;  /* 0x00000002df1b8824 */ /* 0x000fe200078e00ff */
[----:B------:R-:W-:-:S02]  /*d860*/  CS2R R58, SRZ ;  /* 0x00000000003a7805 */ /* 0x000fc4000001ff00 */
[----:B------:R-:W-:Y:S02]  /*d870*/  CS2R R60, SRZ ;  /* 0x00000000003c7805 */ /* 0x000fe4000001ff00 */
[----:B------:R-:W-:Y:S02]  /*d880*/  CS2R R54, SRZ ;  /* 0x0000000000367805 */ /* 0x000fe4000001ff00 */
[----:B------:R-:W-:Y:S02]  /*d890*/  CS2R R56, SRZ ;  /* 0x0000000000387805 */ /* 0x000fe4000001ff00 */
[----:B------:R-:W-:Y:S02]  /*d8a0*/  CS2R R50, SRZ ;  /* 0x0000000000327805 */ /* 0x000fe4000001ff00 */
[----:B------:R-:W-:Y:S02]  /*d8b0*/  CS2R R52, SRZ ;  /* 0x0000000000347805 */ /* 0x000fe4000001ff00 */
[----:B------:R-:W-:-:S02]  /*d8c0*/  CS2R R46, SRZ ;  /* 0x00000000002e7805 */ /* 0x000fc4000001ff00 */
[----:B------:R-:W-:Y:S01]  /*d8d0*/  CS2R R48, SRZ ;  /* 0x0000000000307805 */ /* 0x000fe2000001ff00 */
[----:B------:R-:W-:Y:S02]  /*d8e0*/  ULDC.64 UR6, c[0x0][0x208] ;  /* 0x0000820000067ab9 */ /* 0x000fe40000000a00 */
[----:B------:R0:W5:Y:S04]  /*d8f0*/  @!P3 LD.E.64 R58, desc[UR6][R24.64] ;  /* 0x00000006183ab980 */ /* 0x000168000c101b00 */
[----:B------:R0:W5:Y:S01]  /*d900*/  @!P3 LD.E.64 R60, desc[UR6][R20.64] ;  /* 0x00000006143cb980 */ /* 0x000162000c101b00 */
[C---:B------:R-:W-:Y:S01]  /*d910*/  @!P1 SHF.L.U64.HI R28, R222.reuse, 0x1, R5 ;  /* 0x00000001de1c9819 */ /* 0x040fe20000010205 */
[----:B------:R-:W-:Y:S01]  /*d920*/  @!P1 IMAD.SHL.U32 R5, R222, 0x2, RZ ;  /* 0x00000002de059824 */ /* 0x000fe200078e00ff */
[----:B------:R-:W-:-:S02]  /*d930*/  @!P2 SHF.L.U64.HI R26, R221, 0x1, R11 ;  /* 0x00000001dd1aa819 */ /* 0x000fc4000001020b */
[----:B------:R-:W-:Y:S02]  /*d940*/  @!P0 SHF.L.U64.HI R34, R223, 0x1, R10 ;  /* 0x00000001df228819 */ /* 0x000fe4000001020a */
[-C--:B------:R-:W-:Y:S01]  /*d950*/  @!P1 IADD3 R10, P4, R6, R5.reuse, RZ ;  /* 0x00000005060a9210 */ /* 0x080fe20007f9e0ff */
[--C-:B------:R-:W-:Y:S01]  /*d960*/  @!P2 IMAD.X R15, R7, 0x1, R26.reuse, P6 ;  /* 0x00000001070fa824 */ /* 0x100fe200030e061a */
[----:B------:R-:W-:Y:S01]  /*d970*/  @!P1 IADD3 R4, P6, R8, R5, RZ ;  /* 0x0000000508049210 */ /* 0x000fe20007fde0ff */
[----:B------:R-:W-:Y:S01]  /*d980*/  @!P2 IMAD.X R13, R9, 0x1, R26, P5 ;  /* 0x00000001090da824 */ /* 0x000fe200028e061a */
[-C--:B------:R-:W-:Y:S01]  /*d990*/  @!P0 IADD3 R6, P5, R6, R27.reuse, RZ ;  /* 0x0000001b06068210 */ /* 0x080fe20007fbe0ff */
[--C-:B------:R-:W-:Y:S01]  /*d9a0*/  @!P1 IMAD.X R11, R7, 0x1, R28.reuse, P4 ;  /* 0x00000001070b9824 */ /* 0x100fe200020e061c */
        /* <DEDUP_REMOVED lines=8> */
[----:B------:R0:W5:Y:S04]  /*da30*/  @!P0 LD.E.64 R46, desc[UR6][R6.64] ;  /* 0x00000006062e8980 */ /* 0x000168000c101b00 */
[----:B------:R0:W5:Y:S02]  /*da40*/  @!P0 LD.E.64 R48, desc[UR6][R8.64] ;  /* 0x0000000608308980 */ /* 0x000164000c101b00 */
.L_x_2796:
[----:B------:R-:W-:Y:S05]  /*da50*/  BSYNC B1 ;  /* 0x0000000000017941 */ /* 0x000fea0003800000 */
.L_x_2795:
        /* <DEDUP_REMOVED lines=30> */
.L_x_3119:
        /* <DEDUP_REMOVED lines=23> */
[-C--:B0-----:R-:W-:Y:S01]  /*ddb0*/  @!P3 IADD3 R24, P5, R6, R21.reuse, RZ ;  /* 0x000000150618b210 */ /* 0x081fe20007fbe0ff */
[----:B------:R-:W-:Y:S01]  /*ddc0*/  @!P1 IMAD.SHL.U32 R4, R222, 0x2, RZ ;  /* 0x00000002de049824 */ /* 0x000fe200078e00ff */
[----:B----4-:R-:W-:Y:S02]  /*ddd0*/  @!P3 IADD3 R20, P4, R8, R21, RZ ;  /* 0x000000150814b210 */ /* 0x010fe40007f9e0ff */
[C---:B------:R-:W-:Y:S01]  /*dde0*/  @!P2 IADD3 R14, P6, R6.reuse, R13, RZ ;  /* 0x0000000d060ea210 */ /* 0x040fe20007fde0ff */
[--C-:B--2---:R-:W-:Y:S02]  /*ddf0*/  @!P3 IMAD.X R25, R7, 0x1, R10.reuse, P5 ;  /* 0x000000010719b824 */ /* 0x104fe400028e060a */
[----:B------:R-:W-:Y:S01]  /*de00*/  @!P3 IMAD.X R21, R9, 0x1, R10, P4 ;  /* 0x000000010915b824 */ /* 0x000fe200020e060a */
[----:B------:R-:W-:Y:S01]  /*de10*/  @!P1 IADD3 R10, P4, R6, R4, RZ ;  /* 0x00000004060a9210 */ /* 0x000fe20007f9e0ff */
[----:B------:R-:W-:Y:S01]  /*de20*/  @!P0 IMAD.SHL.U32 R27, R223, 0x2, RZ ;  /* 0x00000002df1b8824 */ /* 0x000fe200078e00ff */
[----:B------:R-:W-:-:S02]  /*de30*/  CS2R R42, SRZ ;  /* 0x00000000002a7805 */ /* 0x000fc4000001ff00 */
[----:B------:R-:W-:Y:S02]  /*de40*/  CS2R R44, SRZ ;  /* 0x00000000002c7805 */ /* 0x000fe4000001ff00 */
[----:B------:R-:W-:Y:S02]  /*de50*/  CS2R R38, SRZ ;  /* 0x0000000000267805 */ /* 0x000fe4000001ff00 */
[----:B------:R-:W-:Y:S02]  /*de60*/  CS2R R40, SRZ ;  /* 0x0000000000287805 */ /* 0x000fe4000001ff00 */
[----:B------:R-:W-:Y:S02]  /*de70*/  CS2R R34, SRZ ;  /* 0x0000000000227805 */ /* 0x000fe4000001ff00 */
[----:B------:R-:W-:Y:S02]  /*de80*/  CS2R R36, SRZ ;  /* 0x0000000000247805 */ /* 0x000fe4000001ff00 */
[----:B------:R-:W-:Y:S01]  /*de90*/  CS2R R28, SRZ ;  /* 0x00000000001c7805 */ /* 0x000fe2000001ff00 */
[----:B------:R-:W-:-:S02]  /*dea0*/  ULDC.64 UR6, c[0x0][0x208] ;  /* 0x0000820000067ab9 */ /* 0x000fc40000000a00 */
[----:B------:R0:W5:Y:S04]  /*deb0*/  @!P3 LD.E.64 R42, desc[UR6][R24.64] ;  /* 0x00000006182ab980 */ /* 0x000168000c101b00 */
[----:B------:R0:W5:Y:S01]  /*dec0*/  @!P3 LD.E.64 R44, desc[UR6][R20.64] ;  /* 0x00000006142cb980 */ /* 0x000162000c101b00 */
[----:B---3--:R-:W-:Y:S02]  /*ded0*/  @!P0 SHF.L.U64.HI R26, R223, 0x1, R12 ;  /* 0x00000001df1a8819 */ /* 0x008fe4000001020c */
[----:B------:R-:W-:Y:S02]  /*dee0*/  @!P2 IADD3 R12, P5, R8, R13, RZ ;  /* 0x0000000d080ca210 */ /* 0x000fe40007fbe0ff */
[----:B------:R-:W-:Y:S02]  /*def0*/  @!P2 SHF.L.U64.HI R11, R221, 0x1, R11 ;  /* 0x00000001dd0ba819 */ /* 0x000fe4000001020b */
[----:B------:R-:W-:-:S03]  /*df00*/  @!P1 SHF.L.U64.HI R5, R222, 0x1, R5 ;  /* 0x00000001de059819 */ /* 0x000fc60000010205 */
        /* <DEDUP_REMOVED lines=8> */
[--C-:B------:R-:W-:Y:S02]  /*df90*/  @!P0 IMAD.X R7, R7, 0x1, R26.reuse, P5 ;  /* 0x0000000107078824 */ /* 0x100fe400028e061a */
[----:B------:R-:W-:Y:S01]  /*dfa0*/  @!P0 IMAD.X R9, R9, 0x1, R26, P4 ;  /* 0x0000000109098824 */ /* 0x000fe200020e061a */
[----:B------:R-:W-:Y:S01]  /*dfb0*/  CS2R R26, SRZ ;  /* 0x00000000001a7805 */ /* 0x000fe2000001ff00 */
[----:B------:R0:W5:Y:S04]  /*dfc0*/  @!P2 LD.E.64 R40, desc[UR6][R12.64] ;  /* 0x000000060c28a980 */ /* 0x000168000c101b00 */
[----:B------:R0:W5:Y:S04]  /*dfd0*/  @!P1 LD.E.64 R34, desc[UR6][R10.64] ;  /* 0x000000060a229980 */ /* 0x000168000c101b00 */
[----:B------:R0:W5:Y:S04]  /*dfe0*/  @!P1 LD.E.64 R36, desc[UR6][R4.64] ;  /* 0x0000000604249980 */ /* 0x000168000c101b00 */
[----:B------:R0:W5:Y:S04]  /*dff0*/  @!P0 LD.E.64 R28, desc[UR6][R6.64] ;  /* 0x00000006061c8980 */ /* 0x000168000c101b00 */
[----:B------:R0:W5:Y:S02]  /*e000*/  @!P0 LD.E.64 R26, desc[UR6][R8.64] ;  /* 0x00000006081a8980 */ /* 0x000164000c101b00 */
.L_x_2799:
[----:B------:R-:W-:Y:S05]  /*e010*/  BSYNC B1 ;  /* 0x0000000000017941 */ /* 0x000fea0003800000 */
.L_x_2798:
[----:B0----5:R-:W-:Y:S01]  /*e020*/  IMAD.MOV.U32 R5, RZ, RZ, R34 ;  /* 0x000000ffff057224 */ /* 0x021fe200078e0022 */
[----:B------:R-:W-:Y:S01]  /*e030*/  UMOV UR4, 0xffffffff ;  /* 0xffffffff00047882 */ /* 0x000fe20000000000 */
[----:B------:R-:W-:Y:S02]  /*e040*/  IMAD.MOV.U32 R4, RZ, RZ, R35 ;  /* 0x000000ffff047224 */ /* 0x000fe400078e0023 */
[----:B--2---:R-:W-:Y:S02]  /*e050*/  IMAD.MOV.U32 R7, RZ, RZ, R28 ;  /* 0x000000ffff077224 */ /* 0x004fe400078e001c */
        /* <DEDUP_REMOVED lines=24> */
[----:B------:R0:W0:Y:S04]  /*e1e0*/  SHFL.IDX PT, R80, R32, 0x3, 0x181f ;  /* 0x00781f0020507f89 */ /* 0x00002800000e0000 */
[----:B------:R0:W0:Y:S04]  /*e1f0*/  SHFL.IDX PT, R79, R31, 0x3, 0x181f ;  /* 0x00781f001f4f7f89 */ /* 0x00002800000e0000 */
[----:B------:R0:W0:Y:S02]  /*e200*/  SHFL.IDX PT, R12, R30, 0x3, 0x181f ;  /* 0x00781f001e0c7f89 */ /* 0x00002400000e0000 */
.L_x_3125:
[----:B------:R-:W-:Y:S01]  /*e210*/  VIADD R0, R0, 0x60 ;  /* 0x0000006000007836 */ /* 0x000fe20000000000 */
[----:B------:R-:W-:Y:S01]  /*e220*/  BSSY B1, `(.L_x_2801) ;  /* 0x000003b000017945 */ /* 0x000fe20003800000 */
[----:B------:R-:W-:Y:S02]  /*e230*/  CS2R R6, SRZ ;  /* 0x0000000000067805 */ /* 0x000fe4000001ff00 */
[----:B------:R-:W-:Y:S02]  /*e240*/  CS2R R20, SRZ ;  /* 0x0000000000147805 */ /* 0x000fe4000001ff00 */
[----:B01-3--:R-:W-:Y:S02]  /*e250*/  CS2R R30, SRZ ;  /* 0x00000000001e7805 */ /* 0x00bfe4000001ff00 */
[----:B------:R-:W-:Y:S02]  /*e260*/  ISETP.GE.AND P0, PT, R0, R3, PT ;  /* 0x000000030000720c */ /* 0x000fe40003f06270 */
[----:B----4-:R-:W-:-:S02]  /*e270*/  CS2R R8, SRZ ;  /* 0x0000000000087805 */ /* 0x010fc4000001ff00 */
[----:B------:R-:W-:Y:S02]  /*e280*/  CS2R R10, SRZ ;  /* 0x00000000000a7805 */ /* 0x000fe4000001ff00 */
[----:B------:R-:W-:Y:S02]  /*e290*/  CS2R R24, SRZ ;  /* 0x0000000000187805 */ /* 0x000fe4000001ff00 */
[----:B------:R-:W-:-:S05]  /*e2a0*/  CS2R R32, SRZ ;  /* 0x0000000000207805 */ /* 0x000fca000001ff00 */
[----:B------:R-:W-:Y:S05]  /*e2b0*/  @P0 BRA `(.L_x_2802) ;  /* 0x0000000000c40947 */ /* 0x000fea0003800000 */
[----:B------:R-:W3:Y:S01]  /*e2c0*/  LDL R15, [R1+0x128] ;  /* 0x00012800010f7983 */ /* 0x000ee20000100800 */
[----:B------:R-:W-:-:S03]  /*e2d0*/  ULDC UR4, c[0x0][0x3f4] ;  /* 0x0000fd0000047ab9 */ /* 0x000fc60000000800 */
[----:B------:R-:W4:Y:S04]  /*e2e0*/  LDL R13, [R1+0x124] ;  /* 0x00012400010d7983 */ /* 0x000f280000100800 */
[----:B------:R-:W4:Y:S01]  /*e2f0*/  LDL R14, [R1+0x120] ;  /* 0x00012000010e7983 */ /* 0x000f220000100800 */
[----:B------:R-:W-:Y:S02]  /*e300*/  ISETP.GE.AND P2, PT, R216, UR4, PT ;  /* 0x00000004d8007c0c */ /* 0x000fe4000bf46270 */
[----:B------:R-:W-:Y:S02]  /*e310*/  CS2R R30, SRZ ;  /* 0x00000000001e7805 */ /* 0x000fe4000001ff00 */
[----:B------:R-:W-:Y:S01]  /*e320*/  ISETP.GE.AND P3, PT, R221, UR4, PT ;  /* 0x00000004dd007c0c */ /* 0x000fe2000bf66270 */
[----:B------:R-:W-:Y:S01]  /*e330*/  ULDC.64 UR6, c[0x0][0x208] ;  /* 0x0000820000067ab9 */ /* 0x000fe20000000a00 */
[----:B------:R-:W-:-:S07]  /*e340*/  CS2R R32, SRZ ;  /* 0x0000000000207805 */ /* 0x000fce000001ff00 */
[C---:B------:R-:W-:Y:S01]  /*e350*/  @!P2 IMAD.SHL.U32 R4, R216.reuse, 0x2, RZ ;  /* 0x00000002d804a824 */ /* 0x040fe200078e00ff */
[----:B------:R-:W-:-:S03]  /*e360*/  @!P2 SHF.L.U64.HI R5, R216, 0x1, R217 ;  /* 0x00000001d805a819 */ /* 0x000fc600000102d9 */
[----:B------:R-:W-:Y:S01]  /*e370*/  @!P3 IMAD.SHL.U32 R0, R221, 0x2, RZ ;  /* 0x00000002dd00b824 */ /* 0x000fe200078e00ff */
[-C--:B------:R-:W-:Y:S02]  /*e380*/  @!P2 IADD3 R6, P0, R80, R4.reuse, RZ ;  /* 0x000000045006a210 */ /* 0x080fe40007f1e0ff */
[----:B------:R-:W-:-:S03]  /*e390*/  @!P2 IADD3 R4, P1, R12, R4, RZ ;  /* 0x000000040c04a210 */ /* 0x000fc60007f3e0ff */
[--C-:B--2---:R-:W-:Y:S02]  /*e3a0*/  @!P2 IMAD.X R7, R78, 0x1, R5.reuse, P0 ;  /* 0x000000014e07a824 */ /* 0x104fe400000e0605 */
[----:B------:R-:W-:Y:S01]  /*e3b0*/  @!P2 IMAD.X R5, R79, 0x1, R5, P1 ;  /* 0x000000014f05a824 */ /* 0x000fe200008e0605 */
[----:B------:R-:W-:Y:S02]  /*e3c0*/  ISETP.GE.AND P1, PT, R222, UR4, PT ;  /* 0x00000004de007c0c */ /* 0x000fe4000bf26270 */
[----:B------:R0:W5:Y:S04]  /*e3d0*/  @!P2 LD.E.64 R30, desc[UR6][R6.64] ;  /* 0x00000006061ea980 */ /* 0x000168000c101b00 */
[----:B------:R1:W5:Y:S01]  /*e3e0*/  @!P2 LD.E.64 R32, desc[UR6][R4.64] ;  /* 0x000000060420a980 */ /* 0x000362000c101b00 */
[----:B0-----:R-:W-:-:S02]  /*e3f0*/  @!P3 IADD3 R6, P0, R80, R0, RZ ;  /* 0x000000005006b210 */ /* 0x001fc40007f1e0ff */
[----:B------:R-:W-:Y:S02]  /*e400*/  CS2R R24, SRZ ;  /* 0x0000000000187805 */ /* 0x000fe4000001ff00 */
[----:B------:R-:W-:Y:S02]  /*e410*/  CS2R R20, SRZ ;  /* 0x0000000000147805 */ /* 0x000fe4000001ff00 */
[----:B------:R-:W-:Y:S02]  /*e420*/  ISETP.GE.AND P2, PT, R223, UR4, PT ;  /* 0x00000004df007c0c */ /* 0x000fe4000bf46270 */
[----:B------:R-:W-:Y:S02]  /*e430*/  CS2R R10, SRZ ;  /* 0x00000000000a7805 */ /* 0x000fe4000001ff00 */
[----:B---3--:R-:W-:-:S05]  /*e440*/  @!P3 SHF.L.U64.HI R8, R221, 0x1, R15 ;  /* 0x00000001dd08b819 */ /* 0x008fca000001020f */
[----:B------:R-:W-:Y:S01]  /*e450*/  @!P3 IMAD.X R7, R78, 0x1, R8, P0 ;  /* 0x000000014e07b824 */ /* 0x000fe200000e0608 */
[----:B-1----:R-:W-:-:S04]  /*e460*/  @!P3 IADD3 R4, P0, R12, R0, RZ ;  /* 0x000000000c04b210 */ /* 0x002fc80007f1e0ff */
[----:B------:R0:W5:Y:S01]  /*e470*/  @!P3 LD.E.64 R20, desc[UR6][R6.64] ;  /* 0x000000060614b980 */ /* 0x000162000c101b00 */
[----:B------:R-:W-:Y:S02]  /*e480*/  @!P3 IMAD.X R5, R79, 0x1, R8, P0 ;  /* 0x000000014f05b824 */ /* 0x000fe400000e0608 */
[C---:B------:R-:W-:Y:S01]  /*e490*/  @!P1 IMAD.SHL.U32 R8, R222.reuse, 0x2, RZ ;  /* 0x00000002de089824 */ /* 0x040fe200078e00ff */
[----:B----4-:R-:W-:Y:S02]  /*e4a0*/  @!P1 SHF.L.U64.HI R0, R222, 0x1, R13 ;  /* 0x00000001de009819 */ /* 0x010fe4000001020d */
[----:B------:R1:W5:Y:S01]  /*e4b0*/  @!P3 LD.E.64 R24, desc[UR6][R4.64] ;  /* 0x000000060418b980 */ /* 0x000362000c101b00 */
[----:B0-----:R-:W-:Y:S02]  /*e4c0*/  CS2R R6, SRZ ;  /* 0x0000000000067805 */ /* 0x001fe4000001ff00 */
[----:B-1----:R-:W-:-:S05]  /*e4d0*/  @!P1 IADD3 R4, P0, R80, R8, RZ ;  /* 0x0000000850049210 */ /* 0x002fca0007f1e0ff */
[----:B------:R-:W-:Y:S02]  /*e4e0*/  @!P1 IMAD.X R5, R78, 0x1, R0, P0 ;  /* 0x000000014e059824 */ /* 0x000fe400000e0600 */
[----:B------:R-:W-:-:S03]  /*e4f0*/  @!P2 IMAD.SHL.U32 R13, R223, 0x2, RZ ;  /* 0x00000002df0da824 */ /* 0x000fc600078e00ff */
[----:B------:R0:W5:Y:S02]  /*e500*/  @!P1 LD.E.64 R6, desc[UR6][R4.64] ;  /* 0x0000000604069980 */ /* 0x000164000c101b00 */
[----:B0-----:R-:W-:-:S05]  /*e510*/  @!P1 IADD3 R4, P0, R12, R8, RZ ;  /* 0x000000080c049210 */ /* 0x001fca0007f1e0ff */
[----:B------:R-:W-:Y:S01]  /*e520*/  @!P1 IMAD.X R5, R79, 0x1, R0, P0 ;  /* 0x000000014f059824 */ /* 0x000fe200000e0600 */
[-C--:B------:R-:W-:Y:S02]  /*e530*/  @!P2 IADD3 R8, P0, R80, R13.reuse, RZ ;  /* 0x0000000d5008a210 */ /* 0x080fe40007f1e0ff */
[----:B------:R-:W-:Y:S02]  /*e540*/  @!P2 SHF.L.U64.HI R0, R223, 0x1, R14 ;  /* 0x00000001df00a819 */ /* 0x000fe4000001020e */
[----:B------:R0:W5:Y:S01]  /*e550*/  @!P1 LD.E.64 R10, desc[UR6][R4.64] ;  /* 0x00000006040a9980 */ /* 0x000162000c101b00 */
[----:B------:R-:W-:Y:S02]  /*e560*/  @!P2 IADD3 R12, P1, R12, R13, RZ ;  /* 0x0000000d0c0ca210 */ /* 0x000fe40007f3e0ff */
[--C-:B------:R-:W-:Y:S01]  /*e570*/  @!P2 IMAD.X R9, R78, 0x1, R0.reuse, P0 ;  /* 0x000000014e09a824 */ /* 0x100fe200000e0600 */
[----:B0-----:R-:W-:Y:S02]  /*e580*/  CS2R R4, SRZ ;  /* 0x0000000000047805 */ /* 0x001fe4000001ff00 */
[----:B------:R-:W-:-:S04]  /*e590*/  @!P2 IMAD.X R13, R79, 0x1, R0, P1 ;  /* 0x000000014f0da824 */ /* 0x000fc800008e0600 */
[----:B------:R0:W5:Y:S02]  /*e5a0*/  @!P2 LD.E.64 R4, desc[UR6][R8.64] ;  /* 0x000000060804a980 */ /* 0x000164000c101b00 */
[----:B0-----:R-:W-:-:S06]  /*e5b0*/  CS2R R8, SRZ ;  /* 0x0000000000087805 */ /* 0x001fcc000001ff00 */
[----:B------:R0:W5:Y:S02]  /*e5c0*/  @!P2 LD.E.64 R8, desc[UR6][R12.64] ;  /* 0x000000060c08a980 */ /* 0x000164000c101b00 */
.L_x_2802:
[----:B------:R-:W-:Y:S05]  /*e5d0*/  BSYNC B1 ;  /* 0x0000000000017941 */ /* 0x000fea0003800000 */
.L_x_2801:
[----:B0-----:R-:W3:Y:S01]  /*e5e0*/  LDL R12, [R1+0x94] ;  /* 0x00009400010c7983 */ /* 0x001ee20000100800 */
[----:B------:R-:W-:Y:S01]  /*e5f0*/  BSSY B1, `(.L_x_2803) ;  /* 0x0000007000017945 */ /* 0x000fe20003800000 */
[----:B---3--:R-:W-:-:S04]  /*e600*/  LEA.HI R0, R12, R12, RZ, 0x1 ;  /* 0x0000000c0c007211 */ /* 0x008fc800078f08ff */
[----:B------:R-:W-:-:S05]  /*e610*/  LOP3.LUT R0, R0, 0xfffffffe, RZ, 0xc0, !PT ;  /* 0xfffffffe00007812 */ /* 0x000fca00078ec0ff */
[----:B------:R-:W-:-:S05]  /*e620*/  IMAD.IADD R0, R12, 0x1, -R0 ;  /* 0x000000010c007824 */ /* 0x000fca00078e0a00 */
[----:B------:R-:W-:-:S04]  /*e630*/  SHF.L.U32 R0, R0, 0x1f, RZ ;  /* 0x0000001f00007819 */ /* 0x000fc800000006ff */
[----:B------:R-:W0:Y:S02]  /*e640*/  SYNCS.PHASECHK.TRANS64.TRYWAIT P0, [R23+URZ+0x38800], R0 ;  /* 0x03880000170075a7 */ /* 0x000e24000800017f */
[----:B0-----:R-:W-:Y:S05]  /*e650*/  @!P0 BRA `(.L_x_2804) ;  /* 0x0000025800e08947 */ /* 0x001fea0003800000 */
.L_x_3126:
[----:B------:R-:W-:Y:S05]  /*e660*/  BSYNC B1 ;  /* 0x0000000000017941 */ /* 0x000fea0003800000 */
.L_x_2803:
[----:B------:R-:W3:Y:S01]  /*e670*/  LDL R13, [R1+0x68] ;  /* 0x00006800010d7983 */ /* 0x000ee20000100800 */
[----:B-----5:R-:W-:Y:S01]  /*e680*/  IMAD.MOV.U32 R12, RZ, RZ, R4 ;  /* 0x000000ffff0c7224 */ /* 0x020fe200078e0004 */
[----:B------:R-:W-:Y:S01]  /*e690*/  BSSY B1, `(.L_x_2805) ;  /* 0x00000e3000017945 */ /* 0x000fe20003800000 */
[----:B0-----:R-:W-:-:S05]  /*e6a0*/  IMAD.MOV.U32 R0, RZ, RZ, R5 ;  /* 0x000000ffff007224 */ /* 0x001fca00078e0005 */
[----:B--2---:R-:W-:Y:S01]  /*e6b0*/  PRMT R78, R12, 0x5410, R0 ;  /* 0x000054100c4e7816 */ /* 0x004fe20000000000 */
        /* <DEDUP_REMOVED lines=16> */
[----:B---3--:R-:W-:Y:S01]  /*e7c0*/  VIADDMNMX R0, R3, -R13, 0x80, PT ;  /* 0x0000008003007446 */ /* 0x008fe2000380090d */
        /* <DEDUP_REMOVED lines=17> */
[C---:B------:R-:W-:Y:S02]  /*e8e0*/  PRMT R76, R94.reuse, 0x5432, R76 ;  /* 0x000054325e4c7816 */ /* 0x040fe4000000004c */
[----:B------:R-:W-:-:S02]  /*e8f0*/  PRMT R75, R94, 0x5410, R75 ;  /* 0x000054105e4b7816 */ /* 0x000fc4000000004b */
[C---:B------:R-:W-:Y:S01]  /*e900*/  PRMT R3, R93.reuse, 0x5410, R3 ;  /* 0x000054105d037816 */ /* 0x040fe20000000003 */
[C---:B------:R-:W-:Y:S01]  /*e910*/  IMAD.U32 R77, R76.reuse, 0x10000, RZ ;  /* 0x000100004c4d7824 */ /* 0x040fe200078e00ff */
[----:B------:R-:W-:Y:S01]  /*e920*/  PRMT R74, R93, 0x5432, R74 ;  /* 0x000054325d4a7816 */ /* 0x000fe2000000004a */
[C---:B------:R-:W-:Y:S01]  /*e930*/  IMAD.U32 R95, R75.reuse, 0x10000, RZ ;  /* 0x000100004b5f7824 */ /* 0x040fe200078e00ff */
[----:B------:R-:W-:Y:S02]  /*e940*/  LOP3.LUT R76, R76, 0xffff0000, RZ, 0xc0, !PT ;  /* 0xffff00004c4c7812 */ /* 0x000fe400078ec0ff */
[----:B------:R-:W-:Y:S02]  /*e950*/  LOP3.LUT R75, R75, 0xffff0000, RZ, 0xc0, !PT ;  /* 0xffff00004b4b7812 */ /* 0x000fe400078ec0ff */
[C---:B0-----:R-:W-:Y:S01]  /*e960*/  LOP3.LUT R94, R14.reuse, 0xffff0000, RZ, 0xc0, !PT ;  /* 0xffff00000e5e7812 */ /* 0x041fe200078ec0ff */
[----:B------:R-:W-:-:S04]  /*e970*/  IMAD.U32 R93, R14, 0x10000, RZ ;  /* 0x000100000e5d7824 */ /* 0x000fc800078e00ff */
[C---:B------:R-:W-:Y:S01]  /*e980*/  FMUL.FTZ R14, R94.reuse, R77 ;  /* 0x0000004d5e0e7220 */ /* 0x040fe20000410000 */
[----:B------:R-:W-:-:S03]  /*e990*/  FMUL.FTZ R94, R94, R95 ;  /* 0x0000005f5e5e7220 */ /* 0x000fc60000410000 */
[C---:B------:R-:W-:Y:S01]  /*e9a0*/  FFMA.FTZ R14, R93.reuse, R95, -R14 ;  /* 0x0000005f5d0e7223 */ /* 0x040fe2000001080e */
[----:B------:R-:W-:Y:S01]  /*e9b0*/  FFMA.FTZ R77, R93, R77, R94 ;  /* 0x0000004d5d4d7223 */ /* 0x000fe2000001005e */
[C---:B------:R-:W-:Y:S01]  /*e9c0*/  IMAD.U32 R93, R15.reuse, 0x10000, RZ ;  /* 0x000100000f5d7824 */ /* 0x040fe200078e00ff */
[----:B------:R-:W-:-:S03]  /*e9d0*/  LOP3.LUT R15, R15, 0xffff0000, RZ, 0xc0, !PT ;  /* 0xffff00000f0f7812 */ /* 0x000fc600078ec0ff */
[----:B------:R-:W-:Y:S01]  /*e9e0*/  F2FP.BF16.F32.PACK_AB R14, R77, R14 ;  /* 0x0000000e4d0e723e */ /* 0x000fe200000010ff */
[----:B------:R-:W-:Y:S02]  /*e9f0*/  IMAD.U32 R77, R3, 0x10000, RZ ;  /* 0x00010000034d7824 */ /* 0x000fe400078e00ff */
[CC--:B------:R-:W-:Y:S01]  /*ea00*/  FMUL.FTZ R94, R15.reuse, R76.reuse ;  /* 0x0000004c0f5e7220 */ /* 0x0c0fe20000410000 */
[-C--:B------:R-:W-:Y:S01]  /*ea10*/  FMUL.FTZ R15, R15, R75.reuse ;  /* 0x0000004b0f0f7220 */ /* 0x080fe20000410000 */
[----:B------:R-:W-:Y:S02]  /*ea20*/  LOP3.LUT R3, R3, 0xffff0000, RZ, 0xc0, !PT ;  /* 0xffff000003037812 */ /* 0x000fe400078ec0ff */
[C---:B------:R-:W-:Y:S01]  /*ea30*/  FFMA.FTZ R94, R93.reuse, R75, -R94 ;  /* 0x0000004b5d5e7223 */ /* 0x040fe2000001085e */
[----:B------:R-:W-:Y:S01]  /*ea40*/  FFMA.FTZ R15, R93, R76, R15 ;  /* 0x0000004c5d0f7223 */ /* 0x000fe2000001000f */
[----:B------:R-:W-:Y:S01]  /*ea50*/  LOP3.LUT R75, R12, 0xffff0000, RZ, 0xc0, !PT ;  /* 0xffff00000c4b7812 */ /* 0x000fe200078ec0ff */
[----:B------:R-:W-:-:S02]  /*ea60*/  IMAD.U32 R76, R74, 0x10000, RZ ;  /* 0x000100004a4c7824 */ /* 0x000fc400078e00ff */
[----:B------:R-:W-:Y:S01]  /*ea70*/  IMAD.U32 R12, R12, 0x10000, RZ ;  /* 0x000100000c0c7824 */ /* 0x000fe200078e00ff */
[----:B------:R-:W-:Y:S01]  /*ea80*/  F2FP.BF16.F32.PACK_AB R15, R15, R94 ;  /* 0x0000005e0f0f723e */ /* 0x000fe200000010ff */
        /* <DEDUP_REMOVED lines=11> */
[----:B------:R-:W-:-:S05]  /*eb40*/  FFMA.FTZ R13, R13, R75, R74 ;  /* 0x0000004b0d0d7223 */ /* 0x000fca000001004a */
[----:B------:R-:W-:-:S05]  /*eb50*/  F2FP.BF16.F32.PACK_AB R13, R13, R76 ;  /* 0x0000004c0d0d723e */ /* 0x000fca00000010ff */
[----:B------:R0:W-:Y:S02]  /*eb60*/  STS.128 [R113], R12 ;  /* 0x0000000c71007388 */ /* 0x0001e40000000c00 */
.L_x_2808:
[----:B------:R-:W-:Y:S05]  /*eb70*/  BSYNC B2 ;  /* 0x0000000000027941 */ /* 0x000fea0003800000 */
.L_x_2807:
[----:B------:R-:W-:Y:S01]  /*eb80*/  ISETP.GE.AND P0, PT, R221, R110, PT ;  /* 0x0000006edd00720c */ /* 0x000fe20003f06270 */
[----:B------:R-:W-:-:S12]  /*eb90*/  BSSY B2, `(.L_x_2809) ;  /* 0x0000030000027945 */ /* 0x000fd80003800000 */
[----:B------:R-:W-:Y:S05]  /*eba0*/  @P0 BRA `(.L_x_2810) ;  /* 0x0000000000b80947 */ /* 0x000fea0003800000 */
[----:B0----5:R-:W0:Y:S01]  /*ebb0*/  LDS.128 R12, [R113+0x4000] ;  /* 0x00400000710c7984 */ /* 0x021e220000000c00 */
[--C-:B------:R-:W-:Y:S02]  /*ebc0*/  SHF.R.U64 R3, R70, 0x10, R71.reuse ;  /* 0x0000001046037819 */ /* 0x100fe40000001247 */
[----:B------:R-:W-:Y:S02]  /*ebd0*/  SHF.R.U32.HI R70, RZ, 0x10, R71 ;  /* 0x00000010ff467819 */ /* 0x000fe40000011647 */
[----:B------:R-:W-:Y:S02]  /*ebe0*/  SHF.R.U32.HI R71, RZ, 0x10, R73 ;  /* 0x00000010ff477819 */ /* 0x000fe40000011649 */
[C---:B------:R-:W-:Y:S02]  /*ebf0*/  PRMT R70, R112.reuse, 0x5432, R70 ;  /* 0x0000543270467816 */ /* 0x040fe40000000046 */
[----:B------:R-:W-:Y:S02]  /*ec00*/  PRMT R71, R112, 0x5410, R71 ;  /* 0x0000541070477816 */ /* 0x000fe40000000047 */
[----:B------:R-:W-:Y:S01]  /*ec10*/  SHF.R.U64 R72, R72, 0x10, R73 ;  /* 0x0000001048487819 */ /* 0x000fe20000001249 */
[C---:B------:R-:W-:Y:S01]  /*ec20*/  IMAD.U32 R75, R70.reuse, 0x10000, RZ ;  /* 0x00010000464b7824 */ /* 0x040fe200078e00ff */
[----:B------:R-:W-:Y:S01]  /*ec30*/  LOP3.LUT R70, R70, 0xffff0000, RZ, 0xc0, !PT ;  /* 0xffff000046467812 */ /* 0x000fe200078ec0ff */
[C---:B------:R-:W-:Y:S01]  /*ec40*/  IMAD.U32 R74, R71.reuse, 0x10000, RZ ;  /* 0x00010000474a7824 */ /* 0x040fe200078e00ff */
[----:B------:R-:W-:-:S02]  /*ec50*/  LOP3.LUT R71, R71, 0xffff0000, RZ, 0xc0, !PT ;  /* 0xffff000047477812 */ /* 0x000fc400078ec0ff */
[----:B------:R-:W-:Y:S02]  /*ec60*/  PRMT R3, R111, 0x5432, R3 ;  /* 0x000054326f037816 */ /* 0x000fe40000000003 */
[C---:B0-----:R-:W-:Y:S01]  /*ec70*/  LOP3.LUT R77, R14.reuse, 0xffff0000, RZ, 0xc0, !PT ;  /* 0xffff00000e4d7812 */ /* 0x041fe200078ec0ff */
[----:B------:R-:W-:Y:S01]  /*ec80*/  IMAD.U32 R14, R14, 0x10000, RZ ;  /* 0x000100000e0e7824 */ /* 0x000fe200078e00ff */
[C---:B------:R-:W-:Y:S01]  /*ec90*/  LOP3.LUT R73, R15.reuse, 0xffff0000, RZ, 0xc0, !PT ;  /* 0xffff00000f497812 */ /* 0x040fe200078ec0ff */
[----:B------:R-:W-:Y:S02]  /*eca0*/  IMAD.U32 R15, R15, 0x10000, RZ ;  /* 0x000100000f0f7824 */ /* 0x000fe400078e00ff */
[C---:B------:R-:W-:Y:S01]  /*ecb0*/  FMUL.FTZ R76, R77.reuse, R74 ;  /* 0x0000004a4d4c7220 */ /* 0x040fe20000410000 */
[----:B------:R-:W-:-:S03]  /*ecc0*/  FMUL.FTZ R77, R77, R75 ;  /* 0x0000004b4d4d7220 */ /* 0x000fc60000410000 */
[C---:B------:R-:W-:Y:S01]  /*ecd0*/  FFMA.FTZ R76, R14.reuse, R75, -R76 ;  /* 0x0000004b0e4c7223 */ /* 0x040fe2000001084c */
[----:B------:R-:W-:Y:S01]  /*ece0*/  FFMA.FTZ R14, R14, R74, R77 ;  /* 0x0000004a0e0e7223 */ /* 0x000fe2000001004d */
[CC--:B------:R-:W-:Y:S01]  /*ecf0*/  FMUL.FTZ R74, R73.reuse, R71.reuse ;  /* 0x00000047494a7220 */ /* 0x0c0fe20000410000 */
[-C--:B------:R-:W-:Y:S01]  /*ed00*/  FMUL.FTZ R73, R73, R70.reuse ;  /* 0x0000004649497220 */ /* 0x080fe20000410000 */
[C---:B------:R-:W-:Y:S01]  /*ed10*/  IMAD.U32 R75, R3.reuse, 0x10000, RZ ;  /* 0x00010000034b7824 */ /* 0x040fe200078e00ff */
[----:B------:R-:W-:Y:S01]  /*ed20*/  LOP3.LUT R3, R3, 0xffff0000, RZ, 0xc0, !PT ;  /* 0xffff000003037812 */ /* 0x000fe200078ec0ff */
[C---:B------:R-:W-:Y:S01]  /*ed30*/  FFMA.FTZ R70, R15.reuse, R70, -R74 ;  /* 0x000000460f467223 */ /* 0x040fe2000001084a */
[----:B------:R-:W-:Y:S01]  /*ed40*/  FFMA.FTZ R15, R15, R71, R73 ;  /* 0x000000470f0f7223 */ /* 0x000fe20000010049 */
[----:B------:R-:W-:Y:S01]  /*ed50*/  PRMT R71, R111, 0x5410, R72 ;  /* 0x000054106f477816 */ /* 0x000fe20000000048 */
[C---:B------:R-:W-:Y:S01]  /*ed60*/  IMAD.U32 R72, R12.reuse, 0x10000, RZ ;  /* 0x000100000c487824 */ /* 0x040fe200078e00ff */
[----:B------:R-:W-:-:S02]  /*ed70*/  LOP3.LUT R74, R12, 0xffff0000, RZ, 0xc0, !PT ;  /* 0xffff00000c4a7812 */ /* 0x000fc400078ec0ff */
[----:B------:R-:W-:Y:S01]  /*ed80*/  F2FP.BF16.F32.PACK_AB R14, R14, R76 ;  /* 0x0000004c0e0e723e */ /* 0x000fe200000010ff */
[C---:B------:R-:W-:Y:S01]  /*ed90*/  IMAD.U32 R73, R71.reuse, 0x10000, RZ ;  /* 0x0001000047497824 */ /* 0x040fe200078e00ff */
[----:B------:R-:W-:Y:S02]  /*eda0*/  LOP3.LUT R71, R71, 0xffff0000, RZ, 0xc0, !PT ;  /* 0xffff000047477812 */ /* 0x000fe400078ec0ff */
        /* <DEDUP_REMOVED lines=14> */
.L_x_2810:
[----:B------:R-:W-:Y:S05]  /*ee90*/  BSYNC B2 ;  /* 0x0000000000027941 */ /* 0x000fea0003800000 */
.L_x_2809:
[-C--:B------:R-:W-:Y:S01]  /*eea0*/  ISETP.GE.AND P0, PT, R222, R110.reuse, PT ;  /* 0x0000006ede00720c */ /* 0x080fe20003f06270 */
[----:B------:R-:W-:Y:S01]  /*eeb0*/  BSSY B2, `(.L_x_2811) ;  /* 0x0000031000027945 */ /* 0x000fe20003800000 */
[----:B------:R-:W-:-:S11]  /*eec0*/  ISETP.GE.AND P1, PT, R223, R110, PT ;  /* 0x0000006edf00720c */ /* 0x000fd60003f26270 */
[----:B------:R-:W-:Y:S05]  /*eed0*/  @P0 BRA `(.L_x_2812) ;  /* 0x0000000000b80947 */ /* 0x000fea0003800000 */
[----:B01---5:R-:W0:Y:S01]  /*eee0*/  LDS.128 R12, [R113+0x8000] ;  /* 0x00800000710c7984 */ /* 0x023e220000000c00 */
        /* <DEDUP_REMOVED lines=45> */
.L_x_2812:
[----:B------:R-:W-:Y:S05]  /*f1c0*/  BSYNC B2 ;  /* 0x0000000000027941 */ /* 0x000fea0003800000 */
.L_x_2811:
        /* <DEDUP_REMOVED lines=9> */
[----:B------:R-:W-:Y:S01]  /*f260*/  PRMT R3, R106, 0x5432, R3 ;  /* 0x000054326a037816 */ /* 0x000fe20000000003 */
[C---:B------:R-:W-:Y:S01]  /*f270*/  IMAD.U32 R66, R64.reuse, 0x10000, RZ ;  /* 0x0001000040427824 */ /* 0x040fe200078e00ff */
[----:B------:R-:W-:Y:S01]  /*f280*/  LOP3.LUT R64, R64, 0xffff0000, RZ, 0xc0, !PT ;  /* 0xffff000040407812 */ /* 0x000fe200078ec0ff */
[----:B------:R-:W-:Y:S01]  /*f290*/  IMAD.U32 R67, R62, 0x10000, RZ ;  /* 0x000100003e437824 */ /* 0x000fe200078e00ff */
[C---:B0-----:R-:W-:Y:S01]  /*f2a0*/  LOP3.LUT R68, R14.reuse, 0xffff0000, RZ, 0xc0, !PT ;  /* 0xffff00000e447812 */ /* 0x041fe200078ec0ff */
[----:B------:R-:W-:Y:S02]  /*f2b0*/  IMAD.U32 R65, R14, 0x10000, RZ ;  /* 0x000100000e417824 */ /* 0x000fe400078e00ff */
[C---:B------:R-:W-:Y:S01]  /*f2c0*/  IMAD.U32 R14, R15.reuse, 0x10000, RZ ;  /* 0x000100000f0e7824 */ /* 0x040fe200078e00ff */
[----:B------:R-:W-:Y:S01]  /*f2d0*/  LOP3.LUT R15, R15, 0xffff0000, RZ, 0xc0, !PT ;  /* 0xffff00000f0f7812 */ /* 0x000fe200078ec0ff */
[C---:B------:R-:W-:Y:S01]  /*f2e0*/  FMUL.FTZ R69, R68.reuse, R66 ;  /* 0x0000004244457220 */ /* 0x040fe20000410000 */
[----:B------:R-:W-:-:S03]  /*f2f0*/  FMUL.FTZ R68, R68, R67 ;  /* 0x0000004344447220 */ /* 0x000fc60000410000 */
[C---:B------:R-:W-:Y:S01]  /*f300*/  FFMA.FTZ R67, R65.reuse, R67, -R69 ;  /* 0x0000004341437223 */ /* 0x040fe20000010845 */
[----:B------:R-:W-:Y:S01]  /*f310*/  FFMA.FTZ R68, R65, R66, R68 ;  /* 0x0000004241447223 */ /* 0x000fe20000010044 */
[----:B------:R-:W-:Y:S01]  /*f320*/  IMAD.U32 R65, R12, 0x10000, RZ ;  /* 0x000100000c417824 */ /* 0x000fe200078e00ff */
        /* <DEDUP_REMOVED lines=11> */
[C---:B------:R-:W-:Y:S01]  /*f3e0*/  FMUL.FTZ R64, R66.reuse, R69 ;  /* 0x0000004542407220 */ /* 0x040fe20000410000 */
[----:B------:R-:W-:Y:S01]  /*f3f0*/  LOP3.LUT R63, R63, 0xffff0000, RZ, 0xc0, !PT ;  /* 0xffff00003f3f7812 */ /* 0x000fe200078ec0ff */
[----:B------:R-:W-:Y:S01]  /*f400*/  FMUL.FTZ R66, R66, R14 ;  /* 0x0000000e42427220 */ /* 0x000fe20000410000 */
[----:B------:R-:W-:Y:S01]  /*f410*/  F2FP.BF16.F32.PACK_AB R15, R15, R12 ;  /* 0x0000000c0f0f723e */ /* 0x000fe200000010ff */
[----:B------:R-:W-:Y:S01]  /*f420*/  FFMA.FTZ R64, R65, R14, -R64 ;  /* 0x0000000e41407223 */ /* 0x000fe20000010840 */
[C---:B------:R-:W-:Y:S01]  /*f430*/  FMUL.FTZ R14, R13.reuse, R3 ;  /* 0x000000030d0e7220 */ /* 0x040fe20000410000 */
[----:B------:R-:W-:Y:S01]  /*f440*/  FMUL.FTZ R13, R13, R63 ;  /* 0x0000003f0d0d7220 */ /* 0x000fe20000410000 */
[----:B------:R-:W-:-:S02]  /*f450*/  FFMA.FTZ R66, R65, R69, R66 ;  /* 0x0000004541427223 */ /* 0x000fc40000010042 */
[C---:B------:R-:W-:Y:S01]  /*f460*/  FFMA.FTZ R63, R62.reuse, R63, -R14 ;  /* 0x0000003f3e3f7223 */ /* 0x040fe2000001080e */
[----:B------:R-:W-:Y:S01]  /*f470*/  FFMA.FTZ R13, R62, R3, R13 ;  /* 0x000000033e0d7223 */ /* 0x000fe2000001000d */
[----:B------:R-:W-:Y:S02]  /*f480*/  F2FP.BF16.F32.PACK_AB R14, R68, R67 ;  /* 0x00000043440e723e */ /* 0x000fe400000010ff */
[----:B------:R-:W-:Y:S02]  /*f490*/  F2FP.BF16.F32.PACK_AB R12, R66, R64 ;  /* 0x00000040420c723e */ /* 0x000fe400000010ff */
[----:B------:R-:W-:-:S05]  /*f4a0*/  F2FP.BF16.F32.PACK_AB R13, R13, R63 ;  /* 0x0000003f0d0d723e */ /* 0x000fca00000010ff */
[----:B------:R3:W-:Y:S02]  /*f4b0*/  STS.128 [R113+0xc000], R12 ;  /* 0x00c0000c71007388 */ /* 0x0007e40000000c00 */
.L_x_2806:
[----:B------:R-:W-:Y:S05]  /*f4c0*/  BSYNC B1 ;  /* 0x0000000000017941 */ /* 0x000fea0003800000 */
.L_x_2805:
[----:B------:R-:W-:Y:S01]  /*f4d0*/  VIADD R3, R225, 0x20 ;  /* 0x00000020e1037836 */ /* 0x000fe20000000000 */
[----:B------:R-:W-:Y:S04]  /*f4e0*/  BSSY B1, `(.L_x_2813) ;  /* 0x00000cb000017945 */ /* 0x000fe80003800000 */
[----:B------:R-:W-:-:S13]  /*f4f0*/  ISETP.GE.AND P0, PT, R3, R0, PT ;  /* 0x000000000300720c */ /* 0x000fda0003f06270 */
[----:B------:R-:W-:Y:S05]  /*f500*/  @P0 BRA `(.L_x_2814) ;  /* 0x0000000c00200947 */ /* 0x000fea0003800000 */
[----:B------:R4:W5:Y:S01]  /*f510*/  LDL R67, [R1+0x64] ;  /* 0x0000640001437983 */ /* 0x0009620000100800 */
[----:B------:R-:W0:Y:S01]  /*f520*/  LDC R3, c[0x0][0x3f4] ;  /* 0x0000fd00ff037b82 */ /* 0x000e220000000800 */
[----:B------:R-:W-:Y:S01]  /*f530*/  BSSY B2, `(.L_x_2815) ;  /* 0x0000034000027945 */ /* 0x000fe20003800000 */
[-C--:B0-----:R-:W-:Y:S02]  /*f540*/  ISETP.GE.AND P0, PT, R216, R3.reuse, PT ;  /* 0x00000003d800720c */ /* 0x081fe40003f06270 */
[-C--:B------:R-:W-:Y:S02]  /*f550*/  ISETP.GE.AND P1, PT, R221, R3.reuse, PT ;  /* 0x00000003dd00720c */ /* 0x080fe40003f26270 */
[-C--:B------:R-:W-:Y:S02]  /*f560*/  ISETP.GE.AND P2, PT, R222, R3.reuse, PT ;  /* 0x00000003de00720c */ /* 0x080fe40003f46270 */
[----:B------:R-:W-:-:S07]  /*f570*/  ISETP.GE.AND P3, PT, R223, R3, PT ;  /* 0x00000003df00720c */ /* 0x000fce0003f66270 */
[----:B----4-:R-:W-:Y:S06]  /*f580*/  @P0 BRA `(.L_x_2816) ;  /* 0x0000000000b80947 */ /* 0x010fec0003800000 */
[----:B-123-5:R-:W0:Y:S01]  /*f590*/  LDS.128 R12, [R67+0x1000] ;  /* 0x00100000430c7984 */ /* 0x02ee220000000c00 */
        /* <DEDUP_REMOVED lines=45> */
.L_x_2816:
[----:B------:R-:W-:Y:S05]  /*f870*/  BSYNC B2 ;  /* 0x0000000000027941 */ /* 0x000fea0003800000 */
.L_x_2815:
[----:B------:R-:W-:Y:S04]  /*f880*/  BSSY B2, `(.L_x_2817) ;  /* 0x0000030000027945 */ /* 0x000fe80003800000 */
[----:B------:R-:W-:Y:S05]  /*f890*/  @P1 BRA `(.L_x_2818) ;  /* 0x0000000000b81947 */ /* 0x000fea0003800000 */
[----:B0123-5:R-:W0:Y:S01]  /*f8a0*/  LDS.128 R12, [R67+0x5000] ;  /* 0x00500000430c7984 */ /* 0x02fe220000000c00 */
        /* <DEDUP_REMOVED lines=45> */
.L_x_2818:
[----:B------:R-:W-:Y:S05]  /*fb80*/  BSYNC B2 ;  /* 0x0000000000027941 */ /* 0x000fea0003800000 */
.L_x_2817:
[----:B------:R-:W-:Y:S04]  /*fb90*/  BSSY B2, `(.L_x_2819) ;  /* 0x0000030000027945 */ /* 0x000fe80003800000 */
[----:B------:R-:W-:Y:S05]  /*fba0*/  @P2 BRA `(.L_x_2820) ;  /* 0x0000000000b82947 */ /* 0x000fea0003800000 */
[----:B012345:R-:W0:Y:S01]  /*fbb0*/  LDS.128 R12, [R67+0x9000] ;  /* 0x00900000430c7984 */ /* 0x03fe220000000c00 */
        /* <DEDUP_REMOVED lines=45> */
.L_x_2820:
[----:B------:R-:W-:Y:S05]  /*fe90*/  BSYNC B2 ;  /* 0x0000000000027941 */ /* 0x000fea0003800000 */
.L_x_2819:
[----:B------:R-:W-:Y:S05]  /*fea0*/  @P3 BRA `(.L_x_2814) ;  /* 0x0000000000b83947 */ /* 0x000fea0003800000 */
[----:B012345:R-:W0:Y:S01]  /*feb0*/  LDS.128 R12, [R67+0xd000] ;  /* 0x00d00000430c7984 */ /* 0x03fe220000000c00 */
[--C-:B------:R-:W-:Y:S02]  /*fec0*/  SHF.R.U64 R50, R46, 0x10, R47.reuse ;  /* 0x000000102e327819 */ /* 0x100fe4000000122f */
[----:B------:R-:W-:Y:S02]  /*fed0*/  SHF.R.U32.HI R46, RZ, 0x10, R47 ;  /* 0x00000010ff2e7819 */ /* 0x000fe4000001162f */
[--C-:B------:R-:W-:Y:S02]  /*fee0*/  SHF.R.U64 R47, R48, 0x10, R49.reuse ;  /* 0x00000010302f7819 */ /* 0x100fe40000001231 */
[----:B------:R-:W-:Y:S02]  /*fef0*/  SHF.R.U32.HI R49, RZ, 0x10, R49 ;  /* 0x00000010ff317819 */ /* 0x000fe40000011631 */
[C---:B------:R-:W-:Y:S02]  /*ff00*/  PRMT R3, R89.reuse, 0x5432, R50 ;  /* 0x0000543259037816 */ /* 0x040fe40000000032 */
[----:B------:R-:W-:-:S02]  /*ff10*/  PRMT R89, R89, 0x5410, R46 ;  /* 0x0000541059597816 */ /* 0x000fc4000000002e */
[C---:B------:R-:W-:Y:S02]  /*ff20*/  PRMT R46, R90.reuse, 0x5410, R47 ;  /* 0x000054105a2e7816 */ /* 0x040fe4000000002f */
[----:B------:R-:W-:-:S05]  /*ff30*/  PRMT R90, R90, 0x5432, R49 ;  /* 0x000054325a5a7816 */ /* 0x000fca0000000031 */
[C---:B------:R-:W-:Y:S01]  /*ff40*/  IMAD.U32 R52, R90.reuse, 0x10000, RZ ;  /* 0x000100005a347824 */ /* 0x040fe200078e00ff */
[----:B------:R-:W-:Y:S02]  /*ff50*/  LOP3.LUT R90, R90, 0xffff0000, RZ, 0xc0, !PT ;  /* 0xffff00005a5a7812 */ /* 0x000fe400078ec0ff */
[C---:B0-----:R-:W-:Y:S01]  /*ff60*/  LOP3.LUT R48, R14.reuse, 0xffff0000, RZ, 0xc0, !PT ;  /* 0xffff00000e307812 */ /* 0x041fe200078ec0ff */
[----:B------:R-:W-:Y:S01]  /*ff70*/  IMAD.U32 R47, R14, 0x10000, RZ ;  /* 0x000100000e2f7824 */ /* 0x000fe200078e00ff */
[C---:B------:R-:W-:Y:S01]  /*ff80*/  LOP3.LUT R49, R12.reuse, 0xffff0000, RZ, 0xc0, !PT ;  /* 0xffff00000c317812 */ /* 0x040fe200078ec0ff */
[C---:B------:R-:W-:Y:S01]  /*ff90*/  IMAD.U32 R14, R15.reuse, 0x10000, RZ ;  /* 0x000100000f0e7824 */ /* 0x040fe200078e00ff */
[----:B------:R-:W-:Y:S01]  /*ffa0*/  LOP3.LUT R15, R15, 0xffff0000, RZ, 0xc0, !PT ;  /* 0xffff00000f0f7812 */ /* 0x000fe200078ec0ff */
[----:B------:R-:W-:Y:S02]  /*ffb0*/  IMAD.U32 R51, R12, 0x10000, RZ ;  /* 0x000100000c337824 */ /* 0x000fe400078e00ff */
[----:B------:R-:W-:Y:S01]  /*ffc0*/  FMUL.FTZ R54, R48, R52 ;  /* 0x0000003430367220 */ /* 0x000fe20000410000 */
[C---:B------:R-:W-:Y:S01]  /*ffd0*/  IMAD.U32 R12, R89.reuse, 0x10000, RZ ;  /* 0x00010000590c7824 */ /* 0x040fe200078e00ff */
[----:B------:R-:W-:Y:S01]  /*ffe0*/  LOP3.LUT R89, R89, 0xffff0000, RZ, 0xc0, !PT ;  /* 0xffff000059597812 */ /* 0x000fe200078ec0ff */
[----:B------:R-:W-:-:S02]  /*fff0*/  IMAD.U32 R50, R13, 0x10000, RZ ;  /* 0x000100000d327824 */ /* 0x000fc400078e00ff */
[----:B------:R-:W-:Y:S01]  /*10000*/  FMUL.FTZ R55, R15, R90 ;  /* 0x0000005a0f377220 */ /* 0x000fe20000410000 */
[-C--:B------:R-:W-:Y:S01]  /*10010*/  FMUL.FTZ R53, R48, R12.reuse ;  /* 0x0000000c30357220 */ /* 0x080fe20000410000 */
[----:B------:R-:W-:Y:S01]  /*10020*/  FFMA.FTZ R54, R47, R12, -R54 ;  /* 0x0000000c2f367223 */ /* 0x000fe20000010836 */
[C---:B------:R-:W-:Y:S01]  /*10030*/  IMAD.U32 R48, R46.reuse, 0x10000, RZ ;  /* 0x000100002e307824 */ /* 0x040fe200078e00ff */
[----:B------:R-:W-:Y:S01]  /*10040*/  LOP3.LUT R13, R13, 0xffff0000, RZ, 0xc0, !PT ;  /* 0xffff00000d0d7812 */ /* 0x000fe200078ec0ff */
[-C--:B------:R-:W-:Y:S01]  /*10050*/  FMUL.FTZ R15, R15, R89.reuse ;  /* 0x000000590f0f7220 */ /* 0x080fe20000410000 */
[C---:B------:R-:W-:Y:S01]  /*10060*/  IMAD.U32 R12, R3.reuse, 0x10000, RZ ;  /* 0x00010000030c7824 */ /* 0x040fe200078e00ff */
[----:B------:R-:W-:Y:S01]  /*10070*/  LOP3.LUT R46, R46, 0xffff0000, RZ, 0xc0, !PT ;  /* 0xffff00002e2e7812 */ /* 0x000fe200078ec0ff */
[C---:B------:R-:W-:Y:S01]  /*10080*/  FFMA.FTZ R55, R14.reuse, R89, -R55 ;  /* 0x000000590e377223 */ /* 0x040fe20000010837 */
[----:B------:R-:W-:Y:S01]  /*10090*/  LOP3.LUT R3, R3, 0xffff0000, RZ, 0xc0, !PT ;  /* 0xffff000003037812 */ /* 0x000fe200078ec0ff */
[----:B------:R-:W-:Y:S01]  /*100a0*/  FFMA.FTZ R90, R14, R90, R15 ;  /* 0x0000005a0e5a7223 */ /* 0x000fe2000001000f */
[----:B------:R-:W-:Y:S01]  /*100b0*/  FMUL.FTZ R14, R49, R48 ;  /* 0x00000030310e7220 */ /* 0x000fe20000410000 */
[----:B------:R-:W-:Y:S01]  /*100c0*/  FMUL.FTZ R15, R13, R46 ;  /* 0x0000002e0d0f7220 */ /* 0x000fe20000410000 */
[----:B------:R-:W-:Y:S01]  /*100d0*/  FMUL.FTZ R49, R49, R12 ;  /* 0x0000000c31317220 */ /* 0x000fe20000410000 */
[-C--:B------:R-:W-:Y:S01]  /*100e0*/  FMUL.FTZ R13, R13, R3.reuse ;  /* 0x000000030d0d7220 */ /* 0x080fe20000410000 */
[----:B------:R-:W-:Y:S01]  /*100f0*/  FFMA.FTZ R53, R47, R52, R53 ;  /* 0x000000342f357223 */ /* 0x000fe20000010035 */
        /* <DEDUP_REMOVED lines=9> */
.L_x_2814:
[----:B------:R-:W-:Y:S05]  /*10190*/  BSYNC B1 ;  /* 0x0000000000017941 */ /* 0x000fea0003800000 */
.L_x_2813:
[----:B------:R-:W-:Y:S01]  /*101a0*/  VIADD R3, R225, 0x40 ;  /* 0x00000040e1037836 */ /* 0x000fe20000000000 */
[----:B------:R-:W-:Y:S04]  /*101b0*/  BSSY B1, `(.L_x_2821) ;  /* 0x00000cb000017945 */ /* 0x000fe80003800000 */
[----:B------:R-:W-:-:S13]  /*101c0*/  ISETP.GE.AND P0, PT, R3, R0, PT ;  /* 0x000000000300720c */ /* 0x000fda0003f06270 */
[----:B------:R-:W-:Y:S05]  /*101d0*/  @P0 BRA `(.L_x_2822) ;  /* 0x0000000c00200947 */ /* 0x000fea0003800000 */
[----:B------:R0:W5:Y:S01]  /*101e0*/  LDL R56, [R1+0x64] ;  /* 0x0000640001387983 */ /* 0x0001620000100800 */
[----:B------:R-:W1:Y:S01]  /*101f0*/  LDC R3, c[0x0][0x3f4] ;  /* 0x0000fd00ff037b82 */ /* 0x000e620000000800 */
[----:B------:R-:W-:Y:S01]  /*10200*/  BSSY B2, `(.L_x_2823) ;  /* 0x0000034000027945 */ /* 0x000fe20003800000 */
[-C--:B-1----:R-:W-:Y:S02]  /*10210*/  ISETP.GE.AND P0, PT, R216, R3.reuse, PT ;  /* 0x00000003d800720c */ /* 0x082fe40003f06270 */
[-C--:B------:R-:W-:Y:S02]  /*10220*/  ISETP.GE.AND P1, PT, R221, R3.reuse, PT ;  /* 0x00000003dd00720c */ /* 0x080fe40003f26270 */
[-C--:B------:R-:W-:Y:S02]  /*10230*/  ISETP.GE.AND P2, PT, R222, R3.reuse, PT ;  /* 0x00000003de00720c */ /* 0x080fe40003f46270 */
[----:B------:R-:W-:-:S07]  /*10240*/  ISETP.GE.AND P3, PT, R223, R3, PT ;  /* 0x00000003df00720c */ /* 0x000fce0003f66270 */
[----:B0-----:R-:W-:Y:S06]  /*10250*/  @P0 BRA `(.L_x_2824) ;  /* 0x0000000000b80947 */ /* 0x001fec0003800000 */
[----:B--2345:R-:W0:Y:S01]  /*10260*/  LDS.128 R12, [R56+0x2000] ;  /* 0x00200000380c7984 */ /* 0x03ce220000000c00 */
        /* <DEDUP_REMOVED lines=9> */
[----:B------:R-:W-:Y:S01]  /*10300*/  IMAD.U32 R51, R101, 0x10000, RZ ;  /* 0x0001000065337824 */ /* 0x000fe200078e00ff */
[C---:B------:R-:W-:Y:S01]  /*10310*/  LOP3.LUT R49, R100.reuse, 0xffff0000, RZ, 0xc0, !PT ;  /* 0xffff000064317812 */ /* 0x040fe200078ec0ff */
[----:B------:R-:W-:Y:S01]  /*10320*/  IMAD.U32 R47, R100, 0x10000, RZ ;  /* 0x00010000642f7824 */ /* 0x000fe200078e00ff */
[C---:B0-----:R-:W-:Y:S01]  /*10330*/  LOP3.LUT R46, R14.reuse, 0xffff0000, RZ, 0xc0, !PT ;  /* 0xffff00000e2e7812 */ /* 0x041fe200078ec0ff */
[----:B------:R-:W-:Y:S01]  /*10340*/  IMAD.U32 R44, R14, 0x10000, RZ ;  /* 0x000100000e2c7824 */ /* 0x000fe200078e00ff */
[C---:B------:R-:W-:Y:S01]  /*10350*/  LOP3.LUT R48, R15.reuse, 0xffff0000, RZ, 0xc0, !PT ;  /* 0xffff00000f307812 */ /* 0x040fe200078ec0ff */
[----:B------:R-:W-:-:S02]  /*10360*/  IMAD.U32 R14, R15, 0x10000, RZ ;  /* 0x000100000f0e7824 */ /* 0x000fc400078e00ff */
[C---:B------:R-:W-:Y:S01]  /*10370*/  FMUL.FTZ R53, R46.reuse, R51 ;  /* 0x000000332e357220 */ /* 0x040fe20000410000 */
[----:B------:R-:W-:Y:S01]  /*10380*/  FMUL.FTZ R50, R46, R47 ;  /* 0x0000002f2e327220 */ /* 0x000fe20000410000 */
[----:B------:R-:W-:Y:S01]  /*10390*/  FMUL.FTZ R55, R48, R45 ;  /* 0x0000002d30377220 */ /* 0x000fe20000410000 */
[C---:B------:R-:W-:Y:S01]  /*103a0*/  IMAD.U32 R43, R13.reuse, 0x10000, RZ ;  /* 0x000100000d2b7824 */ /* 0x040fe200078e00ff */
[----:B------:R-:W-:Y:S01]  /*103b0*/  LOP3.LUT R46, R13, 0xffff0000, RZ, 0xc0, !PT ;  /* 0xffff00000d2e7812 */ /* 0x000fe200078ec0ff */
[C---:B------:R-:W-:Y:S01]  /*103c0*/  FFMA.FTZ R13, R44.reuse, R47, -R53 ;  /* 0x0000002f2c0d7223 */ /* 0x040fe20000010835 */
[----:B------:R-:W-:Y:S01]  /*103d0*/  FFMA.FTZ R44, R44, R51, R50 ;  /* 0x000000332c2c7223 */ /* 0x000fe20000010032 */
[-C--:B------:R-:W-:Y:S01]  /*103e0*/  FMUL.FTZ R51, R48, R49.reuse ;  /* 0x0000003130337220 */ /* 0x080fe20000410000 */
[----:B------:R-:W-:Y:S01]  /*103f0*/  FFMA.FTZ R47, R14, R49, -R55 ;  /* 0x000000310e2f7223 */ /* 0x000fe20000010837 */
[C---:B------:R-:W-:Y:S01]  /*10400*/  IMAD.U32 R15, R12.reuse, 0x10000, RZ ;  /* 0x000100000c0f7824 */ /* 0x040fe200078e00ff */
[----:B------:R-:W-:Y:S01]  /*10410*/  LOP3.LUT R12, R12, 0xffff0000, RZ, 0xc0, !PT ;  /* 0xffff00000c0c7812 */ /* 0x000fe200078ec0ff */
[C---:B------:R-:W-:Y:S01]  /*10420*/  IMAD.U32 R49, R42.reuse, 0x10000, RZ ;  /* 0x000100002a317824 */ /* 0x040fe200078e00ff */
[----:B------:R-:W-:Y:S01]  /*10430*/  LOP3.LUT R42, R42, 0xffff0000, RZ, 0xc0, !PT ;  /* 0xffff00002a2a7812 */ /* 0x000fe200078ec0ff */
[C---:B------:R-:W-:Y:S01]  /*10440*/  IMAD.U32 R48, R3.reuse, 0x10000, RZ ;  /* 0x0001000003307824 */ /* 0x040fe200078e00ff */
[----:B------:R-:W-:Y:S01]  /*10450*/  LOP3.LUT R3, R3, 0xffff0000, RZ, 0xc0, !PT ;  /* 0xffff000003037812 */ /* 0x000fe200078ec0ff */
        /* <DEDUP_REMOVED lines=14> */
.L_x_2824:
[----:B------:R-:W-:Y:S05]  /*10540*/  BSYNC B2 ;  /* 0x0000000000027941 */ /* 0x000fea0003800000 */
.L_x_2823:
[----:B------:R-:W-:Y:S04]  /*10550*/  BSSY B2, `(.L_x_2825) ;  /* 0x0000030000027945 */ /* 0x000fe80003800000 */
[----:B------:R-:W-:Y:S05]  /*10560*/  @P1 BRA `(.L_x_2826) ;  /* 0x0000000000b81947 */ /* 0x000fea0003800000 */
[----:B0-2345:R-:W0:Y:S01]  /*10570*/  LDS.128 R12, [R56+0x6000] ;  /* 0x00600000380c7984 */ /* 0x03de220000000c00 */
        /* <DEDUP_REMOVED lines=13> */
[C---:B------:R-:W-:Y:S01]  /*10650*/  IMAD.U32 R41, R15.reuse, 0x10000, RZ ;  /* 0x000100000f297824 */ /* 0x040fe200078e00ff */
[----:B------:R-:W-:Y:S01]  /*10660*/  LOP3.LUT R15, R15, 0xffff0000, RZ, 0xc0, !PT ;  /* 0xffff00000f0f7812 */ /* 0x000fe200078ec0ff */
[----:B------:R-:W-:-:S02]  /*10670*/  IMAD.U32 R39, R14, 0x10000, RZ ;  /* 0x000100000e277824 */ /* 0x000fc400078e00ff */
[CC--:B------:R-:W-:Y:S01]  /*10680*/  FMUL.FTZ R46, R40.reuse, R45.reuse ;  /* 0x0000002d282e7220 */ /* 0x0c0fe20000410000 */
[----:B------:R-:W-:Y:S01]  /*10690*/  FMUL.FTZ R40, R40, R42 ;  /* 0x0000002a28287220 */ /* 0x000fe20000410000 */
[----:B------:R-:W-:Y:S01]  /*106a0*/  FMUL.FTZ R48, R15, R92 ;  /* 0x0000005c0f307220 */ /* 0x000fe20000410000 */
[----:B------:R-:W-:Y:S02]  /*106b0*/  IMAD.U32 R14, R12, 0x10000, RZ ;  /* 0x000100000c0e7824 */ /* 0x000fe400078e00ff */
[----:B------:R-:W-:Y:S01]  /*106c0*/  FFMA.FTZ R46, R39, R42, -R46 ;  /* 0x0000002a272e7223 */ /* 0x000fe2000001082e */
[-C--:B------:R-:W-:Y:S01]  /*106d0*/  FMUL.FTZ R42, R15, R44.reuse ;  /* 0x0000002c0f2a7220 */ /* 0x080fe20000410000 */
[----:B------:R-:W-:Y:S02]  /*106e0*/  IMAD.U32 R3, R13, 0x10000, RZ ;  /* 0x000100000d037824 */ /* 0x000fe400078e00ff */
[----:B------:R-:W-:Y:S01]  /*106f0*/  FFMA.FTZ R45, R39, R45, R40 ;  /* 0x0000002d272d7223 */ /* 0x000fe20000010028 */
[----:B------:R-:W-:Y:S01]  /*10700*/  IMAD.U32 R15, R38, 0x10000, RZ ;  /* 0x00010000260f7824 */ /* 0x000fe200078e00ff */
[----:B------:R-:W-:Y:S01]  /*10710*/  LOP3.LUT R12, R12, 0xffff0000, RZ, 0xc0, !PT ;  /* 0xffff00000c0c7812 */ /* 0x000fe200078ec0ff */
[----:B------:R-:W-:Y:S01]  /*10720*/  IMAD.U32 R39, R43, 0x10000, RZ ;  /* 0x000100002b277824 */ /* 0x000fe200078e00ff */
[----:B------:R-:W-:Y:S01]  /*10730*/  LOP3.LUT R13, R13, 0xffff0000, RZ, 0xc0, !PT ;  /* 0xffff00000d0d7812 */ /* 0x000fe200078ec0ff */
[----:B------:R-:W-:Y:S01]  /*10740*/  FFMA.FTZ R48, R41, R44, -R48 ;  /* 0x0000002c29307223 */ /* 0x000fe20000010830 */
[----:B------:R-:W-:Y:S01]  /*10750*/  LOP3.LUT R40, R43, 0xffff0000, RZ, 0xc0, !PT ;  /* 0xffff00002b287812 */ /* 0x000fe200078ec0ff */
[----:B------:R-:W-:Y:S01]  /*10760*/  FFMA.FTZ R47, R41, R92, R42 ;  /* 0x0000005c292f7223 */ /* 0x000fe2000001002a */
[----:B------:R-:W-:Y:S01]  /*10770*/  LOP3.LUT R38, R38, 0xffff0000, RZ, 0xc0, !PT ;  /* 0xffff000026267812 */ /* 0x000fe200078ec0ff */
[C---:B------:R-:W-:Y:S01]  /*10780*/  FMUL.FTZ R41, R12.reuse, R39 ;  /* 0x000000270c297220 */ /* 0x040fe20000410000 */
[----:B------:R-:W-:Y:S01]  /*10790*/  FMUL.FTZ R42, R12, R15 ;  /* 0x0000000f0c2a7220 */ /* 0x000fe20000410000 */
[----:B------:R-:W-:-:S02]  /*107a0*/  FMUL.FTZ R44, R13, R40 ;  /* 0x000000280d2c7220 */ /* 0x000fc40000410000 */
[-C--:B------:R-:W-:Y:S01]  /*107b0*/  FMUL.FTZ R43, R13, R38.reuse ;  /* 0x000000260d2b7220 */ /* 0x080fe20000410000 */
        /* <DEDUP_REMOVED lines=9> */
.L_x_2826:
[----:B------:R-:W-:Y:S05]  /*10850*/  BSYNC B2 ;  /* 0x0000000000027941 */ /* 0x000fea0003800000 */
.L_x_2825:
[----:B------:R-:W-:Y:S04]  /*10860*/  BSSY B2, `(.L_x_2827) ;  /* 0x0000030000027945 */ /* 0x000fe80003800000 */
[----:B------:R-:W-:Y:S05]  /*10870*/  @P2 BRA `(.L_x_2828) ;  /* 0x0000000000b82947 */ /* 0x000fea0003800000 */
[----:B012345:R-:W0:Y:S01]  /*10880*/  LDS.128 R12, [R56+0xa000] ;  /* 0x00a00000380c7984 */ /* 0x03fe220000000c00 */
        /* <DEDUP_REMOVED lines=45> */
.L_x_2828:
[----:B------:R-:W-:Y:S05]  /*10b60*/  BSYNC B2 ;  /* 0x0000000000027941 */ /* 0x000fea0003800000 */
.L_x_2827:
        /* <DEDUP_REMOVED lines=47> */
.L_x_2822:
[----:B------:R-:W-:Y:S05]  /*10e60*/  BSYNC B1 ;  /* 0x0000000000017941 */ /* 0x000fea0003800000 */
.L_x_2821:
[----:B------:R-:W-:-:S05]  /*10e70*/  VIADD R3, R225, 0x60 ;  /* 0x00000060e1037836 */ /* 0x000fca0000000000 */
        /* <DEDUP_REMOVED lines=56> */
.L_x_2831:
[----:B------:R-:W-:Y:S05]  /*11200*/  BSYNC B1 ;  /* 0x0000000000017941 */ /* 0x000fea0003800000 */
.L_x_2830:
[----:B------:R-:W-:Y:S04]  /*11210*/  BSSY B1, `(.L_x_2832) ;  /* 0x0000030000017945 */ /* 0x000fe80003800000 */
[----:B------:R-:W-:Y:S05]  /*11220*/  @P1 BRA `(.L_x_2833) ;  /* 0x0000000000b81947 */ /* 0x000fea0003800000 */
[----:B0-2345:R-:W0:Y:S01]  /*11230*/  LDS.128 R12, [R35+0x7000] ;  /* 0x00700000230c7984 */ /* 0x03de220000000c00 */
        /* <DEDUP_REMOVED lines=27> */
[C---:B------:R-:W-:Y:S01]  /*113f0*/  IMAD.U32 R14, R24.reuse, 0x10000, RZ ;  /* 0x00010000180e7824 */ /* 0x040fe200078e00ff */
[----:B------:R-:W-:Y:S01]  /*11400*/  LOP3.LUT R27, R27, 0xffff0000, RZ, 0xc0, !PT ;  /* 0xffff00001b1b7812 */ /* 0x000fe200078ec0ff */
[C---:B------:R-:W-:Y:S01]  /*11410*/  FFMA.FTZ R30, R21.reuse, R26, -R30 ;  /* 0x0000001a151e7223 */ /* 0x040fe2000001081e */
        /* <DEDUP_REMOVED lines=15> */
.L_x_2833:
[----:B------:R-:W-:Y:S05]  /*11510*/  BSYNC B1 ;  /* 0x0000000000017941 */ /* 0x000fea0003800000 */
.L_x_2832:
        /* <DEDUP_REMOVED lines=48> */
.L_x_2835:
[----:B------:R-:W-:Y:S05]  /*11820*/  BSYNC B1 ;  /* 0x0000000000017941 */ /* 0x000fea0003800000 */
.L_x_2834:
        /* <DEDUP_REMOVED lines=48> */
.L_x_2790:
        /* <DEDUP_REMOVED lines=33> */
.L_x_3132:
        /* <DEDUP_REMOVED lines=13> */
[----:B------:R-:W-:Y:S01]  /*11e10*/  ULDC UR4, c[0x0][0x3f4] ;  /* 0x0000fd0000047ab9 */ /* 0x000fe20000000800 */
[----:B------:R-:W-:Y:S02]  /*11e20*/  CS2R R60, SRZ ;  /* 0x00000000003c7805 */ /* 0x000fe4000001ff00 */
[----:B------:R-:W-:Y:S02]  /*11e30*/  ISETP.GE.AND P4, PT, R16, UR4, PT ;  /* 0x0000000410007c0c */ /* 0x000fe4000bf86270 */
[----:B------:R-:W-:Y:S02]  /*11e40*/  CS2R R62, SRZ ;  /* 0x00000000003e7805 */ /* 0x000fe4000001ff00 */
[----:B------:R-:W-:Y:S02]  /*11e50*/  ISETP.GE.AND P5, PT, R214, UR4, PT ;  /* 0x00000004d6007c0c */ /* 0x000fe4000bfa6270 */
[----:B------:R-:W-:Y:S01]  /*11e60*/  CS2R R68, SRZ ;  /* 0x0000000000447805 */ /* 0x000fe2000001ff00 */
[----:B------:R-:W-:-:S06]  /*11e70*/  ULDC.64 UR6, c[0x0][0x208] ;  /* 0x0000820000067ab9 */ /* 0x000fcc0000000a00 */
        /* <DEDUP_REMOVED lines=21> */
.L_x_2838:
[----:B------:R-:W-:Y:S05]  /*11fd0*/  BSYNC B1 ;  /* 0x0000000000017941 */ /* 0x000fea0003800000 */
.L_x_2837:
[----:B-1---5:R-:W-:Y:S01]  /*11fe0*/  IMAD.MOV.U32 R4, RZ, RZ, R68 ;  /* 0x000000ffff047224 */ /* 0x022fe200078e0044 */
[----:B------:R-:W-:Y:S01]  /*11ff0*/  UMOV UR4, 0xffffffff ;  /* 0xffffffff00047882 */ /* 0x000fe20000000000 */
[----:B------:R-:W-:Y:S01]  /*12000*/  IMAD.MOV.U32 R5, RZ, RZ, R69 ;  /* 0x000000ffff057224 */ /* 0x000fe200078e0045 */
[----:B------:R-:W-:Y:S01]  /*12010*/  CS2R R52, SRZ ;  /* 0x0000000000347805 */ /* 0x000fe2000001ff00 */
[----:B--2---:R-:W-:Y:S02]  /*12020*/  IMAD.MOV.U32 R6, RZ, RZ, R70 ;  /* 0x000000ffff067224 */ /* 0x004fe400078e0046 */
[----:B------:R-:W-:Y:S01]  /*12030*/  IMAD.MOV.U32 R7, RZ, RZ, R71 ;  /* 0x000000ffff077224 */ /* 0x000fe200078e0047 */
[----:B------:R-:W-:Y:S01]  /*12040*/  PRMT R94, R4, 0x5410, R5 ;  /* 0x00005410045e7816 */ /* 0x000fe20000000005 */
        /* <DEDUP_REMOVED lines=29> */
.L_x_3138:
        /* <DEDUP_REMOVED lines=20> */
[----:B------:R-:W-:Y:S01]  /*12360*/  @!P5 IMAD.SHL.U32 R11, R212, 0x2, RZ ;  /* 0x00000002d40bd824 */ /* 0x000fe200078e00ff */
[-C--:B0-----:R-:W-:Y:S02]  /*12370*/  @!P4 IADD3 R10, P0, R6, R5.reuse, RZ ;  /* 0x00000005060ac210 */ /* 0x081fe40007f1e0ff */
[C---:B----4-:R-:W-:Y:S02]  /*12380*/  @!P4 IADD3 R4, P1, R14.reuse, R5, RZ ;  /* 0x000000050e04c210 */ /* 0x050fe40007f3e0ff */
[-C--:B------:R-:W-:Y:S02]  /*12390*/  @!P5 IADD3 R8, P3, R14, R11.reuse, RZ ;  /* 0x0000000b0e08d210 */ /* 0x080fe40007f7e0ff */
[----:B------:R-:W-:Y:S01]  /*123a0*/  @!P5 IADD3 R6, P2, R6, R11, RZ ;  /* 0x0000000b0606d210 */ /* 0x000fe20007f5e0ff */
[--C-:B--2---:R-:W-:Y:S01]  /*123b0*/  @!P4 IMAD.X R11, R7, 0x1, R12.reuse, P0 ;  /* 0x00000001070bc824 */ /* 0x104fe200000e060c */
        /* <DEDUP_REMOVED lines=13> */
.L_x_2841:
[----:B------:R-:W-:Y:S05]  /*12490*/  BSYNC B1 ;  /* 0x0000000000017941 */ /* 0x000fea0003800000 */
.L_x_2840:
        /* <DEDUP_REMOVED lines=29> */
[----:B------:R3:W0:Y:S02]  /*12670*/  SHFL.IDX PT, R8, R21, 0x2, 0x181f ;  /* 0x00581f0015087f89 */ /* 0x00062400000e0000 */
.L_x_3144:
        /* <DEDUP_REMOVED lines=22> */
[----:B----4-:R-:W-:Y:S02]  /*127e0*/  @!P5 SHF.L.U64.HI R14, R212, 0x1, R215 ;  /* 0x00000001d40ed819 */ /* 0x010fe400000102d7 */
[-C--:B0-----:R-:W-:Y:S02]  /*127f0*/  @!P4 IADD3 R10, P0, R6, R11.reuse, RZ ;  /* 0x0000000b060ac210 */ /* 0x081fe40007f1e0ff */
[----:B------:R-:W-:Y:S02]  /*12800*/  @!P4 IADD3 R4, P1, R8, R11, RZ ;  /* 0x0000000b0804c210 */ /* 0x000fe40007f3e0ff */
[-C--:B------:R-:W-:Y:S01]  /*12810*/  @!P5 IADD3 R6, P2, R6, R5.reuse, RZ ;  /* 0x000000050606d210 */ /* 0x080fe20007f5e0ff */
[--C-:B--2---:R-:W-:Y:S01]  /*12820*/  @!P4 IMAD.X R11, R7, 0x1, R12.reuse, P0 ;  /* 0x00000001070bc824 */ /* 0x104fe200000e060c */
[----:B------:R-:W-:Y:S01]  /*12830*/  @!P5 IADD3 R8, P3, R8, R5, RZ ;  /* 0x000000050808d210 */ /* 0x000fe20007f7e0ff */
        /* <DEDUP_REMOVED lines=12> */
.L_x_2844:
[----:B------:R-:W-:Y:S05]  /*12900*/  BSYNC B1 ;  /* 0x0000000000017941 */ /* 0x000fea0003800000 */
.L_x_2843:
        /* <DEDUP_REMOVED lines=30> */
[----:B-1-3--:R-:W1:Y:S02]  /*12af0*/  SHFL.IDX PT, R21, R21, 0x3, 0x181f ;  /* 0x00781f0015157f89 */ /* 0x00ae6400000e0000 */
.L_x_3150:
        /* <DEDUP_REMOVED lines=8> */
[----:B0-----:R-:W-:Y:S02]  /*12b80*/  CS2R R72, SRZ ;  /* 0x0000000000487805 */ /* 0x001fe4000001ff00 */
[----:B------:R-:W-:-:S05]  /*12b90*/  CS2R R74, SRZ ;  /* 0x00000000004a7805 */ /* 0x000fca000001ff00 */
[----:B------:R-:W-:Y:S05]  /*12ba0*/  @P0 BRA `(.L_x_2847) ;  /* 0x0000000000700947 */ /* 0x000fea0003800000 */
[----:B------:R-:W-:Y:S01]  /*12bb0*/  ULDC UR4, c[0x0][0x3f4] ;  /* 0x0000fd0000047ab9 */ /* 0x000fe20000000800 */
[----:B------:R-:W-:Y:S02]  /*12bc0*/  CS2R R12, SRZ ;  /* 0x00000000000c7805 */ /* 0x000fe4000001ff00 */
[----:B------:R-:W-:Y:S02]  /*12bd0*/  ISETP.GE.AND P1, PT, R16, UR4, PT ;  /* 0x0000000410007c0c */ /* 0x000fe4000bf26270 */
[----:B------:R-:W-:Y:S02]  /*12be0*/  CS2R R14, SRZ ;  /* 0x00000000000e7805 */ /* 0x000fe4000001ff00 */
[----:B------:R-:W-:Y:S01]  /*12bf0*/  ISETP.GE.AND P2, PT, R214, UR4, PT ;  /* 0x00000004d6007c0c */ /* 0x000fe2000bf46270 */
[----:B------:R-:W-:-:S08]  /*12c00*/  ULDC.64 UR6, c[0x0][0x208] ;  /* 0x0000820000067ab9 */ /* 0x000fd00000000a00 */
[C---:B------:R-:W-:Y:S01]  /*12c10*/  @!P1 IMAD.SHL.U32 R8, R16.reuse, 0x2, RZ ;  /* 0x0000000210089824 */ /* 0x040fe200078e00ff */
[----:B------:R-:W-:-:S04]  /*12c20*/  @!P1 SHF.L.U64.HI R0, R16, 0x1, R17 ;  /* 0x0000000110009819 */ /* 0x000fc80000010211 */
[----:B------:R-:W-:-:S05]  /*12c30*/  @!P1 IADD3 R4, P0, R78, R8, RZ ;  /* 0x000000084e049210 */ /* 0x000fca0007f1e0ff */
[--C-:B--2---:R-:W-:Y:S01]  /*12c40*/  @!P1 IMAD.X R5, R76, 0x1, R0.reuse, P0 ;  /* 0x000000014c059824 */ /* 0x104fe200000e0600 */
[----:B-1----:R-:W-:Y:S02]  /*12c50*/  @!P1 IADD3 R8, P0, R21, R8, RZ ;  /* 0x0000000815089210 */ /* 0x002fe40007f1e0ff */
[----:B------:R-:W-:Y:S02]  /*12c60*/  CS2R R6, SRZ ;  /* 0x0000000000067805 */ /* 0x000fe4000001ff00 */
[----:B------:R0:W5:Y:S01]  /*12c70*/  @!P1 LD.E.128 R12, desc[UR6][R4.64] ;  /* 0x00000006040c9980 */ /* 0x000162000c101d00 */
[----:B------:R-:W-:Y:S02]  /*12c80*/  @!P1 IMAD.X R9, R77, 0x1, R0, P0 ;  /* 0x000000014d099824 */ /* 0x000fe400000e0600 */
[C---:B------:R-:W-:Y:S01]  /*12c90*/  @!P2 IMAD.SHL.U32 R20, R212.reuse, 0x2, RZ ;  /* 0x00000002d414a824 */ /* 0x040fe200078e00ff */
[----:B0-----:R-:W-:Y:S02]  /*12ca0*/  CS2R R4, SRZ ;  /* 0x0000000000047805 */ /* 0x001fe4000001ff00 */
[----:B------:R-:W-:-:S04]  /*12cb0*/  @!P2 SHF.L.U64.HI R0, R212, 0x1, R215 ;  /* 0x00000001d400a819 */ /* 0x000fc800000102d7 */
[----:B------:R0:W5:Y:S01]  /*12cc0*/  @!P1 LD.E.128 R4, desc[UR6][R8.64] ;  /* 0x0000000608049980 */ /* 0x000162000c101d00 */
[----:B------:R-:W-:Y:S02]  /*12cd0*/  CS2R R72, SRZ ;  /* 0x0000000000487805 */ /* 0x000fe4000001ff00 */
[----:B------:R-:W-:Y:S02]  /*12ce0*/  CS2R R74, SRZ ;  /* 0x00000000004a7805 */ /* 0x000fe4000001ff00 */
[-C--:B0-----:R-:W-:Y:S02]  /*12cf0*/  @!P2 IADD3 R8, P0, R78, R20.reuse, RZ ;  /* 0x000000144e08a210 */ /* 0x081fe40007f1e0ff */
[----:B------:R-:W-:-:S03]  /*12d00*/  @!P2 IADD3 R20, P1, R21, R20, RZ ;  /* 0x000000141514a210 */ /* 0x000fc60007f3e0ff */
[--C-:B------:R-:W-:Y:S01]  /*12d10*/  @!P2 IMAD.X R9, R76, 0x1, R0.reuse, P0 ;  /* 0x000000014c09a824 */ /* 0x100fe200000e0600 */
[----:B------:R-:W-:Y:S01]  /*12d20*/  CS2R R10, SRZ ;  /* 0x00000000000a7805 */ /* 0x000fe2000001ff00 */
[----:B------:R-:W-:-:S03]  /*12d30*/  @!P2 IMAD.X R21, R77, 0x1, R0, P1 ;  /* 0x000000014d15a824 */ /* 0x000fc600008e0600 */
[----:B------:R0:W5:Y:S02]  /*12d40*/  @!P2 LD.E.128 R72, desc[UR6][R8.64] ;  /* 0x000000060848a980 */ /* 0x000164000c101d00 */
[----:B0-----:R-:W-:-:S06]  /*12d50*/  CS2R R8, SRZ ;  /* 0x0000000000087805 */ /* 0x001fcc000001ff00 */
[----:B------:R0:W5:Y:S02]  /*12d60*/  @!P2 LD.E.128 R8, desc[UR6][R20.64] ;  /* 0x000000061408a980 */ /* 0x000164000c101d00 */
.L_x_2847:
[----:B------:R-:W-:Y:S05]  /*12d70*/  BSYNC B1 ;  /* 0x0000000000017941 */ /* 0x000fea0003800000 */
.L_x_2846:
        /* <DEDUP_REMOVED lines=8> */
.L_x_3151:
[----:B------:R-:W-:Y:S05]  /*12e00*/  BSYNC B1 ;  /* 0x0000000000017941 */ /* 0x000fea0003800000 */
.L_x_2848:
[----:B-1----:R-:W3:Y:S01]  /*12e10*/  LDL R21, [R1+0x68] ;  /* 0x0000680001157983 */ /* 0x002ee20000100800 */
[----:B-----5:R-:W-:Y:S01]  /*12e20*/  IMAD.MOV.U32 R20, RZ, RZ, R4 ;  /* 0x000000ffff147224 */ /* 0x020fe200078e0004 */
[----:B------:R-:W-:Y:S01]  /*12e30*/  BSSY B1, `(.L_x_2850) ;  /* 0x00000f8000017945 */ /* 0x000fe20003800000 */
[----:B0-----:R-:W-:-:S05]  /*12e40*/  IMAD.MOV.U32 R0, RZ, RZ, R5 ;  /* 0x000000ffff007224 */ /* 0x001fca00078e0005 */
        /* <DEDUP_REMOVED lines=27> */
[C---:B------:R-:W-:Y:S01]  /*13000*/  IMAD.SHL.U32 R124, R225.reuse, 0x40, RZ ;  /* 0x00000040e17c7824 */ /* 0x040fe200078e00ff */
[----:B------:R-:W-:Y:S01]  /*13010*/  BSSY B2, `(.L_x_2852) ;  /* 0x000006f000027945 */ /* 0x000fe20003800000 */
[----:B------:R-:W-:-:S03]  /*13020*/  IMAD.SHL.U32 R125, R225, 0x40, RZ ;  /* 0x00000040e17d7824 */ /* 0x000fc600078e00ff */
[----:B------:R-:W-:Y:S02]  /*13030*/  LOP3.LUT R124, R124, 0x1c0, RZ, 0xc0, !PT ;  /* 0x000001c07c7c7812 */ /* 0x000fe400078ec0ff */
[----:B------:R-:W-:Y:S02]  /*13040*/  LOP3.LUT R125, R125, 0x1c0, RZ, 0xc0, !PT ;  /* 0x000001c07d7d7812 */ /* 0x000fe400078ec0ff */
[----:B------:R-:W-:Y:S02]  /*13050*/  SHF.R.U32.HI R124, RZ, 0x3, R124 ;  /* 0x00000003ff7c7819 */ /* 0x000fe4000001167c */
[----:B-1----:R-:W-:-:S13]  /*13060*/  ISETP.GE.AND P0, PT, R16, R3, PT ;  /* 0x000000031000720c */ /* 0x002fda0003f06270 */
[----:B0-----:R-:W-:Y:S05]  /*13070*/  @P0 BRA `(.L_x_2853) ;  /* 0x0000000400a00947 */ /* 0x001fea0003800000 */
[----:B------:R-:W3:Y:S04]  /*13080*/  LDL R21, [R1+0x80] ;  /* 0x0000800001157983 */ /* 0x000ee80000100800 */
[----:B------:R-:W4:Y:S01]  /*13090*/  LDL R126, [R1+0x64] ;  /* 0x00006400017e7983 */ /* 0x000f220000100800 */
[----:B------:R-:W-:Y:S02]  /*130a0*/  SHF.R.U64 R93, R68, 0x10, R69 ;  /* 0x00000010445d7819 */ /* 0x000fe40000001245 */
[----:B------:R-:W-:Y:S02]  /*130b0*/  SHF.R.U64 R92, R60, 0x10, R61 ;  /* 0x000000103c5c7819 */ /* 0x000fe4000000123d */
[----:B------:R-:W-:Y:S02]  /*130c0*/  PRMT R93, R94, 0x5410, R93 ;  /* 0x000054105e5d7816 */ /* 0x000fe4000000005d */
[----:B------:R-:W-:-:S02]  /*130d0*/  PRMT R92, R96, 0x5432, R92 ;  /* 0x00005432605c7816 */ /* 0x000fc4000000005c */
[----:B------:R-:W-:Y:S02]  /*130e0*/  SHF.R.U32.HI R90, RZ, 0x10, R69 ;  /* 0x00000010ff5a7819 */ /* 0x000fe40000011645 */
[----:B------:R-:W-:Y:S01]  /*130f0*/  SHF.R.U64 R87, R70, 0x10, R71 ;  /* 0x0000001046577819 */ /* 0x000fe20000001247 */
[----:B------:R-:W-:Y:S01]  /*13100*/  IMAD.U32 R60, R92, 0x10000, RZ ;  /* 0x000100005c3c7824 */ /* 0x000fe200078e00ff */
[----:B------:R-:W-:Y:S01]  /*13110*/  SHF.R.U32.HI R91, RZ, 0x10, R61 ;  /* 0x00000010ff5b7819 */ /* 0x000fe2000001163d */
[----:B------:R-:W-:Y:S01]  /*13120*/  IMAD.U32 R61, R93, 0x10000, RZ ;  /* 0x000100005d3d7824 */ /* 0x000fe200078e00ff */
[----:B------:R-:W-:Y:S02]  /*13130*/  PRMT R90, R94, 0x5432, R90 ;  /* 0x000054325e5a7816 */ /* 0x000fe4000000005a */
[----:B------:R-:W-:Y:S02]  /*13140*/  PRMT R91, R96, 0x5410, R91 ;  /* 0x00005410605b7816 */ /* 0x000fe4000000005b */
[----:B------:R-:W-:-:S02]  /*13150*/  PRMT R87, R95, 0x5410, R87 ;  /* 0x000054105f577816 */ /* 0x000fc40000000057 */
[----:B------:R-:W-:Y:S02]  /*13160*/  LOP3.LUT R93, R93, 0xffff0000, RZ, 0xc0, !PT ;  /* 0xffff00005d5d7812 */ /* 0x000fe400078ec0ff */
[----:B------:R-:W-:Y:S02]  /*13170*/  LOP3.LUT R92, R92, 0xffff0000, RZ, 0xc0, !PT ;  /* 0xffff00005c5c7812 */ /* 0x000fe400078ec0ff */
[----:B---3--:R-:W-:-:S04]  /*13180*/  LEA.HI R20, R3, R21, RZ, 0x1d ;  /* 0x0000001503147211 */ /* 0x008fc800078fe8ff */
[----:B------:R-:W-:Y:S01]  /*13190*/  SHF.R.S32.HI R21, RZ, 0x1f, R20 ;  /* 0x0000001fff157819 */ /* 0x000fe20000011414 */
[----:B----4-:R-:W0:Y:S03]  /*131a0*/  LDS.128 R80, [R126] ;  /* 0x000000007e507984 */ /* 0x010e260000000c00 */
[----:B------:R-:W-:Y:S01]  /*131b0*/  LEA.HI R21, R21, R20, RZ, 0x3 ;  /* 0x0000001415157211 */ /* 0x000fe200078f18ff */
[----:B------:R-:W-:-:S04]  /*131c0*/  IMAD.SHL.U32 R20, R20, 0x8, RZ ;  /* 0x0000000814147824 */ /* 0x000fc800078e00ff */
[----:B------:R-:W-:Y:S01]  /*131d0*/  IMAD.SHL.U32 R21, R21, 0x400, RZ ;  /* 0x0000040015157824 */ /* 0x000fe200078e00ff */
[----:B------:R-:W-:-:S04]  /*131e0*/  LOP3.LUT R20, R125, 0x38, R20, 0xf8, !PT ;  /* 0x000000387d147812 */ /* 0x000fc800078ef814 */
[----:B------:R-:W-:Y:S02]  /*131f0*/  LOP3.LUT R20, R20, R124, RZ, 0x3c, !PT ;  /* 0x0000007c14147212 */ /* 0x000fe400078e3cff */
[----:B------:R-:W-:-:S04]  /*13200*/  LOP3.LUT R21, R21, 0x7fffe000, RZ, 0xc0, !PT ;  /* 0x7fffe00015157812 */ /* 0x000fc800078ec0ff */
[----:B-----5:R-:W-:Y:S02]  /*13210*/  IADD3 R20, R20, R21, R123 ;  /* 0x0000001514147210 */ /* 0x020fe40007ffe07b */
[--C-:B------:R-:W-:Y:S02]  /*13220*/  SHF.R.U64 R21, R62, 0x10, R63.reuse ;  /* 0x000000103e157819 */ /* 0x100fe4000000123f */
[----:B------:R-:W-:Y:S01]  /*13230*/  SHF.R.U32.HI R63, RZ, 0x10, R63 ;  /* 0x00000010ff3f7819 */ /* 0x000fe2000001163f */
[----:B------:R-:W-:Y:S01]  /*13240*/  IMAD R20, R20, 0x2, R23 ;  /* 0x0000000214147824 */ /* 0x000fe200078e0217 */
[----:B------:R-:W-:Y:S02]  /*13250*/  PRMT R70, R121, 0x5410, R21 ;  /* 0x0000541079467816 */ /* 0x000fe40000000015 */
[----:B------:R-:W-:Y:S02]  /*13260*/  PRMT R21, R122, 0x5410, R63 ;  /* 0x000054107a157816 */ /* 0x000fe4000000003f */
[----:B--2---:R-:W1:Y:S01]  /*13270*/  LDS.128 R76, [R20+0x14400] ;  /* 0x01440000144c7984 */ /* 0x004e620000000c00 */
[----:B------:R-:W-:Y:S01]  /*13280*/  SHF.R.U32.HI R62, RZ, 0x10, R71 ;  /* 0x00000010ff3e7819 */ /* 0x000fe20000011647 */
[----:B------:R-:W-:-:S02]  /*13290*/  IMAD.U32 R71, R90, 0x10000, RZ ;  /* 0x000100005a477824 */ /* 0x000fc400078e00ff */
[----:B------:R-:W-:Y:S01]  /*132a0*/  IMAD.U32 R96, R21, 0x10000, RZ ;  /* 0x0001000015607824 */ /* 0x000fe200078e00ff */
[----:B------:R-:W-:Y:S02]  /*132b0*/  PRMT R62, R95, 0x5432, R62 ;  /* 0x000054325f3e7816 */ /* 0x000fe4000000003e */
[----:B------:R-:W-:Y:S01]  /*132c0*/  LOP3.LUT R21, R21, 0xffff0000, RZ, 0xc0, !PT ;  /* 0xffff000015157812 */ /* 0x000fe200078ec0ff */
[C---:B0-----:R-:W-:Y:S01]  /*132d0*/  IMAD.U32 R68, R80.reuse, 0x10000, RZ ;  /* 0x0001000050447824 */ /* 0x041fe200078e00ff */
[----:B------:R-:W-:Y:S01]  /*132e0*/  LOP3.LUT R80, R80, 0xffff0000, RZ, 0xc0, !PT ;  /* 0xffff000050507812 */ /* 0x000fe200078ec0ff */
[----:B------:R-:W-:Y:S02]  /*132f0*/  IMAD.U32 R95, R83, 0x10000, RZ ;  /* 0x00010000535f7824 */ /* 0x000fe400078e00ff */
[----:B-1----:R-:W-:Y:S02]  /*13300*/  IMAD.U32 R63, R76, 0x10000, RZ ;  /* 0x000100004c3f7824 */ /* 0x002fe400078e00ff */
[C---:B------:R-:W-:Y:S01]  /*13310*/  IMAD.U32 R94, R77.reuse, 0x10000, RZ ;  /* 0x000100004d5e7824 */ /* 0x040fe200078e00ff */
[----:B------:R-:W-:Y:S01]  /*13320*/  LOP3.LUT R77, R77, 0xffff0000, RZ, 0xc0, !PT ;  /* 0xffff00004d4d7812 */ /* 0x000fe200078ec0ff */
[C---:B------:R-:W-:Y:S01]  /*13330*/  FMUL.FTZ R69, R63.reuse, R61 ;  /* 0x0000003d3f457220 */ /* 0x040fe20000410000 */
[----:B------:R-:W-:-:S03]  /*13340*/  FMUL.FTZ R63, R63, R60 ;  /* 0x0000003c3f3f7220 */ /* 0x000fc60000410000 */
[C---:B------:R-:W-:Y:S01]  /*13350*/  FFMA.FTZ R60, R68.reuse, R60, -R69 ;  /* 0x0000003c443c7223 */ /* 0x040fe20000010845 */
[----:B------:R-:W-:Y:S01]  /*13360*/  FFMA.FTZ R68, R68, R61, R63 ;  /* 0x0000003d44447223 */ /* 0x000fe2000001003f */
[----:B------:R-:W-:Y:S02]  /*13370*/  IMAD.U32 R69, R81, 0x10000, RZ ;  /* 0x0001000051457824 */ /* 0x000fe400078e00ff */
        /* <DEDUP_REMOVED lines=24> */
[----:B------:R-:W-:Y:S01]  /*13500*/  LOP3.LUT R87, R87, 0xffff0000, RZ, 0xc0, !PT ;  /* 0xffff000057577812 */ /* 0x000fe200078ec0ff */
[C---:B------:R-:W-:Y:S01]  /*13510*/  FMUL.FTZ R91, R77.reuse, R92 ;  /* 0x0000005c4d5b7220 */ /* 0x040fe20000410000 */
[----:B------:R-:W-:Y:S01]  /*13520*/  F2FP.BF16.F32.PACK_AB R60, R76, R60 ;  /* 0x0000003c4c3c723e */ /* 0x000fe200000010ff */
[----:B------:R-:W-:Y:S01]  /*13530*/  FMUL.FTZ R77, R77, R90 ;  /* 0x0000005a4d4d7220 */ /* 0x000fe20000410000 */
[----:B------:R-:W-:Y:S01]  /*13540*/  F2FP.BF16.F32.PACK_AB R68, R80, R68 ;  /* 0x000000445044723e */ /* 0x000fe200000010ff */
[----:B------:R-:W-:-:S02]  /*13550*/  FFMA.FTZ R90, R81, R90, -R91 ;  /* 0x0000005a515a7223 */ /* 0x000fc4000001085b */
[----:B------:R-:W-:Y:S01]  /*13560*/  FFMA.FTZ R91, R81, R92, R77 ;  /* 0x0000005c515b7223 */ /* 0x000fe2000001004d */
[----:B------:R-:W-:Y:S02]  /*13570*/  IMAD.U32 R92, R82, 0x10000, RZ ;  /* 0x00010000525c7824 */ /* 0x000fe400078e00ff */
[----:B------:R-:W-:Y:S01]  /*13580*/  FMUL.FTZ R81, R94, R93 ;  /* 0x0000005d5e517220 */ /* 0x000fe20000410000 */
[----:B------:R-:W-:Y:S01]  /*13590*/  IMAD.U32 R77, R70, 0x10000, RZ ;  /* 0x00010000464d7824 */ /* 0x000fe200078e00ff */
[----:B------:R-:W-:Y:S02]  /*135a0*/  LOP3.LUT R82, R82, 0xffff0000, RZ, 0xc0, !PT ;  /* 0xffff000052527812 */ /* 0x000fe400078ec0ff */
[----:B------:R-:W-:Y:S01]  /*135b0*/  F2FP.BF16.F32.PACK_AB R61, R90, R61 ;  /* 0x0000003d5a3d723e */ /* 0x000fe200000010ff */
[-C--:B------:R-:W-:Y:S01]  /*135c0*/  FFMA.FTZ R81, R92, R77.reuse, -R81 ;  /* 0x0000004d5c517223 */ /* 0x080fe20000010851 */
[----:B------:R-:W-:Y:S01]  /*135d0*/  FMUL.FTZ R77, R94, R77 ;  /* 0x0000004d5e4d7220 */ /* 0x000fe20000410000 */
[----:B------:R-:W-:-:S03]  /*135e0*/  F2FP.BF16.F32.PACK_AB R69, R91, R69 ;  /* 0x000000455b45723e */ /* 0x000fc600000010ff */
[----:B------:R-:W-:Y:S01]  /*135f0*/  FFMA.FTZ R77, R92, R93, R77 ;  /* 0x0000005d5c4d7223 */ /* 0x000fe2000001004d */
[----:B------:R-:W-:Y:S01]  /*13600*/  LOP3.LUT R92, R70, 0xffff0000, RZ, 0xc0, !PT ;  /* 0xffff0000465c7812 */ /* 0x000fe200078ec0ff */
[----:B------:R-:W-:-:S04]  /*13610*/  FMUL.FTZ R70, R78, R87 ;  /* 0x000000574e467220 */ /* 0x000fc80000410000 */
[-C--:B------:R-:W-:Y:S01]  /*13620*/  FMUL.FTZ R78, R78, R92.reuse ;  /* 0x0000005c4e4e7220 */ /* 0x080fe20000410000 */
[----:B------:R-:W-:-:S03]  /*13630*/  FFMA.FTZ R70, R82, R92, -R70 ;  /* 0x0000005c52467223 */ /* 0x000fc60000010846 */
[----:B------:R-:W-:Y:S01]  /*13640*/  FFMA.FTZ R78, R82, R87, R78 ;  /* 0x00000057524e7223 */ /* 0x000fe2000001004e */
[----:B------:R-:W-:Y:S01]  /*13650*/  LOP3.LUT R82, R83, 0xffff0000, RZ, 0xc0, !PT ;  /* 0xffff000053527812 */ /* 0x000fe200078ec0ff */
[C---:B------:R-:W-:Y:S01]  /*13660*/  FMUL.FTZ R83, R79.reuse, R62 ;  /* 0x0000003e4f537220 */ /* 0x040fe20000410000 */
[----:B------:R-:W-:-:S03]  /*13670*/  FMUL.FTZ R87, R79, R21 ;  /* 0x000000154f577220 */ /* 0x000fc60000410000 */
[C---:B------:R-:W-:Y:S01]  /*13680*/  FFMA.FTZ R79, R82.reuse, R21, -R83 ;  /* 0x00000015524f7223 */ /* 0x040fe20000010853 */
[----:B------:R-:W-:Y:S01]  /*13690*/  FFMA.FTZ R21, R82, R62, R87 ;  /* 0x0000003e52157223 */ /* 0x000fe20000010057 */
[----:B------:R-:W-:Y:S02]  /*136a0*/  F2FP.BF16.F32.PACK_AB R62, R70, R81 ;  /* 0x00000051463e723e */ /* 0x000fe400000010ff */
[----:B------:R-:W-:Y:S02]  /*136b0*/  F2FP.BF16.F32.PACK_AB R70, R78, R77 ;  /* 0x0000004d4e46723e */ /* 0x000fe400000010ff */
[----:B------:R-:W-:Y:S02]  /*136c0*/  F2FP.BF16.F32.PACK_AB R63, R79, R63 ;  /* 0x0000003f4f3f723e */ /* 0x000fe400000010ff */
[----:B------:R-:W-:-:S03]  /*136d0*/  F2FP.BF16.F32.PACK_AB R71, R21, R71 ;  /* 0x000000471547723e */ /* 0x000fc600000010ff */
[----:B------:R0:W-:Y:S04]  /*136e0*/  STS.128 [R126], R60 ;  /* 0x0000003c7e007388 */ /* 0x0001e80000000c00 */
[----:B------:R0:W-:Y:S02]  /*136f0*/  STS.128 [R20+0x14400], R68 ;  /* 0x0144004414007388 */ /* 0x0001e40000000c00 */
.L_x_2853:
[----:B------:R-:W-:Y:S05]  /*13700*/  BSYNC B2 ;  /* 0x0000000000027941 */ /* 0x000fea0003800000 */
.L_x_2852:
[----:B------:R-:W-:-:S13]  /*13710*/  ISETP.GE.AND P0, PT, R214, R3, PT ;  /* 0x00000003d600720c */ /* 0x000fda0003f06270 */
[----:B------:R-:W-:Y:S05]  /*13720*/  @P0 BRA `(.L_x_2851) ;  /* 0x0000000400a00947 */ /* 0x000fea0003800000 */
[----:B0-----:R-:W3:Y:S04]  /*13730*/  LDL R20, [R1+0x12c] ;  /* 0x00012c0001147983 */ /* 0x001ee80000100800 */
[----:B------:R-:W4:Y:S01]  /*13740*/  LDL R87, [R1+0x1bc] ;  /* 0x0001bc0001577983 */ /* 0x000f220000100800 */
[----:B--2---:R-:W-:Y:S02]  /*13750*/  SHF.R.U64 R76, R56, 0x10, R57 ;  /* 0x00000010384c7819 */ /* 0x004fe40000001239 */
[----:B------:R-:W-:Y:S02]  /*13760*/  SHF.R.U32.HI R56, RZ, 0x10, R65 ;  /* 0x00000010ff387819 */ /* 0x000fe40000011641 */
[----:B------:R-:W-:Y:S02]  /*13770*/  PRMT R76, R120, 0x5432, R76 ;  /* 0x00005432784c7816 */ /* 0x000fe4000000004c */
[----:B------:R-:W-:-:S02]  /*13780*/  SHF.R.U32.HI R78, RZ, 0x10, R57 ;  /* 0x00000010ff4e7819 */ /* 0x000fc40000011639 */
[C---:B------:R-:W-:Y:S01]  /*13790*/  PRMT R56, R119.reuse, 0x5410, R56 ;  /* 0x0000541077387816 */ /* 0x040fe20000000038 */
[----:B------:R-:W-:Y:S01]  /*137a0*/  IMAD.U32 R77, R76, 0x10000, RZ ;  /* 0x000100004c4d7824 */ /* 0x000fe200078e00ff */
[----:B------:R-:W-:Y:S02]  /*137b0*/  PRMT R78, R119, 0x5432, R78 ;  /* 0x00005432774e7816 */ /* 0x000fe4000000004e */
[----:B------:R-:W-:Y:S02]  /*137c0*/  SHF.R.U64 R58, R58, 0x10, R59 ;  /* 0x000000103a3a7819 */ /* 0x000fe4000000123b */
[----:B------:R-:W-:Y:S02]  /*137d0*/  LOP3.LUT R76, R76, 0xffff0000, RZ, 0xc0, !PT ;  /* 0xffff00004c4c7812 */ /* 0x000fe400078ec0ff */
[----:B------:R-:W-:-:S04]  /*137e0*/  SHF.R.U64 R66, R66, 0x10, R67 ;  /* 0x0000001042427819 */ /* 0x000fc80000001243 */
[----:B------:R-:W-:Y:S02]  /*137f0*/  PRMT R66, R117, 0x5410, R66 ;  /* 0x0000541075427816 */ /* 0x000fe40000000042 */
        /* <DEDUP_REMOVED lines=10> */
[----:B------:R-:W-:-:S03]  /*138a0*/  SHF.R.U64 R20, R64, 0x10, R65 ;  /* 0x0000001040147819 */ /* 0x000fc60000001241 */
[----:B------:R-:W-:Y:S01]  /*138b0*/  IMAD R3, R3, 0x2, R23 ;  /* 0x0000000203037824 */ /* 0x000fe200078e0217 */
[----:B------:R-:W-:-:S04]  /*138c0*/  PRMT R65, R120, 0x5410, R20 ;  /* 0x0000541078417816 */ /* 0x000fc80000000014 */
[----:B------:R-:W1:Y:S01]  /*138d0*/  LDS.128 R60, [R3+0x14400] ;  /* 0x01440000033c7984 */ /* 0x000e620000000c00 */
[C---:B------:R-:W-:Y:S01]  /*138e0*/  IMAD.U32 R20, R65.reuse, 0x10000, RZ ;  /* 0x0001000041147824 */ /* 0x040fe200078e00ff */
[----:B------:R-:W-:Y:S01]  /*138f0*/  LOP3.LUT R65, R65, 0xffff0000, RZ, 0xc0, !PT ;  /* 0xffff000041417812 */ /* 0x000fe200078ec0ff */
[----:B0-----:R-:W-:Y:S02]  /*13900*/  IMAD.U32 R64, R68, 0x10000, RZ ;  /* 0x0001000044407824 */ /* 0x001fe400078e00ff */
        /* <DEDUP_REMOVED lines=9> */
[C---:B------:R-:W-:Y:S01]  /*139a0*/  IMAD.U32 R20, R56.reuse, 0x10000, RZ ;  /* 0x0001000038147824 */ /* 0x040fe200078e00ff */
[----:B------:R-:W-:Y:S01]  /*139b0*/  LOP3.LUT R56, R56, 0xffff0000, RZ, 0xc0, !PT ;  /* 0xffff000038387812 */ /* 0x000fe200078ec0ff */
[----:B------:R-:W-:-:S02]  /*139c0*/  IMAD.U32 R57, R78, 0x10000, RZ ;  /* 0x000100004e397824 */ /* 0x000fc400078e00ff */
[----:B------:R-:W-:Y:S02]  /*139d0*/  IMAD.U32 R21, R69, 0x10000, RZ ;  /* 0x0001000045157824 */ /* 0x000fe400078e00ff */
[CC--:B------:R-:W-:Y:S01]  /*139e0*/  FMUL.FTZ R80, R79.reuse, R20.reuse ;  /* 0x000000144f507220 */ /* 0x0c0fe20000410000 */
[-C--:B------:R-:W-:Y:S01]  /*139f0*/  FMUL.FTZ R79, R79, R57.reuse ;  /* 0x000000394f4f7220 */ /* 0x080fe20000410000 */
[----:B------:R-:W-:Y:S02]  /*13a00*/  LOP3.LUT R69, R69, 0xffff0000, RZ, 0xc0, !PT ;  /* 0xffff000045457812 */ /* 0x000fe400078ec0ff */
[C---:B------:R-:W-:Y:S01]  /*13a10*/  FFMA.FTZ R57, R21.reuse, R57, -R80 ;  /* 0x0000003915397223 */ /* 0x040fe20000010850 */
[----:B------:R-:W-:Y:S01]  /*13a20*/  FFMA.FTZ R21, R21, R20, R79 ;  /* 0x0000001415157223 */ /* 0x000fe2000001004f */
[----:B------:R-:W-:Y:S01]  /*13a30*/  SHF.R.U32.HI R79, RZ, 0x10, R67 ;  /* 0x00000010ff4f7819 */ /* 0x000fe20000011643 */
[----:B------:R-:W-:Y:S01]  /*13a40*/  IMAD.U32 R20, R71, 0x10000, RZ ;  /* 0x0001000047147824 */ /* 0x000fe200078e00ff */
[----:B------:R-:W-:-:S02]  /*13a50*/  SHF.R.U32.HI R80, RZ, 0x10, R59 ;  /* 0x00000010ff507819 */ /* 0x000fc4000001163b */
[C---:B------:R-:W-:Y:S02]  /*13a60*/  PRMT R79, R118.reuse, 0x5410, R79 ;  /* 0x00005410764f7816 */ /* 0x040fe4000000004f */
[----:B------:R-:W-:Y:S02]  /*13a70*/  PRMT R80, R118, 0x5432, R80 ;  /* 0x0000543276507816 */ /* 0x000fe40000000050 */
[----:B------:R-:W-:Y:S01]  /*13a80*/  LOP3.LUT R67, R78, 0xffff0000, RZ, 0xc0, !PT ;  /* 0xffff00004e437812 */ /* 0x000fe200078ec0ff */
[C---:B------:R-:W-:Y:S01]  /*13a90*/  IMAD.U32 R81, R79.reuse, 0x10000, RZ ;  /* 0x000100004f517824 */ /* 0x040fe200078e00ff */
[----:B------:R-:W-:Y:S01]  /*13aa0*/  LOP3.LUT R79, R79, 0xffff0000, RZ, 0xc0, !PT ;  /* 0xffff00004f4f7812 */ /* 0x000fe200078ec0ff */
[----:B------:R-:W-:Y:S02]  /*13ab0*/  IMAD.U32 R59, R80, 0x10000, RZ ;  /* 0x00010000503b7824 */ /* 0x000fe400078e00ff */
[C---:B------:R-:W-:Y:S02]  /*13ac0*/  FMUL.FTZ R83, R82.reuse, R81 ;  /* 0x0000005152537220 */ /* 0x040fe40000410000 */
[----:B------:R-:W-:-:S02]  /*13ad0*/  FMUL.FTZ R82, R82, R59 ;  /* 0x0000003b52527220 */ /* 0x000fc40000410000 */
[C---:B------:R-:W-:Y:S02]  /*13ae0*/  FFMA.FTZ R59, R20.reuse, R59, -R83 ;  /* 0x0000003b143b7223 */ /* 0x040fe40000010853 */
[----:B------:R-:W-:Y:S01]  /*13af0*/  FFMA.FTZ R20, R20, R81, R82 ;  /* 0x0000005114147223 */ /* 0x000fe20000010052 */
[----:B------:R-:W-:Y:S02]  /*13b00*/  LOP3.LUT R81, R60, 0xffff0000, RZ, 0xc0, !PT ;  /* 0xffff00003c517812 */ /* 0x000fe400078ec0ff */
[----:B------:R-:W-:-:S03]  /*13b10*/  LOP3.LUT R60, R68, 0xffff0000, RZ, 0xc0, !PT ;  /* 0xffff0000443c7812 */ /* 0x000fc600078ec0ff */
[C---:B------:R-:W-:Y:S01]  /*13b20*/  FMUL.FTZ R68, R81.reuse, R65 ;  /* 0x0000004151447220 */ /* 0x040fe20000410000 */
[----:B------:R-:W-:-:S03]  /*13b30*/  FMUL.FTZ R81, R81, R76 ;  /* 0x0000004c51517220 */ /* 0x000fc60000410000 */
[C---:B------:R-:W-:Y:S01]  /*13b40*/  FFMA.FTZ R68, R60.reuse, R76, -R68 ;  /* 0x0000004c3c447223 */ /* 0x040fe20000010844 */
[----:B------:R-:W-:Y:S01]  /*13b50*/  FFMA.FTZ R60, R60, R65, R81 ;  /* 0x000000413c3c7223 */ /* 0x000fe20000010051 */
[CC--:B------:R-:W-:Y:S01]  /*13b60*/  FMUL.FTZ R65, R61.reuse, R56.reuse ;  /* 0x000000383d417220 */ /* 0x0c0fe20000410000 */
[-C--:B------:R-:W-:Y:S01]  /*13b70*/  FMUL.FTZ R61, R61, R67.reuse ;  /* 0x000000433d3d7220 */ /* 0x080fe20000410000 */
[----:B------:R-:W-:Y:S02]  /*13b80*/  IMAD.U32 R76, R62, 0x10000, RZ ;  /* 0x000100003e4c7824 */ /* 0x000fe400078e00ff */
[C---:B------:R-:W-:Y:S01]  /*13b90*/  FFMA.FTZ R67, R69.reuse, R67, -R65 ;  /* 0x0000004345437223 */ /* 0x040fe20000010841 */
[----:B------:R-:W-:Y:S01]  /*13ba0*/  FFMA.FTZ R61, R69, R56, R61 ;  /* 0x00000038453d7223 */ /* 0x000fe2000001003d */
[----:B------:R-:W-:Y:S01]  /*13bb0*/  PRMT R56, R117, 0x5432, R58 ;  /* 0x0000543275387816 */ /* 0x000fe2000000003a */
[----:B------:R-:W-:Y:S01]  /*13bc0*/  IMAD.U32 R69, R66, 0x10000, RZ ;  /* 0x0001000042457824 */ /* 0x000fe200078e00ff */
[----:B------:R-:W-:Y:S01]  /*13bd0*/  F2FP.BF16.F32.PACK_AB R60, R60, R64 ;  /* 0x000000403c3c723e */ /* 0x000fe200000010ff */
[----:B------:R-:W-:Y:S01]  /*13be0*/  IMAD.U32 R65, R70, 0x10000, RZ ;  /* 0x0001000046417824 */ /* 0x000fe200078e00ff */
[----:B------:R-:W-:Y:S01]  /*13bf0*/  F2FP.BF16.F32.PACK_AB R57, R67, R57 ;  /* 0x000000394339723e */ /* 0x000fe200000010ff */
[----:B------:R-:W-:-:S02]  /*13c00*/  IMAD.U32 R58, R56, 0x10000, RZ ;  /* 0x00010000383a7824 */ /* 0x000fc400078e00ff */
[C---:B------:R-:W-:Y:S01]  /*13c10*/  FMUL.FTZ R78, R76.reuse, R69 ;  /* 0x000000454c4e7220 */ /* 0x040fe20000410000 */
[----:B------:R-:W-:Y:S01]  /*13c20*/  F2FP.BF16.F32.PACK_AB R61, R61, R21 ;  /* 0x000000153d3d723e */ /* 0x000fe200000010ff */
[-C--:B------:R-:W-:Y:S02]  /*13c30*/  FMUL.FTZ R76, R76, R58.reuse ;  /* 0x0000003a4c4c7220 */ /* 0x080fe40000410000 */
[C---:B------:R-:W-:Y:S02]  /*13c40*/  FFMA.FTZ R58, R65.reuse, R58, -R78 ;  /* 0x0000003a413a7223 */ /* 0x040fe4000001084e */
        /* <DEDUP_REMOVED lines=22> */
.L_x_2851:
[----:B------:R-:W-:Y:S05]  /*13db0*/  BSYNC B1 ;  /* 0x0000000000017941 */ /* 0x000fea0003800000 */
.L_x_2850:
[----:B-1----:R-:W-:Y:S01]  /*13dc0*/  VIADD R3, R225, 0x20 ;  /* 0x00000020e1037836 */ /* 0x002fe20000000000 */
[----:B------:R-:W-:Y:S04]  /*13dd0*/  BSSY B1, `(.L_x_2854) ;  /* 0x00000e2000017945 */ /* 0x000fe80003800000 */
[----:B------:R-:W-:-:S13]  /*13de0*/  ISETP.GE.AND P0, PT, R3, R0, PT ;  /* 0x000000000300720c */ /* 0x000fda0003f06270 */
[----:B------:R-:W-:Y:S05]  /*13df0*/  @P0 BRA `(.L_x_2855) ;  /* 0x0000000c007c0947 */ /* 0x000fea0003800000 */
[----:B--2---:R1:W5:Y:S01]  /*13e00*/  LDL R76, [R1+0x58] ;  /* 0x00005800014c7983 */ /* 0x0043620000100800 */
[----:B------:R-:W2:Y:S01]  /*13e10*/  LDC R3, c[0x0][0x3f4] ;  /* 0x0000fd00ff037b82 */ /* 0x000ea20000000800 */
        /* <DEDUP_REMOVED lines=8> */
[-C--:B--2---:R-:W-:Y:S02]  /*13ea0*/  ISETP.GE.AND P0, PT, R16, R3.reuse, PT ;  /* 0x000000031000720c */ /* 0x084fe40003f06270 */
[----:B------:R-:W-:-:S11]  /*13eb0*/  ISETP.GE.AND P1, PT, R214, R3, PT ;  /* 0x00000003d600720c */ /* 0x000fd60003f26270 */
[----:B-1----:R-:W-:Y:S05]  /*13ec0*/  @P0 BRA `(.L_x_2857) ;  /* 0x0000000400a00947 */ /* 0x002fea0003800000 */
[----:B0-----:R-:W2:Y:S04]  /*13ed0*/  LDL R20, [R1+0x80] ;  /* 0x0000800001147983 */ /* 0x001ea80000100800 */
[----:B------:R-:W3:Y:S01]  /*13ee0*/  LDL R79, [R1+0x1b8] ;  /* 0x0001b800014f7983 */ /* 0x000ee20000100800 */
[----:B------:R-:W-:-:S04]  /*13ef0*/  SHF.R.U32.HI R64, RZ, 0x10, R45 ;  /* 0x00000010ff407819 */ /* 0x000fc8000001162d */
[----:B------:R-:W-:-:S05]  /*13f00*/  PRMT R64, R115, 0x5432, R64 ;  /* 0x0000543273407816 */ /* 0x000fca0000000040 */
[C---:B------:R-:W-:Y:S01]  /*13f10*/  IMAD.U32 R69, R64.reuse, 0x10000, RZ ;  /* 0x0001000040457824 */ /* 0x040fe200078e00ff */
[----:B------:R-:W-:Y:S02]  /*13f20*/  LOP3.LUT R64, R64, 0xffff0000, RZ, 0xc0, !PT ;  /* 0xffff000040407812 */ /* 0x000fe400078ec0ff */
[----:B--2---:R-:W-:-:S04]  /*13f30*/  LEA.HI R20, R3, R20, RZ, 0x1d ;  /* 0x0000001403147211 */ /* 0x004fc800078fe8ff */
[----:B------:R-:W-:Y:S01]  /*13f40*/  SHF.R.S32.HI R21, RZ, 0x1f, R20 ;  /* 0x0000001fff157819 */ /* 0x000fe20000011414 */
[----:B------:R-:W-:Y:S01]  /*13f50*/  IMAD.SHL.U32 R56, R20, 0x8, RZ ;  /* 0x0000000814387824 */ /* 0x000fe200078e00ff */
[----:B---3--:R-:W0:Y:S02]  /*13f60*/  LDS.128 R60, [R79] ;  /* 0x000000004f3c7984 */ /* 0x008e240000000c00 */
[----:B------:R-:W-:Y:S02]  /*13f70*/  LEA.HI R21, R21, R20, RZ, 0x3 ;  /* 0x0000001415157211 */ /* 0x000fe400078f18ff */
[----:B------:R-:W-:-:S03]  /*13f80*/  LOP3.LUT R56, R78, 0x38, R56, 0xf8, !PT ;  /* 0x000000384e387812 */ /* 0x000fc600078ef838 */
[----:B------:R-:W-:Y:S01]  /*13f90*/  IMAD.SHL.U32 R21, R21, 0x400, RZ ;  /* 0x0000040015157824 */ /* 0x000fe200078e00ff */
[----:B------:R-:W-:-:S04]  /*13fa0*/  LOP3.LUT R56, R56, R77, RZ, 0x3c, !PT ;  /* 0x0000004d38387212 */ /* 0x000fc800078e3cff */
[----:B------:R-:W-:-:S04]  /*13fb0*/  LOP3.LUT R21, R21, 0x7fffe000, RZ, 0xc0, !PT ;  /* 0x7fffe00015157812 */ /* 0x000fc800078ec0ff */
[----:B-----5:R-:W-:Y:S02]  /*13fc0*/  IADD3 R20, R56, R21, R76 ;  /* 0x0000001538147210 */ /* 0x020fe40007ffe04c */
[----:B------:R-:W-:Y:S02]  /*13fd0*/  SHF.R.U64 R21, R44, 0x10, R45 ;  /* 0x000000102c157819 */ /* 0x000fe4000000122d */
[----:B------:R-:W-:Y:S01]  /*13fe0*/  SHF.R.U64 R44, R52, 0x10, R53 ;  /* 0x00000010342c7819 */ /* 0x000fe20000001235 */
[----:B------:R-:W-:Y:S01]  /*13ff0*/  IMAD R20, R20, 0x2, R23 ;  /* 0x0000000214147824 */ /* 0x000fe200078e0217 */
[--C-:B------:R-:W-:Y:S02]  /*14000*/  SHF.R.U64 R45, R46, 0x10, R47.reuse ;  /* 0x000000102e2d7819 */ /* 0x100fe4000000122f */
[----:B------:R-:W-:Y:S02]  /*14010*/  SHF.R.U32.HI R46, RZ, 0x10, R47 ;  /* 0x00000010ff2e7819 */ /* 0x000fe4000001162f */
[----:B------:R-:W1:Y:S01]  /*14020*/  LDS.128 R56, [R20+0x14400] ;  /* 0x0144000014387984 */ /* 0x000e620000000c00 */
[----:B------:R-:W-:-:S02]  /*14030*/  PRMT R47, R113, 0x5410, R44 ;  /* 0x00005410712f7816 */ /* 0x000fc4000000002c */
[----:B------:R-:W-:Y:S02]  /*14040*/  PRMT R21, R115, 0x5410, R21 ;  /* 0x0000541073157816 */ /* 0x000fe40000000015 */
[----:B------:R-:W-:Y:S01]  /*14050*/  SHF.R.U32.HI R52, RZ, 0x10, R53 ;  /* 0x00000010ff347819 */ /* 0x000fe20000011635 */
[----:B------:R-:W-:Y:S01]  /*14060*/  IMAD.U32 R53, R47, 0x10000, RZ ;  /* 0x000100002f357824 */ /* 0x000fe200078e00ff */
[--C-:B------:R-:W-:Y:S01]  /*14070*/  SHF.R.U64 R44, R54, 0x10, R55.reuse ;  /* 0x00000010362c7819 */ /* 0x100fe20000001237 */
[----:B------:R-:W-:Y:S01]  /*14080*/  IMAD.U32 R65, R21, 0x10000, RZ ;  /* 0x0001000015417824 */ /* 0x000fe200078e00ff */
[----:B------:R-:W-:Y:S02]  /*14090*/  SHF.R.U32.HI R54, RZ, 0x10, R55 ;  /* 0x00000010ff367819 */ /* 0x000fe40000011637 */
[----:B------:R-:W-:Y:S02]  /*140a0*/  PRMT R52, R113, 0x5432, R52 ;  /* 0x0000543271347816 */ /* 0x000fe40000000034 */
[----:B------:R-:W-:Y:S01]  /*140b0*/  PRMT R68, R114, 0x5432, R54 ;  /* 0x0000543272447816 */ /* 0x000fe20000000036 */
[----:B0-----:R-:W-:Y:S01]  /*140c0*/  IMAD.U32 R67, R60, 0x10000, RZ ;  /* 0x000100003c437824 */ /* 0x001fe200078e00ff */
[----:B------:R-:W-:-:S02]  /*140d0*/  LOP3.LUT R47, R47, 0xffff0000, RZ, 0xc0, !PT ;  /* 0xffff00002f2f7812 */ /* 0x000fc400078ec0ff */
[----:B------:R-:W-:Y:S02]  /*140e0*/  LOP3.LUT R60, R60, 0xffff0000, RZ, 0xc0, !PT ;  /* 0xffff00003c3c7812 */ /* 0x000fe400078ec0ff */
[----:B------:R-:W-:Y:S02]  /*140f0*/  LOP3.LUT R21, R21, 0xffff0000, RZ, 0xc0, !PT ;  /* 0xffff000015157812 */ /* 0x000fe400078ec0ff */
[----:B------:R-:W-:Y:S02]  /*14100*/  PRMT R44, R114, 0x5410, R44 ;  /* 0x00005410722c7816 */ /* 0x000fe4000000002c */
[----:B------:R-:W-:Y:S01]  /*14110*/  PRMT R45, R116, 0x5410, R45 ;  /* 0x00005410742d7816 */ /* 0x000fe2000000002d */
[C---:B-1----:R-:W-:Y:S01]  /*14120*/  IMAD.U32 R66, R56.reuse, 0x10000, RZ ;  /* 0x0001000038427824 */ /* 0x042fe200078e00ff */
[----:B------:R-:W-:Y:S01]  /*14130*/  LOP3.LUT R56, R56, 0xffff0000, RZ, 0xc0, !PT ;  /* 0xffff000038387812 */ /* 0x000fe200078ec0ff */
[C---:B------:R-:W-:Y:S01]  /*14140*/  IMAD.U32 R70, R59.reuse, 0x10000, RZ ;  /* 0x000100003b467824 */ /* 0x040fe200078e00ff */
[----:B------:R-:W-:Y:S01]  /*14150*/  LOP3.LUT R59, R59, 0xffff0000, RZ, 0xc0, !PT ;  /* 0xffff00003b3b7812 */ /* 0x000fe200078ec0ff */
[C---:B------:R-:W-:Y:S01]  /*14160*/  FMUL.FTZ R55, R66.reuse, R53 ;  /* 0x0000003542377220 */ /* 0x040fe20000410000 */
[----:B------:R-:W-:-:S03]  /*14170*/  FMUL.FTZ R66, R66, R65 ;  /* 0x0000004142427220 */ /* 0x000fc60000410000 */
[C---:B------:R-:W-:Y:S01]  /*14180*/  FFMA.FTZ R55, R67.reuse, R65, -R55 ;  /* 0x0000004143377223 */ /* 0x040fe20000010837 */
[----:B------:R-:W-:Y:S01]  /*14190*/  FFMA.FTZ R53, R67, R53, R66 ;  /* 0x0000003543357223 */ /* 0x000fe20000010042 */
[----:B------:R-:W-:Y:S01]  /*141a0*/  IMAD.U32 R65, R52, 0x10000, RZ ;  /* 0x0001000034417824 */ /* 0x000fe200078e00ff */
[----:B------:R-:W-:Y:S01]  /*141b0*/  PRMT R67, R116, 0x5432, R46 ;  /* 0x0000543274437816 */ /* 0x000fe2000000002e */
[C---:B------:R-:W-:Y:S01]  /*141c0*/  IMAD.U32 R66, R57.reuse, 0x10000, RZ ;  /* 0x0001000039427824 */ /* 0x040fe200078e00ff */
[----:B------:R-:W-:Y:S01]  /*141d0*/  LOP3.LUT R57, R57, 0xffff0000, RZ, 0xc0, !PT ;  /* 0xffff000039397812 */ /* 0x000fe200078ec0ff */
[C---:B------:R-:W-:Y:S01]  /*141e0*/  IMAD.U32 R46, R61.reuse, 0x10000, RZ ;  /* 0x000100003d2e7824 */ /* 0x040fe200078e00ff */
[----:B------:R-:W-:Y:S01]  /*141f0*/  LOP3.LUT R52, R52, 0xffff0000, RZ, 0xc0, !PT ;  /* 0xffff000034347812 */ /* 0x000fe200078ec0ff */
[C---:B------:R-:W-:Y:S01]  /*14200*/  FMUL.FTZ R54, R66.reuse, R65 ;  /* 0x0000004142367220 */ /* 0x040fe20000410000 */
[----:B------:R-:W-:Y:S01]  /*14210*/  FMUL.FTZ R66, R66, R69 ;  /* 0x0000004542427220 */ /* 0x000fe20000410000 */
[----:B------:R-:W-:-:S02]  /*14220*/  LOP3.LUT R61, R61, 0xffff0000, RZ, 0xc0, !PT ;  /* 0xffff00003d3d7812 */ /* 0x000fc400078ec0ff */
[C---:B------:R-:W-:Y:S01]  /*14230*/  FFMA.FTZ R54, R46.reuse, R69, -R54 ;  /* 0x000000452e367223 */ /* 0x040fe20000010836 */
[----:B------:R-:W-:Y:S01]  /*14240*/  FFMA.FTZ R46, R46, R65, R66 ;  /* 0x000000412e2e7223 */ /* 0x000fe20000010042 */
[C---:B------:R-:W-:Y:S01]  /*14250*/  IMAD.U32 R69, R68.reuse, 0x10000, RZ ;  /* 0x0001000044457824 */ /* 0x040fe200078e00ff */
[----:B------:R-:W-:Y:S01]  /*14260*/  LOP3.LUT R68, R68, 0xffff0000, RZ, 0xc0, !PT ;  /* 0xffff000044447812 */ /* 0x000fe200078ec0ff */
[C---:B------:R-:W-:Y:S01]  /*14270*/  IMAD.U32 R66, R67.reuse, 0x10000, RZ ;  /* 0x0001000043427824 */ /* 0x040fe200078e00ff */
[----:B------:R-:W-:Y:S01]  /*14280*/  LOP3.LUT R67, R67, 0xffff0000, RZ, 0xc0, !PT ;  /* 0xffff000043437812 */ /* 0x000fe200078ec0ff */
[----:B------:R-:W-:Y:S02]  /*14290*/  IMAD.U32 R65, R63, 0x10000, RZ ;  /* 0x000100003f417824 */ /* 0x000fe400078e00ff */
[C---:B------:R-:W-:Y:S01]  /*142a0*/  FMUL.FTZ R71, R70.reuse, R69 ;  /* 0x0000004546477220 */ /* 0x040fe20000410000 */
[----:B------:R-:W-:-:S03]  /*142b0*/  FMUL.FTZ R70, R70, R66 ;  /* 0x0000004246467220 */ /* 0x000fc60000410000 */
[C---:B------:R-:W-:Y:S01]  /*142c0*/  FFMA.FTZ R66, R65.reuse, R66, -R71 ;  /* 0x0000004241427223 */ /* 0x040fe20000010847 */
[----:B------:R-:W-:Y:S01]  /*142d0*/  FFMA.FTZ R65, R65, R69, R70 ;  /* 0x0000004541417223 */ /* 0x000fe20000010046 */
[C---:B------:R-:W-:Y:S01]  /*142e0*/  FMUL.FTZ R69, R56.reuse, R47 ;  /* 0x0000002f38457220 */ /* 0x040fe20000410000 */
[----:B------:R-:W-:-:S03]  /*142f0*/  FMUL.FTZ R56, R56, R21 ;  /* 0x0000001538387220 */ /* 0x000fc60000410000 */
[C---:B------:R-:W-:Y:S01]  /*14300*/  FFMA.FTZ R69, R60.reuse, R21, -R69 ;  /* 0x000000153c457223 */ /* 0x040fe20000010845 */
[C---:B------:R-:W-:Y:S01]  /*14310*/  FMUL.FTZ R21, R57.reuse, R52 ;  /* 0x0000003439157220 */ /* 0x040fe20000410000 */
[-C--:B------:R-:W-:Y:S01]  /*14320*/  FMUL.FTZ R57, R57, R64.reuse ;  /* 0x0000004039397220 */ /* 0x080fe20000410000 */
[----:B------:R-:W-:Y:S01]  /*14330*/  FFMA.FTZ R56, R60, R47, R56 ;  /* 0x0000002f3c387223 */ /* 0x000fe20000010038 */
[----:B------:R-:W-:Y:S02]  /*14340*/  IMAD.U32 R47, R58, 0x10000, RZ ;  /* 0x000100003a2f7824 */ /* 0x000fe400078e00ff */
[C---:B------:R-:W-:Y:S01]  /*14350*/  FFMA.FTZ R21, R61.reuse, R64, -R21 ;  /* 0x000000403d157223 */ /* 0x040fe20000010815 */
[----:B------:R-:W-:Y:S01]  /*14360*/  FFMA.FTZ R57, R61, R52, R57 ;  /* 0x000000343d397223 */ /* 0x000fe20000010039 */
[----:B------:R-:W-:Y:S01]  /*14370*/  IMAD.U32 R64, R44, 0x10000, RZ ;  /* 0x000100002c407824 */ /* 0x000fe200078e00ff */
[----:B------:R-:W-:Y:S01]  /*14380*/  LOP3.LUT R60, R62, 0xffff0000, RZ, 0xc0, !PT ;  /* 0xffff00003e3c7812 */ /* 0x000fe200078ec0ff */
[----:B------:R-:W-:Y:S01]  /*14390*/  IMAD.U32 R52, R45, 0x10000, RZ ;  /* 0x000100002d347824 */ /* 0x000fe200078e00ff */
[----:B------:R-:W-:Y:S01]  /*143a0*/  LOP3.LUT R58, R58, 0xffff0000, RZ, 0xc0, !PT ;  /* 0xffff00003a3a7812 */ /* 0x000fe200078ec0ff */
[----:B------:R-:W-:Y:S01]  /*143b0*/  IMAD.U32 R61, R62, 0x10000, RZ ;  /* 0x000100003e3d7824 */ /* 0x000fe200078e00ff */
[----:B------:R-:W-:Y:S01]  /*143c0*/  LOP3.LUT R62, R63, 0xffff0000, RZ, 0xc0, !PT ;  /* 0xffff00003f3e7812 */ /* 0x000fe200078ec0ff */
[C---:B------:R-:W-:Y:S01]  /*143d0*/  FMUL.FTZ R63, R47.reuse, R64 ;  /* 0x000000402f3f7220 */ /* 0x040fe20000410000 */
[----:B------:R-:W-:Y:S01]  /*143e0*/  FMUL.FTZ R47, R47, R52 ;  /* 0x000000342f2f7220 */ /* 0x000fe20000410000 */
[----:B------:R-:W-:-:S02]  /*143f0*/  LOP3.LUT R44, R44, 0xffff0000, RZ, 0xc0, !PT ;  /* 0xffff00002c2c7812 */ /* 0x000fc400078ec0ff */
[----:B------:R-:W-:Y:S01]  /*14400*/  LOP3.LUT R45, R45, 0xffff0000, RZ, 0xc0, !PT ;  /* 0xffff00002d2d7812 */ /* 0x000fe200078ec0ff */
[C---:B------:R-:W-:Y:S01]  /*14410*/  FFMA.FTZ R63, R61.reuse, R52, -R63 ;  /* 0x000000343d3f7223 */ /* 0x040fe2000001083f */
[----:B------:R-:W-:Y:S01]  /*14420*/  FFMA.FTZ R47, R61, R64, R47 ;  /* 0x000000403d2f7223 */ /* 0x000fe2000001002f */
[C---:B------:R-:W-:Y:S01]  /*14430*/  FMUL.FTZ R61, R58.reuse, R44 ;  /* 0x0000002c3a3d7220 */ /* 0x040fe20000410000 */
        /* <DEDUP_REMOVED lines=12> */
[----:B------:R-:W-:Y:S02]  /*14500*/  F2FP.BF16.F32.PACK_AB R46, R58, R63 ;  /* 0x0000003f3a2e723e */ /* 0x000fe400000010ff */
[----:B------:R-:W-:-:S02]  /*14510*/  F2FP.BF16.F32.PACK_AB R47, R67, R66 ;  /* 0x00000042432f723e */ /* 0x000fc400000010ff */
[----:B------:R-:W-:-:S03]  /*14520*/  F2FP.BF16.F32.PACK_AB R55, R59, R65 ;  /* 0x000000413b37723e */ /* 0x000fc600000010ff */
[----:B------:R1:W-:Y:S04]  /*14530*/  STS.128 [R79], R44 ;  /* 0x0000002c4f007388 */ /* 0x0003e80000000c00 */
[----:B------:R1:W-:Y:S02]  /*14540*/  STS.128 [R20+0x14400], R52 ;  /* 0x0144003414007388 */ /* 0x0003e40000000c00 */
.L_x_2857:
[----:B------:R-:W-:Y:S05]  /*14550*/  BSYNC B2 ;  /* 0x0000000000027941 */ /* 0x000fea0003800000 */
.L_x_2856:
[----:B------:R-:W-:Y:S05]  /*14560*/  @P1 BRA `(.L_x_2855) ;  /* 0x0000000400a01947 */ /* 0x000fea0003800000 */
[----:B01----:R-:W2:Y:S04]  /*14570*/  LDL R20, [R1+0x12c] ;  /* 0x00012c0001147983 */ /* 0x003ea80000100800 */
[----:B------:R-:W3:Y:S01]  /*14580*/  LDL R68, [R1+0x1b4] ;  /* 0x0001b40001447983 */ /* 0x000ee20000100800 */
[----:B--2---:R-:W-:-:S04]  /*14590*/  LEA.HI R3, R3, R20, RZ, 0x1d ;  /* 0x0000001403037211 */ /* 0x004fc800078fe8ff */
[----:B------:R-:W-:Y:S01]  /*145a0*/  SHF.R.S32.HI R20, RZ, 0x1f, R3 ;  /* 0x0000001fff147819 */ /* 0x000fe20000011403 */
[----:B------:R-:W-:Y:S01]  /*145b0*/  IMAD.SHL.U32 R21, R3, 0x8, RZ ;  /* 0x0000000803157824 */ /* 0x000fe200078e00ff */
[----:B---3--:R-:W0:Y:S02]  /*145c0*/  LDS.128 R44, [R68] ;  /* 0x00000000442c7984 */ /* 0x008e240000000c00 */
[----:B------:R-:W-:Y:S02]  /*145d0*/  LEA.HI R20, R20, R3, RZ, 0x3 ;  /* 0x0000000314147211 */ /* 0x000fe400078f18ff */
[----:B------:R-:W-:-:S03]  /*145e0*/  LOP3.LUT R21, R78, 0x38, R21, 0xf8, !PT ;  /* 0x000000384e157812 */ /* 0x000fc600078ef815 */
[----:B------:R-:W-:Y:S01]  /*145f0*/  IMAD.SHL.U32 R20, R20, 0x400, RZ ;  /* 0x0000040014147824 */ /* 0x000fe200078e00ff */
[----:B------:R-:W-:Y:S02]  /*14600*/  LOP3.LUT R3, R21, R77, RZ, 0x3c, !PT ;  /* 0x0000004d15037212 */ /* 0x000fe400078e3cff */
[--C-:B------:R-:W-:Y:S02]  /*14610*/  SHF.R.U64 R21, R42, 0x10, R43.reuse ;  /* 0x000000102a157819 */ /* 0x100fe4000000122b */
[----:B------:R-:W-:Y:S02]  /*14620*/  LOP3.LUT R20, R20, 0x7fffe000, RZ, 0xc0, !PT ;  /* 0x7fffe00014147812 */ /* 0x000fe400078ec0ff */
[----:B------:R-:W-:Y:S02]  /*14630*/  SHF.R.U32.HI R42, RZ, 0x10, R43 ;  /* 0x00000010ff2a7819 */ /* 0x000fe4000001162b */
[----:B-----5:R-:W-:Y:S02]  /*14640*/  IADD3 R3, R3, R20, R76 ;  /* 0x0000001403037210 */ /* 0x020fe40007ffe04c */
[----:B------:R-:W-:-:S02]  /*14650*/  SHF.R.U64 R20, R40, 0x10, R41 ;  /* 0x0000001028147819 */ /* 0x000fc40000001229 */
[----:B------:R-:W-:Y:S01]  /*14660*/  SHF.R.U32.HI R40, RZ, 0x10, R41 ;  /* 0x00000010ff287819 */ /* 0x000fe20000011629 */
[----:B------:R-:W-:Y:S01]  /*14670*/  IMAD R3, R3, 0x2, R23 ;  /* 0x0000000203037824 */ /* 0x000fe200078e0217 */
[----:B------:R-:W-:Y:S02]  /*14680*/  SHF.R.U64 R41, R48, 0x10, R49 ;  /* 0x0000001030297819 */ /* 0x000fe40000001231 */
[----:B------:R-:W-:Y:S02]  /*14690*/  SHF.R.U64 R43, R50, 0x10, R51 ;  /* 0x00000010322b7819 */ /* 0x000fe40000001233 */
[----:B------:R-:W1:Y:S01]  /*146a0*/  LDS.128 R52, [R3+0x14400] ;  /* 0x0144000003347984 */ /* 0x000e620000000c00 */
[----:B------:R-:W-:Y:S02]  /*146b0*/  PRMT R41, R109, 0x5432, R41 ;  /* 0x000054326d297816 */ /* 0x000fe40000000029 */
[----:B------:R-:W-:Y:S02]  /*146c0*/  PRMT R20, R111, 0x5410, R20 ;  /* 0x000054106f147816 */ /* 0x000fe40000000014 */
[----:B------:R-:W-:Y:S01]  /*146d0*/  SHF.R.U32.HI R50, RZ, 0x10, R51 ;  /* 0x00000010ff327819 */ /* 0x000fe20000011633 */
[----:B------:R-:W-:Y:S01]  /*146e0*/  IMAD.U32 R63, R41, 0x10000, RZ ;  /* 0x00010000293f7824 */ /* 0x000fe200078e00ff */
[----:B------:R-:W-:Y:S01]  /*146f0*/  SHF.R.U32.HI R48, RZ, 0x10, R49 ;  /* 0x00000010ff307819 */ /* 0x000fe20000011631 */
[----:B------:R-:W-:Y:S01]  /*14700*/  IMAD.U32 R64, R20, 0x10000, RZ ;  /* 0x0001000014407824 */ /* 0x000fe200078e00ff */
[----:B------:R-:W-:-:S02]  /*14710*/  PRMT R50, R110, 0x5432, R50 ;  /* 0x000054326e327816 */ /* 0x000fc40000000032 */
[----:B------:R-:W-:Y:S02]  /*14720*/  PRMT R48, R109, 0x5410, R48 ;  /* 0x000054106d307816 */ /* 0x000fe40000000030 */
[----:B------:R-:W-:Y:S01]  /*14730*/  PRMT R40, R111, 0x5432, R40 ;  /* 0x000054326f287816 */ /* 0x000fe20000000028 */
[C---:B0-----:R-:W-:Y:S01]  /*14740*/  IMAD.U32 R51, R45.reuse, 0x10000, RZ ;  /* 0x000100002d337824 */ /* 0x041fe200078e00ff */
[----:B------:R-:W-:Y:S01]  /*14750*/  LOP3.LUT R57, R45, 0xffff0000, RZ, 0xc0, !PT ;  /* 0xffff00002d397812 */ /* 0x000fe200078ec0ff */
[C---:B------:R-:W-:Y:S01]  /*14760*/  IMAD.U32 R56, R46.reuse, 0x10000, RZ ;  /* 0x000100002e387824 */ /* 0x040fe200078e00ff */
[----:B------:R-:W-:Y:S01]  /*14770*/  LOP3.LUT R45, R46, 0xffff0000, RZ, 0xc0, !PT ;  /* 0xffff00002e2d7812 */ /* 0x000fe200078ec0ff */
[----:B------:R-:W-:Y:S01]  /*14780*/  IMAD.U32 R49, R44, 0x10000, RZ ;  /* 0x000100002c317824 */ /* 0x000fe200078e00ff */
[----:B------:R-:W-:Y:S01]  /*14790*/  PRMT R42, R112, 0x5432, R42 ;  /* 0x00005432702a7816 */ /* 0x000fe2000000002a */
[----:B------:R-:W-:Y:S01]  /*147a0*/  IMAD.U32 R66, R50, 0x10000, RZ ;  /* 0x0001000032427824 */ /* 0x000fe200078e00ff */
[----:B------:R-:W-:Y:S01]  /*147b0*/  LOP3.LUT R41, R41, 0xffff0000, RZ, 0xc0, !PT ;  /* 0xffff000029297812 */ /* 0x000fe200078ec0ff */
[----:B------:R-:W-:Y:S01]  /*147c0*/  IMAD.U32 R65, R48, 0x10000, RZ ;  /* 0x0001000030417824 */ /* 0x000fe200078e00ff */
[----:B------:R-:W-:Y:S01]  /*147d0*/  LOP3.LUT R20, R20, 0xffff0000, RZ, 0xc0, !PT ;  /* 0xffff000014147812 */ /* 0x000fe200078ec0ff */
[----:B------:R-:W-:Y:S01]  /*147e0*/  IMAD.U32 R67, R40, 0x10000, RZ ;  /* 0x0001000028437824 */ /* 0x000fe200078e00ff */
[----:B------:R-:W-:Y:S01]  /*147f0*/  PRMT R43, R110, 0x5410, R43 ;  /* 0x000054106e2b7816 */ /* 0x000fe2000000002b */
[----:B------:R-:W-:Y:S01]  /*14800*/  IMAD.U32 R58, R47, 0x10000, RZ ;  /* 0x000100002f3a7824 */ /* 0x000fe200078e00ff */
[----:B------:R-:W-:-:S02]  /*14810*/  LOP3.LUT R44, R44, 0xffff0000, RZ, 0xc0, !PT ;  /* 0xffff00002c2c7812 */ /* 0x000fc400078ec0ff */
[----:B------:R-:W-:Y:S02]  /*14820*/  PRMT R21, R112, 0x5410, R21 ;  /* 0x0000541070157816 */ /* 0x000fe40000000015 */
[----:B------:R-:W-:Y:S02]  /*14830*/  LOP3.LUT R48, R48, 0xffff0000, RZ, 0xc0, !PT ;  /* 0xffff000030307812 */ /* 0x000fe400078ec0ff */
[----:B------:R-:W-:Y:S02]  /*14840*/  LOP3.LUT R40, R40, 0xffff0000, RZ, 0xc0, !PT ;  /* 0xffff000028287812 */ /* 0x000fe400078ec0ff */
        /* <DEDUP_REMOVED lines=15> */
[C---:B------:R-:W-:Y:S01]  /*14940*/  FMUL.FTZ R63, R62.reuse, R66 ;  /* 0x000000423e3f7220 */ /* 0x040fe20000410000 */
[C---:B------:R-:W-:Y:S01]  /*14950*/  FMUL.FTZ R54, R59.reuse, R65 ;  /* 0x000000413b367220 */ /* 0x040fe20000410000 */
[----:B------:R-:W-:Y:S01]  /*14960*/  FMUL.FTZ R59, R59, R67 ;  /* 0x000000433b3b7220 */ /* 0x000fe20000410000 */
[-C--:B------:R-:W-:Y:S01]  /*14970*/  FMUL.FTZ R62, R62, R49.reuse ;  /* 0x000000313e3e7220 */ /* 0x080fe20000410000 */
[----:B------:R-:W-:Y:S01]  /*14980*/  FFMA.FTZ R63, R58, R49, -R63 ;  /* 0x000000313a3f7223 */ /* 0x000fe2000001083f */
[C---:B------:R-:W-:Y:S01]  /*14990*/  FMUL.FTZ R49, R46.reuse, R41 ;  /* 0x000000292e317220 */ /* 0x040fe20000410000 */
[C---:B------:R-:W-:Y:S01]  /*149a0*/  FFMA.FTZ R54, R51.reuse, R67, -R54 ;  /* 0x0000004333367223 */ /* 0x040fe20000010836 */
[----:B------:R-:W-:Y:S01]  /*149b0*/  FFMA.FTZ R59, R51, R65, R59 ;  /* 0x00000041333b7223 */ /* 0x000fe2000001003b */
[----:B------:R-:W-:Y:S01]  /*149c0*/  FMUL.FTZ R46, R46, R20 ;  /* 0x000000142e2e7220 */ /* 0x000fe20000410000 */
[----:B------:R-:W-:Y:S02]  /*149d0*/  IMAD.U32 R51, R43, 0x10000, RZ ;  /* 0x000100002b337824 */ /* 0x000fe400078e00ff */
[----:B------:R-:W-:Y:S01]  /*149e0*/  FFMA.FTZ R62, R58, R66, R62 ;  /* 0x000000423a3e7223 */ /* 0x000fe2000001003e */
[----:B------:R-:W-:Y:S01]  /*149f0*/  FFMA.FTZ R49, R44, R20, -R49 ;  /* 0x000000142c317223 */ /* 0x000fe20000010831 */
[----:B------:R-:W-:-:S02]  /*14a00*/  IMAD.U32 R58, R21, 0x10000, RZ ;  /* 0x00010000153a7824 */ /* 0x000fc400078e00ff */
[----:B------:R-:W-:Y:S01]  /*14a10*/  FFMA.FTZ R44, R44, R41, R46 ;  /* 0x000000292c2c7223 */ /* 0x000fe2000001002e */
[----:B------:R-:W-:Y:S01]  /*14a20*/  FMUL.FTZ R41, R53, R51 ;  /* 0x0000003335297220 */ /* 0x000fe20000410000 */
[----:B------:R-:W-:Y:S01]  /*14a30*/  LOP3.LUT R43, R43, 0xffff0000, RZ, 0xc0, !PT ;  /* 0xffff00002b2b7812 */ /* 0x000fe200078ec0ff */
[----:B------:R-:W-:Y:S01]  /*14a40*/  FMUL.FTZ R20, R61, R48 ;  /* 0x000000303d147220 */ /* 0x000fe20000410000 */
[----:B------:R-:W-:Y:S01]  /*14a50*/  LOP3.LUT R21, R21, 0xffff0000, RZ, 0xc0, !PT ;  /* 0xffff000015157812 */ /* 0x000fe200078ec0ff */
[-C--:B------:R-:W-:Y:S01]  /*14a60*/  FMUL.FTZ R53, R53, R58.reuse ;  /* 0x0000003a35357220 */ /* 0x080fe20000410000 */
[----:B------:R-:W-:Y:S01]  /*14a70*/  LOP3.LUT R42, R42, 0xffff0000, RZ, 0xc0, !PT ;  /* 0xffff00002a2a7812 */ /* 0x000fe200078ec0ff */
[----:B------:R-:W-:Y:S01]  /*14a80*/  FFMA.FTZ R58, R56, R58, -R41 ;  /* 0x0000003a383a7223 */ /* 0x000fe20000010829 */
[C---:B------:R-:W-:Y:S01]  /*14a90*/  FMUL.FTZ R41, R52.reuse, R43 ;  /* 0x0000002b34297220 */ /* 0x040fe20000410000 */
[-C--:B------:R-:W-:Y:S01]  /*14aa0*/  FMUL.FTZ R61, R61, R40.reuse ;  /* 0x000000283d3d7220 */ /* 0x080fe20000410000 */
[----:B------:R-:W-:Y:S01]  /*14ab0*/  FFMA.FTZ R20, R57, R40, -R20 ;  /* 0x0000002839147223 */ /* 0x000fe20000010814 */
[----:B------:R-:W-:Y:S01]  /*14ac0*/  FMUL.FTZ R52, R52, R21 ;  /* 0x0000001534347220 */ /* 0x000fe20000410000 */
[C---:B------:R-:W-:Y:S01]  /*14ad0*/  FMUL.FTZ R40, R55.reuse, R50 ;  /* 0x0000003237287220 */ /* 0x040fe20000410000 */
[----:B------:R-:W-:Y:S01]  /*14ae0*/  FMUL.FTZ R55, R55, R42 ;  /* 0x0000002a37377220 */ /* 0x000fe20000410000 */
[----:B------:R-:W-:Y:S01]  /*14af0*/  FFMA.FTZ R61, R57, R48, R61 ;  /* 0x00000030393d7223 */ /* 0x000fe2000001003d */
[----:B------:R-:W-:Y:S01]  /*14b00*/  FFMA.FTZ R46, R56, R51, R53 ;  /* 0x00000033382e7223 */ /* 0x000fe20000010035 */
[C---:B------:R-:W-:Y:S01]  /*14b10*/  FFMA.FTZ R43, R45.reuse, R43, R52 ;  /* 0x0000002b2d2b7223 */ /* 0x040fe20000010034 */
[----:B------:R-:W-:Y:S01]  /*14b20*/  FFMA.FTZ R21, R45, R21, -R41 ;  /* 0x000000152d157223 */ /* 0x000fe20000010829 */
[C---:B------:R-:W-:Y:S01]  /*14b30*/  FFMA.FTZ R48, R47.reuse, R42, -R40 ;  /* 0x0000002a2f307223 */ /* 0x040fe20000010828 */
[----:B------:R-:W-:Y:S01]  /*14b40*/  FFMA.FTZ R47, R47, R50, R55 ;  /* 0x000000322f2f7223 */ /* 0x000fe20000010037 */
[----:B------:R-:W-:-:S02]  /*14b50*/  F2FP.BF16.F32.PACK_AB R40, R49, R64 ;  /* 0x000000403128723e */ /* 0x000fc400000010ff */
[----:B------:R-:W-:Y:S02]  /*14b60*/  F2FP.BF16.F32.PACK_AB R46, R43, R46 ;  /* 0x0000002e2b2e723e */ /* 0x000fe400000010ff */
[----:B------:R-:W-:Y:S02]  /*14b70*/  F2FP.BF16.F32.PACK_AB R41, R20, R54 ;  /* 0x000000361429723e */ /* 0x000fe400000010ff */
[----:B------:R-:W-:Y:S02]  /*14b80*/  F2FP.BF16.F32.PACK_AB R42, R21, R58 ;  /* 0x0000003a152a723e */ /* 0x000fe400000010ff */
[----:B------:R-:W-:Y:S02]  /*14b90*/  F2FP.BF16.F32.PACK_AB R43, R48, R63 ;  /* 0x0000003f302b723e */ /* 0x000fe400000010ff */
[----:B------:R-:W-:Y:S02]  /*14ba0*/  F2FP.BF16.F32.PACK_AB R44, R44, R60 ;  /* 0x0000003c2c2c723e */ /* 0x000fe400000010ff */
[----:B------:R-:W-:Y:S01]  /*14bb0*/  F2FP.BF16.F32.PACK_AB R45, R61, R59 ;  /* 0x0000003b3d2d723e */ /* 0x000fe200000010ff */
[----:B------:R3:W-:Y:S01]  /*14bc0*/  STS.128 [R68], R40 ;  /* 0x0000002844007388 */ /* 0x0007e20000000c00 */
[----:B------:R-:W-:-:S05]  /*14bd0*/  F2FP.BF16.F32.PACK_AB R47, R47, R62 ;  /* 0x0000003e2f2f723e */ /* 0x000fca00000010ff */
[----:B------:R3:W-:Y:S02]  /*14be0*/  STS.128 [R3+0x14400], R44 ;  /* 0x0144002c03007388 */ /* 0x0007e40000000c00 */
.L_x_2855:
[----:B------:R-:W-:Y:S05]  /*14bf0*/  BSYNC B1 ;  /* 0x0000000000017941 */ /* 0x000fea0003800000 */
.L_x_2854:
[----:B---3--:R-:W-:Y:S01]  /*14c00*/  VIADD R3, R225, 0x40 ;  /* 0x00000040e1037836 */ /* 0x008fe20000000000 */
[----:B------:R-:W-:Y:S04]  /*14c10*/  BSSY B1, `(.L_x_2858) ;  /* 0x00000ec000017945 */ /* 0x000fe80003800000 */
[----:B------:R-:W-:-:S13]  /*14c20*/  ISETP.GE.AND P0, PT, R3, R0, PT ;  /* 0x000000000300720c */ /* 0x000fda0003f06270 */
[----:B------:R-:W-:Y:S05]  /*14c30*/  @P0 BRA `(.L_x_2859) ;  /* 0x0000000c00a40947 */ /* 0x000fea0003800000 */
[----:B0-----:R0:W5:Y:S01]  /*14c40*/  LDL R61, [R1+0x54] ;  /* 0x00005400013d7983 */ /* 0x0011620000100800 */
[----:B------:R-:W3:Y:S01]  /*14c50*/  LDC R3, c[0x0][0x3f4] ;  /* 0x0000fd00ff037b82 */ /* 0x000ee20000000800 */
        /* <DEDUP_REMOVED lines=8> */
[-C--:B---3--:R-:W-:Y:S02]  /*14ce0*/  ISETP.GE.AND P0, PT, R16, R3.reuse, PT ;  /* 0x000000031000720c */ /* 0x088fe40003f06270 */
[----:B------:R-:W-:-:S11]  /*14cf0*/  ISETP.GE.AND P1, PT, R214, R3, PT ;  /* 0x00000003d600720c */ /* 0x000fd60003f26270 */
[----:B0-----:R-:W-:Y:S05]  /*14d00*/  @P0 BRA `(.L_x_2861) ;  /* 0x0000000400a00947 */ /* 0x001fea0003800000 */
[----:B-1----:R-:W3:Y:S04]  /*14d10*/  LDL R20, [R1+0x80] ;  /* 0x0000800001147983 */ /* 0x002ee80000100800 */
[----:B------:R-:W4:Y:S01]  /*14d20*/  LDL R64, [R1+0x1b0] ;  /* 0x0001b00001407983 */ /* 0x000f220000100800 */
[----:B---3--:R-:W-:-:S04]  /*14d30*/  LEA.HI R20, R3, R20, RZ, 0x1d ;  /* 0x0000001403147211 */ /* 0x008fc800078fe8ff */
[----:B------:R-:W-:Y:S01]  /*14d40*/  SHF.R.S32.HI R41, RZ, 0x1f, R20 ;  /* 0x0000001fff297819 */ /* 0x000fe20000011414 */
[----:B------:R-:W-:-:S03]  /*14d50*/  IMAD.SHL.U32 R21, R20, 0x8, RZ ;  /* 0x0000000814157824 */ /* 0x000fc600078e00ff */
[----:B------:R-:W-:Y:S02]  /*14d60*/  LEA.HI R41, R41, R20, RZ, 0x3 ;  /* 0x0000001429297211 */ /* 0x000fe400078f18ff */
[----:B------:R-:W-:Y:S02]  /*14d70*/  LOP3.LUT R20, R63, 0x38, R21, 0xf8, !PT ;  /* 0x000000383f147812 */ /* 0x000fe400078ef815 */
[----:B------:R-:W-:Y:S01]  /*14d80*/  SHF.R.U64 R21, R28, 0x10, R29 ;  /* 0x000000101c157819 */ /* 0x000fe2000000121d */
[----:B------:R-:W-:Y:S01]  /*14d90*/  IMAD.SHL.U32 R41, R41, 0x400, RZ ;  /* 0x0000040029297824 */ /* 0x000fe200078e00ff */
[----:B------:R-:W-:Y:S02]  /*14da0*/  LOP3.LUT R20, R20, R62, RZ, 0x3c, !PT ;  /* 0x0000003e14147212 */ /* 0x000fe400078e3cff */
[----:B------:R-:W-:Y:S02]  /*14db0*/  SHF.R.U64 R28, R30, 0x10, R31 ;  /* 0x000000101e1c7819 */ /* 0x000fe4000000121f */
[----:B------:R-:W-:-:S02]  /*14dc0*/  LOP3.LUT R41, R41, 0x7fffe000, RZ, 0xc0, !PT ;  /* 0x7fffe00029297812 */ /* 0x000fc400078ec0ff */
[----:B------:R-:W-:Y:S02]  /*14dd0*/  SHF.R.U64 R30, R36, 0x10, R37 ;  /* 0x00000010241e7819 */ /* 0x000fe40000001225 */
[----:B-----5:R-:W-:Y:S02]  /*14de0*/  IADD3 R20, R20, R41, R61 ;  /* 0x0000002914147210 */ /* 0x020fe40007ffe03d */
[----:B----4-:R-:W0:Y:S01]  /*14df0*/  LDS.128 R40, [R64] ;  /* 0x0000000040287984 */ /* 0x010e220000000c00 */
[----:B------:R-:W-:Y:S02]  /*14e00*/  PRMT R30, R105, 0x5410, R30 ;  /* 0x00005410691e7816 */ /* 0x000fe4000000001e */
[----:B------:R-:W-:Y:S01]  /*14e10*/  IMAD R20, R20, 0x2, R23 ;  /* 0x0000000214147824 */ /* 0x000fe200078e0217 */
[----:B------:R-:W-:Y:S02]  /*14e20*/  PRMT R21, R107, 0x5410, R21 ;  /* 0x000054106b157816 */ /* 0x000fe40000000015 */
[--C-:B------:R-:W-:Y:S01]  /*14e30*/  SHF.R.U64 R36, R38, 0x10, R39.reuse ;  /* 0x0000001026247819 */ /* 0x100fe20000001227 */
[----:B------:R-:W-:Y:S01]  /*14e40*/  IMAD.U32 R56, R30, 0x10000, RZ ;  /* 0x000100001e387824 */ /* 0x000fe200078e00ff */
[----:B------:R-:W1:Y:S01]  /*14e50*/  LDS.128 R44, [R20+0x14400] ;  /* 0x01440000142c7984 */ /* 0x000e620000000c00 */
[----:B------:R-:W-:Y:S01]  /*14e60*/  SHF.R.U32.HI R38, RZ, 0x10, R39 ;  /* 0x00000010ff267819 */ /* 0x000fe20000011627 */
[----:B------:R-:W-:Y:S01]  /*14e70*/  IMAD.U32 R57, R21, 0x10000, RZ ;  /* 0x0001000015397824 */ /* 0x000fe200078e00ff */
[----:B------:R-:W-:-:S02]  /*14e80*/  SHF.R.U32.HI R31, RZ, 0x10, R31 ;  /* 0x00000010ff1f7819 */ /* 0x000fc4000001161f */
[----:B------:R-:W-:Y:S02]  /*14e90*/  SHF.R.U32.HI R37, RZ, 0x10, R37 ;  /* 0x00000010ff257819 */ /* 0x000fe40000011625 */
[----:B------:R-:W-:Y:S02]  /*14ea0*/  PRMT R38, R106, 0x5432, R38 ;  /* 0x000054326a267816 */ /* 0x000fe40000000026 */
[----:B------:R-:W-:Y:S02]  /*14eb0*/  SHF.R.U32.HI R29, RZ, 0x10, R29 ;  /* 0x00000010ff1d7819 */ /* 0x000fe4000001161d */
[----:B------:R-:W-:Y:S01]  /*14ec0*/  PRMT R31, R108, 0x5432, R31 ;  /* 0x000054326c1f7816 */ /* 0x000fe2000000001f */
[----:B------:R-:W-:Y:S01]  /*14ed0*/  IMAD.U32 R59, R38, 0x10000, RZ ;  /* 0x00010000263b7824 */ /* 0x000fe200078e00ff */
[----:B------:R-:W-:Y:S02]  /*14ee0*/  PRMT R37, R105, 0x5432, R37 ;  /* 0x0000543269257816 */ /* 0x000fe40000000025 */
[----:B------:R-:W-:-:S02]  /*14ef0*/  PRMT R29, R107, 0x5432, R29 ;  /* 0x000054326b1d7816 */ /* 0x000fc4000000001d */
[----:B------:R-:W-:Y:S01]  /*14f00*/  LOP3.LUT R30, R30, 0xffff0000, RZ, 0xc0, !PT ;  /* 0xffff00001e1e7812 */ /* 0x000fe200078ec0ff */
[----:B------:R-:W-:Y:S01]  /*14f10*/  IMAD.U32 R58, R37, 0x10000, RZ ;  /* 0x00010000253a7824 */ /* 0x000fe200078e00ff */
[----:B------:R-:W-:Y:S01]  /*14f20*/  LOP3.LUT R21, R21, 0xffff0000, RZ, 0xc0, !PT ;  /* 0xffff000015157812 */ /* 0x000fe200078ec0ff */
[----:B------:R-:W-:Y:S01]  /*14f30*/  IMAD.U32 R60, R29, 0x10000, RZ ;  /* 0x000100001d3c7824 */ /* 0x000fe200078e00ff */
[----:B------:R-:W-:Y:S02]  /*14f40*/  PRMT R36, R106, 0x5410, R36 ;  /* 0x000054106a247816 */ /* 0x000fe40000000024 */
[----:B------:R-:W-:Y:S02]  /*14f50*/  LOP3.LUT R37, R37, 0xffff0000, RZ, 0xc0, !PT ;  /* 0xffff000025257812 */ /* 0x000fe400078ec0ff */
[----:B------:R-:W-:Y:S02]  /*14f60*/  LOP3.LUT R29, R29, 0xffff0000, RZ, 0xc0, !PT ;  /* 0xffff00001d1d7812 */ /* 0x000fe400078ec0ff */
        /* <DEDUP_REMOVED lines=30> */
[C---:B------:R-:W-:Y:S01]  /*15150*/  FMUL.FTZ R51, R42.reuse, R30 ;  /* 0x0000001e2a337220 */ /* 0x040fe20000410000 */
[-C--:B------:R-:W-:Y:S01]  /*15160*/  FMUL.FTZ R55, R42, R21.reuse ;  /* 0x000000152a377220 */ /* 0x080fe20000410000 */
[C---:B------:R-:W-:Y:S01]  /*15170*/  IMAD.U32 R48, R36.reuse, 0x10000, RZ ;  /* 0x0001000024307824 */ /* 0x040fe200078e00ff */
[----:B------:R-:W-:Y:S01]  /*15180*/  LOP3.LUT R36, R36, 0xffff0000, RZ, 0xc0, !PT ;  /* 0xffff000024247812 */ /* 0x000fe200078ec0ff */
[----:B------:R-:W-:Y:S01]  /*15190*/  FFMA.FTZ R42, R40, R21, -R51 ;  /* 0x00000015282a7223 */ /* 0x000fe20000010833 */
[C---:B------:R-:W-:Y:S01]  /*151a0*/  FMUL.FTZ R21, R54.reuse, R37 ;  /* 0x0000002536157220 */ /* 0x040fe20000410000 */
[----:B------:R-:W-:Y:S01]  /*151b0*/  FMUL.FTZ R54, R54, R29 ;  /* 0x0000001d36367220 */ /* 0x000fe20000410000 */
[----:B------:R-:W-:-:S02]  /*151c0*/  IMAD.U32 R58, R28, 0x10000, RZ ;  /* 0x000100001c3a7824 */ /* 0x000fc400078e00ff */
[----:B------:R-:W-:Y:S01]  /*151d0*/  FFMA.FTZ R30, R40, R30, R55 ;  /* 0x0000001e281e7223 */ /* 0x000fe20000010037 */
[C---:B------:R-:W-:Y:S01]  /*151e0*/  FMUL.FTZ R40, R45.reuse, R48 ;  /* 0x000000302d287220 */ /* 0x040fe20000410000 */
[C---:B------:R-:W-:Y:S01]  /*151f0*/  FFMA.FTZ R29, R50.reuse, R29, -R21 ;  /* 0x0000001d321d7223 */ /* 0x040fe20000010815 */
[----:B------:R-:W-:Y:S01]  /*15200*/  FFMA.FTZ R37, R50, R37, R54 ;  /* 0x0000002532257223 */ /* 0x000fe20000010036 */
[-C--:B------:R-:W-:Y:S01]  /*15210*/  FMUL.FTZ R50, R45, R58.reuse ;  /* 0x0000003a2d327220 */ /* 0x080fe20000410000 */
[----:B------:R-:W-:Y:S01]  /*15220*/  LOP3.LUT R21, R28, 0xffff0000, RZ, 0xc0, !PT ;  /* 0xffff00001c157812 */ /* 0x000fe200078ec0ff */
[C---:B------:R-:W-:Y:S01]  /*15230*/  FFMA.FTZ R58, R49.reuse, R58, -R40 ;  /* 0x0000003a313a7223 */ /* 0x040fe20000010828 */
[----:B------:R-:W-:Y:S01]  /*15240*/  LOP3.LUT R28, R38, 0xffff0000, RZ, 0xc0, !PT ;  /* 0xffff0000261c7812 */ /* 0x000fe200078ec0ff */
[----:B------:R-:W-:Y:S01]  /*15250*/  FFMA.FTZ R38, R49, R48, R50 ;  /* 0x0000003031267223 */ /* 0x000fe20000010032 */
[----:B------:R-:W-:Y:S01]  /*15260*/  LOP3.LUT R40, R31, 0xffff0000, RZ, 0xc0, !PT ;  /* 0xffff00001f287812 */ /* 0x000fe200078ec0ff */
[C---:B------:R-:W-:Y:S01]  /*15270*/  FMUL.FTZ R48, R44.reuse, R36 ;  /* 0x000000242c307220 */ /* 0x040fe20000410000 */
[-C--:B------:R-:W-:Y:S01]  /*15280*/  FMUL.FTZ R31, R44, R21.reuse ;  /* 0x000000152c1f7220 */ /* 0x080fe20000410000 */
[----:B------:R-:W-:Y:S01]  /*15290*/  FMUL.FTZ R44, R47, R28 ;  /* 0x0000001c2f2c7220 */ /* 0x000fe20000410000 */
[----:B------:R-:W-:Y:S01]  /*152a0*/  F2FP.BF16.F32.PACK_AB R29, R29, R46 ;  /* 0x0000002e1d1d723e */ /* 0x000fe200000010ff */
        /* <DEDUP_REMOVED lines=12> */
[----:B------:R0:W-:Y:S04]  /*15370*/  STS.128 [R64], R28 ;  /* 0x0000001c40007388 */ /* 0x0001e80000000c00 */
[----:B------:R0:W-:Y:S02]  /*15380*/  STS.128 [R20+0x14400], R36 ;  /* 0x0144002414007388 */ /* 0x0001e40000000c00 */
.L_x_2861:
[----:B------:R-:W-:Y:S05]  /*15390*/  BSYNC B2 ;  /* 0x0000000000027941 */ /* 0x000fea0003800000 */
.L_x_2860:
[----:B------:R-:W-:Y:S05]  /*153a0*/  @P1 BRA `(.L_x_2859) ;  /* 0x0000000400c81947 */ /* 0x000fea0003800000 */
[----:B------:R-:W3:Y:S04]  /*153b0*/  LDL R21, [R1+0x11c] ;  /* 0x00011c0001157983 */ /* 0x000ee80000100800 */
[----:B01----:R-:W4:Y:S01]  /*153c0*/  LDL R20, [R1+0x12c] ;  /* 0x00012c0001147983 */ /* 0x003f220000100800 */
[----:B------:R-:W-:Y:S02]  /*153d0*/  SHF.R.U64 R40, R32, 0x10, R33 ;  /* 0x0000001020287819 */ /* 0x000fe40000001221 */
[--C-:B------:R-:W-:Y:S02]  /*153e0*/  SHF.R.U64 R24, R24, 0x10, R25.reuse ;  /* 0x0000001018187819 */ /* 0x100fe40000001219 */
[----:B------:R-:W-:Y:S02]  /*153f0*/  PRMT R40, R101, 0x5410, R40 ;  /* 0x0000541065287816 */ /* 0x000fe40000000028 */
[----:B------:R-:W-:-:S02]  /*15400*/  SHF.R.U32.HI R42, RZ, 0x10, R25 ;  /* 0x00000010ff2a7819 */ /* 0x000fc40000011619 */
[--C-:B------:R-:W-:Y:S02]  /*15410*/  SHF.R.U64 R25, R34, 0x10, R35.reuse ;  /* 0x0000001022197819 */ /* 0x100fe40000001223 */
[----:B------:R-:W-:Y:S01]  /*15420*/  PRMT R24, R103, 0x5410, R24 ;  /* 0x0000541067187816 */ /* 0x000fe20000000018 */
[----:B------:R-:W-:Y:S01]  /*15430*/  IMAD.U32 R45, R40, 0x10000, RZ ;  /* 0x00010000282d7824 */ /* 0x000fe200078e00ff */
[----:B------:R-:W-:Y:S02]  /*15440*/  SHF.R.U32.HI R35, RZ, 0x10, R35 ;  /* 0x00000010ff237819 */ /* 0x000fe40000011623 */
[----:B------:R-:W-:Y:S02]  /*15450*/  SHF.R.U32.HI R32, RZ, 0x10, R33 ;  /* 0x00000010ff207819 */ /* 0x000fe40000011621 */
[C---:B------:R-:W-:Y:S02]  /*15460*/  PRMT R25, R102.reuse, 0x5410, R25 ;  /* 0x0000541066197816 */ /* 0x040fe40000000019 */
[----:B------:R-:W-:-:S02]  /*15470*/  PRMT R102, R102, 0x5432, R35 ;  /* 0x0000543266667816 */ /* 0x000fc40000000023 */
[----:B------:R-:W-:Y:S02]  /*15480*/  PRMT R103, R103, 0x5432, R42 ;  /* 0x0000543267677816 */ /* 0x000fe4000000002a */
[----:B------:R-:W-:Y:S01]  /*15490*/  PRMT R101, R101, 0x5432, R32 ;  /* 0x0000543265657816 */ /* 0x000fe20000000020 */
[----:B------:R-:W-:-:S04]  /*154a0*/  IMAD.U32 R47, R102, 0x10000, RZ ;  /* 0x00010000662f7824 */ /* 0x000fc800078e00ff */
[C---:B------:R-:W-:Y:S01]  /*154b0*/  IMAD.U32 R46, R101.reuse, 0x10000, RZ ;  /* 0x00010000652e7824 */ /* 0x040fe200078e00ff */
[----:B------:R-:W-:Y:S02]  /*154c0*/  LOP3.LUT R101, R101, 0xffff0000, RZ, 0xc0, !PT ;  /* 0xffff000065657812 */ /* 0x000fe400078ec0ff */
[----:B---3--:R-:W-:Y:S02]  /*154d0*/  R2UR UR4, R21 ;  /* 0x00000000150472ca */ /* 0x008fe400000e0000 */
[----:B------:R-:W-:Y:S02]  /*154e0*/  SHF.R.S32.HI R21, RZ, 0x1f, R214 ;  /* 0x0000001fff157819 */ /* 0x000fe400000114d6 */
[----:B----4-:R-:W-:Y:S02]  /*154f0*/  LEA.HI R3, R3, R20, RZ, 0x1d ;  /* 0x0000001403037211 */ /* 0x010fe400078fe8ff */
[CC--:B------:R-:W-:Y:S02]  /*15500*/  LEA.HI R28, R21.reuse, R214.reuse, RZ, 0x6 ;  /* 0x000000d6151c7211 */ /* 0x0c0fe400078f30ff */
[----:B------:R-:W-:-:S02]  /*15510*/  LEA.HI R21, R21, R214, RZ, 0x3 ;  /* 0x000000d615157211 */ /* 0x000fc400078f18ff */
[----:B------:R-:W-:Y:S02]  /*15520*/  SHF.R.S32.HI R20, RZ, 0x1f, R3 ;  /* 0x0000001fff147819 */ /* 0x000fe40000011403 */
[----:B------:R-:W-:Y:S02]  /*15530*/  LOP3.LUT R21, R63, 0x38, R21, 0xf8, !PT ;  /* 0x000000383f157812 */ /* 0x000fe400078ef815 */
[----:B------:R-:W-:Y:S01]  /*15540*/  LEA.HI R20, R20, R3, RZ, 0x3 ;  /* 0x0000000314147211 */ /* 0x000fe200078f18ff */
[----:B------:R-:W-:Y:S01]  /*15550*/  IMAD.SHL.U32 R3, R3, 0x8, RZ ;  /* 0x0000000803037824 */ /* 0x000fe200078e00ff */
[----:B------:R-:W-:-:S03]  /*15560*/  LOP3.LUT R29, R21, R62, RZ, 0x3c, !PT ;  /* 0x0000003e151d7212 */ /* 0x000fc600078e3cff */
[----:B------:R-:W-:Y:S01]  /*15570*/  IMAD.SHL.U32 R21, R20, 0x400, RZ ;  /* 0x0000040014157824 */ /* 0x000fe200078e00ff */
[----:B------:R-:W-:Y:S01]  /*15580*/  LOP3.LUT R3, R63, 0x38, R3, 0xf8, !PT ;  /* 0x000000383f037812 */ /* 0x000fe200078ef803 */
[----:B------:R-:W-:-:S03]  /*15590*/  IMAD.SHL.U32 R28, R28, 0x80, RZ ;  /* 0x000000801c1c7824 */ /* 0x000fc600078e00ff */
[----:B------:R-:W-:Y:S02]  /*155a0*/  LOP3.LUT R20, R3, R62, RZ, 0x3c, !PT ;  /* 0x0000003e03147212 */ /* 0x000fe400078e3cff */
[----:B------:R-:W-:Y:S02]  /*155b0*/  LOP3.LUT R21, R21, 0x7fffe000, RZ, 0xc0, !PT ;  /* 0x7fffe00015157812 */ /* 0x000fe400078ec0ff */
[----:B------:R-:W-:Y:S02]  /*155c0*/  LOP3.LUT R28, R28, 0xffffe000, RZ, 0xc0, !PT ;  /* 0xffffe0001c1c7812 */ /* 0x000fe400078ec0ff */
[--C-:B-----5:R-:W-:Y:S02]  /*155d0*/  IADD3 R20, R20, R21, R61.reuse ;  /* 0x0000001514147210 */ /* 0x120fe40007ffe03d */
[----:B------:R-:W-:-:S03]  /*155e0*/  IADD3 R28, R29, R28, R61 ;  /* 0x0000001c1d1c7210 */ /* 0x000fc60007ffe03d */
[----:B------:R-:W-:Y:S01]  /*155f0*/  IMAD R20, R20, 0x2, R23 ;  /* 0x0000000214147824 */ /* 0x000fe200078e0217 */
[----:B------:R-:W-:-:S04]  /*15600*/  LEA R3, R28, UR4, 0x1 ;  /* 0x000000041c037c11 */ /* 0x000fc8000f8e08ff */
[----:B------:R-:W0:Y:S04]  /*15610*/  LDS.128 R36, [R20+0x14400] ;  /* 0x0144000014247984 */ /* 0x000e280000000c00 */
[----:B------:R-:W1:Y:S01]  /*15620*/  LDS.128 R28, [R3] ;  /* 0x00000000031c7984 */ /* 0x000e620000000c00 */
[--C-:B------:R-:W-:Y:S02]  /*15630*/  SHF.R.U64 R21, R26, 0x10, R27.reuse ;  /* 0x000000101a157819 */ /* 0x100fe4000000121b */
[----:B------:R-:W-:Y:S02]  /*15640*/  SHF.R.U32.HI R27, RZ, 0x10, R27 ;  /* 0x00000010ff1b7819 */ /* 0x000fe4000001161b */
[C---:B------:R-:W-:Y:S02]  /*15650*/  PRMT R21, R104.reuse, 0x5410, R21 ;  /* 0x0000541068157816 */ /* 0x040fe40000000015 */
[----:B------:R-:W-:Y:S01]  /*15660*/  PRMT R104, R104, 0x5432, R27 ;  /* 0x0000543268687816 */ /* 0x000fe2000000001b */
[C---:B0-----:R-:W-:Y:S01]  /*15670*/  IMAD.U32 R34, R36.reuse, 0x10000, RZ ;  /* 0x0001000024227824 */ /* 0x041fe200078e00ff */
[----:B------:R-:W-:Y:S01]  /*15680*/  LOP3.LUT R33, R36, 0xffff0000, RZ, 0xc0, !PT ;  /* 0xffff000024217812 */ /* 0x000fe200078ec0ff */
[C---:B------:R-:W-:Y:S01]  /*15690*/  IMAD.U32 R43, R37.reuse, 0x10000, RZ ;  /* 0x00010000252b7824 */ /* 0x040fe200078e00ff */
[----:B------:R-:W-:Y:S01]  /*156a0*/  LOP3.LUT R36, R37, 0xffff0000, RZ, 0xc0, !PT ;  /* 0xffff000025247812 */ /* 0x000fe200078ec0ff */
[----:B------:R-:W-:-:S02]  /*156b0*/  IMAD.U32 R37, R24, 0x10000, RZ ;  /* 0x0001000018257824 */ /* 0x000fc400078e00ff */
[----:B------:R-:W-:Y:S01]  /*156c0*/  FMUL.FTZ R48, R34, R45 ;  /* 0x0000002d22307220 */ /* 0x000fe20000410000 */
[----:B-1----:R-:W-:Y:S02]  /*156d0*/  IMAD.U32 R35, R28, 0x10000, RZ ;  /* 0x000100001c237824 */ /* 0x002fe400078e00ff */
[-C--:B------:R-:W-:Y:S01]  /*156e0*/  FMUL.FTZ R50, R34, R37.reuse ;  /* 0x0000002522327220 */ /* 0x080fe20000410000 */
[C---:B------:R-:W-:Y:S02]  /*156f0*/  IMAD.U32 R27, R30.reuse, 0x10000, RZ ;  /* 0x000100001e1b7824 */ /* 0x040fe400078e00ff */
[----:B------:R-:W-:Y:S01]  /*15700*/  FFMA.FTZ R34, R35, R37, -R48 ;  /* 0x0000002523227223 */ /* 0x000fe20000010830 */
[----:B------:R-:W-:Y:S01]  /*15710*/  LOP3.LUT R26, R30, 0xffff0000, RZ, 0xc0, !PT ;  /* 0xffff00001e1a7812 */ /* 0x000fe200078ec0ff */
[----:B------:R-:W-:Y:S01]  /*15720*/  IMAD.U32 R37, R103, 0x10000, RZ ;  /* 0x0001000067257824 */ /* 0x000fe200078e00ff */
[C---:B------:R-:W-:Y:S01]  /*15730*/  LOP3.LUT R30, R31.reuse, 0xffff0000, RZ, 0xc0, !PT ;  /* 0xffff00001f1e7812 */ /* 0x040fe200078ec0ff */
[----:B------:R-:W-:Y:S01]  /*15740*/  IMAD.U32 R41, R31, 0x10000, RZ ;  /* 0x000100001f297824 */ /* 0x000fe200078e00ff */
[C---:B------:R-:W-:Y:S01]  /*15750*/  LOP3.LUT R31, R38.reuse, 0xffff0000, RZ, 0xc0, !PT ;  /* 0xffff0000261f7812 */ /* 0x040fe200078ec0ff */
[----:B------:R-:W-:Y:S01]  /*15760*/  IMAD.U32 R32, R38, 0x10000, RZ ;  /* 0x0001000026207824 */ /* 0x000fe200078e00ff */
[C---:B------:R-:W-:Y:S01]  /*15770*/  LOP3.LUT R38, R39.reuse, 0xffff0000, RZ, 0xc0, !PT ;  /* 0xffff000027267812 */ /* 0x040fe200078ec0ff */
[----:B------:R-:W-:-:S02]  /*15780*/  IMAD.U32 R44, R39, 0x10000, RZ ;  /* 0x00010000272c7824 */ /* 0x000fc400078e00ff */
[----:B------:R-:W-:Y:S01]  /*15790*/  FFMA.FTZ R35, R35, R45, R50 ;  /* 0x0000002d23237223 */ /* 0x000fe20000010032 */
[CC--:B------:R-:W-:Y:S01]  /*157a0*/  FMUL.FTZ R49, R43.reuse, R46.reuse ;  /* 0x0000002e2b317220 */ /* 0x0c0fe20000410000 */
[----:B------:R-:W-:Y:S02]  /*157b0*/  IMAD.U32 R39, R104, 0x10000, RZ ;  /* 0x0001000068277824 */ /* 0x000fe400078e00ff */
[----:B------:R-:W-:Y:S01]  /*157c0*/  FMUL.FTZ R45, R43, R37 ;  /* 0x000000252b2d7220 */ /* 0x000fe20000410000 */
[----:B------:R-:W-:Y:S01]  /*157d0*/  IMAD.U32 R42, R29, 0x10000, RZ ;  /* 0x000100001d2a7824 */ /* 0x000fe200078e00ff */
[----:B------:R-:W-:Y:S01]  /*157e0*/  LOP3.LUT R43, R40, 0xffff0000, RZ, 0xc0, !PT ;  /* 0xffff0000282b7812 */ /* 0x000fe200078ec0ff */
[C---:B------:R-:W-:Y:S01]  /*157f0*/  FMUL.FTZ R48, R44.reuse, R47 ;  /* 0x0000002f2c307220 */ /* 0x040fe20000410000 */
[----:B------:R-:W-:Y:S01]  /*15800*/  FMUL.FTZ R44, R44, R39 ;  /* 0x000000272c2c7220 */ /* 0x000fe20000410000 */
[----:B------:R-:W-:Y:S01]  /*15810*/  LOP3.LUT R24, R24, 0xffff0000, RZ, 0xc0, !PT ;  /* 0xffff000018187812 */ /* 0x000fe200078ec0ff */
[----:B------:R-:W-:Y:S01]  /*15820*/  FFMA.FTZ R40, R42, R46, R45 ;  /* 0x0000002e2a287223 */ /* 0x000fe2000001002d */
[----:B------:R-:W-:Y:S01]  /*15830*/  LOP3.LUT R28, R28, 0xffff0000, RZ, 0xc0, !PT ;  /* 0xffff00001c1c7812 */ /* 0x000fe200078ec0ff */
[----:B------:R-:W-:Y:S01]  /*15840*/  FFMA.FTZ R37, R42, R37, -R49 ;  /* 0x000000252a257223 */ /* 0x000fe20000010831 */
[----:B------:R-:W-:Y:S01]  /*15850*/  FMUL.FTZ R45, R33, R43 ;  /* 0x0000002b212d7220 */ /* 0x000fe20000410000 */
[----:B------:R-:W-:Y:S01]  /*15860*/  FFMA.FTZ R39, R41, R39, -R48 ;  /* 0x0000002729277223 */ /* 0x000fe20000010830 */
[----:B------:R-:W-:Y:S01]  /*15870*/  LOP3.LUT R103, R103, 0xffff0000, RZ, 0xc0, !PT ;  /* 0xffff000067677812 */ /* 0x000fe200078ec0ff */
[----:B------:R-:W-:-:S02]  /*15880*/  IMAD.U32 R42, R25, 0x10000, RZ ;  /* 0x00010000192a7824 */ /* 0x000fc400078e00ff */
[----:B------:R-:W-:Y:S01]  /*15890*/  FFMA.FTZ R41, R41, R47, R44 ;  /* 0x0000002f29297223 */ /* 0x000fe2000001002c */
[-C--:B------:R-:W-:Y:S01]  /*158a0*/  FMUL.FTZ R47, R33, R24.reuse ;  /* 0x00000018212f7220 */ /* 0x080fe20000410000 */
[----:B------:R-:W-:Y:S01]  /*158b0*/  FFMA.FTZ R33, R28, R24, -R45 ;  /* 0x000000181c217223 */ /* 0x000fe2000001082d */
[----:B------:R-:W-:Y:S01]  /*158c0*/  LOP3.LUT R29, R29, 0xffff0000, RZ, 0xc0, !PT ;  /* 0xffff00001d1d7812 */ /* 0x000fe200078ec0ff */
[----:B------:R-:W-:Y:S02]  /*158d0*/  IMAD.U32 R24, R21, 0x10000, RZ ;  /* 0x0001000015187824 */ /* 0x000fe400078e00ff */
[----:B------:R-:W-:Y:S01]  /*158e0*/  FMUL.FTZ R44, R36, R101 ;  /* 0x00000065242c7220 */ /* 0x000fe20000410000 */
[----:B------:R-:W-:Y:S01]  /*158f0*/  FMUL.FTZ R46, R32, R42 ;  /* 0x0000002a202e7220 */ /* 0x000fe20000410000 */
[-C--:B------:R-:W-:Y:S01]  /*15900*/  FMUL.FTZ R36, R36, R103.reuse ;  /* 0x0000006724247220 */ /* 0x080fe20000410000 */
[-C--:B------:R-:W-:Y:S01]  /*15910*/  FMUL.FTZ R32, R32, R24.reuse ;  /* 0x0000001820207220 */ /* 0x080fe20000410000 */
[----:B------:R-:W-:Y:S01]  /*15920*/  FFMA.FTZ R44, R29, R103, -R44 ;  /* 0x000000671d2c7223 */ /* 0x000fe2000001082c */
[----:B------:R-:W-:Y:S01]  /*15930*/  FFMA.FTZ R46, R27, R24, -R46 ;  /* 0x000000181b2e7223 */ /* 0x000fe2000001082e */
[----:B------:R-:W-:Y:S01]  /*15940*/  FFMA.FTZ R101, R29, R101, R36 ;  /* 0x000000651d657223 */ /* 0x000fe20000010024 */
[----:B------:R-:W-:-:S02]  /*15950*/  LOP3.LUT R24, R25, 0xffff0000, RZ, 0xc0, !PT ;  /* 0xffff000019187812 */ /* 0x000fc400078ec0ff */
[----:B------:R-:W-:Y:S02]  /*15960*/  LOP3.LUT R21, R21, 0xffff0000, RZ, 0xc0, !PT ;  /* 0xffff000015157812 */ /* 0x000fe400078ec0ff */
[----:B------:R-:W-:Y:S02]  /*15970*/  LOP3.LUT R29, R102, 0xffff0000, RZ, 0xc0, !PT ;  /* 0xffff0000661d7812 */ /* 0x000fe400078ec0ff */
[----:B------:R-:W-:Y:S01]  /*15980*/  LOP3.LUT R25, R104, 0xffff0000, RZ, 0xc0, !PT ;  /* 0xffff000068197812 */ /* 0x000fe200078ec0ff */
[----:B------:R-:W-:Y:S01]  /*15990*/  FFMA.FTZ R32, R27, R42, R32 ;  /* 0x0000002a1b207223 */ /* 0x000fe20000010020 */
        /* <DEDUP_REMOVED lines=17> */
[----:B------:R3:W-:Y:S04]  /*15ab0*/  STS.128 [R3], R24 ;  /* 0x0000001803007388 */ /* 0x0007e80000000c00 */
[----:B------:R3:W-:Y:S02]  /*15ac0*/  STS.128 [R20+0x14400], R28 ;  /* 0x0144001c14007388 */ /* 0x0007e40000000c00 */
.L_x_2859:
[----:B------:R-:W-:Y:S05]  /*15ad0*/  BSYNC B1 ;  /* 0x0000000000017941 */ /* 0x000fea0003800000 */
.L_x_2858:
[----:B---3--:R-:W-:-:S05]  /*15ae0*/  VIADD R3, R225, 0x60 ;  /* 0x00000060e1037836 */ /* 0x008fca0000000000 */
[----:B------:R-:W-:-:S13]  /*15af0*/  ISETP.GE.AND P0, PT, R3, R0, PT ;  /* 0x000000000300720c */ /* 0x000fda0003f06270 */
[----:B------:R-:W-:Y:S05]  /*15b00*/  @P0 BRA `(.L_x_2829) ;  /* 0x0000000c00c80947 */ /* 0x000fea0003800000 */
[----:B------:R3:W5:Y:S01]  /*15b10*/  LDL R41, [R1+0x11c] ;  /* 0x00011c0001297983 */ /* 0x0007620000100800 */
[----:B------:R-:W4:Y:S01]  /*15b20*/  LDC R21, c[0x0][0x3f4] ;  /* 0x0000fd00ff157b82 */ /* 0x000f220000000800 */
[----:B------:R-:W-:Y:S01]  /*15b30*/  BSSY B1, `(.L_x_2862) ;  /* 0x0000076000017945 */ /* 0x000fe20003800000 */
[-C--:B----4-:R-:W-:Y:S02]  /*15b40*/  ISETP.GE.AND P0, PT, R16, R21.reuse, PT ;  /* 0x000000151000720c */ /* 0x090fe40003f06270 */
[----:B------:R-:W-:-:S11]  /*15b50*/  ISETP.GE.AND P1, PT, R214, R21, PT ;  /* 0x00000015d600720c */ /* 0x000fd60003f26270 */
[----:B---3--:R-:W-:Y:S05]  /*15b60*/  @P0 BRA `(.L_x_2863) ;  /* 0x0000000400c80947 */ /* 0x008fea0003800000 */
[----:B------:R-:W3:Y:S01]  /*15b70*/  LDL R24, [R1+0x80] ;  /* 0x0000800001187983 */ /* 0x000ee20000100800 */
[----:B01----:R-:W-:Y:S02]  /*15b80*/  SHF.R.S32.HI R20, RZ, 0x1f, R3 ;  /* 0x0000001fff147819 */ /* 0x003fe40000011403 */
[----:B-----5:R-:W-:Y:S02]  /*15b90*/  R2UR UR4, R41 ;  /* 0x00000000290472ca */ /* 0x020fe400000e0000 */
[----:B------:R-:W-:Y:S02]  /*15ba0*/  LEA.HI R20, R20, R3, RZ, 0x3 ;  /* 0x0000000314147211 */ /* 0x000fe400078f18ff */
[----:B------:R-:W-:Y:S02]  /*15bb0*/  SHF.R.U64 R33, R14, 0x10, R15 ;  /* 0x000000100e217819 */ /* 0x000fe4000000120f */
[----:B------:R-:W-:Y:S01]  /*15bc0*/  SHF.R.U64 R14, R4, 0x10, R5 ;  /* 0x00000010040e7819 */ /* 0x000fe20000001205 */
[----:B------:R-:W-:Y:S01]  /*15bd0*/  IMAD.SHL.U32 R20, R20, 0x40, RZ ;  /* 0x0000004014147824 */ /* 0x000fe200078e00ff */
[----:B------:R-:W-:-:S02]  /*15be0*/  SHF.R.U64 R34, R12, 0x10, R13 ;  /* 0x000000100c227819 */ /* 0x000fc4000000120d */
[----:B------:R-:W-:Y:S02]  /*15bf0*/  SHF.R.U32.HI R32, RZ, 0x10, R13 ;  /* 0x00000010ff207819 */ /* 0x000fe4000001160d */
[----:B------:R-:W-:Y:S02]  /*15c00*/  SHF.R.U64 R13, R6, 0x10, R7 ;  /* 0x00000010060d7819 */ /* 0x000fe40000001207 */
[----:B------:R-:W-:Y:S02]  /*15c10*/  PRMT R37, R97, 0x5410, R14 ;  /* 0x0000541061257816 */ /* 0x000fe4000000000e */
[----:B------:R-:W-:Y:S02]  /*15c20*/  SHF.R.U32.HI R12, RZ, 0x10, R5 ;  /* 0x00000010ff0c7819 */ /* 0x000fe40000011605 */
[----:B------:R-:W-:Y:S01]  /*15c30*/  SHF.R.U32.HI R5, RZ, 0x10, R7 ;  /* 0x00000010ff057819 */ /* 0x000fe20000011607 */
[----:B------:R-:W-:Y:S01]  /*15c40*/  IMAD.U32 R38, R37, 0x10000, RZ ;  /* 0x0001000025267824 */ /* 0x000fe200078e00ff */
[----:B------:R-:W-:-:S02]  /*15c50*/  PRMT R35, R99, 0x5410, R34 ;  /* 0x0000541063237816 */ /* 0x000fc40000000022 */
[----:B------:R-:W-:Y:S02]  /*15c60*/  PRMT R7, R98, 0x5410, R13 ;  /* 0x0000541062077816 */ /* 0x000fe4000000000d */
[----:B------:R-:W-:Y:S01]  /*15c70*/  SHF.R.U32.HI R15, RZ, 0x10, R15 ;  /* 0x00000010ff0f7819 */ /* 0x000fe2000001160f */
[----:B------:R-:W-:Y:S01]  /*15c80*/  IMAD.U32 R36, R35, 0x10000, RZ ;  /* 0x0001000023247824 */ /* 0x000fe200078e00ff */
[C---:B------:R-:W-:Y:S02]  /*15c90*/  PRMT R4, R100.reuse, 0x5410, R33 ;  /* 0x0000541064047816 */ /* 0x040fe40000000021 */
[----:B------:R-:W-:Y:S02]  /*15ca0*/  PRMT R97, R97, 0x5432, R12 ;  /* 0x0000543261617816 */ /* 0x000fe4000000000c */
[----:B------:R-:W-:Y:S02]  /*15cb0*/  PRMT R100, R100, 0x5432, R15 ;  /* 0x0000543264647816 */ /* 0x000fe4000000000f */
[----:B------:R-:W-:-:S02]  /*15cc0*/  PRMT R99, R99, 0x5432, R32 ;  /* 0x0000543263637816 */ /* 0x000fc40000000020 */
[----:B------:R-:W-:Y:S02]  /*15cd0*/  PRMT R98, R98, 0x5432, R5 ;  /* 0x0000543262627816 */ /* 0x000fe40000000005 */
[----:B------:R-:W-:Y:S02]  /*15ce0*/  LOP3.LUT R40, R37, 0xffff0000, RZ, 0xc0, !PT ;  /* 0xffff000025287812 */ /* 0x000fe400078ec0ff */
[----:B---3--:R-:W-:Y:S01]  /*15cf0*/  LEA.HI R0, R21, R24, RZ, 0x1d ;  /* 0x0000001815007211 */ /* 0x008fe200078fe8ff */
[----:B------:R-:W-:-:S03]  /*15d00*/  IMAD.SHL.U32 R24, R3, 0x40, RZ ;  /* 0x0000004003187824 */ /* 0x000fc600078e00ff */
[----:B------:R-:W-:Y:S02]  /*15d10*/  SHF.R.S32.HI R25, RZ, 0x1f, R0 ;  /* 0x0000001fff197819 */ /* 0x000fe40000011400 */
[----:B------:R-:W-:Y:S02]  /*15d20*/  LOP3.LUT R27, R24, 0x1c0, RZ, 0xc0, !PT ;  /* 0x000001c0181b7812 */ /* 0x000fe400078ec0ff */
[----:B------:R-:W-:Y:S01]  /*15d30*/  LEA.HI R25, R25, R0, RZ, 0x3 ;  /* 0x0000000019197211 */ /* 0x000fe200078f18ff */
[----:B------:R-:W-:Y:S01]  /*15d40*/  IMAD.SHL.U32 R0, R0, 0x8, RZ ;  /* 0x0000000800007824 */ /* 0x000fe200078e00ff */
[----:B------:R-:W-:Y:S02]  /*15d50*/  SHF.R.U32.HI R29, RZ, 0x3, R27 ;  /* 0x00000003ff1d7819 */ /* 0x000fe4000001161b */
[----:B------:R-:W-:Y:S01]  /*15d60*/  LOP3.LUT R24, R20, 0xfffffe00, RZ, 0xc0, !PT ;  /* 0xfffffe0014187812 */ /* 0x000fe200078ec0ff */
[----:B------:R-:W-:Y:S01]  /*15d70*/  IMAD.SHL.U32 R25, R25, 0x400, RZ ;  /* 0x0000040019197824 */ /* 0x000fe200078e00ff */
[----:B------:R-:W-:-:S02]  /*15d80*/  LOP3.LUT R0, R27, 0x38, R0, 0xf8, !PT ;  /* 0x000000381b007812 */ /* 0x000fc400078ef800 */
[----:B------:R-:W-:Y:S02]  /*15d90*/  LOP3.LUT R26, R27, 0x38, R16, 0xf8, !PT ;  /* 0x000000381b1a7812 */ /* 0x000fe400078ef810 */
[----:B------:R-:W-:Y:S02]  /*15da0*/  LOP3.LUT R20, R0, R29, RZ, 0x3c, !PT ;  /* 0x0000001d00147212 */ /* 0x000fe400078e3cff */
[----:B------:R-:W-:Y:S02]  /*15db0*/  LOP3.LUT R25, R25, 0x7fffe000, RZ, 0xc0, !PT ;  /* 0x7fffe00019197812 */ /* 0x000fe400078ec0ff */
[----:B------:R-:W-:Y:S02]  /*15dc0*/  LOP3.LUT R26, R24, R26, R29, 0xf6, !PT ;  /* 0x0000001a181a7212 */ /* 0x000fe400078ef61d */
[----:B------:R-:W-:Y:S02]  /*15dd0*/  IADD3 R20, R20, R25, R24 ;  /* 0x0000001914147210 */ /* 0x000fe40007ffe018 */
[----:B------:R-:W-:-:S03]  /*15de0*/  LEA R0, R26, UR4, 0x1 ;  /* 0x000000041a007c11 */ /* 0x000fc6000f8e08ff */
[----:B------:R-:W-:Y:S02]  /*15df0*/  IMAD R20, R20, 0x2, R23 ;  /* 0x0000000214147824 */ /* 0x000fe400078e0217 */
[----:B------:R-:W0:Y:S04]  /*15e00*/  LDS.128 R24, [R0] ;  /* 0x0000000000187984 */ /* 0x000e280000000c00 */
[----:B------:R-:W1:Y:S01]  /*15e10*/  LDS.128 R28, [R20+0x14400] ;  /* 0x01440000141c7984 */ /* 0x000e620000000c00 */
[C---:B0-----:R-:W-:Y:S01]  /*15e20*/  IMAD.U32 R14, R24.reuse, 0x10000, RZ ;  /* 0x00010000180e7824 */ /* 0x041fe200078e00ff */
[----:B------:R-:W-:Y:S01]  /*15e30*/  LOP3.LUT R15, R24, 0xffff0000, RZ, 0xc0, !PT ;  /* 0xffff0000180f7812 */ /* 0x000fe200078ec0ff */
[C---:B------:R-:W-:Y:S01]  /*15e40*/  IMAD.U32 R32, R25.reuse, 0x10000, RZ ;  /* 0x0001000019207824 */ /* 0x040fe200078e00ff */
[----:B------:R-:W-:Y:S01]  /*15e50*/  LOP3.LUT R24, R25, 0xffff0000, RZ, 0xc0, !PT ;  /* 0xffff000019187812 */ /* 0x000fe200078ec0ff */
[----:B-1----:R-:W-:Y:S01]  /*15e60*/  IMAD.U32 R13, R28, 0x10000, RZ ;  /* 0x000100001c0d7824 */ /* 0x002fe200078e00ff */
[C---:B------:R-:W-:Y:S01]  /*15e70*/  LOP3.LUT R12, R30.reuse, 0xffff0000, RZ, 0xc0, !PT ;  /* 0xffff00001e0c7812 */ /* 0x040fe200078ec0ff */
[----:B------:R-:W-:Y:S01]  /*15e80*/  IMAD.U32 R33, R30, 0x10000, RZ ;  /* 0x000100001e217824 */ /* 0x000fe200078e00ff */
[----:B------:R-:W-:Y:S01]  /*15e90*/  LOP3.LUT R30, R31, 0xffff0000, RZ, 0xc0, !PT ;  /* 0xffff00001f1e7812 */ /* 0x000fe200078ec0ff */
[----:B------:R-:W-:Y:S01]  /*15ea0*/  FMUL.FTZ R39, R13, R38 ;  /* 0x000000260d277220 */ /* 0x000fe20000410000 */
[----:B------:R-:W-:Y:S01]  /*15eb0*/  IMAD.U32 R34, R31, 0x10000, RZ ;  /* 0x000100001f227824 */ /* 0x000fe200078e00ff */
[C---:B------:R-:W-:Y:S01]  /*15ec0*/  LOP3.LUT R5, R26.reuse, 0xffff0000, RZ, 0xc0, !PT ;  /* 0xffff00001a057812 */ /* 0x040fe200078ec0ff */
[----:B------:R-:W-:-:S02]  /*15ed0*/  IMAD.U32 R6, R26, 0x10000, RZ ;  /* 0x000100001a067824 */ /* 0x000fc400078e00ff */
[-C--:B------:R-:W-:Y:S01]  /*15ee0*/  FMUL.FTZ R31, R13, R36.reuse ;  /* 0x000000240d1f7220 */ /* 0x080fe20000410000 */
[C---:B------:R-:W-:Y:S01]  /*15ef0*/  IMAD.U32 R25, R27.reuse, 0x10000, RZ ;  /* 0x000100001b197824 */ /* 0x040fe200078e00ff */
[----:B------:R-:W-:Y:S01]  /*15f00*/  LOP3.LUT R26, R27, 0xffff0000, RZ, 0xc0, !PT ;  /* 0xffff00001b1a7812 */ /* 0x000fe200078ec0ff */
[----:B------:R-:W-:Y:S01]  /*15f10*/  FFMA.FTZ R13, R14, R36, -R39 ;  /* 0x000000240e0d7223 */ /* 0x000fe20000010827 */
[----:B------:R-:W-:Y:S01]  /*15f20*/  LOP3.LUT R27, R28, 0xffff0000, RZ, 0xc0, !PT ;  /* 0xffff00001c1b7812 */ /* 0x000fe200078ec0ff */
[----:B------:R-:W-:Y:S01]  /*15f30*/  IMAD.U32 R28, R29, 0x10000, RZ ;  /* 0x000100001d1c7824 */ /* 0x000fe200078e00ff */
[----:B------:R-:W-:Y:S01]  /*15f40*/  LOP3.LUT R36, R35, 0xffff0000, RZ, 0xc0, !PT ;  /* 0xffff000023247812 */ /* 0x000fe200078ec0ff */
[----:B------:R-:W-:Y:S02]  /*15f50*/  IMAD.U32 R35, R97, 0x10000, RZ ;  /* 0x0001000061237824 */ /* 0x000fe400078e00ff */
[----:B------:R-:W-:Y:S01]  /*15f60*/  FFMA.FTZ R14, R14, R38, R31 ;  /* 0x000000260e0e7223 */ /* 0x000fe2000001001f */
[----:B------:R-:W-:Y:S01]  /*15f70*/  FMUL.FTZ R42, R27, R40 ;  /* 0x000000281b2a7220 */ /* 0x000fe20000410000 */
[----:B------:R-:W-:-:S02]  /*15f80*/  IMAD.U32 R31, R99, 0x10000, RZ ;  /* 0x00010000631f7824 */ /* 0x000fc400078e00ff */
[-C--:B------:R-:W-:Y:S01]  /*15f90*/  FMUL.FTZ R38, R27, R36.reuse ;  /* 0x000000241b267220 */ /* 0x080fe20000410000 */
[C---:B------:R-:W-:Y:S01]  /*15fa0*/  FMUL.FTZ R27, R28.reuse, R35 ;  /* 0x000000231c1b7220 */ /* 0x040fe20000410000 */
[C---:B------:R-:W-:Y:S01]  /*15fb0*/  FFMA.FTZ R42, R15.reuse, R36, -R42 ;  /* 0x000000240f2a7223 */ /* 0x040fe2000001082a */
[-C--:B------:R-:W-:Y:S01]  /*15fc0*/  FMUL.FTZ R28, R28, R31.reuse ;  /* 0x0000001f1c1c7220 */ /* 0x080fe20000410000 */
[----:B------:R-:W-:Y:S01]  /*15fd0*/  FFMA.FTZ R37, R15, R40, R38 ;  /* 0x000000280f257223 */ /* 0x000fe20000010026 */
[----:B------:R-:W-:Y:S01]  /*15fe0*/  IMAD.U32 R36, R98, 0x10000, RZ ;  /* 0x0001000062247824 */ /* 0x000fe200078e00ff */
[----:B------:R-:W-:Y:S01]  /*15ff0*/  LOP3.LUT R29, R29, 0xffff0000, RZ, 0xc0, !PT ;  /* 0xffff00001d1d7812 */ /* 0x000fe200078ec0ff */
[----:B------:R-:W-:Y:S02]  /*16000*/  IMAD.U32 R15, R100, 0x10000, RZ ;  /* 0x00010000640f7824 */ /* 0x000fe400078e00ff */
[C---:B------:R-:W-:Y:S01]  /*16010*/  FFMA.FTZ R31, R32.reuse, R31, -R27 ;  /* 0x0000001f201f7223 */ /* 0x040fe2000001081b */
[----:B------:R-:W-:Y:S01]  /*16020*/  FFMA.FTZ R28, R32, R35, R28 ;  /* 0x00000023201c7223 */ /* 0x000fe2000001001c */
[----:B------:R-:W-:Y:S01]  /*16030*/  LOP3.LUT R99, R99, 0xffff0000, RZ, 0xc0, !PT ;  /* 0xffff000063637812 */ /* 0x000fe200078ec0ff */
[C---:B------:R-:W-:Y:S01]  /*16040*/  FMUL.FTZ R32, R34.reuse, R36 ;  /* 0x0000002422207220 */ /* 0x040fe20000410000 */
[----:B------:R-:W-:Y:S01]  /*16050*/  LOP3.LUT R97, R97, 0xffff0000, RZ, 0xc0, !PT ;  /* 0xffff000061617812 */ /* 0x000fe200078ec0ff */
[----:B------:R-:W-:Y:S01]  /*16060*/  FMUL.FTZ R40, R34, R15 ;  /* 0x0000000f22287220 */ /* 0x000fe20000410000 */
[----:B------:R-:W-:-:S02]  /*16070*/  IMAD.U32 R27, R7, 0x10000, RZ ;  /* 0x00010000071b7824 */ /* 0x000fc400078e00ff */
[----:B------:R-:W-:Y:S01]  /*16080*/  FFMA.FTZ R38, R25, R15, -R32 ;  /* 0x0000000f19267223 */ /* 0x000fe20000010820 */
[C---:B------:R-:W-:Y:S01]  /*16090*/  FMUL.FTZ R34, R29.reuse, R99 ;  /* 0x000000631d227220 */ /* 0x040fe20000410000 */
[----:B------:R-:W-:Y:S01]  /*160a0*/  FMUL.FTZ R35, R29, R97 ;  /* 0x000000611d237220 */ /* 0x000fe20000410000 */
[----:B------:R-:W-:Y:S01]  /*160b0*/  FFMA.FTZ R40, R25, R36, R40 ;  /* 0x0000002419287223 */ /* 0x000fe20000010028 */
[----:B------:R-:W-:Y:S02]  /*160c0*/  IMAD.U32 R15, R4, 0x10000, RZ ;  /* 0x00010000040f7824 */ /* 0x000fe400078e00ff */
[C---:B------:R-:W-:Y:S01]  /*160d0*/  FMUL.FTZ R25, R33.reuse, R27 ;  /* 0x0000001b21197220 */ /* 0x040fe20000410000 */
[C---:B------:R-:W-:Y:S01]  /*160e0*/  FFMA.FTZ R32, R24.reuse, R99, -R35 ;  /* 0x0000006318207223 */ /* 0x040fe20000010823 */
[----:B------:R-:W-:Y:S01]  /*160f0*/  FFMA.FTZ R97, R24, R97, R34 ;  /* 0x0000006118617223 */ /* 0x000fe20000010022 */
[-C--:B------:R-:W-:Y:S01]  /*16100*/  FMUL.FTZ R33, R33, R15.reuse ;  /* 0x0000000f21217220 */ /* 0x080fe20000410000 */
[----:B------:R-:W-:Y:S01]  /*16110*/  FFMA.FTZ R24, R6, R15, -R25 ;  /* 0x0000000f06187223 */ /* 0x000fe20000010819 */
[----:B------:R-:W-:-:S02]  /*16120*/  LOP3.LUT R15, R7, 0xffff0000, RZ, 0xc0, !PT ;  /* 0xffff0000070f7812 */ /* 0x000fc400078ec0ff */
[----:B------:R-:W-:Y:S01]  /*16130*/  LOP3.LUT R4, R4, 0xffff0000, RZ, 0xc0, !PT ;  /* 0xffff000004047812 */ /* 0x000fe200078ec0ff */
[----:B------:R-:W-:Y:S01]  /*16140*/  FFMA.FTZ R33, R6, R27, R33 ;  /* 0x0000001b06217223 */ /* 0x000fe20000010021 */
[----:B------:R-:W-:Y:S01]  /*16150*/  LOP3.LUT R25, R98, 0xffff0000, RZ, 0xc0, !PT ;  /* 0xffff000062197812 */ /* 0x000fe200078ec0ff */
[----:B------:R-:W-:Y:S01]  /*16160*/  FMUL.FTZ R6, R12, R15 ;  /* 0x0000000f0c067220 */ /* 0x000fe20000410000 */
[----:B------:R-:W-:Y:S01]  /*16170*/  LOP3.LUT R7, R100, 0xffff0000, RZ, 0xc0, !PT ;  /* 0xffff000064077812 */ /* 0x000fe200078ec0ff */
[-C--:B------:R-:W-:Y:S02]  /*16180*/  FMUL.FTZ R12, R12, R4.reuse ;  /* 0x000000040c0c7220 */ /* 0x080fe40000410000 */
[C---:B------:R-:W-:Y:S01]  /*16190*/  FMUL.FTZ R29, R30.reuse, R25 ;  /* 0x000000191e1d7220 */ /* 0x040fe20000410000 */
[C---:B------:R-:W-:Y:S01]  /*161a0*/  FFMA.FTZ R27, R5.reuse, R4, -R6 ;  /* 0x00000004051b7223 */ /* 0x040fe20000010806 */
[----:B------:R-:W-:Y:S01]  /*161b0*/  FMUL.FTZ R34, R30, R7 ;  /* 0x000000071e227220 */ /* 0x000fe20000410000 */
[----:B------:R-:W-:Y:S01]  /*161c0*/  FFMA.FTZ R30, R5, R15, R12 ;  /* 0x0000000f051e7223 */ /* 0x000fe2000001000c */
[----:B------:R-:W-:Y:S01]  /*161d0*/  FFMA.FTZ R7, R26, R7, -R29 ;  /* 0x000000071a077223 */ /* 0x000fe2000001081d */
        /* <DEDUP_REMOVED lines=11> */
.L_x_2863:
[----:B------:R-:W-:Y:S05]  /*16290*/  BSYNC B1 ;  /* 0x0000000000017941 */ /* 0x000fea0003800000 */
.L_x_2862:
[----:B------:R-:W-:Y:S05]  /*162a0*/  @P1 BRA `(.L_x_2829) ;  /* 0x0000000400e01947 */ /* 0x000fea0003800000 */
[----:B---3--:R-:W3:Y:S01]  /*162b0*/  LDL R5, [R1+0x12c] ;  /* 0x00012c0001057983 */ /* 0x008ee20000100800 */
[----:B------:R-:W-:Y:S01]  /*162c0*/  SHF.R.S32.HI R0, RZ, 0x1f, R3 ;  /* 0x0000001fff007819 */ /* 0x000fe20000011403 */
[----:B------:R-:W-:Y:S01]  /*162d0*/  IMAD.SHL.U32 R4, R3, 0x40, RZ ;  /* 0x0000004003047824 */ /* 0x000fe200078e00ff */
[----:B------:R-:W-:Y:S02]  /*162e0*/  SHF.R.S32.HI R7, RZ, 0x1f, R214 ;  /* 0x0000001fff077819 */ /* 0x000fe400000114d6 */
[----:B------:R-:W-:Y:S02]  /*162f0*/  LEA.HI R3, R0, R3, RZ, 0x3 ;  /* 0x0000000300037211 */ /* 0x000fe400078f18ff */
[CC--:B------:R-:W-:Y:S02]  /*16300*/  LEA.HI R12, R7.reuse, R214.reuse, RZ, 0x6 ;  /* 0x000000d6070c7211 */ /* 0x0c0fe400078f30ff */
[----:B------:R-:W-:Y:S02]  /*16310*/  LEA.HI R6, R7, R214, RZ, 0x3 ;  /* 0x000000d607067211 */ /* 0x000fe400078f18ff */
[----:B-----5:R-:W-:Y:S01]  /*16320*/  R2UR UR4, R41 ;  /* 0x00000000290472ca */ /* 0x020fe200000e0000 */
[----:B------:R-:W-:Y:S01]  /*16330*/  IMAD.SHL.U32 R13, R12, 0x80, RZ ;  /* 0x000000800c0d7824 */ /* 0x000fe200078e00ff */
[----:B01----:R-:W-:-:S02]  /*16340*/  SHF.R.U64 R20, R8, 0x10, R9 ;  /* 0x0000001008147819 */ /* 0x003fc40000001209 */
[----:B------:R-:W-:Y:S02]  /*16350*/  SHF.R.U32.HI R8, RZ, 0x10, R9 ;  /* 0x00000010ff087819 */ /* 0x000fe40000011609 */
[----:B------:R-:W-:Y:S02]  /*16360*/  LOP3.LUT R13, R13, 0xffffe000, RZ, 0xc0, !PT ;  /* 0xffffe0000d0d7812 */ /* 0x000fe400078ec0ff */
[C---:B------:R-:W-:Y:S02]  /*16370*/  PRMT R29, R85.reuse, 0x5410, R20 ;  /* 0x00005410551d7816 */ /* 0x040fe40000000014 */
[----:B------:R-:W-:Y:S02]  /*16380*/  PRMT R85, R85, 0x5432, R8 ;  /* 0x0000543255557816 */ /* 0x000fe40000000008 */
[--C-:B------:R-:W-:Y:S01]  /*16390*/  SHF.R.U64 R9, R10, 0x10, R11.reuse ;  /* 0x000000100a097819 */ /* 0x100fe2000000120b */
[----:B------:R-:W-:Y:S01]  /*163a0*/  IMAD.U32 R31, R29, 0x10000, RZ ;  /* 0x000100001d1f7824 */ /* 0x000fe200078e00ff */
[----:B------:R-:W-:-:S02]  /*163b0*/  SHF.R.U32.HI R11, RZ, 0x10, R11 ;  /* 0x00000010ff0b7819 */ /* 0x000fc4000001160b */
[--C-:B------:R-:W-:Y:S02]  /*163c0*/  SHF.R.U64 R28, R74, 0x10, R75.reuse ;  /* 0x000000104a1c7819 */ /* 0x100fe4000000124b */
[----:B------:R-:W-:Y:S02]  /*163d0*/  LOP3.LUT R29, R29, 0xffff0000, RZ, 0xc0, !PT ;  /* 0xffff00001d1d7812 */ /* 0x000fe400078ec0ff */
[----:B------:R-:W-:Y:S02]  /*163e0*/  SHF.R.U32.HI R74, RZ, 0x10, R75 ;  /* 0x00000010ff4a7819 */ /* 0x000fe4000001164b */
[C---:B------:R-:W-:Y:S02]  /*163f0*/  PRMT R30, R86.reuse, 0x5410, R9 ;  /* 0x00005410561e7816 */ /* 0x040fe40000000009 */
[----:B------:R-:W-:Y:S02]  /*16400*/  PRMT R86, R86, 0x5432, R11 ;  /* 0x0000543256567816 */ /* 0x000fe4000000000b */
[----:B------:R-:W-:-:S02]  /*16410*/  PRMT R28, R89, 0x5410, R28 ;  /* 0x00005410591c7816 */ /* 0x000fc4000000001c */
[----:B------:R-:W-:Y:S02]  /*16420*/  PRMT R89, R89, 0x5432, R74 ;  /* 0x0000543259597816 */ /* 0x000fe4000000004a */
[----:B---3--:R-:W-:Y:S02]  /*16430*/  LEA.HI R21, R21, R5, RZ, 0x1d ;  /* 0x0000000515157211 */ /* 0x008fe400078fe8ff */
[----:B------:R-:W-:Y:S01]  /*16440*/  LOP3.LUT R5, R4, 0x1c0, RZ, 0xc0, !PT ;  /* 0x000001c004057812 */ /* 0x000fe200078ec0ff */
[----:B------:R-:W-:Y:S01]  /*16450*/  IMAD.SHL.U32 R4, R3, 0x40, RZ ;  /* 0x0000004003047824 */ /* 0x000fe200078e00ff */
[----:B------:R-:W-:Y:S02]  /*16460*/  SHF.R.S32.HI R0, RZ, 0x1f, R21 ;  /* 0x0000001fff007819 */ /* 0x000fe40000011415 */
[----:B------:R-:W-:Y:S02]  /*16470*/  LOP3.LUT R6, R5, 0x38, R6, 0xf8, !PT ;  /* 0x0000003805067812 */ /* 0x000fe400078ef806 */
[----:B------:R-:W-:Y:S01]  /*16480*/  LEA.HI R3, R0, R21, RZ, 0x3 ;  /* 0x0000001500037211 */ /* 0x000fe200078f18ff */
[----:B------:R-:W-:Y:S01]  /*16490*/  IMAD.SHL.U32 R0, R21, 0x8, RZ ;  /* 0x0000000815007824 */ /* 0x000fe200078e00ff */
[----:B------:R-:W-:-:S02]  /*164a0*/  LOP3.LUT R12, R4, 0xfffffe00, RZ, 0xc0, !PT ;  /* 0xfffffe00040c7812 */ /* 0x000fc400078ec0ff */
[----:B------:R-:W-:Y:S01]  /*164b0*/  SHF.R.U32.HI R7, RZ, 0x3, R5 ;  /* 0x00000003ff077819 */ /* 0x000fe20000011605 */
[----:B------:R-:W-:Y:S01]  /*164c0*/  IMAD.SHL.U32 R4, R3, 0x400, RZ ;  /* 0x0000040003047824 */ /* 0x000fe200078e00ff */
[----:B------:R-:W-:Y:S02]  /*164d0*/  LOP3.LUT R0, R5, 0x38, R0, 0xf8, !PT ;  /* 0x0000003805007812 */ /* 0x000fe400078ef800 */
[-C--:B------:R-:W-:Y:S02]  /*164e0*/  LOP3.LUT R6, R6, R7.reuse, RZ, 0x3c, !PT ;  /* 0x0000000706067212 */ /* 0x080fe400078e3cff */
[----:B------:R-:W-:Y:S02]  /*164f0*/  LOP3.LUT R3, R0, R7, RZ, 0x3c, !PT ;  /* 0x0000000700037212 */ /* 0x000fe400078e3cff */
[----:B------:R-:W-:Y:S02]  /*16500*/  LOP3.LUT R4, R4, 0x7fffe000, RZ, 0xc0, !PT ;  /* 0x7fffe00004047812 */ /* 0x000fe400078ec0ff */
[----:B------:R-:W-:-:S02]  /*16510*/  IADD3 R6, R6, R13, R12 ;  /* 0x0000000d06067210 */ /* 0x000fc40007ffe00c */
[----:B------:R-:W-:Y:S02]  /*16520*/  IADD3 R12, R3, R4, R12 ;  /* 0x00000004030c7210 */ /* 0x000fe40007ffe00c */
[----:B------:R-:W-:Y:S02]  /*16530*/  LEA R0, R6, UR4, 0x1 ;  /* 0x0000000406007c11 */ /* 0x000fe4000f8e08ff */
[----:B------:R-:W-:Y:S01]  /*16540*/  SHF.R.U64 R21, R72, 0x10, R73 ;  /* 0x0000001048157819 */ /* 0x000fe20000001249 */
[----:B------:R-:W-:Y:S01]  /*16550*/  IMAD R3, R12, 0x2, R23 ;  /* 0x000000020c037824 */ /* 0x000fe200078e0217 */
[----:B------:R-:W-:Y:S01]  /*16560*/  SHF.R.U32.HI R73, RZ, 0x10, R73 ;  /* 0x00000010ff497819 */ /* 0x000fe20000011649 */
[----:B------:R-:W0:Y:S01]  /*16570*/  LDS.128 R4, [R0] ;  /* 0x0000000000047984 */ /* 0x000e220000000c00 */
[C---:B------:R-:W-:Y:S02]  /*16580*/  PRMT R26, R88.reuse, 0x5410, R21 ;  /* 0x00005410581a7816 */ /* 0x040fe40000000015 */
[----:B------:R-:W-:Y:S01]  /*16590*/  PRMT R88, R88, 0x5432, R73 ;  /* 0x0000543258587816 */ /* 0x000fe20000000049 */
[----:B------:R-:W1:Y:S02]  /*165a0*/  LDS.128 R12, [R3+0x14400] ;  /* 0x01440000030c7984 */ /* 0x000e640000000c00 */
[----:B------:R-:W-:-:S02]  /*165b0*/  IMAD.U32 R27, R26, 0x10000, RZ ;  /* 0x000100001a1b7824 */ /* 0x000fc400078e00ff */
[C---:B0-----:R-:W-:Y:S01]  /*165c0*/  IMAD.U32 R8, R4.reuse, 0x10000, RZ ;  /* 0x0001000004087824 */ /* 0x041fe200078e00ff */
        /* <DEDUP_REMOVED lines=11> */
[----:B------:R-:W-:Y:S01]  /*16680*/  FFMA.FTZ R33, R8, R27, -R33 ;  /* 0x0000001b08217223 */ /* 0x000fe20000010821 */
[----:B------:R-:W-:Y:S01]  /*16690*/  LOP3.LUT R27, R26, 0xffff0000, RZ, 0xc0, !PT ;  /* 0xffff00001a1b7812 */ /* 0x000fe200078ec0ff */
[----:B------:R-:W-:Y:S01]  /*166a0*/  FFMA.FTZ R35, R8, R31, R35 ;  /* 0x0000001f08237223 */ /* 0x000fe20000010023 */
[----:B------:R-:W-:Y:S02]  /*166b0*/  IMAD.U32 R8, R88, 0x10000, RZ ;  /* 0x0001000058087824 */ /* 0x000fe400078e00ff */
[----:B------:R-:W-:Y:S01]  /*166c0*/  FMUL.FTZ R34, R21, R20 ;  /* 0x0000001415227220 */ /* 0x000fe20000410000 */
[----:B------:R-:W-:Y:S02]  /*166d0*/  IMAD.U32 R25, R15, 0x10000, RZ ;  /* 0x000100000f197824 */ /* 0x000fe400078e00ff */
[----:B------:R-:W-:Y:S01]  /*166e0*/  FMUL.FTZ R31, R12, R27 ;  /* 0x0000001b0c1f7220 */ /* 0x000fe20000410000 */
[----:B------:R-:W-:Y:S01]  /*166f0*/  FMUL.FTZ R21, R21, R8 ;  /* 0x0000000815157220 */ /* 0x000fe20000410000 */
[----:B------:R-:W-:-:S02]  /*16700*/  IMAD.U32 R12, R86, 0x10000, RZ ;  /* 0x00010000560c7824 */ /* 0x000fc400078e00ff */
[C---:B------:R-:W-:Y:S01]  /*16710*/  FFMA.FTZ R26, R4.reuse, R27, -R37 ;  /* 0x0000001b041a7223 */ /* 0x040fe20000010825 */
[----:B------:R-:W-:Y:S01]  /*16720*/  FFMA.FTZ R32, R4, R29, R31 ;  /* 0x0000001d04207223 */ /* 0x000fe2000001001f */
[----:B------:R-:W-:Y:S01]  /*16730*/  FFMA.FTZ R34, R9, R8, -R34 ;  /* 0x0000000809227223 */ /* 0x000fe20000010822 */
[----:B------:R-:W-:Y:S02]  /*16740*/  IMAD.U32 R4, R89, 0x10000, RZ ;  /* 0x0001000059047824 */ /* 0x000fe400078e00ff */
[----:B------:R-:W-:Y:S01]  /*16750*/  FFMA.FTZ R20, R9, R20, R21 ;  /* 0x0000001409147223 */ /* 0x000fe20000010015 */
[----:B------:R-:W-:Y:S02]  /*16760*/  IMAD.U32 R11, R7, 0x10000, RZ ;  /* 0x00010000070b7824 */ /* 0x000fe400078e00ff */
[----:B------:R-:W-:Y:S01]  /*16770*/  FMUL.FTZ R36, R25, R12 ;  /* 0x0000000c19247220 */ /* 0x000fe20000410000 */
[----:B------:R-:W-:Y:S01]  /*16780*/  IMAD.U32 R24, R14, 0x10000, RZ ;  /* 0x000100000e187824 */ /* 0x000fe200078e00ff */
[----:B------:R-:W-:Y:S01]  /*16790*/  LOP3.LUT R8, R85, 0xffff0000, RZ, 0xc0, !PT ;  /* 0xffff000055087812 */ /* 0x000fe200078ec0ff */
[----:B------:R-:W-:Y:S01]  /*167a0*/  IMAD.U32 R21, R30, 0x10000, RZ ;  /* 0x000100001e157824 */ /* 0x000fe200078e00ff */
[----:B------:R-:W-:Y:S01]  /*167b0*/  LOP3.LUT R88, R88, 0xffff0000, RZ, 0xc0, !PT ;  /* 0xffff000058587812 */ /* 0x000fe200078ec0ff */
[----:B------:R-:W-:Y:S01]  /*167c0*/  FMUL.FTZ R38, R25, R4 ;  /* 0x0000000419267220 */ /* 0x000fe20000410000 */
[----:B------:R-:W-:-:S02]  /*167d0*/  IMAD.U32 R10, R6, 0x10000, RZ ;  /* 0x00010000060a7824 */ /* 0x000fc400078e00ff */
[----:B------:R-:W-:Y:S01]  /*167e0*/  FFMA.FTZ R36, R11, R4, -R36 ;  /* 0x000000040b247223 */ /* 0x000fe20000010824 */
[----:B------:R-:W-:Y:S02]  /*167f0*/  IMAD.U32 R9, R28, 0x10000, RZ ;  /* 0x000100001c097824 */ /* 0x000fe400078e00ff */
[C---:B------:R-:W-:Y:S01]  /*16800*/  FMUL.FTZ R25, R24.reuse, R21 ;  /* 0x0000001518197220 */ /* 0x040fe20000410000 */
[C---:B------:R-:W-:Y:S01]  /*16810*/  FMUL.FTZ R4, R13.reuse, R8 ;  /* 0x000000080d047220 */ /* 0x040fe20000410000 */
[----:B------:R-:W-:Y:S01]  /*16820*/  FMUL.FTZ R13, R13, R88 ;  /* 0x000000580d0d7220 */ /* 0x000fe20000410000 */
[-C--:B------:R-:W-:Y:S01]  /*16830*/  FMUL.FTZ R27, R24, R9.reuse ;  /* 0x00000009181b7220 */ /* 0x080fe20000410000 */
[----:B------:R-:W-:Y:S01]  /*16840*/  FFMA.FTZ R25, R10, R9, -R25 ;  /* 0x000000090a197223 */ /* 0x000fe20000010819 */
[----:B------:R-:W-:Y:S01]  /*16850*/  LOP3.LUT R14, R14, 0xffff0000, RZ, 0xc0, !PT ;  /* 0xffff00000e0e7812 */ /* 0x000fe200078ec0ff */
[----:B------:R-:W-:Y:S01]  /*16860*/  FFMA.FTZ R38, R11, R12, R38 ;  /* 0x0000000c0b267223 */ /* 0x000fe20000010026 */
[----:B------:R-:W-:Y:S01]  /*16870*/  LOP3.LUT R9, R30, 0xffff0000, RZ, 0xc0, !PT ;  /* 0xffff00001e097812 */ /* 0x000fe200078ec0ff */
        /* <DEDUP_REMOVED lines=12> */
[----:B------:R-:W-:-:S02]  /*16940*/  FMUL.FTZ R27, R15, R4 ;  /* 0x000000040f1b7220 */ /* 0x000fc40000410000 */
[C---:B------:R-:W-:Y:S01]  /*16950*/  FFMA.FTZ R12, R6.reuse, R5, -R21 ;  /* 0x00000005060c7223 */ /* 0x040fe20000010815 */
[----:B------:R-:W-:Y:S01]  /*16960*/  FFMA.FTZ R15, R6, R9, R14 ;  /* 0x00000009060f7223 */ /* 0x000fe2000001000e */
[C---:B------:R-:W-:Y:S01]  /*16970*/  FFMA.FTZ R21, R7.reuse, R4, -R8 ;  /* 0x0000000407157223 */ /* 0x040fe20000010808 */
        /* <DEDUP_REMOVED lines=11> */
.L_x_2829:
[----:B------:R-:W-:Y:S05]  /*16a30*/  BSYNC B0 ;  /* 0x0000000000007941 */ /* 0x000fea0003800000 */
.L_x_2789:
        /* <DEDUP_REMOVED lines=8> */
.L_x_2787:
[----:B------:R-:W-:-:S06]  /*16ac0*/  ULOP3.LUT UR4, UR60, 0x1, URZ, 0xfc, !UPT ;  /* 0x000000013c047892 */ /* 0x000fcc000f8efc3f */
[----:B-1234-:R-:W-:-:S05]  /*16ad0*/  IMAD.U32 R0, RZ, RZ, UR4 ;  /* 0x00000004ff007e24 */ /* 0x01efca000f8e00ff */
[----:B------:R-:W-:-:S13]  /*16ae0*/  ISETP.NE.AND P0, PT, R0, 0x3, PT ;  /* 0x000000030000780c */ /* 0x000fda0003f05270 */
[----:B------:R-:W-:Y:S05]  /*16af0*/  @!P0 BRA `(.L_x_2864) ;  /* 0x0000000000048947 */ /* 0x000fea0003800000 */
[----:B------:R-:W-:Y:S01]  /*16b00*/  BPT.TRAP 0x1 ;  /* 0x000000040000795c */ /* 0x000fe20000300000 */
.L_x_2864:
[----:B------:R-:W-:Y:S01]  /*16b10*/  IMAD R0, R220, 0x8, R23 ;  /* 0x00000008dc007824 */ /* 0x000fe200078e0217 */
[----:B------:R-:W-:-:S04]  /*16b20*/  SHF.L.U32 R3, R226, 0x1f, RZ ;  /* 0x0000001fe2037819 */ /* 0x000fc800000006ff */
[----:B------:R1:W2:Y:S01]  /*16b30*/  SYNCS.PHASECHK.TRANS64.TRYWAIT P1, [R0+URZ+0x38830], R3 ;  /* 0x03883003000075a7 */ /* 0x0002a2000802017f */
[----:B------:R-:W-:Y:S05]  /*16b40*/  @!P0 BRA `(.L_x_2865) ;  /* 0x0000000000048947 */ /* 0x000fea0003800000 */
[----:B------:R-:W-:Y:S01]  /*16b50*/  BPT.TRAP 0x1 ;  /* 0x000000040000795c */ /* 0x000fe20000300000 */
.L_x_2865:
[----:B--2---:R-:W-:Y:S05]  /*16b60*/  @P1 BRA `(.L_x_2866) ;  /* 0x0000000000081947 */ /* 0x004fea0003800000 */
[----:B------:R-:W2:Y:S02]  /*16b70*/  SYNCS.PHASECHK.TRANS64.TRYWAIT P1, [R0+URZ+0x38830], R3 ;  /* 0x03883003000075a7 */ /* 0x000ea4000802017f */
[----:B--2---:R-:W-:Y:S05]  /*16b80*/  @!P1 BRA `(.L_x_2867) ;  /* 0x000001dc00849947 */ /* 0x004fea0003800000 */
.L_x_2866:
[----:B------:R-:W-:Y:S05]  /*16b90*/  WARPSYNC.ALL ;  /* 0x0000000000007948 */ /* 0x000fea0003800000 */
[----:B-12---:R-:W-:Y:S01]  /*16ba0*/  VIADD R3, R23, 0x24400 ;  /* 0x0002440017037836 */ /* 0x006fe20000000000 */
[----:B------:R-:W-:Y:S01]  /*16bb0*/  R2UR UR20, R84 ;  /* 0x00000000541472ca */ /* 0x000fe200000e0000 */
[----:B0-----:R-:W-:Y:S01]  /*16bc0*/  IMAD.MOV.U32 R5, RZ, RZ, 0x40000040 ;  /* 0x40000040ff057424 */ /* 0x001fe200078e00ff */
        /* <DEDUP_REMOVED lines=9> */
[----:B------:R-:W-:Y:S01]  /*16c60*/  IMAD.MOV.U32 R7, RZ, RZ, 0x40000040 ;  /* 0x40000040ff077424 */ /* 0x000fe200078e00ff */
[----:B------:R-:W-:Y:S01]  /*16c70*/  LOP3.LUT R229, R3, 0x10000, RZ, 0xfc, !PT ;  /* 0x0001000003e57812 */ /* 0x000fe200078efcff */
[----:B------:R-:W-:Y:S01]  /*16c80*/  ULOP3.LUT UR20, UR20, 0x10000, URZ, 0xfc, !UPT ;  /* 0x0001000014147892 */ /* 0x000fe2000f8efc3f */
[----:B------:R-:W-:Y:S01]  /*16c90*/  R2UR UR15, R9 ;  /* 0x00000000090f72ca */ /* 0x000fe200000e0000 */
[----:B------:R-:W-:Y:S01]  /*16ca0*/  UMOV UR9, UR17 ;  /* 0x0000001100097c82 */ /* 0x000fe20008000000 */
[C---:B------:R-:W-:Y:S01]  /*16cb0*/  R2UR UR11, R7.reuse ;  /* 0x00000000070b72ca */ /* 0x040fe200000e0000 */
[----:B------:R-:W-:Y:S01]  /*16cc0*/  IMAD R4, R220, 0xa00, R229 ;  /* 0x00000a00dc047824 */ /* 0x000fe200078e02e5 */
[----:B------:R-:W-:Y:S01]  /*16cd0*/  UMOV UR13, UR17 ;  /* 0x00000011000d7c82 */ /* 0x000fe20008000000 */
[----:B------:R-:W-:Y:S01]  /*16ce0*/  R2UR UR19, R7 ;  /* 0x00000000071372ca */ /* 0x000fe200000e0000 */
[----:B------:R-:W-:Y:S01]  /*16cf0*/  UMOV UR24, UR20 ;  /* 0x0000001400187c82 */ /* 0x000fe20008000000 */
[C---:B------:R-:W-:Y:S01]  /*16d00*/  VIADD R8, R4.reuse, 0x80 ;  /* 0x0000008004087836 */ /* 0x040fe20000000000 */
[C---:B------:R-:W-:Y:S01]  /*16d10*/  R2UR UR26, R4.reuse ;  /* 0x00000000041a72ca */ /* 0x040fe200000e0000 */
[----:B------:R-:W-:Y:S01]  /*16d20*/  UMOV UR16, UR24 ;  /* 0x0000001800107c82 */ /* 0x000fe20008000000 */
[----:B------:R-:W-:Y:S01]  /*16d30*/  VIADD R6, R4, 0x100 ;  /* 0x0000010004067836 */ /* 0x000fe20000000000 */
[----:B------:R-:W-:Y:S01]  /*16d40*/  UMOV UR4, UR16 ;  /* 0x0000001000047c82 */ /* 0x000fe20008000000 */
[----:B------:R-:W-:Y:S01]  /*16d50*/  R2UR UR6, R8 ;  /* 0x00000000080672ca */ /* 0x000fe200000e0000 */
[----:B------:R-:W-:Y:S01]  /*16d60*/  UMOV UR8, UR16 ;  /* 0x0000001000087c82 */ /* 0x000fe20008000000 */
[----:B------:R-:W-:Y:S01]  /*16d70*/  VIADD R8, R4, 0x180 ;  /* 0x0000018004087836 */ /* 0x000fe20000000000 */
[----:B------:R-:W-:Y:S01]  /*16d80*/  R2UR UR10, R6 ;  /* 0x00000000060a72ca */ /* 0x000fe200000e0000 */
[----:B------:R-:W-:Y:S01]  /*16d90*/  UMOV UR12, UR16 ;  /* 0x00000010000c7c82 */ /* 0x000fe20008000000 */
[----:B------:R-:W-:Y:S01]  /*16da0*/  VIADD R6, R4, 0x200 ;  /* 0x0000020004067836 */ /* 0x000fe20000000000 */
[----:B------:R-:W-:Y:S01]  /*16db0*/  UIADD3 UR56, UR20, 0x804, URZ ;  /* 0x0000080414387890 */ /* 0x000fe2000fffe03f */
[----:B------:R-:W-:Y:S01]  /*16dc0*/  R2UR UR14, R8 ;  /* 0x00000000080e72ca */ /* 0x000fe200000e0000 */
[----:B------:R-:W-:Y:S01]  /*16dd0*/  IMAD.MOV.U32 R7, RZ, RZ, 0x40000040 ;  /* 0x40000040ff077424 */ /* 0x000fe200078e00ff */
[----:B------:R-:W-:Y:S01]  /*16de0*/  HGMMA.64x16x16.F32.BF16 R56, gdesc[UR24], RZ, !UPT, gsb0 ;  /* 0x00200000183879f0 */ /* 0x000fe2000c0018ff */
[----:B------:R-:W-:Y:S01]  /*16df0*/  R2UR UR18, R6 ;  /* 0x00000000061272ca */ /* 0x000fe200000e0000 */
[----:B------:R-:W-:Y:S01]  /*16e00*/  VIADD R6, R4, 0x2 ;  /* 0x0000000204067836 */ /* 0x000fe20000000000 */
[----:B------:R-:W-:Y:S01]  /*16e10*/  UMOV UR57, 0x40000040 ;  /* 0x4000004000397882 */ /* 0x000fe20000000000 */
[----:B------:R-:W-:Y:S01]  /*16e20*/  R2UR UR27, R7 ;  /* 0x00000000071b72ca */ /* 0x000fe200000e0000 */
[----:B------:R-:W-:Y:S01]  /*16e30*/  IMAD.U32 R12, RZ, RZ, UR24 ;  /* 0x00000018ff0c7e24 */ /* 0x000fe2000f8e00ff */
[----:B------:R-:W-:Y:S01]  /*16e40*/  UIADD3 UR52, UR20, 0x806, URZ ;  /* 0x0000080614347890 */ /* 0x000fe2000fffe03f */
[----:B------:R-:W-:Y:S01]  /*16e50*/  R2UR UR26, R6 ;  /* 0x00000000061a72ca */ /* 0x000fe200000e0000 */
[----:B------:R-:W-:Y:S01]  /*16e60*/  IMAD.U32 R13, RZ, RZ, UR25 ;  /* 0x00000019ff0d7e24 */ /* 0x000fe2000f8e00ff */
[----:B------:R-:W-:Y:S01]  /*16e70*/  UMOV UR25, 0x40000040 ;  /* 0x4000004000197882 */ /* 0x000fe20000000000 */
[C---:B------:R-:W-:Y:S01]  /*16e80*/  VIADD R8, R4.reuse, 0x82 ;  /* 0x0000008204087836 */ /* 0x040fe20000000000 */
[----:B------:R-:W-:Y:S01]  /*16e90*/  UMOV UR53, 0x40000040 ;  /* 0x4000004000357882 */ /* 0x000fe20000000000 */
[----:B------:R-:W-:Y:S01]  /*16ea0*/  IMAD.MOV.U32 R9, RZ, RZ, 0x40000040 ;  /* 0x40000040ff097424 */ /* 0x000fe200078e00ff */
[----:B------:R0:W-:Y:S01]  /*16eb0*/  STL.64 [R1+0x48], R12 ;  /* 0x0000480c01007387 */ /* 0x0001e20000100a00 */
[C---:B------:R-:W-:Y:S01]  /*16ec0*/  VIADD R10, R4.reuse, 0x102 ;  /* 0x00000102040a7836 */ /* 0x040fe20000000000 */
[----:B------:R-:W-:Y:S01]  /*16ed0*/  UIADD3 UR48, UR20, 0xc00, URZ ;  /* 0x00000c0014307890 */ /* 0x000fe2000fffe03f */
[----:B------:R-:W-:Y:S01]  /*16ee0*/  IMAD.MOV.U32 R11, RZ, RZ, 0x40000040 ;  /* 0x40000040ff0b7424 */ /* 0x000fe200078e00ff */
[----:B------:R-:W-:Y:S01]  /*16ef0*/  UMOV UR49, 0x40000040 ;  /* 0x4000004000317882 */ /* 0x000fe20000000000 */
[----:B------:R-:W-:Y:S01]  /*16f00*/  VIADD R6, R4, 0x182 ;  /* 0x0000018204067836 */ /* 0x000fe20000000000 */
[----:B------:R-:W-:Y:S01]  /*16f10*/  UIADD3 UR44, UR20, 0xc02, URZ ;  /* 0x00000c02142c7890 */ /* 0x000fe2000fffe03f */
[----:B------:R-:W-:Y:S01]  /*16f20*/  IMAD.MOV.U32 R7, RZ, RZ, 0x40000040 ;  /* 0x40000040ff077424 */ /* 0x000fe200078e00ff */
[----:B------:R-:W-:Y:S01]  /*16f30*/  UMOV UR45, 0x40000040 ;  /* 0x40000040002d7882 */ /* 0x000fe20000000000 */
[----:B------:R-:W-:Y:S01]  /*16f40*/  UIADD3 UR40, UR20, 0xc04, URZ ;  /* 0x00000c0414287890 */ /* 0x000fe2000fffe03f */
[----:B------:R-:W-:Y:S01]  /*16f50*/  IMAD.MOV.U32 R5, RZ, RZ, 0x40000040 ;  /* 0x40000040ff057424 */ /* 0x000fe200078e00ff */
[----:B------:R-:W-:Y:S01]  /*16f60*/  UMOV UR41, 0x40000040 ;  /* 0x4000004000297882 */ /* 0x000fe20000000000 */
[----:B0-----:R-:W-:Y:S01]  /*16f70*/  IMAD.U32 R13, RZ, RZ, UR25 ;  /* 0x00000019ff0d7e24 */ /* 0x001fe2000f8e00ff */
        /* <DEDUP_REMOVED lines=703> */
.L_x_2868:
[----:B------:R-:W2:Y:S01]  /*19b70*/  LDL R3, [R1+0x78] ;  /* 0x0000780001037983 */ /* 0x000ea20000100800 */
[----:B------:R-:W0:Y:S01]  /*19b80*/  LDC R4, c[0x0][0x448] ;  /* 0x00011200ff047b82 */ /* 0x000e220000000800 */
[----:B------:R-:W-:Y:S02]  /*19b90*/  ULDC UR4, c[0x0][0x988] ;  /* 0x0002620000047ab9 */ /* 0x000fe40000000800 */
[----:B------:R-:W2:Y:S04]  /*19ba0*/  LDL R69, [R1+0x68] ;  /* 0x0000680001457983 */ /* 0x000ea80000100800 */
[----:B------:R-:W3:Y:S04]  /*19bb0*/  LDL R65, [R1+0x6c] ;  /* 0x00006c0001417983 */ /* 0x000ee80000100800 */
[----:B------:R-:W4:Y:S04]  /*19bc0*/  LDL R8, [R1+0x74] ;  /* 0x0000740001087983 */ /* 0x000f280000100800 */
[----:B------:R-:W5:Y:S01]  /*19bd0*/  LDL R67, [R1+0x60] ;  /* 0x0000600001437983 */ /* 0x000f620000100800 */
[----:B------:R-:W-:Y:S01]  /*19be0*/  LOP3.LUT R18, R18, 0xffffffef, RZ, 0xc0, !PT ;  /* 0xffffffef12127812 */ /* 0x000fe200078ec0ff */
[----:B------:R-:W-:Y:S01]  /*19bf0*/  ULDC UR38, c[0x0][0x988] ;  /* 0x0002620000267ab9 */ /* 0x000fe20000000800 */
[----:B------:R-:W-:Y:S01]  /*19c00*/  ULDC UR39, c[0x0][0x988] ;  /* 0x0002620000277ab9 */ /* 0x000fe20000000800 */
[----:B0-----:R-:W-:-:S13]  /*19c10*/  ISETP.NE.AND P5, PT, R4, 0x1, PT ;  /* 0x000000010400780c */ /* 0x001fda0003fa5270 */
[----:B------:R-:W0:Y:S08]  /*19c20*/  @P5 LDC R4, c[0x0][0x44c] ;  /* 0x00011300ff045b82 */ /* 0x000e300000000800 */
[----:B------:R-:W1:Y:S01]  /*19c30*/  @P5 LDC R5, c[0x0][0x450] ;  /* 0x00011400ff055b82 */ /* 0x000e620000000800 */
[----:B--2---:R-:W-:-:S04]  /*19c40*/  IMAD.IADD R3, R3, 0x1, R69 ;  /* 0x0000000103037824 */ /* 0x004fc800078e0245 */
[----:B0-----:R-:W-:-:S05]  /*19c50*/  @P5 IMAD.HI.U32 R4, R3, R4, RZ ;  /* 0x0000000403045227 */ /* 0x001fca00078e00ff */
[----:B-1----:R-:W-:-:S05]  /*19c60*/  @P5 SHF.R.U32.HI R3, RZ, R5, R4 ;  /* 0x00000005ff035219 */ /* 0x002fca0000011604 */
[----:B------:R-:W0:Y:S01]  /*19c70*/  SHFL.IDX PT, R7, R3, 0x1, 0x1c1f ;  /* 0x003c1f0003077f89 */ /* 0x000e2200000e0000 */
[C---:B------:R-:W-:Y:S02]  /*19c80*/  IMAD R4, R2.reuse, -0x50, RZ ;  /* 0xffffffb002047824 */ /* 0x040fe400078e02ff */
[----:B---3--:R-:W-:-:S03]  /*19c90*/  IMAD R5, R2, -0x50, R65 ;  /* 0xffffffb002057824 */ /* 0x008fc600078e0241 */
[C---:B----4-:R-:W-:Y:S02]  /*19ca0*/  IADD3 R6, -R8.reuse, 0x51, R4 ;  /* 0x0000005108067810 */ /* 0x050fe40007ffe104 */
[----:B------:R-:W-:Y:S02]  /*19cb0*/  IADD3 R4, -R8, 0x50, R5 ;  /* 0x0000005008047810 */ /* 0x000fe40007ffe105 */
[----:B-----5:R-:W-:-:S04]  /*19cc0*/  IADD3 R5, -R67, R6, R65 ;  /* 0x0000000643057210 */ /* 0x020fc80007ffe141 */
        /* <DEDUP_REMOVED lines=56> */
[----:B------:R-:W-:Y:S01]  /*1a050*/  FMNMX.FTZ R9, R64, R9, !PT ;  /* 0x0000000940097209 */ /* 0x000fe20007810000 */
[----:B------:R-:W0:Y:S01]  /*1a060*/  SHFL.IDX PT, R3, R3, RZ, 0x1c1f ;  /* 0x001c1fff03037589 */ /* 0x000e2200000e0000 */
[----:B------:R-:W-:Y:S02]  /*1a070*/  FSEL R66, R31, -INF , P1 ;  /* 0xff8000001f427808 */ /* 0x000fe40000800000 */
[----:B------:R-:W-:Y:S01]  /*1a080*/  FMNMX.FTZ R9, R30, R9, !PT ;  /* 0x000000091e097209 */ /* 0x000fe20007810000 */
[----:B------:R-:W1:Y:S03]  /*1a090*/  @P5 LDC R31, c[0x0][0x450] ;  /* 0x00011400ff1f5b82 */ /* 0x000e660000000800 */
[----:B------:R-:W-:-:S05]  /*1a0a0*/  FMNMX.FTZ R9, R66, R9, !PT ;  /* 0x0000000942097209 */ /* 0x000fca0007810000 */
[----:B------:R-:W2:Y:S01]  /*1a0b0*/  SHFL.BFLY PT, R70, R9, 0x2, 0x1f ;  /* 0x0c401f0009467f89 */ /* 0x000ea200000e0000 */
[----:B0-----:R-:W-:-:S04]  /*1a0c0*/  VIADDMNMX R5, R3, R5, R4, PT ;  /* 0x0000000503057246 */ /* 0x001fc80003800104 */
[C---:B------:R-:W-:Y:S02]  /*1a0d0*/  ISETP.GT.AND P1, PT, R5.reuse, RZ, PT ;  /* 0x000000ff0500720c */ /* 0x040fe40003f24270 */
[C---:B------:R-:W-:Y:S02]  /*1a0e0*/  ISETP.GT.AND P2, PT, R5.reuse, 0x1, PT ;  /* 0x000000010500780c */ /* 0x040fe40003f44270 */
[----:B------:R-:W-:Y:S02]  /*1a0f0*/  ISETP.GT.AND P3, PT, R5, 0x8, PT ;  /* 0x000000080500780c */ /* 0x000fe40003f64270 */
[----:B------:R-:W-:Y:S02]  /*1a100*/  FSEL R56, R56, -INF , P1 ;  /* 0xff80000038387808 */ /* 0x000fe40000800000 */
[----:B------:R-:W-:Y:S02]  /*1a110*/  FSEL R57, R57, -INF , P2 ;  /* 0xff80000039397808 */ /* 0x000fe40001000000 */
[----:B--2---:R-:W-:-:S02]  /*1a120*/  FMNMX.FTZ R4, R9, R70, !PT ;  /* 0x0000004609047209 */ /* 0x004fc40007810000 */
[----:B------:R-:W-:Y:S02]  /*1a130*/  ISETP.GT.AND P1, PT, R5, 0x9, PT ;  /* 0x000000090500780c */ /* 0x000fe40003f24270 */
[----:B------:R-:W-:Y:S02]  /*1a140*/  FSEL R60, R60, -INF , P3 ;  /* 0xff8000003c3c7808 */ /* 0x000fe40001800000 */
[----:B------:R-:W-:Y:S01]  /*1a150*/  FMNMX.FTZ R3, R56, R57, !PT ;  /* 0x0000003938037209 */ /* 0x000fe20007810000 */
[----:B------:R-:W0:Y:S01]  /*1a160*/  SHFL.BFLY PT, R11, R4, 0x1, 0x1f ;  /* 0x0c201f00040b7f89 */ /* 0x000e2200000e0000 */
[----:B------:R-:W-:Y:S02]  /*1a170*/  FSEL R70, R61, -INF , P1 ;  /* 0xff8000003d467808 */ /* 0x000fe40000800000 */
[----:B------:R-:W-:Y:S02]  /*1a180*/  ISETP.GT.AND P1, PT, R5, 0x10, PT ;  /* 0x000000100500780c */ /* 0x000fe40003f24270 */
[----:B------:R-:W-:-:S02]  /*1a190*/  FMNMX.FTZ R3, R60, R3, !PT ;  /* 0x000000033c037209 */ /* 0x000fc40007810000 */
[C---:B------:R-:W-:Y:S02]  /*1a1a0*/  ISETP.GT.AND P2, PT, R5.reuse, 0x11, PT ;  /* 0x000000110500780c */ /* 0x040fe40003f44270 */
        /* <DEDUP_REMOVED lines=9> */
[----:B------:R-:W-:Y:S02]  /*1a240*/  ISETP.GT.AND P1, PT, R5, 0x20, PT ;  /* 0x000000200500780c */ /* 0x000fe40003f24270 */
[----:B------:R-:W-:-:S02]  /*1a250*/  FMNMX.FTZ R7, R52, R7, !PT ;  /* 0x0000000734077209 */ /* 0x000fc40007810000 */
[C---:B------:R-:W-:Y:S02]  /*1a260*/  ISETP.GT.AND P2, PT, R5.reuse, 0x21, PT ;  /* 0x000000210500780c */ /* 0x040fe40003f44270 */
[----:B------:R-:W-:Y:S02]  /*1a270*/  FSEL R40, R40, -INF , P1 ;  /* 0xff80000028287808 */ /* 0x000fe40000800000 */
[----:B------:R-:W-:Y:S01]  /*1a280*/  FMNMX.FTZ R7, R74, R7, !PT ;  /* 0x000000074a077209 */ /* 0x000fe20007810000 */
[----:B------:R-:W-:Y:S01]  /*1a290*/  IMAD.U32 R3, RZ, RZ, UR4 ;  /* 0x00000004ff037e24 */ /* 0x000fe2000f8e00ff */
[----:B0-----:R-:W-:Y:S02]  /*1a2a0*/  FMNMX.FTZ R4, R4, R11, !PT ;  /* 0x0000000b04047209 */ /* 0x001fe40007810000 */
[----:B------:R-:W-:Y:S02]  /*1a2b0*/  ISETP.GT.AND P3, PT, R5, 0x28, PT ;  /* 0x000000280500780c */ /* 0x000fe40003f64270 */
[----:B------:R-:W-:-:S02]  /*1a2c0*/  FSEL R76, R41, -INF , P2 ;  /* 0xff800000294c7808 */ /* 0x000fc40001000000 */
[----:B------:R-:W-:Y:S02]  /*1a2d0*/  FMNMX.FTZ R9, R40, R7, !PT ;  /* 0x0000000728097209 */ /* 0x000fe40007810000 */
[----:B------:R-:W-:Y:S01]  /*1a2e0*/  ISETP.GT.AND P1, PT, R5, 0x29, PT ;  /* 0x000000290500780c */ /* 0x000fe20003f24270 */
[----:B------:R-:W-:Y:S01]  /*1a2f0*/  FMUL.FTZ R11, R4, R3 ;  /* 0x00000003040b7220 */ /* 0x000fe20000410000 */
[----:B------:R-:W-:Y:S02]  /*1a300*/  FSEL R44, R44, -INF , P3 ;  /* 0xff8000002c2c7808 */ /* 0x000fe40001800000 */
[----:B------:R-:W-:Y:S02]  /*1a310*/  FMNMX.FTZ R9, R76, R9, !PT ;  /* 0x000000094c097209 */ /* 0x000fe40007810000 */
[----:B------:R-:W-:Y:S02]  /*1a320*/  FSETP.NEU.FTZ.AND P4, PT, R4, -INF , PT ;  /* 0xff8000000400780b */ /* 0x000fe40003f9d000 */
[----:B------:R-:W-:-:S02]  /*1a330*/  FSEL R78, R45, -INF , P1 ;  /* 0xff8000002d4e7808 */ /* 0x000fc40000800000 */
[----:B------:R-:W-:Y:S02]  /*1a340*/  ISETP.GT.AND P1, PT, R5, 0x30, PT ;  /* 0x000000300500780c */ /* 0x000fe40003f24270 */
[----:B------:R-:W-:Y:S02]  /*1a350*/  FMNMX.FTZ R9, R44, R9, !PT ;  /* 0x000000092c097209 */ /* 0x000fe40007810000 */
[----:B------:R-:W-:Y:S02]  /*1a360*/  FSEL R7, R11, RZ, P4 ;  /* 0x000000ff0b077208 */ /* 0x000fe40002000000 */
[C---:B------:R-:W-:Y:S02]  /*1a370*/  ISETP.GT.AND P2, PT, R5.reuse, 0x31, PT ;  /* 0x000000310500780c */ /* 0x040fe40003f44270 */
[----:B------:R-:W-:Y:S02]  /*1a380*/  FSEL R32, R32, -INF , P1 ;  /* 0xff80000020207808 */ /* 0x000fe40000800000 */
[----:B------:R-:W-:Y:S01]  /*1a390*/  FMNMX.FTZ R9, R78, R9, !PT ;  /* 0x000000094e097209 */ /* 0x000fe20007810000 */
[----:B------:R-:W-:Y:S01]  /*1a3a0*/  FFMA.FTZ R209, R80, R3, -R7 ;  /* 0x0000000350d17223 */ /* 0x000fe20000010807 */
[----:B------:R-:W-:-:S02]  /*1a3b0*/  ISETP.GT.AND P1, PT, R5, 0x38, PT ;  /* 0x000000380500780c */ /* 0x000fc40003f24270 */
[----:B------:R-:W-:Y:S02]  /*1a3c0*/  FSEL R80, R33, -INF , P2 ;  /* 0xff80000021507808 */ /* 0x000fe40001000000 */
[----:B------:R-:W-:Y:S01]  /*1a3d0*/  FMNMX.FTZ R9, R32, R9, !PT ;  /* 0x0000000920097209 */ /* 0x000fe20007810000 */
[----:B------:R-:W-:Y:S01]  /*1a3e0*/  FFMA.FTZ R11, R68, R3, -R7 ;  /* 0x00000003440b7223 */ /* 0x000fe20000010807 */
[----:B------:R-:W-:Y:S02]  /*1a3f0*/  ISETP.GT.AND P2, PT, R5, 0x39, PT ;  /* 0x000000390500780c */ /* 0x000fe40003f44270 */
[----:B------:R-:W-:Y:S02]  /*1a400*/  FSEL R68, R36, -INF , P1 ;  /* 0xff80000024447808 */ /* 0x000fe40000800000 */
[----:B------:R-:W-:Y:S02]  /*1a410*/  FMNMX.FTZ R9, R80, R9, !PT ;  /* 0x0000000950097209 */ /* 0x000fe40007810000 */
[----:B------:R-:W-:-:S02]  /*1a420*/  FSEL R82, R37, -INF , P2 ;  /* 0xff80000025527808 */ /* 0x000fc40001000000 */
[C---:B------:R-:W-:Y:S02]  /*1a430*/  ISETP.GT.AND P1, PT, R5.reuse, 0x40, PT ;  /* 0x000000400500780c */ /* 0x040fe40003f24270 */
[----:B------:R-:W-:Y:S02]  /*1a440*/  FMNMX.FTZ R9, R68, R9, !PT ;  /* 0x0000000944097209 */ /* 0x000fe40007810000 */
[C---:B------:R-:W-:Y:S02]  /*1a450*/  ISETP.GT.AND P2, PT, R5.reuse, 0x41, PT ;  /* 0x000000410500780c */ /* 0x040fe40003f44270 */
[----:B------:R-:W-:Y:S02]  /*1a460*/  FSEL R24, R24, -INF , P1 ;  /* 0xff80000018187808 */ /* 0x000fe40000800000 */
[----:B------:R-:W-:Y:S01]  /*1a470*/  FMNMX.FTZ R9, R82, R9, !PT ;  /* 0x0000000952097209 */ /* 0x000fe20007810000 */
[----:B------:R-:W-:Y:S01]  /*1a480*/  FFMA.FTZ R211, R62, R3, -R7 ;  /* 0x000000033ed37223 */ /* 0x000fe20000010807 */
[----:B------:R-:W-:-:S02]  /*1a490*/  ISETP.GT.AND P1, PT, R5, 0x48, PT ;  /* 0x000000480500780c */ /* 0x000fc40003f24270 */
[----:B------:R-:W-:Y:S02]  /*1a4a0*/  FSEL R62, R25, -INF , P2 ;  /* 0xff800000193e7808 */ /* 0x000fe40001000000 */
[----:B------:R-:W-:Y:S02]  /*1a4b0*/  FMNMX.FTZ R9, R24, R9, !PT ;  /* 0x0000000918097209 */ /* 0x000fe40007810000 */
[----:B------:R-:W-:Y:S02]  /*1a4c0*/  ISETP.GT.AND P2, PT, R5, 0x49, PT ;  /* 0x000000490500780c */ /* 0x000fe40003f44270 */
[----:B------:R-:W-:Y:S02]  /*1a4d0*/  FSEL R84, R28, -INF , P1 ;  /* 0xff8000001c547808 */ /* 0x000fe40000800000 */
[----:B------:R-:W-:Y:S02]  /*1a4e0*/  FMNMX.FTZ R9, R62, R9, !PT ;  /* 0x000000093e097209 */ /* 0x000fe40007810000 */
[----:B------:R-:W-:-:S02]  /*1a4f0*/  FSEL R86, R29, -INF , P2 ;  /* 0xff8000001d567808 */ /* 0x000fc40001000000 */
[----:B------:R-:W-:-:S04]  /*1a500*/  FMNMX.FTZ R9, R84, R9, !PT ;  /* 0x0000000954097209 */ /* 0x000fc80007810000 */
[----:B------:R-:W-:Y:S01]  /*1a510*/  FMNMX.FTZ R9, R86, R9, !PT ;  /* 0x0000000956097209 */ /* 0x000fe20007810000 */
[----:B------:R-:W-:-:S04]  /*1a520*/  FFMA.FTZ R28, R6, R3, -R7 ;  /* 0x00000003061c7223 */ /* 0x000fc80000010807 */
[----:B------:R-:W0:Y:S02]  /*1a530*/  SHFL.BFLY PT, R6, R9, 0x2, 0x1f ;  /* 0x0c401f0009067f89 */ /* 0x000e2400000e0000 */
[----:B0-----:R-:W-:-:S05]  /*1a540*/  FMNMX.FTZ R6, R9, R6, !PT ;  /* 0x0000000609067209 */ /* 0x001fca0007810000 */
[----:B------:R-:W0:Y:S02]  /*1a550*/  SHFL.BFLY PT, R5, R6, 0x1, 0x1f ;  /* 0x0c201f0006057f89 */ /* 0x000e2400000e0000 */
[----:B0-----:R-:W-:Y:S02]  /*1a560*/  FMNMX.FTZ R5, R6, R5, !PT ;  /* 0x0000000506057209 */ /* 0x001fe40007810000 */
[----:B------:R-:W0:Y:S02]  /*1a570*/  @P5 LDC R6, c[0x0][0x44c] ;  /* 0x00011300ff065b82 */ /* 0x000e240000000800 */
[C---:B------:R-:W-:Y:S01]  /*1a580*/  FSETP.NEU.FTZ.AND P1, PT, R5.reuse, -INF , PT ;  /* 0xff8000000500780b */ /* 0x040fe20003f3d000 */
[----:B------:R-:W-:-:S05]  /*1a590*/  FMUL.FTZ R13, R5, R3 ;  /* 0x00000003050d7220 */ /* 0x000fca0000410000 */
[----:B------:R-:W-:-:S05]  /*1a5a0*/  FSEL R13, R13, RZ, P1 ;  /* 0x000000ff0d0d7208 */ /* 0x000fca0000800000 */
[-CC-:B------:R-:W-:Y:S02]  /*1a5b0*/  FFMA.FTZ R196, R32, R3.reuse, -R13.reuse ;  /* 0x0000000320c47223 */ /* 0x180fe4000001080d */
[----:B------:R-:W2:Y:S01]  /*1a5c0*/  LDL R32, [R1+0x70] ;  /* 0x0000700001207983 */ /* 0x000ea20000100800 */
[-CC-:B------:R-:W-:Y:S01]  /*1a5d0*/  FFMA.FTZ R208, R56, R3.reuse, -R13.reuse ;  /* 0x0000000338d07223 */ /* 0x180fe2000001080d */
[-CC-:B------:R-:W-:Y:S01]  /*1a5e0*/  FFMA.FTZ R9, R57, R3.reuse, -R13.reuse ;  /* 0x0000000339097223 */ /* 0x180fe2000001080d */
[-C--:B------:R-:W-:Y:S01]  /*1a5f0*/  FFMA.FTZ R210, R60, R3.reuse, -R13 ;  /* 0x000000033cd27223 */ /* 0x080fe2000001080d */
[----:B------:R-:W-:Y:S01]  /*1a600*/  MUFU.EX2 R209, R209 ;  /* 0x000000d100d17308 */ /* 0x000fe20000000800 */
[-CC-:B------:R-:W-:Y:S01]  /*1a610*/  FFMA.FTZ R14, R14, R3.reuse, -R7.reuse ;  /* 0x000000030e0e7223 */ /* 0x180fe20000010807 */
[----:B------:R-:W-:-:S06]  /*1a620*/  FFMA.FTZ R205, R50, R3, -R7 ;  /* 0x0000000332cd7223 */ /* 0x000fcc0000010807 */
[----:B------:R3:W4:Y:S01]  /*1a630*/  MUFU.EX2 R36, R11 ;  /* 0x0000000b00247308 */ /* 0x0007220000000800 */
[----:B------:R-:W-:-:S07]  /*1a640*/  FFMA.FTZ R204, R48, R3, -R13 ;  /* 0x0000000330cc7223 */ /* 0x000fce000001080d */
[----:B------:R-:W-:Y:S01]  /*1a650*/  MUFU.EX2 R208, R208 ;  /* 0x000000d000d07308 */ /* 0x000fe20000000800 */
[----:B---3--:R-:W-:-:S07]  /*1a660*/  FFMA.FTZ R11, R70, R3, -R13 ;  /* 0x00000003460b7223 */ /* 0x008fce000001080d */
[----:B------:R-:W3:Y:S01]  /*1a670*/  MUFU.EX2 R9, R9 ;  /* 0x0000000900097308 */ /* 0x000ee20000000800 */
[----:B------:R-:W-:-:S07]  /*1a680*/  FFMA.FTZ R15, R72, R3, -R13 ;  /* 0x00000003480f7223 */ /* 0x000fce000001080d */
[----:B------:R-:W5:Y:S01]  /*1a690*/  MUFU.EX2 R211, R211 ;  /* 0x000000d300d37308 */ /* 0x000f620000000800 */
[----:B0-----:R-:W-:-:S07]  /*1a6a0*/  @P5 IMAD.HI.U32 R6, R69, R6, RZ ;  /* 0x0000000645065227 */ /* 0x001fce00078e00ff */
[----:B------:R-:W0:Y:S01]  /*1a6b0*/  MUFU.EX2 R210, R210 ;  /* 0x000000d200d27308 */ /* 0x000e220000000800 */
[-CC-:B------:R-:W-:Y:S01]  /*1a6c0*/  FFMA.FTZ R207, R54, R3.reuse, -R7.reuse ;  /* 0x0000000336cf7223 */ /* 0x180fe20000010807 */
[----:B------:R-:W-:-:S06]  /*1a6d0*/  FFMA.FTZ R193, R26, R3, -R7 ;  /* 0x000000031ac17223 */ /* 0x000fcc0000010807 */
[----:B------:R-:W0:Y:S01]  /*1a6e0*/  MUFU.EX2 R14, R14 ;  /* 0x0000000e000e7308 */ /* 0x000e220000000800 */
[----:B------:R-:W-:Y:S01]  /*1a6f0*/  FFMA.FTZ R206, R52, R3, -R13 ;  /* 0x0000000334ce7223 */ /* 0x000fe2000001080d */
[----:B------:R-:W-:-:S06]  /*1a700*/  IMAD.MOV.U32 R26, RZ, RZ, R69 ;  /* 0x000000ffff1a7224 */ /* 0x000fcc00078e0045 */
[----:B------:R-:W0:Y:S01]  /*1a710*/  MUFU.EX2 R11, R11 ;  /* 0x0000000b000b7308 */ /* 0x000e220000000800 */
[----:B-1----:R-:W-:Y:S01]  /*1a720*/  @P5 SHF.R.U32.HI R26, RZ, R31, R6 ;  /* 0x0000001fff1a5219 */ /* 0x002fe20000011606 */
[----:B----4-:R-:W-:-:S06]  /*1a730*/  FADD.FTZ R6, R209, R36 ;  /* 0x00000024d1067221 */ /* 0x010fcc0000010000 */
[----:B------:R-:W1:Y:S01]  /*1a740*/  MUFU.EX2 R205, R205 ;  /* 0x000000cd00cd7308 */ /* 0x000e620000000800 */
[----:B------:R-:W-:Y:S01]  /*1a750*/  FFMA.FTZ R50, R8, R3, -R7 ;  /* 0x0000000308327223 */ /* 0x000fe20000010807 */
[----:B---3--:R-:W-:-:S06]  /*1a760*/  FADD.FTZ R31, R208, R9 ;  /* 0x00000009d01f7221 */ /* 0x008fcc0000010000 */
[----:B------:R-:W3:Y:S01]  /*1a770*/  MUFU.EX2 R204, R204 ;  /* 0x000000cc00cc7308 */ /* 0x000ee20000000800 */
[----:B------:R-:W-:Y:S01]  /*1a780*/  FFMA.FTZ R21, R74, R3, -R13 ;  /* 0x000000034a157223 */ /* 0x000fe2000001080d */
[----:B------:R-:W-:Y:S02]  /*1a790*/  VIADD R29, R0, 0x38840 ;  /* 0x00038840001d7836 */ /* 0x000fe40000000000 */
[----:B-----5:R-:W-:-:S04]  /*1a7a0*/  FADD.FTZ R33, R211, R6 ;  /* 0x00000006d3217221 */ /* 0x020fc80000010000 */
[----:B------:R-:W4:Y:S01]  /*1a7b0*/  MUFU.EX2 R28, R28 ;  /* 0x0000001c001c7308 */ /* 0x000f220000000800 */
[----:B------:R-:W-:Y:S01]  /*1a7c0*/  FFMA.FTZ R201, R42, R3, -R7 ;  /* 0x000000032ac97223 */ /* 0x000fe20000010807 */
[----:B0-----:R-:W-:-:S06]  /*1a7d0*/  FADD.FTZ R6, R210, R31 ;  /* 0x0000001fd2067221 */ /* 0x001fcc0000010000 */
[----:B------:R-:W0:Y:S01]  /*1a7e0*/  MUFU.EX2 R15, R15 ;  /* 0x0000000f000f7308 */ /* 0x000e220000000800 */
[-C--:B------:R-:W-:Y:S01]  /*1a7f0*/  FFMA.FTZ R195, R30, R3.reuse, -R7 ;  /* 0x000000031ec37223 */ /* 0x080fe20000010807 */
[----:B------:R-:W-:Y:S01]  /*1a800*/  FFMA.FTZ R200, R40, R3, -R13 ;  /* 0x0000000328c87223 */ /* 0x000fe2000001080d */
[----:B------:R-:W-:-:S05]  /*1a810*/  IADD3 R30, R26, R65, -R67 ;  /* 0x000000411a1e7210 */ /* 0x000fca0007ffe843 */
[----:B------:R-:W5:Y:S01]  /*1a820*/  MUFU.EX2 R207, R207 ;  /* 0x000000cf00cf7308 */ /* 0x000f620000000800 */
[----:B------:R-:W-:Y:S01]  /*1a830*/  PRMT R0, R228, 0x654, R29 ;  /* 0x00000654e4007816 */ /* 0x000fe2000000001d */
[----:B------:R-:W-:Y:S01]  /*1a840*/  FADD.FTZ R26, R14, R33 ;  /* 0x000000210e1a7221 */ /* 0x000fe20000010000 */
[----:B------:R-:W-:-:S05]  /*1a850*/  FFMA.FTZ R10, R10, R3, -R7 ;  /* 0x000000030a0a7223 */ /* 0x000fca0000010807 */
[----:B------:R-:W5:Y:S01]  /*1a860*/  MUFU.EX2 R206, R206 ;  /* 0x000000ce00ce7308 */ /* 0x000f620000000800 */
[----:B------:R-:W-:Y:S01]  /*1a870*/  FADD.FTZ R31, R11, R6 ;  /* 0x000000060b1f7221 */ /* 0x000fe20000010000 */
[-C--:B------:R-:W-:Y:S01]  /*1a880*/  FFMA.FTZ R25, R76, R3.reuse, -R13 ;  /* 0x000000034c197223 */ /* 0x080fe2000001080d */
[----:B------:R3:W-:Y:S05]  /*1a890*/  SYNCS.ARRIVE.TRANS64.RED.A1T0 RZ, [R0+URZ], RZ ;  /* 0x000000ff00ff79a7 */ /* 0x0007ea000810043f */
[----:B------:R-:W5:Y:S01]  /*1a8a0*/  MUFU.EX2 R50, R50 ;  /* 0x0000003200327308 */ /* 0x000f620000000800 */
[----:B-1----:R-:W-:Y:S01]  /*1a8b0*/  FADD.FTZ R33, R205, R26 ;  /* 0x0000001acd217221 */ /* 0x002fe20000010000 */
[----:B------:R-:W-:Y:S01]  /*1a8c0*/  FFMA.FTZ R203, R46, R3, -R7 ;  /* 0x000000032ecb7223 */ /* 0x000fe20000010807 */
[----:B---3--:R-:W-:-:S05]  /*1a8d0*/  FADD.FTZ R0, R204, R31 ;  /* 0x0000001fcc007221 */ /* 0x008fca0000010000 */
[----:B------:R-:W1:Y:S01]  /*1a8e0*/  MUFU.EX2 R21, R21 ;  /* 0x0000001500157308 */ /* 0x000e620000000800 */
[----:B------:R-:W-:Y:S01]  /*1a8f0*/  FFMA.FTZ R202, R44, R3, -R13 ;  /* 0x000000032cca7223 */ /* 0x000fe2000001080d */
[----:B----4-:R-:W-:-:S06]  /*1a900*/  FADD.FTZ R6, R28, R33 ;  /* 0x000000211c067221 */ /* 0x010fcc0000010000 */
[----:B------:R-:W3:Y:S01]  /*1a910*/  MUFU.EX2 R201, R201 ;  /* 0x000000c900c97308 */ /* 0x000ee20000000800 */
[----:B------:R-:W-:Y:S01]  /*1a920*/  FFMA.FTZ R12, R12, R3, -R7 ;  /* 0x000000030c0c7223 */ /* 0x000fe20000010807 */
[----:B0-----:R-:W-:-:S06]  /*1a930*/  FADD.FTZ R31, R15, R0 ;  /* 0x000000000f1f7221 */ /* 0x001fcc0000010000 */
[----:B------:R-:W0:Y:S01]  /*1a940*/  MUFU.EX2 R200, R200 ;  /* 0x000000c800c87308 */ /* 0x000e220000000800 */
[----:B------:R-:W-:Y:S01]  /*1a950*/  FFMA.FTZ R27, R78, R3, -R13 ;  /* 0x000000034e1b7223 */ /* 0x000fe2000001080d */
[----:B-----5:R-:W-:-:S06]  /*1a960*/  FADD.FTZ R33, R207, R6 ;  /* 0x00000006cf217221 */ /* 0x020fcc0000010000 */
[----:B------:R-:W4:Y:S01]  /*1a970*/  MUFU.EX2 R10, R10 ;  /* 0x0000000a000a7308 */ /* 0x000f220000000800 */
[----:B------:R-:W-:Y:S01]  /*1a980*/  FFMA.FTZ R197, R34, R3, -R7 ;  /* 0x0000000322c57223 */ /* 0x000fe20000010807 */
[----:B------:R-:W-:-:S06]  /*1a990*/  FADD.FTZ R0, R206, R31 ;  /* 0x0000001fce007221 */ /* 0x000fcc0000010000 */
[----:B------:R-:W5:Y:S01]  /*1a9a0*/  MUFU.EX2 R25, R25 ;  /* 0x0000001900197308 */ /* 0x000f620000000800 */
[----:B------:R-:W-:Y:S01]  /*1a9b0*/  FADD.FTZ R6, R50, R33 ;  /* 0x0000002132067221 */ /* 0x000fe20000010000 */
[----:B------:R-:W-:-:S06]  /*1a9c0*/  FFMA.FTZ R20, R20, R3, -R7 ;  /* 0x0000000314147223 */ /* 0x000fcc0000010807 */
[----:B------:R-:W5:Y:S01]  /*1a9d0*/  MUFU.EX2 R203, R203 ;  /* 0x000000cb00cb7308 */ /* 0x000f620000000800 */
[----:B-1----:R-:W-:-:S07]  /*1a9e0*/  FADD.FTZ R31, R21, R0 ;  /* 0x00000000151f7221 */ /* 0x002fce0000010000 */
[----:B------:R-:W1:Y:S01]  /*1a9f0*/  MUFU.EX2 R202, R202 ;  /* 0x000000ca00ca7308 */ /* 0x000e620000000800 */
[----:B------:R-:W-:Y:S01]  /*1aa00*/  FFMA.FTZ R80, R80, R3, -R13 ;  /* 0x0000000350507223 */ /* 0x000fe2000001080d */
[----:B---3--:R-:W-:-:S06]  /*1aa10*/  FADD.FTZ R33, R201, R6 ;  /* 0x00000006c9217221 */ /* 0x008fcc0000010000 */
[----:B------:R-:W3:Y:S01]  /*1aa20*/  MUFU.EX2 R12, R12 ;  /* 0x0000000c000c7308 */ /* 0x000ee20000000800 */
[----:B0-----:R-:W-:Y:S01]  /*1aa30*/  FADD.FTZ R0, R200, R31 ;  /* 0x0000001fc8007221 */ /* 0x001fe20000010000 */
[----:B------:R-:W-:-:S06]  /*1aa40*/  FFMA.FTZ R198, R68, R3, -R13 ;  /* 0x0000000344c67223 */ /* 0x000fcc000001080d */
[----:B------:R-:W0:Y:S01]  /*1aa50*/  MUFU.EX2 R27, R27 ;  /* 0x0000001b001b7308 */ /* 0x000e220000000800 */
[-C--:B------:R-:W-:Y:S01]  /*1aa60*/  FFMA.FTZ R199, R38, R3.reuse, -R7 ;  /* 0x0000000326c77223 */ /* 0x080fe20000010807 */
[----:B------:R-:W-:Y:S01]  /*1aa70*/  FFMA.FTZ R192, R24, R3, -R13 ;  /* 0x0000000318c07223 */ /* 0x000fe2000001080d */
[----:B----4-:R-:W-:-:S05]  /*1aa80*/  FADD.FTZ R24, R10, R33 ;  /* 0x000000210a187221 */ /* 0x010fca0000010000 */
[----:B------:R-:W4:Y:S01]  /*1aa90*/  MUFU.EX2 R197, R197 ;  /* 0x000000c500c57308 */ /* 0x000f220000000800 */
[----:B-----5:R-:W-:-:S07]  /*1aaa0*/  FADD.FTZ R31, R25, R0 ;  /* 0x00000000191f7221 */ /* 0x020fce0000010000 */
[----:B------:R-:W5:Y:S01]  /*1aab0*/  MUFU.EX2 R196, R196 ;  /* 0x000000c400c47308 */ /* 0x000f620000000800 */
[-C--:B------:R-:W-:Y:S01]  /*1aac0*/  FFMA.FTZ R34, R58, R3.reuse, -R7 ;  /* 0x000000033a227223 */ /* 0x080fe20000010807 */
[----:B------:R-:W-:Y:S01]  /*1aad0*/  FFMA.FTZ R82, R82, R3, -R13 ;  /* 0x0000000352527223 */ /* 0x000fe2000001080d */
[----:B------:R-:W-:-:S05]  /*1aae0*/  FADD.FTZ R33, R203, R24 ;  /* 0x00000018cb217221 */ /* 0x000fca0000010000 */
[----:B------:R-:W5:Y:S01]  /*1aaf0*/  MUFU.EX2 R20, R20 ;  /* 0x0000001400147308 */ /* 0x000f620000000800 */
[----:B-1----:R-:W-:-:S07]  /*1ab00*/  FADD.FTZ R0, R202, R31 ;  /* 0x0000001fca007221 */ /* 0x002fce0000010000 */
[----:B------:R-:W1:Y:S01]  /*1ab10*/  MUFU.EX2 R29, R80 ;  /* 0x00000050001d7308 */ /* 0x000e620000000800 */
[-CC-:B------:R-:W-:Y:S01]  /*1ab20*/  FFMA.FTZ R8, R64, R3.reuse, -R7.reuse ;  /* 0x0000000340087223 */ /* 0x180fe20000010807 */
[----:B------:R-:W-:Y:S01]  /*1ab30*/  FFMA.FTZ R66, R66, R3, -R7 ;  /* 0x0000000342427223 */ /* 0x000fe20000010807 */
[----:B---3--:R-:W-:-:S05]  /*1ab40*/  FADD.FTZ R24, R12, R33 ;  /* 0x000000210c187221 */ /* 0x008fca0000010000 */
[----:B------:R-:W3:Y:S01]  /*1ab50*/  MUFU.EX2 R198, R198 ;  /* 0x000000c600c67308 */ /* 0x000ee20000000800 */
[----:B0-----:R-:W-:-:S07]  /*1ab60*/  FADD.FTZ R31, R27, R0 ;  /* 0x000000001b1f7221 */ /* 0x001fce0000010000 */
[----:B------:R-:W0:Y:S01]  /*1ab70*/  MUFU.EX2 R199, R199 ;  /* 0x000000c700c77308 */ /* 0x000e220000000800 */
[----:B------:R-:W-:-:S04]  /*1ab80*/  IMAD.HI R30, R30, 0x66666667, RZ ;  /* 0x666666671e1e7827 */ /* 0x000fc800078e02ff */
[-C--:B------:R-:W-:Y:S01]  /*1ab90*/  FFMA.FTZ R62, R62, R3.reuse, -R13 ;  /* 0x000000033e3e7223 */ /* 0x080fe2000001080d */
[----:B----4-:R-:W-:Y:S02]  /*1aba0*/  FADD.FTZ R33, R197, R24 ;  /* 0x00000018c5217221 */ /* 0x010fe40000010000 */
[----:B------:R-:W4:Y:S01]  /*1abb0*/  MUFU.EX2 R7, R82 ;  /* 0x0000005200077308 */ /* 0x000f220000000800 */
[----:B-----5:R-:W-:Y:S01]  /*1abc0*/  FADD.FTZ R0, R196, R31 ;  /* 0x0000001fc4007221 */ /* 0x020fe20000010000 */
[----:B------:R-:W-:-:S06]  /*1abd0*/  FFMA.FTZ R84, R84, R3, -R13 ;  /* 0x0000000354547223 */ /* 0x000fcc000001080d */
[----:B------:R-:W5:Y:S01]  /*1abe0*/  MUFU.EX2 R34, R34 ;  /* 0x0000002200227308 */ /* 0x000f620000000800 */
[----:B------:R-:W-:Y:S01]  /*1abf0*/  FFMA.FTZ R86, R86, R3, -R13 ;  /* 0x0000000356567223 */ /* 0x000fe2000001080d */
[----:B------:R-:W-:Y:S01]  /*1ac00*/  F2FP.BF16.F32.PACK_AB R211, R14, R211 ;  /* 0x000000d30ed3723e */ /* 0x000fe200000010ff */
[----:B------:R-:W-:-:S05]  /*1ac10*/  FADD.FTZ R14, R20, R33 ;  /* 0x00000021140e7221 */ /* 0x000fca0000010000 */
[----:B------:R-:W5:Y:S01]  /*1ac20*/  MUFU.EX2 R192, R192 ;  /* 0x000000c000c07308 */ /* 0x000f620000000800 */
[----:B------:R-:W-:Y:S01]  /*1ac30*/  SHF.R.U32.HI R35, RZ, 0x1f, R30 ;  /* 0x0000001fff237819 */ /* 0x000fe2000001161e */
[----:B-1----:R-:W-:-:S06]  /*1ac40*/  FADD.FTZ R33, R29, R0 ;  /* 0x000000001d217221 */ /* 0x002fcc0000010000 */
[----:B------:R-:W1:Y:S01]  /*1ac50*/  MUFU.EX2 R193, R193 ;  /* 0x000000c100c17308 */ /* 0x000e620000000800 */
[----:B------:R-:W-:Y:S01]  /*1ac60*/  LEA.HI.SX32 R6, R30, R35, 0x1b ;  /* 0x000000231e067211 */ /* 0x000fe200078fdaff */
[----:B---3--:R-:W-:-:S06]  /*1ac70*/  FADD.FTZ R0, R198, R33 ;  /* 0x00000021c6007221 */ /* 0x008fcc0000010000 */
[----:B------:R-:W3:Y:S01]  /*1ac80*/  MUFU.EX2 R13, R62 ;  /* 0x0000003e000d7308 */ /* 0x000ee20000000800 */
[----:B0-----:R-:W-:-:S07]  /*1ac90*/  FADD.FTZ R35, R199, R14 ;  /* 0x0000000ec7237221 */ /* 0x001fce0000010000 */
[----:B------:R-:W0:Y:S01]  /*1aca0*/  MUFU.EX2 R8, R8 ;  /* 0x0000000800087308 */ /* 0x000e220000000800 */
[----:B------:R-:W-:Y:S01]  /*1acb0*/  F2FP.BF16.F32.PACK_AB R208, R9, R208 ;  /* 0x000000d009d0723e */ /* 0x000fe200000010ff */
[----:B----4-:R-:W-:Y:S01]  /*1acc0*/  FADD.FTZ R9, R7, R0 ;  /* 0x0000000007097221 */ /* 0x010fe20000010000 */
[----:B------:R-:W-:Y:S01]  /*1acd0*/  F2FP.BF16.F32.PACK_AB R201, R10, R201 ;  /* 0x000000c90ac9723e */ /* 0x000fe200000010ff */
[----:B-----5:R-:W-:Y:S02]  /*1ace0*/  FADD.FTZ R10, R34, R35 ;  /* 0x00000023220a7221 */ /* 0x020fe40000010000 */
[----:B------:R-:W-:Y:S02]  /*1acf0*/  FADD.FTZ R0, R192, R9 ;  /* 0x00000009c0007221 */ /* 0x000fe40000010000 */
[----:B-1----:R-:W-:Y:S01]  /*1ad00*/  FADD.FTZ R9, R193, R10 ;  /* 0x0000000ac1097221 */ /* 0x002fe20000010000 */
[----:B------:R-:W-:Y:S01]  /*1ad10*/  F2FP.BF16.F32.PACK_AB R210, R11, R210 ;  /* 0x000000d20bd2723e */ /* 0x000fe200000010ff */
[----:B------:R-:W-:Y:S01]  /*1ad20*/  MUFU.EX2 R195, R195 ;  /* 0x000000c300c37308 */ /* 0x000fe20000000800 */
[----:B---3--:R-:W-:Y:S01]  /*1ad30*/  FADD.FTZ R11, R13, R0 ;  /* 0x000000000d0b7221 */ /* 0x008fe20000010000 */
[----:B0-----:R-:W-:-:S06]  /*1ad40*/  FADD.FTZ R0, R8, R9 ;  /* 0x0000000908007221 */ /* 0x001fcc0000010000 */
[----:B------:R-:W0:Y:S01]  /*1ad50*/  MUFU.EX2 R84, R84 ;  /* 0x0000005400547308 */ /* 0x000e220000000800 */
[----:B------:R-:W-:Y:S01]  /*1ad60*/  VIADD R9, R2, 0xfffffffe ;  /* 0xfffffffe02097836 */ /* 0x000fe20000000000 */
[----:B--2---:R-:W-:-:S06]  /*1ad70*/  VIMNMX R32, R32, R6, !PT ;  /* 0x0000000620207248 */ /* 0x004fcc0007fe0100 */
[----:B------:R-:W1:Y:S01]  /*1ad80*/  MUFU.EX2 R31, R86 ;  /* 0x00000056001f7308 */ /* 0x000e620000000800 */
[----:B------:R-:W-:-:S07]  /*1ad90*/  ISETP.GE.AND P1, PT, R9, R32, PT ;  /* 0x000000200900720c */ /* 0x000fce0003f26270 */
[----:B------:R-:W2:Y:S01]  /*1ada0*/  MUFU.EX2 R66, R66 ;  /* 0x0000004200427308 */ /* 0x000ea20000000800 */
[----:B------:R-:W-:Y:S01]  /*1adb0*/  F2FP.BF16.F32.PACK_AB R198, R7, R198 ;  /* 0x000000c607c6723e */ /* 0x000fe200000010ff */
[----:B0-----:R-:W-:Y:S01]  /*1adc0*/  FADD.FTZ R10, R84, R11 ;  /* 0x0000000b540a7221 */ /* 0x001fe20000010000 */
[----:B------:R-:W-:Y:S01]  /*1add0*/  FADD.FTZ R7, R195, R0 ;  /* 0x00000000c3077221 */ /* 0x000fe20000010000 */
[----:B------:R-:W-:Y:S01]  /*1ade0*/  BSSY B0, `(.L_x_2869) ;  /* 0x000055c000007945 */ /* 0x000fe20003800000 */
[----:B------:R-:W-:Y:S01]  /*1adf0*/  F2FP.BF16.F32.PACK_AB R197, R20, R197 ;  /* 0x000000c514c5723e */ /* 0x000fe200000010ff */
[----:B------:R0:W-:Y:S01]  /*1ae00*/  STL [R1+0x50], R32 ;  /* 0x0000502001007387 */ /* 0x0001e20000100800 */
[----:B------:R-:W-:Y:S01]  /*1ae10*/  F2FP.BF16.F32.PACK_AB R206, R21, R206 ;  /* 0x000000ce15ce723e */ /* 0x000fe200000010ff */
[----:B------:R-:W-:Y:S01]  /*1ae20*/  IMAD.MOV.U32 R2, RZ, RZ, 0x3f800000 ;  /* 0x3f800000ff027424 */ /* 0x000fe200078e00ff */
[----:B------:R-:W-:Y:S01]  /*1ae30*/  F2FP.BF16.F32.PACK_AB R209, R36, R209 ;  /* 0x000000d124d1723e */ /* 0x000fe200000010ff */
[----:B-1----:R-:W-:Y:S01]  /*1ae40*/  FADD.FTZ R21, R31, R10 ;  /* 0x0000000a1f157221 */ /* 0x002fe20000010000 */
[----:B------:R-:W-:Y:S01]  /*1ae50*/  F2FP.BF16.F32.PACK_AB R205, R28, R205 ;  /* 0x000000cd1ccd723e */ /* 0x000fe200000010ff */
[----:B------:R-:W-:Y:S01]  /*1ae60*/  IMAD.MOV.U32 R0, RZ, RZ, 0x3f800000 ;  /* 0x3f800000ff007424 */ /* 0x000fe200078e00ff */
[----:B------:R-:W-:-:S02]  /*1ae70*/  F2FP.BF16.F32.PACK_AB R207, R50, R207 ;  /* 0x000000cf32cf723e */ /* 0x000fc400000010ff */
[----:B------:R-:W-:Y:S02]  /*1ae80*/  CS2R R150, SRZ ;  /* 0x0000000000967805 */ /* 0x000fe4000001ff00 */
[----:B------:R-:W-:Y:S02]  /*1ae90*/  F2FP.BF16.F32.PACK_AB R199, R34, R199 ;  /* 0x000000c722c7723e */ /* 0x000fe400000010ff */
[----:B------:R-:W-:Y:S02]  /*1aea0*/  CS2R R148, SRZ ;  /* 0x0000000000947805 */ /* 0x000fe4000001ff00 */
[----:B------:R-:W-:Y:S01]  /*1aeb0*/  F2FP.BF16.F32.PACK_AB R200, R25, R200 ;  /* 0x000000c819c8723e */ /* 0x000fe200000010ff */
[----:B--2---:R-:W-:Y:S01]  /*1aec0*/  FADD.FTZ R20, R66, R7 ;  /* 0x0000000742147221 */ /* 0x004fe20000010000 */
[----:B------:R-:W-:Y:S02]  /*1aed0*/  F2FP.BF16.F32.PACK_AB R202, R27, R202 ;  /* 0x000000ca1bca723e */ /* 0x000fe400000010ff */
[----:B------:R-:W-:-:S02]  /*1aee0*/  CS2R R146, SRZ ;  /* 0x0000000000927805 */ /* 0x000fc4000001ff00 */
[----:B------:R-:W-:Y:S02]  /*1aef0*/  F2FP.BF16.F32.PACK_AB R196, R29, R196 ;  /* 0x000000c41dc4723e */ /* 0x000fe400000010ff */
[----:B------:R-:W-:Y:S02]  /*1af00*/  CS2R R144, SRZ ;  /* 0x0000000000907805 */ /* 0x000fe4000001ff00 */
[----:B------:R-:W-:Y:S02]  /*1af10*/  F2FP.BF16.F32.PACK_AB R194, R31, R84 ;  /* 0x000000541fc2723e */ /* 0x000fe400000010ff */
[----:B------:R-:W-:Y:S02]  /*1af20*/  CS2R R142, SRZ ;  /* 0x00000000008e7805 */ /* 0x000fe4000001ff00 */
[----:B------:R-:W-:Y:S02]  /*1af30*/  F2FP.BF16.F32.PACK_AB R195, R66, R195 ;  /* 0x000000c342c3723e */ /* 0x000fe400000010ff */
[----:B------:R-:W-:-:S02]  /*1af40*/  CS2R R140, SRZ ;  /* 0x00000000008c7805 */ /* 0x000fc4000001ff00 */
[----:B------:R-:W-:Y:S02]  /*1af50*/  @P5 LOP3.LUT R18, R18, 0x10, RZ, 0xfc, !PT ;  /* 0x0000001012125812 */ /* 0x000fe400078efcff */
[----:B------:R-:W-:Y:S02]  /*1af60*/  CS2R R138, SRZ ;  /* 0x00000000008a7805 */ /* 0x000fe4000001ff00 */
[----:B------:R-:W-:Y:S02]  /*1af70*/  F2FP.BF16.F32.PACK_AB R203, R12, R203 ;  /* 0x000000cb0ccb723e */ /* 0x000fe400000010ff */
[----:B------:R-:W-:Y:S02]  /*1af80*/  CS2R R136, SRZ ;  /* 0x0000000000887805 */ /* 0x000fe4000001ff00 */
[----:B------:R-:W-:Y:S02]  /*1af90*/  F2FP.BF16.F32.PACK_AB R204, R15, R204 ;  /* 0x000000cc0fcc723e */ /* 0x000fe400000010ff */
[----:B------:R-:W-:-:S02]  /*1afa0*/  CS2R R134, SRZ ;  /* 0x0000000000867805 */ /* 0x000fc4000001ff00 */
[----:B------:R-:W-:Y:S02]  /*1afb0*/  F2FP.BF16.F32.PACK_AB R192, R13, R192 ;  /* 0x000000c00dc0723e */ /* 0x000fe400000010ff */
[----:B------:R-:W-:Y:S02]  /*1afc0*/  CS2R R132, SRZ ;  /* 0x0000000000847805 */ /* 0x000fe4000001ff00 */
[----:B------:R-:W-:Y:S02]  /*1afd0*/  F2FP.BF16.F32.PACK_AB R193, R8, R193 ;  /* 0x000000c108c1723e */ /* 0x000fe400000010ff */
        /* <DEDUP_REMOVED lines=49> */
[----:B0-----:R-:W-:Y:S02]  /*1b2f0*/  CS2R R32, SRZ ;  /* 0x0000000000207805 */ /* 0x001fe4000001ff00 */
[----:B------:R-:W-:-:S02]  /*1b300*/  CS2R R30, SRZ ;  /* 0x00000000001e7805 */ /* 0x000fc4000001ff00 */
[----:B------:R-:W-:Y:S02]  /*1b310*/  CS2R R28, SRZ ;  /* 0x00000000001c7805 */ /* 0x000fe4000001ff00 */
[----:B------:R-:W-:Y:S02]  /*1b320*/  CS2R R26, SRZ ;  /* 0x00000000001a7805 */ /* 0x000fe4000001ff00 */
[----:B------:R-:W-:Y:S01]  /*1b330*/  CS2R R24, SRZ ;  /* 0x0000000000187805 */ /* 0x000fe2000001ff00 */
[----:B------:R-:W-:Y:S06]  /*1b340*/  @!P1 BRA `(.L_x_2870) ;  /* 0x0000005000149947 */ /* 0x000fec0003800000 */
[----:B------:R-:W-:Y:S01]  /*1b350*/  BSSY B1, `(.L_x_2870) ;  /* 0x0000504000017945 */ /* 0x000fe20003800000 */
[----:B------:R-:W-:Y:S02]  /*1b360*/  IMAD.MOV.U32 R15, RZ, RZ, R4 ;  /* 0x000000ffff0f7224 */ /* 0x000fe400078e0004 */
[----:B------:R-:W-:Y:S02]  /*1b370*/  IMAD.MOV.U32 R14, RZ, RZ, R5 ;  /* 0x000000ffff0e7224 */ /* 0x000fe400078e0005 */
[----:B------:R-:W-:Y:S02]  /*1b380*/  IMAD.MOV.U32 R11, RZ, RZ, R226 ;  /* 0x000000ffff0b7224 */ /* 0x000fe400078e00e2 */
[----:B------:R-:W-:Y:S02]  /*1b390*/  IMAD.MOV.U32 R8, RZ, RZ, R220 ;  /* 0x000000ffff087224 */ /* 0x000fe400078e00dc */
[----:B------:R-:W-:Y:S02]  /*1b3a0*/  IMAD.MOV.U32 R2, RZ, RZ, 0x3f800000 ;  /* 0x3f800000ff027424 */ /* 0x000fe400078e00ff */
[----:B------:R-:W-:-:S07]  /*1b3b0*/  IMAD.MOV.U32 R151, RZ, RZ, RZ ;  /* 0x000000ffff977224 */ /* 0x000fce00078e00ff */
.L_x_2883:
[----:B------:R-:W-:-:S04]  /*1b3c0*/  ISETP.NE.AND P1, PT, R8, 0x1, PT ;  /* 0x000000010800780c */ /* 0x000fc80003f25270 */
[----:B------:R-:W-:-:S04]  /*1b3d0*/  SEL R226, RZ, 0x1, P1 ;  /* 0x00000001ffe27807 */ /* 0x000fc80000800000 */
[----:B------:R-:W-:Y:S01]  /*1b3e0*/  LOP3.LUT R226, R11, R226, RZ, 0x3c, !PT ;  /* 0x000000e20be27212 */ /* 0x000fe200078e3cff */
[----:B------:R-:W-:Y:S06]  /*1b3f0*/  @!P0 BRA `(.L_x_2871) ;  /* 0x0000000000048947 */ /* 0x000fec0003800000 */
[----:B------:R-:W-:Y:S01]  /*1b400*/  BPT.TRAP 0x1 ;  /* 0x000000040000795c */ /* 0x000fe20000300000 */
.L_x_2871:
        /* <DEDUP_REMOVED lines=8> */
.L_x_2872:
[----:B------:R-:W-:Y:S01]  /*1b490*/  IMAD R4, R220, 0xa00, R229 ;  /* 0x00000a00dc047824 */ /* 0x000fe200078e02e5 */
[----:B------:R-:W-:Y:S01]  /*1b4a0*/  BSSY B2, `(.L_x_2873) ;  /* 0x0000006000027945 */ /* 0x000fe20003800000 */
[----:B------:R-:W-:Y:S02]  /*1b4b0*/  IMAD.MOV.U32 R5, RZ, RZ, 0x40000040 ;  /* 0x40000040ff057424 */ /* 0x000fe400078e00ff */
[----:B------:R-:W-:Y:S01]  /*1b4c0*/  VIADD R6, R4, 0x80 ;  /* 0x0000008004067836 */ /* 0x000fe20000000000 */
[----:B-1----:R-:W-:Y:S06]  /*1b4d0*/  @P1 BRA `(.L_x_2874) ;  /* 0x0000000000081947 */ /* 0x002fec0003800000 */
[----:B------:R-:W1:Y:S02]  /*1b4e0*/  SYNCS.PHASECHK.TRANS64.TRYWAIT P1, [R10+URZ+0x38830], R3 ;  /* 0x038830030a0075a7 */ /* 0x000e64000802017f */
[----:B-1----:R-:W-:Y:S05]  /*1b4f0*/  @!P1 BRA `(.L_x_2875) ;  /* 0x00000194003c9947 */ /* 0x002fea0003800000 */
.L_x_2874:
[----:B------:R-:W-:Y:S05]  /*1b500*/  BSYNC B2 ;  /* 0x0000000000027941 */ /* 0x000fea0003800000 */
.L_x_2873:
[----:B------:R-:W2:Y:S04]  /*1b510*/  LDL.64 R152, [R1+0x38] ;  /* 0x0000380001987983 */ /* 0x000ea80000100a00 */
[----:B------:R-:W3:Y:S04]  /*1b520*/  LDL.64 R156, [R1+0x48] ;  /* 0x00004800019c7983 */ /* 0x000ee80000100a00 */
[----:B------:R-:W4:Y:S01]  /*1b530*/  LDL.64 R154, [R1+0x40] ;  /* 0x00004000019a7983 */ /* 0x000f220000100a00 */
[----:B------:R-:W-:Y:S02]  /*1b540*/  R2UR UR10, R4 ;  /* 0x00000000040a72ca */ /* 0x000fe400000e0000 */
[----:B------:R-:W-:Y:S01]  /*1b550*/  R2UR UR11, R5 ;  /* 0x00000000050b72ca */ /* 0x000fe200000e0000 */
[----:B------:R-:W-:Y:S01]  /*1b560*/  WARPGROUP.ARRIVE ;  /* 0x00000000000079c5 */ /* 0x000fe20000000000 */
[----:B------:R-:W-:Y:S01]  /*1b570*/  IMAD.MOV.U32 R7, RZ, RZ, 0x40000040 ;  /* 0x40000040ff077424 */ /* 0x000fe200078e00ff */
[----:B------:R-:W-:-:S04]  /*1b580*/  R2UR UR6, R6 ;  /* 0x00000000060672ca */ /* 0x000fc800000e0000 */
[----:B------:R-:W-:Y:S01]  /*1b590*/  R2UR UR7, R7 ;  /* 0x00000000070772ca */ /* 0x000fe200000e0000 */
[C---:B------:R-:W-:Y:S02]  /*1b5a0*/  VIADD R6, R4.reuse, 0x100 ;  /* 0x0000010004067836 */ /* 0x040fe40000000000 */
[----:B------:R-:W-:Y:S02]  /*1b5b0*/  VIADD R12, R4, 0x180 ;  /* 0x00000180040c7836 */ /* 0x000fe40000000000 */
[----:B------:R-:W-:Y:S01]  /*1b5c0*/  IMAD.MOV.U32 R13, RZ, RZ, 0x40000040 ;  /* 0x40000040ff0d7424 */ /* 0x000fe200078e00ff */
[----:B--2---:R-:W-:Y:S02]  /*1b5d0*/  R2UR UR46, R152 ;  /* 0x00000000982e72ca */ /* 0x004fe400000e0000 */
[----:B------:R-:W-:Y:S02]  /*1b5e0*/  R2UR UR47, R153 ;  /* 0x00000000992f72ca */ /* 0x000fe400000e0000 */
[----:B------:R-:W2:Y:S01]  /*1b5f0*/  LDL.64 R152, [R1+0x30] ;  /* 0x0000300001987983 */ /* 0x000ea20000100a00 */
[----:B---3--:R-:W-:-:S02]  /*1b600*/  R2UR UR12, R156 ;  /* 0x000000009c0c72ca */ /* 0x008fc400000e0000 */
        /* <DEDUP_REMOVED lines=76> */
[----:B------:R-:W-:Y:S01]  /*1bad0*/  VIADD R6, R4, 0x4 ;  /* 0x0000000404067836 */ /* 0x000fe20000000000 */
[----:B------:R-:W-:Y:S01]  /*1bae0*/  UMOV UR8, UR46 ;  /* 0x0000002e00087c82 */ /* 0x000fe20008000000 */
[----:B------:R-:W-:Y:S01]  /*1baf0*/  IMAD.MOV.U32 R7, RZ, RZ, 0x40000040 ;  /* 0x40000040ff077424 */ /* 0x000fe200078e00ff */
[----:B------:R-:W-:Y:S01]  /*1bb00*/  UMOV UR9, UR47 ;  /* 0x0000002f00097c82 */ /* 0x000fe20008000000 */
[----:B------:R-:W-:Y:S01]  /*1bb10*/  UMOV UR4, UR46 ;  /* 0x0000002e00047c82 */ /* 0x000fe20008000000 */
[----:B------:R-:W-:Y:S02]  /*1bb20*/  WARPGROUP.DEPBAR.LE gsb0, 0x0 ;  /* 0x00008000000079c5 */ /* 0x000fe40000010000 */
[----:B------:R-:W-:Y:S01]  /*1bb30*/  WARPGROUP.ARRIVE ;  /* 0x00000000000079c5 */ /* 0x000fe20000000000 */
[----:B------:R-:W-:Y:S01]  /*1bb40*/  UMOV UR5, UR47 ;  /* 0x0000002f00057c82 */ /* 0x000fe20008000000 */
        /* <DEDUP_REMOVED lines=8> */
[----:B------:R-:W-:Y:S01]  /*1bbd0*/  VIADD R6, R4, 0x84 ;  /* 0x0000008404067836 */ /* 0x000fe20000000000 */
[----:B------:R-:W-:Y:S01]  /*1bbe0*/  UMOV UR33, UR47 ;  /* 0x0000002f00217c82 */ /* 0x000fe20008000000 */
[----:B------:R-:W2:Y:S01]  /*1bbf0*/  LDL.64 R12, [R1+0x28] ;  /* 0x00002800010c7983 */ /* 0x000ea20000100a00 */
[----:B------:R-:W-:-:S02]  /*1bc00*/  WARPGROUP.DEPBAR.LE gsb0, 0x0 ;  /* 0x00008000000079c5 */ /* 0x000fc40000010000 */
[----:B------:R-:W-:-:S07]  /*1bc10*/  WARPGROUP.ARRIVE ;  /* 0x00000000000079c5 */ /* 0x000fce0000000000 */
        /* <DEDUP_REMOVED lines=70> */
[----:B--2---:R-:W-:Y:S02]  /*1c080*/  R2UR UR50, R12 ;  /* 0x000000000c3272ca */ /* 0x004fe400000e0000 */
[----:B------:R-:W-:Y:S02]  /*1c090*/  R2UR UR51, R13 ;  /* 0x000000000d3372ca */ /* 0x000fe400000e0000 */
[----:B------:R-:W2:Y:S01]  /*1c0a0*/  LDL.64 R12, [R1+0x20] ;  /* 0x00002000010c7983 */ /* 0x000ea20000100a00 */
[----:B------:R-:W-:-:S02]  /*1c0b0*/  WARPGROUP.DEPBAR.LE gsb0, 0x0 ;  /* 0x00008000000079c5 */ /* 0x000fc40000010000 */
        /* <DEDUP_REMOVED lines=92> */
[----:B--2---:R-:W-:Y:S01]  /*1c680*/  R2UR UR42, R12 ;  /* 0x000000000c2a72ca */ /* 0x004fe200000e0000 */
[----:B------:R-:W-:Y:S02]  /*1c690*/  WARPGROUP.DEPBAR.LE gsb0, 0x0 ;  /* 0x00008000000079c5 */ /* 0x000fe40000010000 */
[----:B------:R-:W-:-:S07]  /*1c6a0*/  WARPGROUP.ARRIVE ;  /* 0x00000000000079c5 */ /* 0x000fce0000000000 */
[----:B------:R-:W-:Y:S01]  /*1c6b0*/  HGMMA.64x16x16.F32.BF16 R152, gdesc[UR28], R152, gsb0 ;  /* 0x002000001c9879f0 */ /* 0x000fe20008001898 */
[----:B------:R-:W-:Y:S02]  /*1c6c0*/  R2UR UR43, R13 ;  /* 0x000000000d2b72ca */ /* 0x000fe400000e0000 */
[----:B------:R-:W2:Y:S01]  /*1c6d0*/  LDL.64 R12, [R1+0x10] ;  /* 0x00001000010c7983 */ /* 0x000ea20000100a00 */
[----:B------:R-:W-:Y:S02]  /*1c6e0*/  VIADD R6, R4, 0x284 ;  /* 0x0000028404067836 */ /* 0x000fe40000000000 */
[----:B------:R-:W-:-:S03]  /*1c6f0*/  IMAD.MOV.U32 R7, RZ, RZ, 0x40000040 ;  /* 0x40000040ff077424 */ /* 0x000fc600078e00ff */
[----:B------:R-:W-:Y:S02]  /*1c700*/  R2UR UR18, R6 ;  /* 0x00000000061272ca */ /* 0x000fe400000e0000 */
[----:B------:R-:W-:Y:S01]  /*1c710*/  R2UR UR19, R7 ;  /* 0x00000000071372ca */ /* 0x000fe200000e0000 */
[----:B------:R-:W-:Y:S02]  /*1c720*/  UMOV UR16, UR42 ;  /* 0x0000002a00107c82 */ /* 0x000fe40008000000 */
[----:B------:R-:W-:Y:S01]  /*1c730*/  UMOV UR17, UR43 ;  /* 0x0000002b00117c82 */ /* 0x000fe20008000000 */
[----:B------:R-:W-:Y:S02]  /*1c740*/  WARPGROUP.DEPBAR.LE gsb0, 0x0 ;  /* 0x00008000000079c5 */ /* 0x000fe40000010000 */
[----:B------:R-:W-:-:S07]  /*1c750*/  WARPGROUP.ARRIVE ;  /* 0x00000000000079c5 */ /* 0x000fce0000000000 */
        /* <DEDUP_REMOVED lines=37> */
[----:B--2---:R-:W-:Y:S02]  /*1c9b0*/  R2UR UR50, R12 ;  /* 0x000000000c3272ca */ /* 0x004fe400000e0000 */
        /* <DEDUP_REMOVED lines=51> */
[----:B------:R-:W2:Y:S01]  /*1ccf0*/  LDL.64 R12, [R1] ;  /* 0x00000000010c7983 */ /* 0x000ea20000100a00 */
[----:B------:R-:W-:Y:S02]  /*1cd00*/  R2UR UR10, R6 ;  /* 0x00000000060a72ca */ /* 0x000fe400000e0000 */
[----:B------:R-:W-:-:S06]  /*1cd10*/  R2UR UR11, R7 ;  /* 0x00000000070b72ca */ /* 0x000fcc00000e0000 */
        /* <DEDUP_REMOVED lines=44> */
[----:B------:R-:W-:Y:S02]  /*1cfe0*/  R2UR UR19, R7 ;  /* 0x00000000071372ca */ /* 0x000fe400000e0000 */
[----:B--2---:R-:W-:Y:S02]  /*1cff0*/  R2UR UR42, R12 ;  /* 0x000000000c2a72ca */ /* 0x004fe400000e0000 */
[----:B------:R-:W-:-:S11]  /*1d000*/  R2UR UR43, R13 ;  /* 0x000000000d2b72ca */ /* 0x000fd600000e0000 */
        /* <DEDUP_REMOVED lines=442> */
.L_x_2876:
[----:B------:R-:W-:Y:S01]  /*1ebb0*/  SHF.L.U32 R0, R11, 0x1f, RZ ;  /* 0x0000001f0b007819 */ /* 0x000fe200000006ff */
[----:B------:R-:W-:-:S04]  /*1ebc0*/  IMAD R6, R8, 0x8, R23 ;  /* 0x0000000808067824 */ /* 0x000fc800078e0217 */
[----:B------:R2:W3:Y:S01]  /*1ebd0*/  SYNCS.PHASECHK.TRANS64.TRYWAIT P1, [R6+URZ+0x38850], R0 ;  /* 0x03885000060075a7 */ /* 0x0004e2000802017f */
[----:B------:R-:W-:Y:S05]  /*1ebe0*/  @!P0 BRA `(.L_x_2877) ;  /* 0x0000000000048947 */ /* 0x000fea0003800000 */
[----:B------:R-:W-:Y:S01]  /*1ebf0*/  BPT.TRAP 0x1 ;  /* 0x000000040000795c */ /* 0x000fe20000300000 */
.L_x_2877:
[----:B------:R-:W-:Y:S04]  /*1ec00*/  BSSY B2, `(.L_x_2878) ;  /* 0x0000004000027945 */ /* 0x000fe80003800000 */
[----:B---3--:R-:W-:Y:S05]  /*1ec10*/  @P1 BRA `(.L_x_2879) ;  /* 0x0000000000081947 */ /* 0x008fea0003800000 */
[----:B------:R-:W3:Y:S02]  /*1ec20*/  SYNCS.PHASECHK.TRANS64.TRYWAIT P1, [R6+URZ+0x38850], R0 ;  /* 0x03885000060075a7 */ /* 0x000ee4000802017f */
[----:B---3--:R-:W-:Y:S05]  /*1ec30*/  @!P1 BRA `(.L_x_2880) ;  /* 0x0000015c00809947 */ /* 0x008fea0003800000 */
.L_x_2879:
[----:B------:R-:W-:Y:S05]  /*1ec40*/  BSYNC B2 ;  /* 0x0000000000027941 */ /* 0x000fea0003800000 */
.L_x_2878:
        /* <DEDUP_REMOVED lines=45> */
.L_x_2881:
[----:B------:R-:W2:Y:S01]  /*1ef20*/  LDL R8, [R1+0x68] ;  /* 0x0000680001087983 */ /* 0x000ea20000100800 */
[----:B------:R-:W0:Y:S03]  /*1ef30*/  LDC R2, c[0x0][0x448] ;  /* 0x00011200ff027b82 */ /* 0x000e260000000800 */
[----:B------:R-:W2:Y:S04]  /*1ef40*/  LDL R0, [R1+0x78] ;  /* 0x0000780001007983 */ /* 0x000ea80000100800 */
[----:B------:R-:W3:Y:S04]  /*1ef50*/  LDL R7, [R1+0x74] ;  /* 0x0000740001077983 */ /* 0x000ee80000100800 */
[----:B------:R-:W4:Y:S04]  /*1ef60*/  LDL R5, [R1+0x6c] ;  /* 0x00006c0001057983 */ /* 0x000f280000100800 */
[----:B------:R-:W4:Y:S01]  /*1ef70*/  LDL R4, [R1+0x60] ;  /* 0x0000600001047983 */ /* 0x000f220000100800 */
[----:B------:R-:W-:Y:S01]  /*1ef80*/  LOP3.LUT R18, R18, 0xffffff7f, RZ, 0xc0, !PT ;  /* 0xffffff7f12127812 */ /* 0x000fe200078ec0ff */
[----:B------:R-:W-:-:S03]  /*1ef90*/  VIADD R10, R10, 0x38840 ;  /* 0x000388400a0a7836 */ /* 0x000fc60000000000 */
[----:B------:R-:W-:Y:S02]  /*1efa0*/  @P0 LOP3.LUT R18, R18, 0x80, RZ, 0xfc, !PT ;  /* 0x0000008012120812 */ /* 0x000fe400078efcff */
[----:B------:R-:W-:Y:S02]  /*1efb0*/  PRMT R10, R228, 0x654, R10 ;  /* 0x00000654e40a7816 */ /* 0x000fe4000000000a */
[----:B0-----:R-:W-:Y:S02]  /*1efc0*/  ISETP.NE.AND P1, PT, R2, 0x1, PT ;  /* 0x000000010200780c */ /* 0x001fe40003f25270 */
[----:B------:R-:W-:Y:S01]  /*1efd0*/  LOP3.LUT R18, R18, 0xfffffeff, RZ, 0xc0, !PT ;  /* 0xfffffeff12127812 */ /* 0x000fe200078ec0ff */
[----:B------:R0:W-:Y:S10]  /*1efe0*/  SYNCS.ARRIVE.TRANS64.RED.A1T0 RZ, [R10+URZ], RZ ;  /* 0x000000ff0aff79a7 */ /* 0x0001f4000810043f */
[----:B------:R-:W1:Y:S08]  /*1eff0*/  @P1 LDC R3, c[0x0][0x44c] ;  /* 0x00011300ff031b82 */ /* 0x000e700000000800 */
[----:B------:R-:W5:Y:S01]  /*1f000*/  @P1 LDC R2, c[0x0][0x450] ;  /* 0x00011400ff021b82 */ /* 0x000f620000000800 */
[----:B--2---:R-:W-:-:S04]  /*1f010*/  IMAD.IADD R0, R0, 0x1, R8 ;  /* 0x0000000100007824 */ /* 0x004fc800078e0208 */
[----:B-1----:R-:W-:-:S05]  /*1f020*/  @P1 IMAD.HI.U32 R3, R0, R3, RZ ;  /* 0x0000000300031227 */ /* 0x002fca00078e00ff */
[----:B-----5:R-:W-:Y:S01]  /*1f030*/  @P1 SHF.R.U32.HI R0, RZ, R2, R3 ;  /* 0x00000002ff001219 */ /* 0x020fe20000011603 */
[----:B------:R-:W-:-:S04]  /*1f040*/  IMAD R3, R9, -0x50, RZ ;  /* 0xffffffb009037824 */ /* 0x000fc800078e02ff */
[----:B------:R-:W1:Y:S01]  /*1f050*/  SHFL.IDX PT, R2, R0, RZ, 0x1c1f ;  /* 0x001c1fff00027589 */ /* 0x000e6200000e0000 */
[----:B---3--:R-:W-:-:S03]  /*1f060*/  IADD3 R3, -R7, 0x1, R3 ;  /* 0x0000000107037810 */ /* 0x008fc60007ffe103 */
[----:B------:R-:W2:Y:S01]  /*1f070*/  SHFL.IDX PT, R0, R0, 0x1, 0x1c1f ;  /* 0x003c1f0000007f89 */ /* 0x000ea200000e0000 */
[----:B----4-:R-:W-:-:S05]  /*1f080*/  IADD3 R3, -R4, R3, R5 ;  /* 0x0000000304037210 */ /* 0x010fca0007ffe105 */
[C---:B-1----:R-:W-:Y:S02]  /*1f090*/  IMAD.IADD R2, R3.reuse, 0x1, R2 ;  /* 0x0000000103027824 */ /* 0x042fe400078e0202 */
[----:B--2---:R-:W-:-:S03]  /*1f0a0*/  IMAD.IADD R0, R3, 0x1, R0 ;  /* 0x0000000103007824 */ /* 0x004fc600078e0200 */
[C---:B------:R-:W-:Y:S02]  /*1f0b0*/  ISETP.GT.AND P2, PT, R2.reuse, RZ, PT ;  /* 0x000000ff0200720c */ /* 0x040fe40003f44270 */
        /* <DEDUP_REMOVED lines=9> */
[C---:B------:R-:W-:Y:S02]  /*1f150*/  ISETP.GT.AND P2, PT, R2.reuse, 0x11, PT ;  /* 0x000000110200780c */ /* 0x040fe40003f44270 */
[----:B------:R-:W-:-:S02]  /*1f160*/  ISETP.GT.AND P1, PT, R2, 0x18, PT ;  /* 0x000000180200780c */ /* 0x000fc40003f24270 */
[C---:B------:R-:W-:Y:S02]  /*1f170*/  ISETP.GT.AND P5, PT, R2.reuse, 0x19, PT ;  /* 0x000000190200780c */ /* 0x040fe40003fa4270 */
[C---:B------:R-:W-:Y:S02]  /*1f180*/  ISETP.GT.AND P4, PT, R2.reuse, 0x20, PT ;  /* 0x000000200200780c */ /* 0x040fe40003f84270 */
[----:B------:R-:W-:Y:S02]  /*1f190*/  ISETP.GT.AND P3, PT, R2, 0x21, PT ;  /* 0x000000210200780c */ /* 0x000fe40003f64270 */
[----:B------:R-:W-:Y:S02]  /*1f1a0*/  FSEL R177, R177, -INF , P2 ;  /* 0xff800000b1b17808 */ /* 0x000fe40001000000 */
[----:B------:R-:W-:Y:S02]  /*1f1b0*/  FSEL R180, R180, -INF , P1 ;  /* 0xff800000b4b47808 */ /* 0x000fe40000800000 */
[----:B------:R-:W-:-:S02]  /*1f1c0*/  FSEL R181, R181, -INF , P5 ;  /* 0xff800000b5b57808 */ /* 0x000fc40002800000 */
[----:B------:R-:W-:Y:S02]  /*1f1d0*/  FSEL R168, R168, -INF , P4 ;  /* 0xff800000a8a87808 */ /* 0x000fe40002000000 */
[----:B------:R-:W-:Y:S02]  /*1f1e0*/  FSEL R169, R169, -INF , P3 ;  /* 0xff800000a9a97808 */ /* 0x000fe40001800000 */
[C---:B------:R-:W-:Y:S02]  /*1f1f0*/  ISETP.GT.AND P2, PT, R2.reuse, 0x28, PT ;  /* 0x000000280200780c */ /* 0x040fe40003f44270 */
[C---:B------:R-:W-:Y:S02]  /*1f200*/  ISETP.GT.AND P1, PT, R2.reuse, 0x29, PT ;  /* 0x000000290200780c */ /* 0x040fe40003f24270 */
[C---:B------:R-:W-:Y:S02]  /*1f210*/  ISETP.GT.AND P5, PT, R2.reuse, 0x30, PT ;  /* 0x000000300200780c */ /* 0x040fe40003fa4270 */
[----:B------:R-:W-:-:S02]  /*1f220*/  ISETP.GT.AND P4, PT, R2, 0x31, PT ;  /* 0x000000310200780c */ /* 0x000fc40003f84270 */
[----:B------:R-:W-:Y:S02]  /*1f230*/  ISETP.GT.AND P3, PT, R2, 0x38, PT ;  /* 0x000000380200780c */ /* 0x000fe40003f64270 */
[----:B------:R-:W-:Y:S02]  /*1f240*/  FSEL R172, R172, -INF , P2 ;  /* 0xff800000acac7808 */ /* 0x000fe40001000000 */
[----:B------:R-:W-:Y:S02]  /*1f250*/  FSEL R173, R173, -INF , P1 ;  /* 0xff800000adad7808 */ /* 0x000fe40000800000 */
[----:B------:R-:W-:Y:S02]  /*1f260*/  FSEL R160, R160, -INF , P5 ;  /* 0xff800000a0a07808 */ /* 0x000fe40002800000 */
[----:B------:R-:W-:Y:S02]  /*1f270*/  FSEL R161, R161, -INF , P4 ;  /* 0xff800000a1a17808 */ /* 0x000fe40002000000 */
[----:B------:R-:W-:-:S02]  /*1f280*/  FSEL R164, R164, -INF , P3 ;  /* 0xff800000a4a47808 */ /* 0x000fc40001800000 */
        /* <DEDUP_REMOVED lines=16> */
[----:B------:R-:W-:Y:S02]  /*1f390*/  ISETP.GT.AND P2, PT, R0, RZ, PT ;  /* 0x000000ff0000720c */ /* 0x000fe40003f44270 */
[----:B------:R-:W-:-:S02]  /*1f3a0*/  FMNMX.FTZ R2, R180, R2, !PT ;  /* 0x00000002b4027209 */ /* 0x000fc40007810000 */
[----:B------:R-:W-:Y:S02]  /*1f3b0*/  FSEL R186, R186, -INF , P2 ;  /* 0xff800000baba7808 */ /* 0x000fe40001000000 */
[----:B------:R-:W-:Y:S02]  /*1f3c0*/  FMNMX.FTZ R2, R181, R2, !PT ;  /* 0x00000002b5027209 */ /* 0x000fe40007810000 */
[----:B------:R-:W-:Y:S02]  /*1f3d0*/  ISETP.GT.AND P2, PT, R0, 0x10, PT ;  /* 0x000000100000780c */ /* 0x000fe40003f44270 */
        /* <DEDUP_REMOVED lines=17> */
[----:B------:R-:W-:Y:S02]  /*1f4f0*/  FSEL R190, R190, -INF , P4 ;  /* 0xff800000bebe7808 */ /* 0x000fe40002000000 */
[----:B------:R-:W-:Y:S02]  /*1f500*/  FMNMX.FTZ R2, R153, R2, !PT ;  /* 0x0000000299027209 */ /* 0x000fe40007810000 */
[----:B------:R-:W-:Y:S02]  /*1f510*/  ISETP.GT.AND P5, PT, R0, 0x9, PT ;  /* 0x000000090000780c */ /* 0x000fe40003fa4270 */
[----:B------:R-:W-:-:S02]  /*1f520*/  FMNMX.FTZ R2, R156, R2, !PT ;  /* 0x000000029c027209 */ /* 0x000fc40007810000 */
[C---:B------:R-:W-:Y:S02]  /*1f530*/  ISETP.GT.AND P3, PT, R0.reuse, 0x11, PT ;  /* 0x000000110000780c */ /* 0x040fe40003f64270 */
[----:B------:R-:W-:Y:S02]  /*1f540*/  FMNMX.FTZ R2, R157, R2, !PT ;  /* 0x000000029d027209 */ /* 0x000fe40007810000 */
[----:B------:R-:W-:Y:S02]  /*1f550*/  ISETP.GT.AND P4, PT, R0, 0x18, PT ;  /* 0x000000180000780c */ /* 0x000fe40003f84270 */
[----:B------:R-:W-:Y:S01]  /*1f560*/  @P0 LOP3.LUT R18, R18, 0x100, RZ, 0xfc, !PT ;  /* 0x0000010012120812 */ /* 0x000fe200078efcff */
[----:B------:R-:W1:Y:S01]  /*1f570*/  SHFL.BFLY PT, R3, R2, 0x2, 0x1f ;  /* 0x0c401f0002037f89 */ /* 0x000e6200000e0000 */
[----:B------:R-:W-:Y:S02]  /*1f580*/  FSEL R191, R191, -INF , P5 ;  /* 0xff800000bfbf7808 */ /* 0x000fe40002800000 */
[----:B------:R-:W-:-:S02]  /*1f590*/  FSEL R179, R179, -INF , P3 ;  /* 0xff800000b3b37808 */ /* 0x000fc40001800000 */
[----:B------:R-:W-:Y:S02]  /*1f5a0*/  FSEL R182, R182, -INF , P4 ;  /* 0xff800000b6b67808 */ /* 0x000fe40002000000 */
[C---:B------:R-:W-:Y:S02]  /*1f5b0*/  ISETP.GT.AND P5, PT, R0.reuse, 0x19, PT ;  /* 0x000000190000780c */ /* 0x040fe40003fa4270 */
[C---:B------:R-:W-:Y:S02]  /*1f5c0*/  ISETP.GT.AND P4, PT, R0.reuse, 0x20, PT ;  /* 0x000000200000780c */ /* 0x040fe40003f84270 */
[----:B------:R-:W-:Y:S02]  /*1f5d0*/  ISETP.GT.AND P3, PT, R0, 0x21, PT ;  /* 0x000000210000780c */ /* 0x000fe40003f64270 */
[----:B------:R-:W-:Y:S02]  /*1f5e0*/  LOP3.LUT R18, R18, 0xfffffdff, RZ, 0xc0, !PT ;  /* 0xfffffdff12127812 */ /* 0x000fe400078ec0ff */
[----:B------:R-:W-:-:S02]  /*1f5f0*/  FSEL R183, R183, -INF , P5 ;  /* 0xff800000b7b77808 */ /* 0x000fc40002800000 */
[----:B------:R-:W-:Y:S02]  /*1f600*/  FSEL R170, R170, -INF , P4 ;  /* 0xff800000aaaa7808 */ /* 0x000fe40002000000 */
[----:B------:R-:W-:Y:S02]  /*1f610*/  FSEL R171, R171, -INF , P3 ;  /* 0xff800000abab7808 */ /* 0x000fe40001800000 */
[----:B------:R-:W-:Y:S02]  /*1f620*/  @P2 LOP3.LUT R18, R18, 0x200, RZ, 0xfc, !PT ;  /* 0x0000020012122812 */ /* 0x000fe400078efcff */
[----:B------:R-:W-:Y:S02]  /*1f630*/  ISETP.GT.AND P3, PT, R0, 0x40, PT ;  /* 0x000000400000780c */ /* 0x000fe40003f64270 */
[----:B-1----:R-:W-:Y:S02]  /*1f640*/  FMNMX.FTZ R3, R2, R3, !PT ;  /* 0x0000000302037209 */ /* 0x002fe40007810000 */
[----:B------:R-:W-:-:S02]  /*1f650*/  ISETP.GT.AND P4, PT, R0, 0x41, PT ;  /* 0x000000410000780c */ /* 0x000fc40003f84270 */
[C---:B------:R-:W-:Y:S01]  /*1f660*/  ISETP.GT.AND P5, PT, R0.reuse, 0x48, PT ;  /* 0x000000480000780c */ /* 0x040fe20003fa4270 */
[----:B------:R-:W1:Y:S01]  /*1f670*/  SHFL.BFLY PT, R5, R3, 0x1, 0x1f ;  /* 0x0c201f0003057f89 */ /* 0x000e6200000e0000 */
[C---:B------:R-:W-:Y:S02]  /*1f680*/  ISETP.GT.AND P6, PT, R0.reuse, 0x49, PT ;  /* 0x000000490000780c */ /* 0x040fe40003fc4270 */
[C---:B------:R-:W-:Y:S02]  /*1f690*/  ISETP.GT.AND P2, PT, R0.reuse, 0x29, PT ;  /* 0x000000290000780c */ /* 0x040fe40003f44270 */
[----:B------:R-:W-:Y:S02]  /*1f6a0*/  ISETP.GT.AND P0, PT, R0, 0x30, PT ;  /* 0x000000300000780c */ /* 0x000fe40003f04270 */
[----:B------:R-:W-:Y:S02]  /*1f6b0*/  FSEL R175, R175, -INF , P2 ;  /* 0xff800000afaf7808 */ /* 0x000fe40001000000 */
[----:B------:R-:W-:-:S02]  /*1f6c0*/  FSEL R162, R162, -INF , P0 ;  /* 0xff800000a2a27808 */ /* 0x000fc40000000000 */
[C---:B------:R-:W-:Y:S02]  /*1f6d0*/  LOP3.LUT P0, RZ, R18.reuse, 0x100, RZ, 0xc0, !PT ;  /* 0x0000010012ff7812 */ /* 0x040fe4000780c0ff */
[----:B------:R-:W-:Y:S02]  /*1f6e0*/  LOP3.LUT P2, RZ, R18, 0x200, RZ, 0xc0, !PT ;  /* 0x0000020012ff7812 */ /* 0x000fe4000784c0ff */
[----:B------:R-:W-:Y:S02]  /*1f6f0*/  FSEL R163, R163, -INF , P0 ;  /* 0xff800000a3a37808 */ /* 0x000fe40000000000 */
[----:B------:R-:W-:Y:S02]  /*1f700*/  FSEL R167, R167, -INF , P2 ;  /* 0xff800000a7a77808 */ /* 0x000fe40001000000 */
[----:B------:R-:W-:Y:S02]  /*1f710*/  FSEL R154, R154, -INF , P3 ;  /* 0xff8000009a9a7808 */ /* 0x000fe40001800000 */
[----:B------:R-:W-:-:S02]  /*1f720*/  FSEL R155, R155, -INF , P4 ;  /* 0xff8000009b9b7808 */ /* 0x000fc40002000000 */
[----:B------:R-:W-:Y:S02]  /*1f730*/  FSEL R158, R158, -INF , P5 ;  /* 0xff8000009e9e7808 */ /* 0x000fe40002800000 */
[----:B-1----:R-:W-:Y:S01]  /*1f740*/  FMNMX.FTZ R5, R3, R5, !PT ;  /* 0x0000000503057209 */ /* 0x002fe20007810000 */
[----:B------:R-:W-:Y:S01]  /*1f750*/  IMAD.U32 R3, RZ, RZ, UR39 ;  /* 0x00000027ff037e24 */ /* 0x000fe2000f8e00ff */
[----:B------:R-:W-:Y:S02]  /*1f760*/  FSEL R159, R159, -INF , P6 ;  /* 0xff8000009f9f7808 */ /* 0x000fe40003000000 */
[C---:B------:R-:W-:Y:S01]  /*1f770*/  FSETP.NEU.FTZ.AND P1, PT, R5.reuse, -INF , PT ;  /* 0xff8000000500780b */ /* 0x040fe20003f3d000 */
[C---:B------:R-:W-:Y:S01]  /*1f780*/  FMUL.FTZ R4, R5.reuse, R3 ;  /* 0x0000000305047220 */ /* 0x040fe20000410000 */
[----:B------:R-:W-:Y:S02]  /*1f790*/  LOP3.LUT P0, RZ, R18, 0x80, RZ, 0xc0, !PT ;  /* 0x0000008012ff7812 */ /* 0x000fe4000780c0ff */
[----:B------:R-:W-:-:S02]  /*1f7a0*/  FSEL R2, R5, RZ, P1 ;  /* 0x000000ff05027208 */ /* 0x000fc40000800000 */
[----:B------:R-:W-:Y:S02]  /*1f7b0*/  FSEL R4, R4, RZ, P1 ;  /* 0x000000ff04047208 */ /* 0x000fe40000800000 */
[----:B------:R-:W-:Y:S01]  /*1f7c0*/  ISETP.GT.AND P1, PT, R0, 0x38, PT ;  /* 0x000000380000780c */ /* 0x000fe20003f24270 */
[----:B------:R-:W-:Y:S01]  /*1f7d0*/  FADD.FTZ R2, -R2, R14 ;  /* 0x0000000e02027221 */ /* 0x000fe20000010100 */
[----:B------:R-:W-:Y:S01]  /*1f7e0*/  FMNMX.FTZ R0, R186, R15, !PT ;  /* 0x0000000fba007209 */ /* 0x000fe20007810000 */
[-CC-:B------:R-:W-:Y:S01]  /*1f7f0*/  FFMA.FTZ R184, R184, R3.reuse, -R4.reuse ;  /* 0x00000003b8b87223 */ /* 0x180fe20000010804 */
[----:B------:R-:W-:Y:S01]  /*1f800*/  FSEL R166, R166, -INF , P1 ;  /* 0xff800000a6a67808 */ /* 0x000fe20000800000 */
[-CC-:B------:R-:W-:Y:S01]  /*1f810*/  FFMA.FTZ R185, R185, R3.reuse, -R4.reuse ;  /* 0x00000003b9b97223 */ /* 0x180fe20000010804 */
[----:B------:R-:W-:Y:S01]  /*1f820*/  FMNMX.FTZ R0, R187, R0, !PT ;  /* 0x00000000bb007209 */ /* 0x000fe20007810000 */
[-CC-:B------:R-:W-:Y:S01]  /*1f830*/  FFMA.FTZ R188, R188, R3.reuse, -R4.reuse ;  /* 0x00000003bcbc7223 */ /* 0x180fe20000010804 */
[-CC-:B------:R-:W-:Y:S01]  /*1f840*/  FFMA.FTZ R189, R189, R3.reuse, -R4.reuse ;  /* 0x00000003bdbd7223 */ /* 0x180fe20000010804 */
        /* <DEDUP_REMOVED lines=20> */
[-C--:B------:R-:W-:Y:S01]  /*1f990*/  FFMA.FTZ R157, R157, R3.reuse, -R4 ;  /* 0x000000039d9d7223 */ /* 0x080fe20000010804 */
[----:B------:R-:W-:Y:S01]  /*1f9a0*/  FMNMX.FTZ R0, R183, R0, !PT ;  /* 0x00000000b7007209 */ /* 0x000fe20007810000 */
[----:B------:R-:W-:Y:S01]  /*1f9b0*/  FMUL.FTZ R2, R2, R3 ;  /* 0x0000000302027220 */ /* 0x000fe20000410000 */
[----:B------:R-:W-:Y:S02]  /*1f9c0*/  MUFU.EX2 R184, R184 ;  /* 0x000000b800b87308 */ /* 0x000fe40000000800 */
[----:B------:R-:W-:-:S04]  /*1f9d0*/  FMNMX.FTZ R0, R170, R0, !PT ;  /* 0x00000000aa007209 */ /* 0x000fc80007810000 */
[----:B------:R-:W-:Y:S02]  /*1f9e0*/  FMNMX.FTZ R0, R171, R0, !PT ;  /* 0x00000000ab007209 */ /* 0x000fe40007810000 */
        /* <DEDUP_REMOVED lines=15> */
[----:B------:R-:W-:Y:S03]  /*1fae0*/  MUFU.EX2 R180, R180 ;  /* 0x000000b400b47308 */ /* 0x000fe60000000800 */
[----:B------:R-:W1:Y:S05]  /*1faf0*/  SHFL.BFLY PT, R0, R4, 0x2, 0x1f ;  /* 0x0c401f0004007f89 */ /* 0x000e6a00000e0000 */
        /* <DEDUP_REMOVED lines=11> */
[----:B------:R-:W-:-:S03]  /*1fbb0*/  FMUL.FTZ R0, R4, R3 ;  /* 0x0000000304007220 */ /* 0x000fc60000410000 */
[----:B------:R-:W-:-:S03]  /*1fbc0*/  FSEL R7, R4, RZ, P1 ;  /* 0x000000ff04077208 */ /* 0x000fc60000800000 */
[----:B------:R-:W-:Y:S01]  /*1fbd0*/  MUFU.EX2 R164, R164 ;  /* 0x000000a400a47308 */ /* 0x000fe20000000800 */
[----:B------:R-:W-:Y:S01]  /*1fbe0*/  FSEL R0, R0, RZ, P1 ;  /* 0x000000ff00007208 */ /* 0x000fe20000800000 */
[----:B------:R-:W-:-:S04]  /*1fbf0*/  FADD.FTZ R7, -R7, R15 ;  /* 0x0000000f07077221 */ /* 0x000fc80000010100 */
        /* <DEDUP_REMOVED lines=21> */
[----:B------:R-:W-:Y:S08]  /*1fd50*/  MUFU.EX2 R186, R186 ;  /* 0x000000ba00ba7308 */ /* 0x000ff00000000800 */
[----:B------:R-:W1:Y:S08]  /*1fd60*/  MUFU.EX2 R0, R2 ;  /* 0x0000000200007308 */ /* 0x000e700000000800 */
[----:B------:R2:W3:Y:S08]  /*1fd70*/  MUFU.EX2 R2, R7 ;  /* 0x0000000700027308 */ /* 0x0004f00000000800 */
[----:B------:R-:W4:Y:S01]  /*1fd80*/  MUFU.EX2 R187, R187 ;  /* 0x000000bb00bb7308 */ /* 0x000f220000000800 */
[----:B-1----:R-:W-:-:S04]  /*1fd90*/  FFMA.FTZ R21, R0, R21, R184 ;  /* 0x0000001500157223 */ /* 0x002fc800000100b8 */
[----:B--2---:R-:W-:-:S03]  /*1fda0*/  FADD.FTZ R7, R185, R21 ;  /* 0x00000015b9077221 */ /* 0x004fc60000010000 */
[----:B------:R-:W1:Y:S01]  /*1fdb0*/  MUFU.EX2 R190, R190 ;  /* 0x000000be00be7308 */ /* 0x000e620000000800 */
[----:B---3--:R-:W-:Y:S01]  /*1fdc0*/  FFMA.FTZ R20, R2, R20, R186 ;  /* 0x0000001402147223 */ /* 0x008fe200000100ba */
[----:B------:R-:W-:-:S04]  /*1fdd0*/  FADD.FTZ R7, R188, R7 ;  /* 0x00000007bc077221 */ /* 0x000fc80000010000 */
[----:B------:R-:W-:Y:S02]  /*1fde0*/  FADD.FTZ R7, R189, R7 ;  /* 0x00000007bd077221 */ /* 0x000fe40000010000 */
[----:B------:R-:W2:Y:S01]  /*1fdf0*/  MUFU.EX2 R191, R191 ;  /* 0x000000bf00bf7308 */ /* 0x000ea20000000800 */
[----:B----4-:R-:W-:Y:S01]  /*1fe00*/  FADD.FTZ R8, R187, R20 ;  /* 0x00000014bb087221 */ /* 0x010fe20000010000 */
[----:B------:R-:W-:-:S04]  /*1fe10*/  FADD.FTZ R7, R176, R7 ;  /* 0x00000007b0077221 */ /* 0x000fc80000010000 */
[----:B------:R-:W-:Y:S02]  /*1fe20*/  FADD.FTZ R7, R177, R7 ;  /* 0x00000007b1077221 */ /* 0x000fe40000010000 */
[----:B------:R-:W3:Y:S01]  /*1fe30*/  MUFU.EX2 R178, R178 ;  /* 0x000000b200b27308 */ /* 0x000ee20000000800 */
        /* <DEDUP_REMOVED lines=17> */
[----:B------:R-:W-:-:S06]  /*1ff50*/  FADD.FTZ R7, R164, R7 ;  /* 0x00000007a4077221 */ /* 0x000fcc0000010000 */
[----:B------:R-:W2:Y:S01]  /*1ff60*/  MUFU.EX2 R171, R171 ;  /* 0x000000ab00ab7308 */ /* 0x000ea20000000800 */
[----:B---3--:R-:W-:-:S07]  /*1ff70*/  FADD.FTZ R8, R183, R8 ;  /* 0x00000008b7087221 */ /* 0x008fce0000010000 */
[----:B------:R-:W3:Y:S01]  /*1ff80*/  MUFU.EX2 R174, R174 ;  /* 0x000000ae00ae7308 */ /* 0x000ee20000000800 */
[----:B-1----:R-:W-:-:S07]  /*1ff90*/  FADD.FTZ R8, R170, R8 ;  /* 0x00000008aa087221 */ /* 0x002fce0000010000 */
[----:B------:R-:W1:Y:S01]  /*1ffa0*/  MUFU.EX2 R175, R175 ;  /* 0x000000af00af7308 */ /* 0x000e620000000800 */
[----:B--2---:R-:W-:-:S07]  /*1ffb0*/  FADD.FTZ R8, R171, R8 ;  /* 0x00000008ab087221 */ /* 0x004fce0000010000 */
        /* <DEDUP_REMOVED lines=25> */
[----:B---3--:R-:W-:Y:S01]  /*20150*/  FADD.FTZ R8, R158, R8 ;  /* 0x000000089e087221 */ /* 0x008fe20000010000 */
[----:B-1----:R-:W-:-:S03]  /*20160*/  FADD.FTZ R21, R157, R7 ;  /* 0x000000079d157221 */ /* 0x002fc60000010000 */
[----:B--2---:R-:W-:Y:S01]  /*20170*/  FADD.FTZ R20, R159, R8 ;  /* 0x000000089f147221 */ /* 0x004fe20000010000 */
[----:B0-----:R-:W-:Y:S06]  /*20180*/  @!P0 BRA `(.L_x_2882) ;  /* 0x0000000000048947 */ /* 0x001fec0003800000 */
[----:B------:R-:W-:Y:S01]  /*20190*/  BPT.TRAP 0x1 ;  /* 0x000000040000795c */ /* 0x000fe20000300000 */
.L_x_2882:
        /* <DEDUP_REMOVED lines=31> */
[----:B------:R-:W-:Y:S05]  /*20390*/  BSYNC B1 ;  /* 0x0000000000017941 */ /* 0x000fea0003800000 */
.L_x_2870:
[----:B------:R-:W-:Y:S05]  /*203a0*/  BSYNC B0 ;  /* 0x0000000000007941 */ /* 0x000fea0003800000 */
.L_x_2869:
        /* <DEDUP_REMOVED lines=8> */
.L_x_2898:
[----:B------:R-:W-:-:S05]  /*20430*/  VIADD R15, R8, 0x1 ;  /* 0x00000001080f7836 */ /* 0x000fca0000000000 */
[----:B------:R-:W-:-:S04]  /*20440*/  ISETP.NE.AND P1, PT, R15, 0x2, PT ;  /* 0x000000020f00780c */ /* 0x000fc80003f25270 */
[----:B------:R-:W-:Y:S02]  /*20450*/  SEL R15, R15, RZ, P1 ;  /* 0x000000ff0f0f7207 */ /* 0x000fe40000800000 */
[----:B------:R-:W-:-:S03]  /*20460*/  SEL R226, RZ, 0x1, P1 ;  /* 0x00000001ffe27807 */ /* 0x000fc60000800000 */
[----:B------:R-:W-:Y:S01]  /*20470*/  IMAD.MOV.U32 R220, RZ, RZ, R15 ;  /* 0x000000ffffdc7224 */ /* 0x000fe200078e000f */
[----:B------:R-:W-:Y:S01]  /*20480*/  LOP3.LUT R226, R10, R226, RZ, 0x3c, !PT ;  /* 0x000000e20ae27212 */ /* 0x000fe200078e3cff */
[----:B------:R-:W-:Y:S06]  /*20490*/  @!P0 BRA `(.L_x_2886) ;  /* 0x0000000000048947 */ /* 0x000fec0003800000 */
[----:B------:R-:W-:Y:S01]  /*204a0*/  BPT.TRAP 0x1 ;  /* 0x000000040000795c */ /* 0x000fe20000300000 */
.L_x_2886:
[----:B------:R-:W-:Y:S01]  /*204b0*/  IMAD R3, R220, 0x8, R23 ;  /* 0x00000008dc037824 */ /* 0x000fe200078e0217 */
[----:B------:R-:W-:-:S04]  /*204c0*/  SHF.L.U32 R6, R226, 0x1f, RZ ;  /* 0x0000001fe2067819 */ /* 0x000fc800000006ff */
[----:B------:R0:W1:Y:S01]  /*204d0*/  SYNCS.PHASECHK.TRANS64.TRYWAIT P1, [R3+URZ+0x38830], R6 ;  /* 0x03883006030075a7 */ /* 0x000062000802017f */
[----:B------:R-:W-:Y:S05]  /*204e0*/  @!P0 BRA `(.L_x_2887) ;  /* 0x0000000000048947 */ /* 0x000fea0003800000 */
[----:B------:R-:W-:Y:S01]  /*204f0*/  BPT.TRAP 0x1 ;  /* 0x000000040000795c */ /* 0x000fe20000300000 */
.L_x_2887:
[----:B------:R-:W-:Y:S01]  /*20500*/  IMAD R4, R220, 0xa00, R229 ;  /* 0x00000a00dc047824 */ /* 0x000fe200078e02e5 */
[----:B------:R-:W-:Y:S01]  /*20510*/  BSSY B1, `(.L_x_2888) ;  /* 0x0000006000017945 */ /* 0x000fe20003800000 */
[----:B------:R-:W-:Y:S02]  /*20520*/  IMAD.MOV.U32 R5, RZ, RZ, 0x40000040 ;  /* 0x40000040ff057424 */ /* 0x000fe400078e00ff */
[----:B------:R-:W-:Y:S01]  /*20530*/  VIADD R7, R4, 0x80 ;  /* 0x0000008004077836 */ /* 0x000fe20000000000 */
[----:B-1----:R-:W-:Y:S06]  /*20540*/  @P1 BRA `(.L_x_2889) ;  /* 0x0000000000081947 */ /* 0x002fec0003800000 */
[----:B------:R-:W1:Y:S02]  /*20550*/  SYNCS.PHASECHK.TRANS64.TRYWAIT P1, [R3+URZ+0x38830], R6 ;  /* 0x03883006030075a7 */ /* 0x000e64000802017f */
[----:B-1----:R-:W-:Y:S05]  /*20560*/  @!P1 BRA `(.L_x_2890) ;  /* 0x0000014400489947 */ /* 0x002fea0003800000 */
.L_x_2889:
[----:B------:R-:W-:Y:S05]  /*20570*/  BSYNC B1 ;  /* 0x0000000000017941 */ /* 0x000fea0003800000 */
.L_x_2888:
[----:B------:R-:W2:Y:S04]  /*20580*/  LDL.64 R152, [R1+0x38] ;  /* 0x0000380001987983 */ /* 0x000ea80000100a00 */
[----:B------:R-:W3:Y:S04]  /*20590*/  LDL.64 R156, [R1+0x48] ;  /* 0x00004800019c7983 */ /* 0x000ee80000100a00 */
[----:B------:R-:W4:Y:S01]  /*205a0*/  LDL.64 R154, [R1+0x40] ;  /* 0x00004000019a7983 */ /* 0x000f220000100a00 */
[----:B------:R-:W-:Y:S02]  /*205b0*/  R2UR UR10, R4 ;  /* 0x00000000040a72ca */ /* 0x000fe400000e0000 */
[----:B------:R-:W-:Y:S01]  /*205c0*/  R2UR UR11, R5 ;  /* 0x00000000050b72ca */ /* 0x000fe200000e0000 */
[----:B------:R-:W-:Y:S01]  /*205d0*/  WARPGROUP.ARRIVE ;  /* 0x00000000000079c5 */ /* 0x000fe20000000000 */
[----:B01----:R-:W-:-:S02]  /*205e0*/  IMAD.MOV.U32 R6, RZ, RZ, R7 ;  /* 0x000000ffff067224 */ /* 0x003fc400078e0007 */
[----:B------:R-:W-:-:S03]  /*205f0*/  IMAD.MOV.U32 R7, RZ, RZ, 0x40000040 ;  /* 0x40000040ff077424 */ /* 0x000fc600078e00ff */
[----:B------:R-:W-:Y:S02]  /*20600*/  R2UR UR6, R6 ;  /* 0x00000000060672ca */ /* 0x000fe400000e0000 */
[----:B------:R-:W-:Y:S01]  /*20610*/  R2UR UR7, R7 ;  /* 0x00000000070772ca */ /* 0x000fe200000e0000 */
[C---:B------:R-:W-:Y:S02]  /*20620*/  VIADD R6, R4.reuse, 0x100 ;  /* 0x0000010004067836 */ /* 0x040fe40000000000 */
        /* <DEDUP_REMOVED lines=864> */
.L_x_2891:
[----:B------:R-:W-:Y:S01]  /*23c30*/  SHF.L.U32 R0, R10, 0x1f, RZ ;  /* 0x0000001f0a007819 */ /* 0x000fe200000006ff */
[----:B------:R-:W-:-:S04]  /*23c40*/  IMAD R6, R8, 0x8, R23 ;  /* 0x0000000808067824 */ /* 0x000fc800078e0217 */
[----:B------:R0:W1:Y:S01]  /*23c50*/  SYNCS.PHASECHK.TRANS64.TRYWAIT P1, [R6+URZ+0x38850], R0 ;  /* 0x03885000060075a7 */ /* 0x000062000802017f */
[----:B------:R-:W-:Y:S05]  /*23c60*/  @!P0 BRA `(.L_x_2892) ;  /* 0x0000000000048947 */ /* 0x000fea0003800000 */
[----:B------:R-:W-:Y:S01]  /*23c70*/  BPT.TRAP 0x1 ;  /* 0x000000040000795c */ /* 0x000fe20000300000 */
.L_x_2892:
[----:B------:R-:W-:Y:S04]  /*23c80*/  BSSY B1, `(.L_x_2893) ;  /* 0x0000004000017945 */ /* 0x000fe80003800000 */
[----:B-1----:R-:W-:Y:S05]  /*23c90*/  @P1 BRA `(.L_x_2894) ;  /* 0x0000000000081947 */ /* 0x002fea0003800000 */
[----:B------:R-:W1:Y:S02]  /*23ca0*/  SYNCS.PHASECHK.TRANS64.TRYWAIT P1, [R6+URZ+0x38850], R0 ;  /* 0x03885000060075a7 */ /* 0x000e64000802017f */
[----:B-1----:R-:W-:Y:S05]  /*23cb0*/  @!P1 BRA `(.L_x_2895) ;  /* 0x0000010c00889947 */ /* 0x002fea0003800000 */
.L_x_2894:
[----:B------:R-:W-:Y:S05]  /*23cc0*/  BSYNC B1 ;  /* 0x0000000000017941 */ /* 0x000fea0003800000 */
.L_x_2893:
        /* <DEDUP_REMOVED lines=45> */
.L_x_2896:
[----:B------:R-:W-:Y:S01]  /*23fa0*/  FMNMX.FTZ R0, R184, R11, !PT ;  /* 0x0000000bb8007209 */ /* 0x000fe20007810000 */
[----:B------:R-:W-:Y:S02]  /*23fb0*/  IMAD R2, R15, 0x8, R23 ;  /* 0x000000080f027824 */ /* 0x000fe400078e0217 */
[----:B------:R-:W-:Y:S01]  /*23fc0*/  IMAD.U32 R3, RZ, RZ, UR38 ;  /* 0x00000026ff037e24 */ /* 0x000fe2000f8e00ff */
[----:B------:R-:W-:Y:S01]  /*23fd0*/  FMNMX.FTZ R0, R185, R0, !PT ;  /* 0x00000000b9007209 */ /* 0x000fe20007810000 */
[----:B------:R-:W-:-:S03]  /*23fe0*/  VIADD R2, R2, 0x38840 ;  /* 0x0003884002027836 */ /* 0x000fc60000000000 */
[----:B------:R-:W-:Y:S02]  /*23ff0*/  FMNMX.FTZ R0, R188, R0, !PT ;  /* 0x00000000bc007209 */ /* 0x000fe40007810000 */
[----:B------:R-:W-:Y:S02]  /*24000*/  PRMT R2, R228, 0x654, R2 ;  /* 0x00000654e4027816 */ /* 0x000fe40000000002 */
[----:B------:R-:W-:Y:S02]  /*24010*/  FMNMX.FTZ R0, R189, R0, !PT ;  /* 0x00000000bd007209 */ /* 0x000fe40007810000 */
[----:B------:R0:W-:Y:S02]  /*24020*/  SYNCS.ARRIVE.TRANS64.RED.A1T0 RZ, [R2+URZ], RZ ;  /* 0x000000ff02ff79a7 */ /* 0x0001e4000810043f */
        /* <DEDUP_REMOVED lines=16> */
[----:B0-----:R-:W0:Y:S02]  /*24130*/  SHFL.BFLY PT, R2, R0, 0x2, 0x1f ;  /* 0x0c401f0000027f89 */ /* 0x001e2400000e0000 */
        /* <DEDUP_REMOVED lines=63> */
[----:B------:R-:W-:Y:S01]  /*24530*/  FMUL.FTZ R10, R4, R3 ;  /* 0x00000003040a7220 */ /* 0x000fe20000410000 */
        /* <DEDUP_REMOVED lines=24> */
[----:B------:R-:W-:Y:S01]  /*246c0*/  FFMA.FTZ R195, R159, R3, -R10 ;  /* 0x000000039fc37223 */ /* 0x000fe2000001080a */
        /* <DEDUP_REMOVED lines=68> */
.L_x_2897:
        /* <DEDUP_REMOVED lines=31> */
.L_x_2885:
[----:B------:R-:W-:Y:S05]  /*24d00*/  BSYNC B0 ;  /* 0x0000000000007941 */ /* 0x000fea0003800000 */
.L_x_2884:
        /* <DEDUP_REMOVED lines=131> */
.L_x_2899:
[----:B------:R-:W-:Y:S01]  /*25540*/  IMAD R10, R220, 0x8, R23 ;  /* 0x00000008dc0a7824 */ /* 0x000fe200078e0217 */
[----:B------:R-:W-:-:S04]  /*25550*/  SHF.L.U32 R0, R226, 0x1f, RZ ;  /* 0x0000001fe2007819 */ /* 0x000fc800000006ff */
[----:B------:R0:W1:Y:S01]  /*25560*/  SYNCS.PHASECHK.TRANS64.TRYWAIT P1, [R10+URZ+0x38850], R0 ;  /* 0x038850000a0075a7 */ /* 0x000062000802017f */
[----:B------:R-:W-:Y:S05]  /*25570*/  @!P0 BRA `(.L_x_2900) ;  /* 0x0000000000048947 */ /* 0x000fea0003800000 */
[----:B------:R-:W-:Y:S01]  /*25580*/  BPT.TRAP 0x1 ;  /* 0x000000040000795c */ /* 0x000fe20000300000 */
.L_x_2900:
[----:B------:R-:W-:Y:S04]  /*25590*/  BSSY B0, `(.L_x_2901) ;  /* 0x0000004000007945 */ /* 0x000fe80003800000 */
[----:B-1----:R-:W-:Y:S05]  /*255a0*/  @P1 BRA `(.L_x_2902) ;  /* 0x0000000000081947 */ /* 0x002fea0003800000 */
[----:B------:R-:W1:Y:S02]  /*255b0*/  SYNCS.PHASECHK.TRANS64.TRYWAIT P1, [R10+URZ+0x38850], R0 ;  /* 0x038850000a0075a7 */ /* 0x000e64000802017f */
[----:B-1----:R-:W-:Y:S05]  /*255c0*/  @!P1 BRA `(.L_x_2903) ;  /* 0x000000f400589947 */ /* 0x002fea0003800000 */
.L_x_2902:
[----:B------:R-:W-:Y:S05]  /*255d0*/  BSYNC B0 ;  /* 0x0000000000007941 */ /* 0x000fea0003800000 */
.L_x_2901:
[----:B------:R-:W-:Y:S01]  /*255e0*/  VIADD R23, R23, 0x400 ;  /* 0x0000040017177836 */ /* 0x000fe20000000000 */
[----:B------:R-:W-:Y:S01]  /*255f0*/  WARPGROUP.ARRIVE ;  /* 0x00000000000079c5 */ /* 0x000fe20000000000 */
[----:B------:R-:W-:Y:S01]  /*25600*/  IMAD.MOV.U32 R7, RZ, RZ, 0x40000040 ;  /* 0x40000040ff077424 */ /* 0x000fe200078e00ff */
[----:B01----:R-:W0:Y:S01]  /*25610*/  SHFL.BFLY PT, R0, R21, 0x2, 0x1f ;  /* 0x0c401f0015007f89 */ /* 0x003e2200000e0000 */
        /* <DEDUP_REMOVED lines=11> */
[----:B0-----:R-:W-:-:S05]  /*256d0*/  FADD.FTZ R0, R0, R21 ;  /* 0x0000001500007221 */ /* 0x001fca0000010000 */
[----:B------:R-:W0:Y:S07]  /*256e0*/  SHFL.BFLY PT, R2, R0, 0x1, 0x1f ;  /* 0x0c201f0000027f89 */ /* 0x000e2e00000e0000 */
[----:B------:R-:W-:Y:S01]  /*256f0*/  HGMMA.64x256x16.F32.BF16 R24, R208, gdesc[UR4].tnspB, R24, gsb0 ;  /* 0x43e00004d0187df0 */ /* 0x000fe20008001818 */
[----:B------:R-:W-:Y:S01]  /*25700*/  R2UR UR6, R8 ;  /* 0x00000000080672ca */ /* 0x000fe200000e0000 */
[----:B------:R-:W-:Y:S01]  /*25710*/  VIADD R8, R6, 0x100 ;  /* 0x0000010006087836 */ /* 0x000fe20000000000 */
[----:B------:R-:W-:Y:S01]  /*25720*/  R2UR UR7, R9 ;  /* 0x00000000090772ca */ /* 0x000fe200000e0000 */
[----:B------:R-:W-:-:S02]  /*25730*/  IMAD.MOV.U32 R9, RZ, RZ, 0x40000040 ;  /* 0x40000040ff097424 */ /* 0x000fc400078e00ff */
[----:B0-----:R-:W-:-:S05]  /*25740*/  FADD.FTZ R0, R0, R2 ;  /* 0x0000000200007221 */ /* 0x001fca0000010000 */
[----:B------:R-:W-:-:S13]  /*25750*/  FSETP.NE.FTZ.AND P1, PT, R0, RZ, PT ;  /* 0x000000ff0000720b */ /* 0x000fda0003f35000 */
[----:B------:R-:W0:Y:S02]  /*25760*/  @P1 MUFU.LG2 R2, R0 ;  /* 0x0000000000021308 */ /* 0x000e240000000c00 */
[----:B0-----:R-:W-:Y:S01]  /*25770*/  @P1 FMUL.FTZ R2, R2, 0.69314718246459960938 ;  /* 0x3f31721802021820 */ /* 0x001fe20000410000 */
[----:B------:R-:W-:Y:S02]  /*25780*/  WARPGROUP.DEPBAR.LE gsb0, 0x0 ;  /* 0x00008000000079c5 */ /* 0x000fe40000010000 */
[----:B------:R-:W-:-:S06]  /*25790*/  WARPGROUP.ARRIVE ;  /* 0x00000000000079c5 */ /* 0x000fcc0000000000 */
        /* <DEDUP_REMOVED lines=18> */
[----:B------:R-:W0:Y:S02]  /*258c0*/  SHFL.BFLY PT, R6, R20, 0x2, 0x1f ;  /* 0x0c401f0014067f89 */ /* 0x000e2400000e0000 */
[----:B0-----:R-:W-:-:S05]  /*258d0*/  FADD.FTZ R6, R6, R20 ;  /* 0x0000001406067221 */ /* 0x001fca0000010000 */
[----:B------:R-:W0:Y:S02]  /*258e0*/  SHFL.BFLY PT, R7, R6, 0x1, 0x1f ;  /* 0x0c201f0006077f89 */ /* 0x000e2400000e0000 */
[----:B0-----:R-:W-:Y:S01]  /*258f0*/  FADD.FTZ R6, R6, R7 ;  /* 0x0000000706067221 */ /* 0x001fe20000010000 */
[----:B------:R-:W-:-:S04]  /*25900*/  @P1 FMUL.FTZ R7, R3, 0.69314718246459960938 ;  /* 0x3f31721803071820 */ /* 0x000fc80000410000 */
[----:B------:R-:W-:Y:S01]  /*25910*/  FSETP.NE.FTZ.AND P2, PT, R6, RZ, PT ;  /* 0x000000ff0600720b */ /* 0x000fe20003f55000 */
[----:B------:R-:W-:Y:S01]  /*25920*/  @P1 FFMA.FTZ R154, R7, R5, R2 ;  /* 0x00000005079a1223 */ /* 0x000fe20000010002 */
[----:B------:R-:W-:-:S06]  /*25930*/  IMAD.MOV.U32 R2, RZ, RZ, RZ ;  /* 0x000000ffff027224 */ /* 0x000fcc00078e00ff */
[----:B------:R0:W-:Y:S05]  /*25940*/  @P1 MUFU.RCP R2, R0 ;  /* 0x0000000000021308 */ /* 0x0001ea0000001000 */
[----:B------:R-:W-:-:S03]  /*25950*/  @P2 FMUL.FTZ R3, R3, 0.69314718246459960938 ;  /* 0x3f31721803032820 */ /* 0x000fc60000410000 */
[----:B------:R-:W1:Y:S01]  /*25960*/  @P2 MUFU.LG2 R5, R6 ;  /* 0x0000000600052308 */ /* 0x000e620000000c00 */
[----:B0-----:R-:W-:-:S07]  /*25970*/  IMAD.MOV.U32 R0, RZ, RZ, RZ ;  /* 0x000000ffff007224 */ /* 0x001fce00078e00ff */
[----:B------:R0:W2:Y:S01]  /*25980*/  @P2 MUFU.RCP R0, R6 ;  /* 0x0000000600002308 */ /* 0x0000a20000001000 */
[----:B-1----:R-:W-:-:S04]  /*25990*/  @P2 FMUL.FTZ R5, R5, 0.69314718246459960938 ;  /* 0x3f31721805052820 */ /* 0x002fc80000410000 */
[----:B------:R-:W-:Y:S01]  /*259a0*/  @P2 FFMA.FTZ R153, R3, R4, R5 ;  /* 0x0000000403992223 */ /* 0x000fe20000010005 */
[----:B------:R-:W-:Y:S02]  /*259b0*/  WARPGROUP.DEPBAR.LE gsb0, 0x0 ;  /* 0x00008000000079c5 */ /* 0x000fe40000010000 */
[----:B------:R-:W-:-:S06]  /*259c0*/  WARPGROUP.ARRIVE ;  /* 0x00000000000079c5 */ /* 0x000fcc0000000000 */
[----:B------:R-:W-:Y:S03]  /*259d0*/  HGMMA.64x256x16.F32.BF16 R24, R192, gdesc[UR4].tnspB, R24, gsb0 ;  /* 0x43e00004c0187df0 */ /* 0x000fe60008001818 */
[----:B------:R-:W-:Y:S02]  /*259e0*/  WARPGROUP.DEPBAR.LE gsb0, 0x0 ;  /* 0x00008000000079c5 */ /* 0x000fe40000010000 */
[----:B0-2---:R-:W-:Y:S05]  /*259f0*/  @!P0 BRA `(.L_x_2904) ;  /* 0x0000000000048947 */ /* 0x005fea0003800000 */
[----:B------:R-:W-:Y:S01]  /*25a00*/  BPT.TRAP 0x1 ;  /* 0x000000040000795c */ /* 0x000fe20000300000 */
.L_x_2904:
[----:B------:R-:W2:Y:S01]  /*25a10*/  LDL.LU R3, [R1+0x94] ;  /* 0x0000940001037983 */ /* 0x000ea20000300800 */
[----:B------:R-:W-:Y:S02]  /*25a20*/  VIADD R10, R10, 0x38860 ;  /* 0x000388600a0a7836 */ /* 0x000fe40000000000 */
[-C--:B------:R-:W-:Y:S01]  /*25a30*/  FMUL.FTZ R26, R26, R0.reuse ;  /* 0x000000001a1a7220 */ /* 0x080fe20000410000 */
[----:B------:R-:W-:Y:S02]  /*25a40*/  VIADD R220, R220, 0x1 ;  /* 0x00000001dcdc7836 */ /* 0x000fe40000000000 */
[-C--:B------:R-:W-:Y:S01]  /*25a50*/  FMUL.FTZ R27, R27, R0.reuse ;  /* 0x000000001b1b7220 */ /* 0x080fe20000410000 */
[-C--:B------:R-:W-:Y:S01]  /*25a60*/  FMUL.FTZ R30, R30, R0.reuse ;  /* 0x000000001e1e7220 */ /* 0x080fe20000410000 */
[----:B------:R-:W-:Y:S01]  /*25a70*/  PRMT R10, R228, 0x654, R10 ;  /* 0x00000654e40a7816 */ /* 0x000fe2000000000a */
[-C--:B------:R-:W-:Y:S01]  /*25a80*/  FMUL.FTZ R31, R31, R0.reuse ;  /* 0x000000001f1f7220 */ /* 0x080fe20000410000 */
[----:B------:R-:W-:Y:S01]  /*25a90*/  ISETP.NE.AND P1, PT, R220, 0x2, PT ;  /* 0x00000002dc00780c */ /* 0x000fe20003f25270 */
[-C--:B------:R-:W-:Y:S01]  /*25aa0*/  FMUL.FTZ R34, R34, R0.reuse ;  /* 0x0000000022227220 */ /* 0x080fe20000410000 */
[----:B------:R1:W-:Y:S01]  /*25ab0*/  SYNCS.ARRIVE.TRANS64.RED.A1T0 RZ, [R10+URZ], RZ ;  /* 0x000000ff0aff79a7 */ /* 0x0003e2000810043f */
        /* <DEDUP_REMOVED lines=59> */
[----:B------:R-:W-:Y:S01]  /*25e70*/  SEL R0, RZ, 0x1, P1 ;  /* 0x00000001ff007807 */ /* 0x000fe20000800000 */
        /* <DEDUP_REMOVED lines=65> */
[----:B------:R-:W-:Y:S02]  /*26290*/  LOP3.LUT R226, R226, R0, RZ, 0x3c, !PT ;  /* 0x00000000e2e27212 */ /* 0x000fe400078e3cff */
[----:B------:R-:W-:Y:S01]  /*262a0*/  SEL R220, R220, RZ, P1 ;  /* 0x000000ffdcdc7207 */ /* 0x000fe20000800000 */
[----:B--2---:R-:W-:-:S05]  /*262b0*/  VIADD R3, R3, 0x1 ;  /* 0x0000000103037836 */ /* 0x004fca0000000000 */
[----:B------:R1:W-:Y:S03]  /*262c0*/  STL [R1+0x94], R3 ;  /* 0x0000940301007387 */ /* 0x0003e60000100800 */
.L_x_2781:
[----:B------:R-:W2:Y:S08]  /*262d0*/  S2UR UR4, SR_CgaCtaId ;  /* 0x00000000000479c3 */ /* 0x000eb00000008800 */
[----:B------:R-:W-:Y:S01]  /*262e0*/  BAR.SYNC.DEFER_BLOCKING 0x5, 0x180 ;  /* 0x0146000000007b1d */ /* 0x000fe20000010000 */
[----:B------:R-:W-:-:S05]  /*262f0*/  MOV R23, 0x400 ;  /* 0x0000040000177802 */ /* 0x000fca0000000f00 */
[----:B------:R-:W-:Y:S01]  /*26300*/  BSSY B0, `(.L_x_2905) ;  /* 0x0000477000007945 */ /* 0x000fe20003800000 */
[----:B--2---:R-:W-:-:S05]  /*26310*/  IMAD.U32 R228, RZ, RZ, UR4 ;  /* 0x00000004ffe47e24 */ /* 0x004fca000f8e00ff */
[----:B------:R-:W-:-:S05]  /*26320*/  LEA R23, R228, R23, 0x18 ;  /* 0x00000017e4177211 */ /* 0x000fca00078ec0ff */
[----:B------:R2:W3:Y:S01]  /*26330*/  LDS.128 R4, [R23+0x388d0] ;  /* 0x0388d00017047984 */ /* 0x0004e20000000c00 */
[----:B------:R-:W-:Y:S06]  /*26340*/  BAR.ARV 0x4, 0x180 ;  /* 0x0106000000007b1d */ /* 0x000fec0000002000 */
[----:B------:R-:W-:Y:S05]  /*26350*/  @P0 BRA `(.L_x_2906) ;  /* 0x0000003800200947 */ /* 0x000fea0003800000 */
[----:B------:R-:W4:Y:S01]  /*26360*/  LDL R2, [R1+0x1c4] ;  /* 0x0001c40001027983 */ /* 0x000f220000100800 */
[----:B------:R-:W2:Y:S01]  /*26370*/  S2R R0, SR_SWINHI ;  /* 0x0000000000007919 */ /* 0x000ea20000002f00 */
[----:B01----:R-:W-:Y:S01]  /*26380*/  F2FP.BF16.F32.PACK_AB R10, R29, R28 ;  /* 0x0000001c1d0a723e */ /* 0x003fe200000010ff */
[----:B------:R-:W-:Y:S01]  /*26390*/  ULDC.64 UR6, c[0x0][0xc00] ;  /* 0x0003000000067ab9 */ /* 0x000fe20000000a00 */
[----:B------:R-:W-:Y:S01]  /*263a0*/  F2FP.BF16.F32.PACK_AB R11, R31, R30 ;  /* 0x0000001e1f0b723e */ /* 0x000fe200000010ff */
[----:B------:R-:W4:Y:S01]  /*263b0*/  LDL.LU R155, [R1+0x8c] ;  /* 0x00008c00019b7983 */ /* 0x000f220000300800 */
[----:B------:R-:W-:Y:S01]  /*263c0*/  F2FP.BF16.F32.PACK_AB R12, R33, R32 ;  /* 0x00000020210c723e */ /* 0x000fe200000010ff */
[----:B------:R-:W-:Y:S01]  /*263d0*/  ULDC.64 UR4, c[0x0][0xc08] ;  /* 0x0003020000047ab9 */ /* 0x000fe20000000a00 */
[----:B------:R-:W-:Y:S01]  /*263e0*/  F2FP.BF16.F32.PACK_AB R13, R35, R34 ;  /* 0x00000022230d723e */ /* 0x000fe200000010ff */
[----:B-----5:R-:W4:Y:S01]  /*263f0*/  LDL.LU R152, [R1+0x90] ;  /* 0x0000900001987983 */ /* 0x020f220000300800 */
[----:B------:R-:W-:-:S02]  /*26400*/  F2FP.BF16.F32.PACK_AB R14, R37, R36 ;  /* 0x00000024250e723e */ /* 0x000fc400000010ff */
[----:B------:R-:W-:Y:S01]  /*26410*/  F2FP.BF16.F32.PACK_AB R15, R39, R38 ;  /* 0x00000026270f723e */ /* 0x000fe200000010ff */
[----:B---3--:R-:W3:Y:S01]  /*26420*/  LDL.LU R4, [R1+0x84] ;  /* 0x0000840001047983 */ /* 0x008ee20000300800 */
[----:B------:R-:W-:Y:S02]  /*26430*/  MOV R20, R23 ;  /* 0x0000001700147202 */ /* 0x000fe40000000f00 */
[----:B--2---:R-:W-:Y:S01]  /*26440*/  MOV R21, R0 ;  /* 0x0000000000157202 */ /* 0x004fe20000000f00 */
[----:B------:R-:W-:Y:S02]  /*26450*/  BAR.SYNC.DEFER_BLOCKING 0x1, 0x100 ;  /* 0x0044000000007b1d */ /* 0x000fe40000010000 */
[----:B----4-:R-:W-:-:S03]  /*26460*/  IMAD.WIDE R2, R2, 0x2, R20 ;  /* 0x0000000202027825 */ /* 0x010fc600078e0214 */
        /* <DEDUP_REMOVED lines=161> */
[----:B------:R-:W-:Y:S02]  /*26e80*/  IADD3 R10, P0, R155, UR6, RZ ;  /* 0x000000069b0a7c10 */ /* 0x000fe4000ff1e0ff */
[----:B------:R-:W-:Y:S02]  /*26e90*/  SHF.R.U64 R2, R2, 0x3, RZ ;  /* 0x0000000302027819 */ /* 0x000fe400000012ff */
[----:B------:R-:W-:Y:S02]  /*26ea0*/  IADD3.X R11, R152, UR7, RZ, P0, !PT ;  /* 0x00000007980b7c10 */ /* 0x000fe400087fe4ff */
        /* <DEDUP_REMOVED lines=10> */
[----:B------:R-:W-:-:S04]  /*26f50*/  @P0 IADD3 R8, P2, R155, UR4, RZ ;  /* 0x000000049b080c10 */ /* 0x000fc8000ff5e0ff */
[----:B------:R-:W-:Y:S01]  /*26f60*/  @P0 IADD3.X R9, R152, UR5, RZ, P2, !PT ;  /* 0x0000000598090c10 */ /* 0x000fe200097fe4ff */
[----:B------:R-:W-:Y:S01]  /*26f70*/  ULDC UR4, c[0x0][0xa88] ;  /* 0x0002a20000047ab9 */ /* 0x000fe20000000800 */
[C---:B---3--:R-:W-:Y:S01]  /*26f80*/  ISETP.NE.AND P2, PT, R4.reuse, RZ, PT ;  /* 0x000000ff0400720c */ /* 0x048fe20003f45270 */
[----:B------:R-:W-:Y:S01]  /*26f90*/  IMAD.U32 R0, RZ, RZ, UR4 ;  /* 0x00000004ff007e24 */ /* 0x000fe2000f8e00ff */
[----:B------:R-:W-:Y:S02]  /*26fa0*/  ULDC UR4, c[0x0][0xad4] ;  /* 0x0002b50000047ab9 */ /* 0x000fe40000000800 */
[----:B0-----:R-:W-:Y:S01]  /*26fb0*/  SEL R2, R4, UR4, P2 ;  /* 0x0000000404027c07 */ /* 0x001fe20009000000 */
[----:B------:R-:W-:-:S03]  /*26fc0*/  IMAD.MOV.U32 R15, RZ, RZ, 0x9b8 ;  /* 0x000009b8ff0f7424 */ /* 0x000fc600078e00ff */
[----:B------:R-:W-:Y:S01]  /*26fd0*/  ISETP.GT.AND P2, PT, R2, 0x1, PT ;  /* 0x000000010200780c */ /* 0x000fe20003f44270 */
[----:B------:R-:W-:-:S03]  /*26fe0*/  ULDC.64 UR8, c[0x0][0x208] ;  /* 0x0000820000087ab9 */ /* 0x000fc60000000a00 */
[----:B------:R-:W-:Y:S01]  /*26ff0*/  SEL R15, R15, 0x978, P2 ;  /* 0x000009780f0f7807 */ /* 0x000fe20001000000 */
[----:B------:R0:W5:Y:S03]  /*27000*/  @P0 LDG.E R0, desc[UR8][R8.64] ;  /* 0x0000000808000981 */ /* 0x000166000c1e1900 */
[----:B------:R1:W2:Y:S08]  /*27010*/  LDC.64 R12, c[0x0][R15+0x220] ;  /* 0x000088000f0c7b82 */ /* 0x0002b00000000a00 */
        /* <DEDUP_REMOVED lines=8> */
[----:B-----5:R-:W3:Y:S04]  /*270a0*/  LDG.E R0, desc[UR4][R10.64] ;  /* 0x000000040a007981 */ /* 0x020ee8000c1e1900 */
[----:B-1----:R-:W3:Y:S02]  /*270b0*/  LDG.E R10, desc[UR4][R10.64+0x4] ;  /* 0x000004040a0a7981 */ /* 0x002ee4000c1e1900 */
[----:B---3--:R-:W-:-:S07]  /*270c0*/  IMAD.IADD R0, R10, 0x1, -R0 ;  /* 0x000000010a007824 */ /* 0x008fce00078e0a00 */
.L_x_2907:
[----:B------:R-:W3:Y:S01]  /*270d0*/  LDL.LU R2, [R1+0x88] ;  /* 0x0000880001027983 */ /* 0x000ee20000300800 */
[----:B------:R-:W4:Y:S03]  /*270e0*/  LDC R156, c[0x0][0xbe8] ;  /* 0x0002fa00ff9c7b82 */ /* 0x000f260000000800 */
[----:B------:R-:W2:Y:S04]  /*270f0*/  LDL.LU R4, [R1+0x118] ;  /* 0x0001180001047983 */ /* 0x000ea80000300800 */
[----:B------:R-:W2:Y:S04]  /*27100*/  LDL R157, [R1+0x98] ;  /* 0x00009800019d7983 */ /* 0x000ea80000100800 */
[----:B------:R-:W2:Y:S04]  /*27110*/  LDL R155, [R1+0x78] ;  /* 0x00007800019b7983 */ /* 0x000ea80000100800 */
[----:B------:R-:W2:Y:S04]  /*27120*/  LDL R158, [R1+0x68] ;  /* 0x00006800019e7983 */ /* 0x000ea80000100800 */
[----:B------:R-:W2:Y:S04]  /*27130*/  LDL R160, [R1+0x1c0] ;  /* 0x0001c00001a07983 */ /* 0x000ea80000100800 */
[----:B------:R-:W2:Y:S01]  /*27140*/  LDL R159, [R1+0x130] ;  /* 0x00013000019f7983 */ /* 0x000ea20000100800 */
[----:B-1----:R-:W1:Y:S01]  /*27150*/  LDC.64 R10, c[0x0][R15+0x228] ;  /* 0x00008a000f0a7b82 */ /* 0x002e620000000a00 */
[----:B------:R-:W-:-:S02]  /*27160*/  ISETP.NE.U32.AND P0, PT, RZ, UR6, PT ;  /* 0x00000006ff007c0c */ /* 0x000fc4000bf05070 */
[----:B----4-:R-:W-:Y:S02]  /*27170*/  ISETP.NE.AND P1, PT, R156, 0x1, PT ;  /* 0x000000019c00780c */ /* 0x010fe40003f25270 */
[----:B------:R-:W-:Y:S01]  /*27180*/  ISETP.NE.AND.EX P0, PT, RZ, UR7, PT, P0 ;  /* 0x00000007ff007c0c */ /* 0x000fe2000bf05300 */
[-C--:B0-----:R-:W-:Y:S02]  /*27190*/  IMAD R14, R9, R224.reuse, RZ ;  /* 0x000000e0090e7224 */ /* 0x081fe400078e02ff */
[----:B------:R-:W-:-:S04]  /*271a0*/  IMAD.WIDE.U32 R8, R8, R224, RZ ;  /* 0x000000e008087225 */ /* 0x000fc800078e00ff */
[----:B------:R-:W-:-:S04]  /*271b0*/  IMAD.IADD R14, R9, 0x1, R14 ;  /* 0x00000001090e7824 */ /* 0x000fc800078e020e */
[----:B------:R-:W0:Y:S01]  /*271c0*/  @P1 LDC R9, c[0x0][0xbec] ;  /* 0x0002fb00ff091b82 */ /* 0x000e220000000800 */
[----:B-----5:R-:W-:Y:S01]  /*271d0*/  IMAD R0, R0, R156, RZ ;  /* 0x0000009c00007224 */ /* 0x020fe200078e02ff */
[----:B------:R-:W-:Y:S01]  /*271e0*/  ULDC.64 UR4, c[0x0][0x208] ;  /* 0x0000820000047ab9 */ /* 0x000fe20000000a00 */
[----:B---3--:R-:W-:Y:S02]  /*271f0*/  SEL R2, R2, RZ, !P0 ;  /* 0x000000ff02027207 */ /* 0x008fe40004000000 */
[----:B--2---:R-:W-:-:S03]  /*27200*/  SEL R4, R4, RZ, !P0 ;  /* 0x000000ff04047207 */ /* 0x004fc60004000000 */
[----:B------:R-:W-:-:S04]  /*27210*/  IMAD R13, R13, R2, RZ ;  /* 0x000000020d0d7224 */ /* 0x000fc800078e02ff */
[C---:B------:R-:W-:Y:S02]  /*27220*/  IMAD R4, R12.reuse, R4, R13 ;  /* 0x000000040c047224 */ /* 0x040fe400078e020d */
[----:B------:R-:W-:-:S03]  /*27230*/  IMAD.WIDE.U32 R12, R12, R2, RZ ;  /* 0x000000020c0c7225 */ /* 0x000fc600078e00ff */
[----:B------:R-:W-:Y:S02]  /*27240*/  IADD3 R12, P0, P3, R12, R8, R3 ;  /* 0x000000080c0c7210 */ /* 0x000fe40007b1e003 */
[----:B------:R-:W2:Y:S01]  /*27250*/  @P1 LDC R8, c[0x0][0xbf0] ;  /* 0x0002fc00ff081b82 */ /* 0x000ea20000000800 */
[----:B------:R-:W-:Y:S01]  /*27260*/  IMAD.IADD R13, R13, 0x1, R4 ;  /* 0x000000010d0d7824 */ /* 0x000fe200078e0204 */
[----:B------:R-:W-:-:S05]  /*27270*/  SEL R4, R157, RZ, P2 ;  /* 0x000000ff9d047207 */ /* 0x000fca0001000000 */
[-C--:B-1----:R-:W-:Y:S02]  /*27280*/  IMAD R152, R11, R4.reuse, RZ ;  /* 0x000000040b987224 */ /* 0x082fe400078e02ff */
[----:B------:R-:W-:Y:S01]  /*27290*/  IMAD.WIDE.U32 R10, R10, R4, RZ ;  /* 0x000000040a0a7225 */ /* 0x000fe200078e00ff */
[----:B------:R-:W-:-:S04]  /*272a0*/  SHF.R.S32.HI R4, RZ, 0x1f, R3 ;  /* 0x0000001fff047819 */ /* 0x000fc80000011403 */
[----:B------:R-:W-:Y:S01]  /*272b0*/  IADD3.X R13, R13, R14, R4, P0, P3 ;  /* 0x0000000e0d0d7210 */ /* 0x000fe200007e6404 */
[----:B------:R-:W-:-:S04]  /*272c0*/  IMAD.IADD R14, R155, 0x1, R158 ;  /* 0x000000019b0e7824 */ /* 0x000fc800078e029e */
[----:B0-----:R-:W-:-:S04]  /*272d0*/  @P1 IMAD.HI.U32 R9, R14, R9, RZ ;  /* 0x000000090e091227 */ /* 0x001fc800078e00ff */
[----:B------:R-:W-:Y:S01]  /*272e0*/  IMAD.MOV.U32 R155, RZ, RZ, R14 ;  /* 0x000000ffff9b7224 */ /* 0x000fe200078e000e */
[----:B--2---:R-:W-:Y:S02]  /*272f0*/  @P1 SHF.R.U32.HI R155, RZ, R8, R9 ;  /* 0x00000008ff9b1219 */ /* 0x004fe40000011609 */
[----:B------:R0:W1:Y:S03]  /*27300*/  LDC.64 R8, c[0x0][R15+0x210] ;  /* 0x000084000f087b82 */ /* 0x0000660000000a00 */
[----:B0-----:R-:W-:-:S04]  /*27310*/  IMAD.MOV R15, RZ, RZ, -R155 ;  /* 0x000000ffff0f7224 */ /* 0x001fc800078e0a9b */
[----:B------:R-:W-:Y:S01]  /*27320*/  IMAD R15, R156, R15, R14 ;  /* 0x0000000f9c0f7224 */ /* 0x000fe200078e020e */
[----:B------:R-:W-:Y:S01]  /*27330*/  IADD3 R10, P0, P3, R155, R12, R10 ;  /* 0x0000000c9b0a7210 */ /* 0x000fe20007b1e00a */
[----:B------:R-:W-:Y:S01]  /*27340*/  IMAD.IADD R152, R11, 0x1, R152 ;  /* 0x000000010b987824 */ /* 0x000fe200078e0298 */
[----:B------:R-:W-:Y:S02]  /*27350*/  SHF.R.S32.HI R11, RZ, 0x1f, R155 ;  /* 0x0000001fff0b7819 */ /* 0x000fe4000001149b */
[----:B------:R-:W-:Y:S02]  /*27360*/  SHF.R.S32.HI R12, RZ, 0x1f, R15 ;  /* 0x0000001fff0c7819 */ /* 0x000fe4000001140f */
[----:B------:R-:W-:Y:S01]  /*27370*/  IADD3.X R11, R11, R13, R152, P0, P3 ;  /* 0x0000000d0b0b7210 */ /* 0x000fe200007e6498 */
[----:B-1----:R-:W-:-:S04]  /*27380*/  IMAD R9, R9, R15, RZ ;  /* 0x0000000f09097224 */ /* 0x002fc800078e02ff */
[C---:B------:R-:W-:Y:S02]  /*27390*/  IMAD R9, R8.reuse, R12, R9 ;  /* 0x0000000c08097224 */ /* 0x040fe400078e0209 */
[----:B------:R-:W0:Y:S01]  /*273a0*/  LDC.64 R12, c[0x0][0xba8] ;  /* 0x0002ea00ff0c7b82 */ /* 0x000e220000000a00 */
[----:B------:R-:W-:-:S07]  /*273b0*/  IMAD.WIDE.U32 R10, R8, R15, R10 ;  /* 0x0000000f080a7225 */ /* 0x000fce00078e000a */
[----:B0-----:R-:W0:Y:S08]  /*273c0*/  @!P2 LDC R12, c[0x0][0xb50] ;  /* 0x0002d400ff0cab82 */ /* 0x001e300000000800 */
[----:B------:R-:W1:Y:S01]  /*273d0*/  @!P2 LDC R13, c[0x0][0xb54] ;  /* 0x0002d500ff0dab82 */ /* 0x000e620000000800 */
[----:B------:R-:W-:Y:S01]  /*273e0*/  IMAD.IADD R9, R11, 0x1, R9 ;  /* 0x000000010b097824 */ /* 0x000fe200078e0209 */
[----:B0-----:R-:W-:-:S04]  /*273f0*/  LEA R12, P0, R10, R12, 0x2 ;  /* 0x0000000c0a0c7211 */ /* 0x001fc800078010ff */
[----:B-1----:R-:W-:Y:S01]  /*27400*/  LEA.HI.X R13, R10, R13, R9, 0x2, P0 ;  /* 0x0000000d0a0d7211 */ /* 0x002fe200000f1409 */
[----:B------:R-:W-:Y:S04]  /*27410*/  SHFL.IDX PT, R8, R12, RZ, 0x1c1f ;  /* 0x001c1fff0c087589 */ /* 0x000fe800000e0000 */
[----:B------:R-:W0:Y:S04]  /*27420*/  SHFL.IDX PT, R9, R13, RZ, 0x1c1f ;  /* 0x001c1fff0d097589 */ /* 0x000e2800000e0000 */
[----:B------:R-:W-:Y:S04]  /*27430*/  SHFL.IDX PT, R10, R12, 0x1, 0x1c1f ;  /* 0x003c1f000c0a7f89 */ /* 0x000fe800000e0000 */
[----:B------:R1:W2:Y:S01]  /*27440*/  SHFL.IDX PT, R11, R13, 0x1, 0x1c1f ;  /* 0x003c1f000d0b7f89 */ /* 0x0002a200000e0000 */
[----:B------:R-:W-:Y:S01]  /*27450*/  LOP3.LUT P0, RZ, R159, 0x3, RZ, 0xc0, !PT ;  /* 0x000000039fff7812 */ /* 0x000fe2000780c0ff */
[----:B-1----:R-:W-:-:S04]  /*27460*/  IMAD.IADD R13, R160, 0x1, R158 ;  /* 0x00000001a00d7824 */ /* 0x002fc800078e029e */
[C---:B------:R-:W-:Y:S01]  /*27470*/  VIADD R12, R13.reuse, 0x8 ;  /* 0x000000080d0c7836 */ /* 0x040fe20000000000 */
[----:B------:R-:W-:-:S04]  /*27480*/  ISETP.GE.OR P3, PT, R13, R0, P0 ;  /* 0x000000000d00720c */ /* 0x000fc80000766670 */
[----:B------:R-:W-:-:S09]  /*27490*/  ISETP.GE.OR P0, PT, R12, R0, P0 ;  /* 0x000000000c00720c */ /* 0x000fd20000706670 */
[----:B0-----:R0:W-:Y:S04]  /*274a0*/  @!P3 ST.E desc[UR4][R8.64], R154 ;  /* 0x0000009a0800b985 */ /* 0x0011e8000c101904 */
[----:B--2---:R0:W-:Y:S01]  /*274b0*/  @!P0 ST.E desc[UR4][R10.64], R153 ;  /* 0x000000990a008985 */ /* 0x0041e2000c101904 */
[----:B------:R-:W-:Y:S05]  /*274c0*/  @P2 BRA `(.L_x_2908) ;  /* 0x0000000c00e02947 */ /* 0x000fea0003800000 */
[----:B------:R-:W0:Y:S01]  /*274d0*/  LDL R159, [R1+0x80] ;  /* 0x00008000019f7983 */ /* 0x000e220000100800 */
[----:B------:R-:W1:Y:S01]  /*274e0*/  @P1 LDC R85, c[0x0][0xbec] ;  /* 0x0002fb00ff551b82 */ /* 0x000e620000000800 */
[----:B------:R-:W-:-:S07]  /*274f0*/  ULDC.64 UR4, c[0x0][0x208] ;  /* 0x0000820000047ab9 */ /* 0x000fce0000000a00 */
[----:B------:R-:W2:Y:S01]  /*27500*/  @P1 LDC R82, c[0x0][0xbf0] ;  /* 0x0002fc00ff521b82 */ /* 0x000ea20000000800 */
[----:B------:R-:W-:Y:S01]  /*27510*/  SHF.R.S32.HI R83, RZ, 0x1f, R2 ;  /* 0x0000001fff537819 */ /* 0x000fe20000011402 */
[----:B------:R-:W-:Y:S01]  /*27520*/  BSSY B1, `(.L_x_2909) ;  /* 0x00000aa000017945 */ /* 0x000fe20003800000 */
[----:B0-----:R-:W-:-:S04]  /*27530*/  IMAD R9, R225, 0x8, R159 ;  /* 0x00000008e1097824 */ /* 0x001fc800078e029f */
        /* <DEDUP_REMOVED lines=110> */
[----:B------:R-:W-:Y:S02]  /*27c20*/  IMAD.IADD R80, R158, 0x1, R80 ;  /* 0x000000019e507824 */ /* 0x000fe400078e0250 */
[----:B------:R-:W-:-:S04]  /*27c30*/  IMAD.WIDE.U32 R20, R224, UR4, R20 ;  /* 0x00000004e0147c25 */ /* 0x000fc8000f8e0014 */
[----:B-1----:R-:W-:-:S04]  /*27c40*/  @P1 IMAD.HI.U32 R3, R80, R85, RZ ;  /* 0x0000005550031227 */ /* 0x002fc800078e00ff */
[----:B------:R-:W-:Y:S01]  /*27c50*/  IMAD R21, R224, UR5, R21 ;  /* 0x00000005e0157c24 */ /* 0x000fe2000f8e0215 */
[----:B------:R-:W-:Y:S01]  /*27c60*/  ULDC.64 UR4, c[0x0][0xaf0] ;  /* 0x0002bc0000047ab9 */ /* 0x000fe20000000a00 */
[----:B------:R-:W-:Y:S01]  /*27c70*/  IMAD.MOV.U32 R81, RZ, RZ, R80 ;  /* 0x000000ffff517224 */ /* 0x000fe200078e0050 */
[----:B--2---:R-:W-:Y:S01]  /*27c80*/  @P1 SHF.R.U32.HI R81, RZ, R82, R3 ;  /* 0x00000052ff511219 */ /* 0x004fe20000011603 */
[----:B------:R-:W-:-:S04]  /*27c90*/  IMAD R83, R83, UR4, RZ ;  /* 0x0000000453537c24 */ /* 0x000fc8000f8e02ff */
[C---:B------:R-:W-:Y:S02]  /*27ca0*/  IMAD R83, R2.reuse, UR5, R83 ;  /* 0x0000000502537c24 */ /* 0x040fe4000f8e0253 */
[----:B------:R-:W-:Y:S01]  /*27cb0*/  IMAD.WIDE.U32 R2, R2, UR4, R20 ;  /* 0x0000000402027c25 */ /* 0x000fe2000f8e0014 */
[--C-:B------:R-:W-:Y:S01]  /*27cc0*/  SHF.R.S32.HI R4, RZ, 0x1f, R81.reuse ;  /* 0x0000001fff047819 */ /* 0x100fe20000011451 */
[----:B------:R-:W-:Y:S02]  /*27cd0*/  ULDC.64 UR4, c[0x0][0xae0] ;  /* 0x0002b80000047ab9 */ /* 0x000fe40000000a00 */
[----:B------:R-:W-:Y:S02]  /*27ce0*/  IMAD.MOV R21, RZ, RZ, -R81 ;  /* 0x000000ffff157224 */ /* 0x000fe400078e0a51 */
[----:B------:R-:W-:Y:S02]  /*27cf0*/  IMAD.IADD R3, R3, 0x1, R83 ;  /* 0x0000000103037824 */ /* 0x000fe400078e0253 */
[----:B------:R-:W-:-:S02]  /*27d00*/  IMAD R21, R156, R21, R80 ;  /* 0x000000159c157224 */ /* 0x000fc400078e0250 */
[----:B------:R-:W-:Y:S02]  /*27d10*/  IMAD R4, R4, UR4, RZ ;  /* 0x0000000404047c24 */ /* 0x000fe4000f8e02ff */
[----:B------:R-:W-:Y:S01]  /*27d20*/  IMAD.WIDE.U32 R2, R81, UR4, R2 ;  /* 0x0000000451027c25 */ /* 0x000fe2000f8e0002 */
[----:B------:R-:W-:-:S03]  /*27d30*/  SHF.R.S32.HI R20, RZ, 0x1f, R21 ;  /* 0x0000001fff147819 */ /* 0x000fc60000011415 */
[----:B------:R-:W-:Y:S01]  /*27d40*/  IMAD R83, R81, UR5, R4 ;  /* 0x0000000551537c24 */ /* 0x000fe2000f8e0204 */
[----:B------:R-:W-:Y:S01]  /*27d50*/  ULDC.64 UR4, c[0x0][0xad8] ;  /* 0x0002b60000047ab9 */ /* 0x000fe20000000a00 */
[----:B------:R-:W-:Y:S02]  /*27d60*/  IMAD.IADD R4, R225, 0x1, R158 ;  /* 0x00000001e1047824 */ /* 0x000fe400078e029e */
[----:B------:R-:W-:Y:S02]  /*27d70*/  IMAD.IADD R3, R3, 0x1, R83 ;  /* 0x0000000103037824 */ /* 0x000fe400078e0253 */
[----:B------:R-:W-:Y:S02]  /*27d80*/  IMAD R20, R20, UR4, RZ ;  /* 0x0000000414147c24 */ /* 0x000fe4000f8e02ff */
[----:B------:R-:W-:Y:S01]  /*27d90*/  IMAD.WIDE.U32 R2, R21, UR4, R2 ;  /* 0x0000000415027c25 */ /* 0x000fe2000f8e0002 */
[----:B------:R-:W-:-:S03]  /*27da0*/  ISETP.GE.AND P2, PT, R4, R0, PT ;  /* 0x000000000400720c */ /* 0x000fc60003f46270 */
[----:B------:R-:W-:Y:S01]  /*27db0*/  IMAD R85, R21, UR5, R20 ;  /* 0x0000000515557c24 */ /* 0x000fe2000f8e0214 */
[----:B------:R-:W-:Y:S01]  /*27dc0*/  ULDC.64 UR4, c[0x0][0xa80] ;  /* 0x0002a00000047ab9 */ /* 0x000fe20000000a00 */
[----:B------:R-:W-:Y:S01]  /*27dd0*/  VIADD R20, R23, 0x38820 ;  /* 0x0003882017147836 */ /* 0x000fe20000000000 */
[----:B------:R-:W-:Y:S01]  /*27de0*/  LEA R84, P3, R2, UR4, 0x1 ;  /* 0x0000000402547c11 */ /* 0x000fe2000f8608ff */
[----:B------:R-:W-:-:S03]  /*27df0*/  IMAD.IADD R85, R3, 0x1, R85 ;  /* 0x0000000103557824 */ /* 0x000fc600078e0255 */
[----:B------:R-:W-:Y:S02]  /*27e00*/  PRMT R20, RZ, 0x654, R20 ;  /* 0x00000654ff147816 */ /* 0x000fe40000000014 */
[----:B------:R-:W-:Y:S01]  /*27e10*/  LEA.HI.X R85, R2, UR5, R85, 0x1, P3 ;  /* 0x0000000502557c11 */ /* 0x000fe200098f0c55 */
[C---:B------:R-:W-:Y:S01]  /*27e20*/  VIADD R81, R4.reuse, 0x20 ;  /* 0x0000002004517836 */ /* 0x040fe20000000000 */
[----:B0-----:R0:W-:Y:S01]  /*27e30*/  SYNCS.ARRIVE.TRANS64.RED.A1T0 RZ, [R20+URZ], RZ ;  /* 0x000000ff14ff79a7 */ /* 0x0011e2000810043f */
[----:B------:R-:W-:Y:S01]  /*27e40*/  VIADD R21, R4, 0x40 ;  /* 0x0000004004157836 */ /* 0x000fe20000000000 */
[----:B------:R0:W1:Y:S04]  /*27e50*/  SHFL.IDX PT, R87, R84, RZ, 0x181f ;  /* 0x00181fff54577589 */ /* 0x00006800000e0000 */
[----:B------:R0:W2:Y:S01]  /*27e60*/  SHFL.IDX PT, R83, R85, RZ, 0x181f ;  /* 0x00181fff55537589 */ /* 0x0000a200000e0000 */
[----:B------:R-:W-:-:S02]  /*27e70*/  ISETP.GE.AND P1, PT, R81, R0, PT ;  /* 0x000000005100720c */ /* 0x000fc40003f26270 */
        /* <DEDUP_REMOVED lines=20> */
.L_x_2910:
[----:B------:R-:W-:Y:S05]  /*27fc0*/  BSYNC B1 ;  /* 0x0000000000017941 */ /* 0x000fea0003800000 */
.L_x_2909:
        /* <DEDUP_REMOVED lines=22> */
.L_x_2912:
[----:B------:R-:W-:Y:S05]  /*28130*/  BSYNC B1 ;  /* 0x0000000000017941 */ /* 0x000fea0003800000 */
.L_x_2911:
        /* <DEDUP_REMOVED lines=22> */
.L_x_2914:
[----:B------:R-:W-:Y:S05]  /*282a0*/  BSYNC B1 ;  /* 0x0000000000017941 */ /* 0x000fea0003800000 */
.L_x_2913:
[----:B0-----:R-:W-:Y:S01]  /*282b0*/  VIADD R3, R4, 0x60 ;  /* 0x0000006004037836 */ /* 0x001fe20000000000 */
[----:B---3--:R-:W0:Y:S04]  /*282c0*/  SHFL.IDX PT, R85, R85, 0x3, 0x181f ;  /* 0x00781f0055557f89 */ /* 0x008e2800000e0000 */
[----:B------:R-:W-:Y:S01]  /*282d0*/  ISETP.GE.AND P0, PT, R3, R0, PT ;  /* 0x000000000300720c */ /* 0x000fe20003f06270 */
[----:B------:R3:W0:-:S12]  /*282e0*/  SHFL.IDX PT, R13, R84, 0x3, 0x181f ;  /* 0x00781f00540d7f89 */ /* 0x00061800000e0000 */
[----:B---3--:R-:W-:Y:S05]  /*282f0*/  @P0 BRA `(.L_x_2915) ;  /* 0x0000002400dc0947 */ /* 0x008fea0003800000 */
        /* <DEDUP_REMOVED lines=16> */
[----:B---3--:R-:W-:Y:S01]  /*28400*/  LEA R2, P0, R22, R13, 0x1 ;  /* 0x0000000d16027211 */ /* 0x008fe200078008ff */
[----:B------:R-:W-:-:S03]  /*28410*/  ULDC.64 UR4, c[0x0][0x208] ;  /* 0x0000820000047ab9 */ /* 0x000fc60000000a00 */
[----:B------:R-:W-:-:S05]  /*28420*/  LEA.HI.X R3, R22, R85, R218, 0x1, P0 ;  /* 0x0000005516037211 */ /* 0x000fca00000f0cda */
[----:B------:R0:W-:Y:S01]  /*28430*/  ST.E.128 desc[UR4][R2.64], R76 ;  /* 0x0000004c02007985 */ /* 0x0001e2000c101d04 */
[----:B------:R-:W-:Y:S05]  /*28440*/  BRA `(.L_x_2915) ;  /* 0x0000002400887947 */ /* 0x000fea0003800000 */
.L_x_2908:
[----:B0-----:R-:W0:Y:S01]  /*28450*/  @P1 LDC R9, c[0x0][0xbec] ;  /* 0x0002fb00ff091b82 */ /* 0x001e220000000800 */
[----:B------:R-:W-:Y:S01]  /*28460*/  ULDC.64 UR4, c[0x0][0xb08] ;  /* 0x0002c20000047ab9 */ /* 0x000fe20000000a00 */
[----:B------:R-:W-:Y:S01]  /*28470*/  IMAD.MOV.U32 R10, RZ, RZ, R14 ;  /* 0x000000ffff0a7224 */ /* 0x000fe200078e000e */
[----:B------:R1:W5:Y:S01]  /*28480*/  LDL R211, [R1+0x1a8] ;  /* 0x0001a80001d37983 */ /* 0x0003620000100800 */
[----:B------:R-:W-:-:S03]  /*28490*/  IMAD R4, R4, UR4, RZ ;  /* 0x0000000404047c24 */ /* 0x000fc6000f8e02ff */
[----:B------:R1:W5:Y:S01]  /*284a0*/  LDL R210, [R1+0x110] ;  /* 0x0001100001d27983 */ /* 0x0003620000100800 */
[----:B------:R-:W2:Y:S01]  /*284b0*/  @P1 LDC R8, c[0x0][0xbf0] ;  /* 0x0002fc00ff081b82 */ /* 0x000ea20000000800 */
[----:B------:R-:W-:Y:S02]  /*284c0*/  IMAD R4, R3, UR5, R4 ;  /* 0x0000000503047c24 */ /* 0x000fe4000f8e0204 */
        /* <DEDUP_REMOVED lines=8> */
[----:B------:R-:W-:Y:S01]  /*28550*/  IMAD.WIDE.U32 R8, R3, UR4, RZ ;  /* 0x0000000403087c25 */ /* 0x000fe2000f8e00ff */
        /* <DEDUP_REMOVED lines=25> */
[----:B------:R-:W-:Y:S01]  /*286f0*/  IMAD R3, R3, UR4, RZ ;  /* 0x0000000403037c24 */ /* 0x000fe2000f8e02ff */
[----:B------:R-:W-:Y:S01]  /*28700*/  SHF.R.S32.HI R4, RZ, 0x1f, R2 ;  /* 0x0000001fff047819 */ /* 0x000fe20000011402 */
[C---:B------:R-:W-:Y:S01]  /*28710*/  IMAD.WIDE.U32 R8, R10.reuse, UR4, R8 ;  /* 0x000000040a087c25 */ /* 0x040fe2000f8e0008 */
[----:B------:R1:W5:Y:S03]  /*28720*/  LDL R196, [R1+0xf4] ;  /* 0x0000f40001c47983 */ /* 0x0003660000100800 */
[----:B------:R-:W-:Y:S01]  /*28730*/  IMAD R3, R10, UR5, R3 ;  /* 0x000000050a037c24 */ /* 0x000fe2000f8e0203 */
[----:B------:R-:W-:Y:S01]  /*28740*/  ULDC.64 UR4, c[0x0][0xb28] ;  /* 0x0002ca0000047ab9 */ /* 0x000fe20000000a00 */
[----:B------:R1:W5:Y:S01]  /*28750*/  LDL R195, [R1+0x188] ;  /* 0x0001880001c37983 */ /* 0x0003620000100800 */
[----:B------:R-:W-:-:S02]  /*28760*/  IMAD R4, R4, UR4, RZ ;  /* 0x0000000404047c24 */ /* 0x000fc4000f8e02ff */
[----:B------:R-:W-:Y:S01]  /*28770*/  IMAD.IADD R9, R9, 0x1, R3 ;  /* 0x0000000109097824 */ /* 0x000fe200078e0203 */
[----:B------:R1:W5:Y:S01]  /*28780*/  LDL R194, [R1+0xf0] ;  /* 0x0000f00001c27983 */ /* 0x0003620000100800 */
[C---:B------:R-:W-:Y:S02]  /*28790*/  IMAD R4, R2.reuse, UR5, R4 ;  /* 0x0000000502047c24 */ /* 0x040fe4000f8e0204 */
[----:B------:R-:W-:Y:S01]  /*287a0*/  IMAD.WIDE.U32 R8, R2, UR4, R8 ;  /* 0x0000000402087c25 */ /* 0x000fe2000f8e0008 */
[----:B------:R-:W-:Y:S01]  /*287b0*/  ULDC.64 UR4, c[0x0][0xb00] ;  /* 0x0002c00000047ab9 */ /* 0x000fe20000000a00 */
[----:B------:R1:W5:Y:S02]  /*287c0*/  LDL R193, [R1+0x184] ;  /* 0x0001840001c17983 */ /* 0x0003640000100800 */
[----:B------:R-:W-:Y:S01]  /*287d0*/  IMAD.IADD R20, R9, 0x1, R4 ;  /* 0x0000000109147824 */ /* 0x000fe200078e0204 */
[C---:B------:R-:W-:Y:S01]  /*287e0*/  LEA R4, P0, R8.reuse, UR4, 0x2 ;  /* 0x0000000408047c11 */ /* 0x040fe2000f8010ff */
[----:B------:R1:W5:Y:S03]  /*287f0*/  LDL R192, [R1+0xec] ;  /* 0x0000ec0001c07983 */ /* 0x0003660000100800 */
[----:B------:R-:W-:Y:S01]  /*28800*/  LEA.HI.X R20, R8, UR5, R20, 0x2, P0 ;  /* 0x0000000508147c11 */ /* 0x000fe200080f1414 */
[----:B------:R1:W5:Y:S01]  /*28810*/  LDL R191, [R1+0x180] ;  /* 0x0001800001bf7983 */ /* 0x0003620000100800 */
[----:B------:R-:W-:-:S03]  /*28820*/  ISETP.GE.AND P0, PT, R13, R0, PT ;  /* 0x000000000d00720c */ /* 0x000fc60003f06270 */
        /* <DEDUP_REMOVED lines=40> */
[----:B------:R-:W-:-:S05]  /*28ab0*/  VIADD R2, R23, 0x38820 ;  /* 0x0003882017027836 */ /* 0x000fca0000000000 */
[----:B------:R-:W-:Y:S01]  /*28ac0*/  PRMT R2, RZ, 0x654, R2 ;  /* 0x00000654ff027816 */ /* 0x000fe20000000002 */
[----:B------:R1:W0:Y:S01]  /*28ad0*/  SHFL.IDX PT, R3, R20, RZ, 0x1c1f ;  /* 0x001c1fff14037589 */ /* 0x00022200000e0000 */
[----:B------:R-:W-:Y:S02]  /*28ae0*/  BSSY B1, `(.L_x_2916) ;  /* 0x0000086000017945 */ /* 0x000fe40003800000 */
[----:B------:R2:W-:Y:S02]  /*28af0*/  SYNCS.ARRIVE.TRANS64.RED.A1T0 RZ, [R2+URZ], RZ ;  /* 0x000000ff02ff79a7 */ /* 0x0005e4000810043f */
[----:B--2---:R1:W2:Y:S01]  /*28b00*/  SHFL.IDX PT, R2, R4, RZ, 0x1c1f ;  /* 0x001c1fff04027589 */ /* 0x0042a200000e0000 */
[----:B------:R-:W-:Y:S05]  /*28b10*/  @P0 BRA `(.L_x_2917) ;  /* 0x0000000800080947 */ /* 0x000fea0003800000 */
[----:B------:R-:W3:Y:S01]  /*28b20*/  LDL R11, [R1+0x74] ;  /* 0x00007400010b7983 */ /* 0x000ee20000100800 */
[----:B------:R-:W-:Y:S01]  /*28b30*/  ULDC UR4, c[0x0][0xac8] ;  /* 0x0002b20000047ab9 */ /* 0x000fe20000000800 */
[----:B------:R-:W-:Y:S01]  /*28b40*/  ULDC.64 UR6, c[0x0][0x208] ;  /* 0x0000820000067ab9 */ /* 0x000fe20000000a00 */
[----:B-----5:R-:W-:Y:S02]  /*28b50*/  ISETP.GE.AND P5, PT, R192, UR4, PT ;  /* 0x00000004c0007c0c */ /* 0x020fe4000bfa6270 */
[----:B------:R-:W-:Y:S02]  /*28b60*/  ISETP.GE.AND P4, PT, R190, UR4, PT ;  /* 0x00000004be007c0c */ /* 0x000fe4000bf86270 */
[----:B------:R-:W-:Y:S02]  /*28b70*/  ISETP.GE.AND P3, PT, R188, UR4, PT ;  /* 0x00000004bc007c0c */ /* 0x000fe4000bf66270 */
[----:B---3--:R-:W-:-:S13]  /*28b80*/  ISETP.GE.AND P0, PT, R11, UR4, PT ;  /* 0x000000040b007c0c */ /* 0x008fda000bf06270 */
        /* <DEDUP_REMOVED lines=70> */
[----:B--2---:R-:W-:-:S03]  /*28ff0*/  @!P4 LEA R10, P0, R178, R2, 0x2 ;  /* 0x00000002b20ac211 */ /* 0x004fc600078010ff */
[----:B------:R0:W-:Y:S01]  /*29000*/  @!P3 ST.E.64 desc[UR6][R8.64], R92 ;  /* 0x0000005c0800b985 */ /* 0x0001e2000c101b06 */
[-C--:B------:R-:W-:Y:S02]  /*29010*/  @!P4 LEA.HI.X R11, R178, R3.reuse, R179, 0x2, P0 ;  /* 0x00000003b20bc211 */ /* 0x080fe400000f14b3 */
[----:B------:R-:W-:Y:S02]  /*29020*/  ISETP.GE.AND P0, PT, R170, UR4, PT ;  /* 0x00000004aa007c0c */ /* 0x000fe4000bf06270 */
[-C--:B---3--:R-:W-:Y:S01]  /*29030*/  @!P5 LEA R14, P6, R176, R2.reuse, 0x2 ;  /* 0x00000002b00ed211 */ /* 0x088fe200078c10ff */
[----:B------:R2:W-:Y:S01]  /*29040*/  @!P4 ST.E.64 desc[UR6][R10.64], R96 ;  /* 0x000000600a00c985 */ /* 0x0005e2000c101b06 */
[----:B------:R-:W-:Y:S02]  /*29050*/  ISETP.GE.AND P4, PT, R166, UR4, PT ;  /* 0x00000004a6007c0c */ /* 0x000fe4000bf86270 */
[----:B------:R-:W-:Y:S02]  /*29060*/  @!P5 LEA.HI.X R15, R176, R3, R177, 0x2, P6 ;  /* 0x00000003b00fd211 */ /* 0x000fe400030f14b1 */
[----:B0-----:R-:W-:-:S03]  /*29070*/  @!P2 LEA R8, P6, R174, R2, 0x2 ;  /* 0x00000002ae08a211 */ /* 0x001fc600078c10ff */
[----:B------:R0:W-:Y:S01]  /*29080*/  @!P5 ST.E.64 desc[UR6][R14.64], R100 ;  /* 0x000000640e00d985 */ /* 0x0001e2000c101b06 */
[----:B------:R-:W-:Y:S02]  /*29090*/  ISETP.GE.AND P5, PT, R168, UR4, PT ;  /* 0x00000004a8007c0c */ /* 0x000fe4000bfa6270 */
[----:B------:R-:W-:Y:S02]  /*290a0*/  @!P2 LEA.HI.X R9, R174, R3, R175, 0x2, P6 ;  /* 0x00000003ae09a211 */ /* 0x000fe400030f14af */
[----:B--2---:R-:W-:-:S03]  /*290b0*/  @!P1 LEA R10, P3, R172, R2, 0x2 ;  /* 0x00000002ac0a9211 */ /* 0x004fc600078610ff */
[----:B------:R2:W-:Y:S01]  /*290c0*/  @!P2 ST.E.64 desc[UR6][R8.64], R104 ;  /* 0x000000680800a985 */ /* 0x0005e2000c101b06 */
[-C--:B------:R-:W-:Y:S02]  /*290d0*/  @!P1 LEA.HI.X R11, R172, R3.reuse, R173, 0x2, P3 ;  /* 0x00000003ac0b9211 */ /* 0x080fe400018f14ad */
[----:B------:R-:W-:Y:S02]  /*290e0*/  ISETP.GE.AND P3, PT, R164, UR4, PT ;  /* 0x00000004a4007c0c */ /* 0x000fe4000bf66270 */
[CC--:B0-----:R-:W-:Y:S01]  /*290f0*/  @!P0 LEA R14, P6, R170.reuse, R2.reuse, 0x2 ;  /* 0x00000002aa0e8211 */ /* 0x0c1fe200078c10ff */
[----:B------:R0:W-:Y:S03]  /*29100*/  @!P1 ST.E.64 desc[UR6][R10.64], R108 ;  /* 0x0000006c0a009985 */ /* 0x0001e6000c101b06 */
[----:B------:R-:W-:Y:S02]  /*29110*/  @!P0 LEA.HI.X R15, R170, R3, R171, 0x2, P6 ;  /* 0x00000003aa0f8211 */ /* 0x000fe400030f14ab */
[----:B--2---:R-:W-:-:S03]  /*29120*/  @!P5 LEA R8, P1, R168, R2, 0x2 ;  /* 0x00000002a808d211 */ /* 0x004fc600078210ff */
        /* <DEDUP_REMOVED lines=8> */
[-C--:B--2---:R-:W-:Y:S01]  /*291b0*/  @!P3 LEA R14, P6, R164, R2.reuse, 0x2 ;  /* 0x00000002a40eb211 */ /* 0x084fe200078c10ff */
[----:B------:R2:W-:Y:S01]  /*291c0*/  @!P4 ST.E.64 desc[UR6][R10.64], R120 ;  /* 0x000000780a00c985 */ /* 0x0005e2000c101b06 */
[----:B------:R-:W-:Y:S02]  /*291d0*/  ISETP.GE.AND P4, PT, R158, UR4, PT ;  /* 0x000000049e007c0c */ /* 0x000fe4000bf86270 */
[----:B------:R-:W-:Y:S02]  /*291e0*/  @!P3 LEA.HI.X R15, R164, R3, R165, 0x2, P6 ;  /* 0x00000003a40fb211 */ /* 0x000fe400030f14a5 */
[----:B0-----:R-:W-:-:S03]  /*291f0*/  @!P0 LEA R8, P5, R162, R2, 0x2 ;  /* 0x00000002a2088211 */ /* 0x001fc600078a10ff */
[----:B------:R0:W-:Y:S01]  /*29200*/  @!P3 ST.E.64 desc[UR6][R14.64], R124 ;  /* 0x0000007c0e00b985 */ /* 0x0001e2000c101b06 */
[----:B------:R-:W-:Y:S02]  /*29210*/  ISETP.GE.AND P3, PT, R156, UR4, PT ;  /* 0x000000049c007c0c */ /* 0x000fe4000bf66270 */
[-C--:B------:R-:W-:Y:S02]  /*29220*/  @!P0 LEA.HI.X R9, R162, R3.reuse, R163, 0x2, P5 ;  /* 0x00000003a2098211 */ /* 0x080fe400028f14a3 */
[----:B------:R-:W-:Y:S02]  /*29230*/  ISETP.GE.AND P5, PT, R152, UR4, PT ;  /* 0x0000000498007c0c */ /* 0x000fe4000bfa6270 */
[C---:B--2---:R-:W-:Y:S01]  /*29240*/  @!P1 LEA R10, P6, R160.reuse, R2, 0x2 ;  /* 0x00000002a00a9211 */ /* 0x044fe200078c10ff */
[----:B------:R2:W-:Y:S03]  /*29250*/  @!P0 ST.E.64 desc[UR6][R8.64], R128 ;  /* 0x0000008008008985 */ /* 0x0005e6000c101b06 */
[----:B------:R-:W-:-:S03]  /*29260*/  @!P1 LEA.HI.X R11, R160, R3, R161, 0x2, P6 ;  /* 0x00000003a00b9211 */ /* 0x000fc600030f14a1 */
[CC--:B0-----:R-:W-:Y:S02]  /*29270*/  @!P3 LEA R14, P6, R156.reuse, R2.reuse, 0x2 ;  /* 0x000000029c0eb211 */ /* 0x0c1fe400078c10ff */
[----:B------:R0:W-:Y:S02]  /*29280*/  @!P1 ST.E.64 desc[UR6][R10.64], R132 ;  /* 0x000000840a009985 */ /* 0x0001e4000c101b06 */
[----:B------:R-:W-:Y:S02]  /*29290*/  @!P3 LEA.HI.X R15, R156, R3, R157, 0x2, P6 ;  /* 0x000000039c0fb211 */ /* 0x000fe400030f149d */
[----:B--2---:R-:W-:-:S04]  /*292a0*/  @!P4 LEA R8, P0, R158, R2, 0x2 ;  /* 0x000000029e08c211 */ /* 0x004fc800078010ff */
[----:B------:R-:W-:Y:S02]  /*292b0*/  @!P4 LEA.HI.X R9, R158, R3, R159, 0x2, P0 ;  /* 0x000000039e09c211 */ /* 0x000fe400000f149f */
[----:B0-----:R-:W-:-:S03]  /*292c0*/  @!P2 LEA R10, P1, R154, R2, 0x2 ;  /* 0x000000029a0aa211 */ /* 0x001fc600078210ff */
[----:B------:R3:W-:Y:S01]  /*292d0*/  @!P4 ST.E.64 desc[UR6][R8.64], R136 ;  /* 0x000000880800c985 */ /* 0x0007e2000c101b06 */
[----:B------:R-:W-:Y:S02]  /*292e0*/  @!P5 LEA R2, P0, R152, R2, 0x2 ;  /* 0x000000029802d211 */ /* 0x000fe400078010ff */
[-C--:B------:R-:W-:Y:S01]  /*292f0*/  @!P2 LEA.HI.X R11, R154, R3.reuse, R155, 0x2, P1 ;  /* 0x000000039a0ba211 */ /* 0x080fe200008f149b */
[----:B------:R3:W-:Y:S01]  /*29300*/  @!P3 ST.E.64 desc[UR6][R14.64], R140 ;  /* 0x0000008c0e00b985 */ /* 0x0007e2000c101b06 */
[----:B------:R-:W-:-:S03]  /*29310*/  @!P5 LEA.HI.X R3, R152, R3, R153, 0x2, P0 ;  /* 0x000000039803d211 */ /* 0x000fc600000f1499 */
[----:B------:R3:W-:Y:S04]  /*29320*/  @!P2 ST.E.64 desc[UR6][R10.64], R144 ;  /* 0x000000900a00a985 */ /* 0x0007e8000c101b06 */
[----:B------:R3:W-:Y:S02]  /*29330*/  @!P5 ST.E.64 desc[UR6][R2.64], R148 ;  /* 0x000000940200d985 */ /* 0x0007e4000c101b06 */
.L_x_2917:
[----:B------:R-:W-:Y:S05]  /*29340*/  BSYNC B1 ;  /* 0x0000000000017941 */ /* 0x000fea0003800000 */
.L_x_2916:
[----:B------:R-:W-:Y:S01]  /*29350*/  ISETP.GE.AND P0, PT, R12, R0, PT ;  /* 0x000000000c00720c */ /* 0x000fe20003f06270 */
[----:B------:R4:W0:Y:S04]  /*29360*/  SHFL.IDX PT, R21, R20, 0x1, 0x1c1f ;  /* 0x003c1f0014157f89 */ /* 0x00082800000e0000 */
[----:B-1----:R4:W1:Y:S08]  /*29370*/  SHFL.IDX PT, R20, R4, 0x1, 0x1c1f ;  /* 0x003c1f0004147f89 */ /* 0x00287000000e0000 */
[----:B----4-:R-:W-:Y:S05]  /*29380*/  @P0 BRA `(.L_x_2915) ;  /* 0x0000001400b80947 */ /* 0x010fea0003800000 */
[----:B--23--:R-:W2:Y:S01]  /*29390*/  LDL R2, [R1+0x74] ;  /* 0x0000740001027983 */ /* 0x00cea20000100800 */
[----:B------:R-:W-:Y:S01]  /*293a0*/  ULDC UR4, c[0x0][0xac8] ;  /* 0x0002b20000047ab9 */ /* 0x000fe20000000800 */
[----:B------:R-:W-:Y:S01]  /*293b0*/  ULDC.64 UR6, c[0x0][0x208] ;  /* 0x0000820000067ab9 */ /* 0x000fe20000000a00 */
[----:B-----5:R-:W-:Y:S02]  /*293c0*/  ISETP.GE.AND P2, PT, R224, UR4, PT ;  /* 0x00000004e0007c0c */ /* 0x020fe4000bf46270 */
[----:B------:R-:W-:Y:S02]  /*293d0*/  ISETP.GE.AND P1, PT, R210, UR4, PT ;  /* 0x00000004d2007c0c */ /* 0x000fe4000bf26270 */
[----:B------:R-:W-:Y:S02]  /*293e0*/  ISETP.GE.AND P0, PT, R208, UR4, PT ;  /* 0x00000004d0007c0c */ /* 0x000fe4000bf06270 */
[----:B------:R-:W-:-:S09]  /*293f0*/  ISETP.GE.AND P4, PT, R204, UR4, PT ;  /* 0x00000004cc007c0c */ /* 0x000fd2000bf86270 */
[----:B-1----:R-:W-:-:S04]  /*29400*/  @!P1 LEA R8, P5, R210, R20, 0x2 ;  /* 0x00000014d2089211 */ /* 0x002fc800078a10ff */
[----:B0-----:R-:W-:Y:S02]  /*29410*/  @!P1 LEA.HI.X R9, R210, R21, R211, 0x2, P5 ;  /* 0x00000015d2099211 */ /* 0x001fe400028f14d3 */
[----:B------:R-:W-:Y:S02]  /*29420*/  ISETP.GE.AND P5, PT, R202, UR4, PT ;  /* 0x00000004ca007c0c */ /* 0x000fe4000bfa6270 */
[----:B--2---:R-:W-:-:S13]  /*29430*/  ISETP.GE.AND P3, PT, R2, UR4, PT ;  /* 0x0000000402007c0c */ /* 0x004fda000bf66270 */
[----:B------:R-:W-:-:S05]  /*29440*/  @!P3 IMAD.WIDE R2, R2, 0x4, R20 ;  /* 0x000000040202b825 */ /* 0x000fca00078e0214 */
        /* <DEDUP_REMOVED lines=11> */
[----:B-1----:R-:W-:Y:S02]  /*29500*/  @!P4 LEA R8, P2, R204, R20, 0x2 ;  /* 0x00000014cc08c211 */ /* 0x002fe400078410ff */
[----:B------:R-:W-:-:S02]  /*29510*/  @!P3 LEA.HI.X R3, R206, R21, R207, 0x2, P1 ;  /* 0x00000015ce03b211 */ /* 0x000fc400008f14cf */
[----:B------:R-:W-:Y:S02]  /*29520*/  ISETP.GE.AND P1, PT, R198, UR4, PT ;  /* 0x00000004c6007c0c */ /* 0x000fe4000bf26270 */
[-C--:B------:R-:W-:Y:S01]  /*29530*/  @!P4 LEA.HI.X R9, R204, R21.reuse, R205, 0x2, P2 ;  /* 0x00000015cc09c211 */ /* 0x080fe200010f14cd */
[----:B------:R0:W-:Y:S01]  /*29540*/  @!P3 ST.E.64 desc[UR6][R2.64], R42 ;  /* 0x0000002a0200b985 */ /* 0x0001e2000c101b06 */
[----:B------:R-:W-:Y:S02]  /*29550*/  ISETP.GE.AND P2, PT, R196, UR4, PT ;  /* 0x00000004c4007c0c */ /* 0x000fe4000bf46270 */
[----:B--2---:R-:W-:Y:S01]  /*29560*/  @!P5 LEA R10, P6, R202, R20, 0x2 ;  /* 0x00000014ca0ad211 */ /* 0x004fe200078c10ff */
[----:B------:R1:W-:Y:S01]  /*29570*/  @!P4 ST.E.64 desc[UR6][R8.64], R46 ;  /* 0x0000002e0800c985 */ /* 0x0003e2000c101b06 */
[----:B------:R-:W-:Y:S02]  /*29580*/  ISETP.GE.AND P3, PT, R194, UR4, PT ;  /* 0x00000004c2007c0c */ /* 0x000fe4000bf66270 */
[----:B------:R-:W-:-:S02]  /*29590*/  @!P5 LEA.HI.X R11, R202, R21, R203, 0x2, P6 ;  /* 0x00000015ca0bd211 */ /* 0x000fc400030f14cb */
        /* <DEDUP_REMOVED lines=82> */
[----:B------:R-:W-:Y:S02]  /*29ac0*/  @!P2 LEA.HI.X R11, R156, R21, R157, 0x2, P1 ;  /* 0x000000159c0ba211 */ /* 0x000fe400008f149d */
[----:B-1----:R-:W-:-:S04]  /*29ad0*/  @!P4 LEA R8, P0, R160, R20, 0x2 ;  /* 0x00000014a008c211 */ /* 0x002fc800078010ff */
[-C--:B------:R-:W-:Y:S02]  /*29ae0*/  @!P4 LEA.HI.X R9, R160, R21.reuse, R161, 0x2, P0 ;  /* 0x00000015a009c211 */ /* 0x080fe400000f14a1 */
[-C--:B------:R-:W-:Y:S02]  /*29af0*/  @!P5 LEA R12, P0, R154, R20.reuse, 0x2 ;  /* 0x000000149a0cd211 */ /* 0x080fe400078010ff */
[----:B--2---:R-:W-:Y:S01]  /*29b00*/  @!P3 LEA R2, P6, R158, R20, 0x2 ;  /* 0x000000149e02b211 */ /* 0x004fe200078c10ff */
        /* <DEDUP_REMOVED lines=8> */
[----:B0-----:R-:W-:Y:S01]  /*29b90*/  LEA R2, P0, R152, R20, 0x2 ;  /* 0x0000001498027211 */ /* 0x001fe200078010ff */
[----:B------:R-:W-:-:S03]  /*29ba0*/  ULDC.64 UR4, c[0x0][0x208] ;  /* 0x0000820000047ab9 */ /* 0x000fc60000000a00 */
[----:B------:R-:W-:-:S05]  /*29bb0*/  LEA.HI.X R3, R152, R21, R153, 0x2, P0 ;  /* 0x0000001598037211 */ /* 0x000fca00000f1499 */
[----:B------:R0:W-:Y:S01]  /*29bc0*/  ST.E.64 desc[UR4][R2.64], R150 ;  /* 0x0000009602007985 */ /* 0x0001e2000c101b04 */
[----:B------:R-:W-:Y:S05]  /*29bd0*/  BRA `(.L_x_2915) ;  /* 0x0000000c00a47947 */ /* 0x000fea0003800000 */
.L_x_2906:
[----:B---3--:R-:W3:Y:S01]  /*29be0*/  LDL.LU R4, [R1+0x8c] ;  /* 0x00008c0001047983 */ /* 0x008ee20000300800 */
[----:B------:R-:W-:Y:S01]  /*29bf0*/  ULDC.64 UR6, c[0x0][0xc08] ;  /* 0x0003020000067ab9 */ /* 0x000fe20000000a00 */
[----:B------:R-:W-:Y:S02]  /*29c00*/  ULDC.64 UR4, c[0x0][0xc00] ;  /* 0x0003000000047ab9 */ /* 0x000fe40000000a00 */
[----:B------:R-:W4:Y:S04]  /*29c10*/  LDL.LU R0, [R1+0x90] ;  /* 0x0000900001007983 */ /* 0x000f280000300800 */
[----:B01----:R-:W2:Y:S01]  /*29c20*/  LDL R10, [R1+0x84] ;  /* 0x00008400010a7983 */ /* 0x003ea20000100800 */
[----:B------:R-:W-:Y:S01]  /*29c30*/  ISETP.NE.U32.AND P1, PT, RZ, UR6, PT ;  /* 0x00000006ff007c0c */ /* 0x000fe2000bf25070 */
[----:B------:R-:W-:Y:S01]  /*29c40*/  IMAD.MOV.U32 R25, RZ, RZ, RZ ;  /* 0x000000ffff197224 */ /* 0x000fe200078e00ff */
[----:B------:R-:W-:Y:S01]  /*29c50*/  ISETP.NE.U32.AND P0, PT, RZ, UR4, PT ;  /* 0x00000004ff007c0c */ /* 0x000fe2000bf05070 */
[----:B------:R-:W-:Y:S01]  /*29c60*/  ULDC.64 UR8, c[0x0][0x208] ;  /* 0x0000820000087ab9 */ /* 0x000fe20000000a00 */
[----:B------:R-:W-:Y:S01]  /*29c70*/  ISETP.NE.AND.EX P1, PT, RZ, UR7, PT, P1 ;  /* 0x00000007ff007c0c */ /* 0x000fe2000bf25310 */
[----:B------:R-:W0:Y:S01]  /*29c80*/  S2R R35, SR_TID.X ;  /* 0x0000000000237919 */ /* 0x000e220000002100 */
[----:B------:R-:W-:-:S02]  /*29c90*/  ISETP.NE.AND.EX P0, PT, RZ, UR5, PT, P0 ;  /* 0x00000005ff007c0c */ /* 0x000fc4000bf05300 */
[----:B---3--:R-:W-:-:S04]  /*29ca0*/  IADD3 R2, P2, R4, UR4, RZ ;  /* 0x0000000404027c10 */ /* 0x008fc8000ff5e0ff */
[----:B----4-:R-:W-:-:S05]  /*29cb0*/  IADD3.X R3, R0, UR5, RZ, P2, !PT ;  /* 0x0000000500037c10 */ /* 0x010fca00097fe4ff */
[----:B------:R-:W-:Y:S01]  /*29cc0*/  @P1 IADD3 R8, P2, R4, UR6, RZ ;  /* 0x0000000604081c10 */ /* 0x000fe2000ff5e0ff */
[----:B------:R-:W-:Y:S01]  /*29cd0*/  ULDC UR4, c[0x0][0xa88] ;  /* 0x0002a20000047ab9 */ /* 0x000fe20000000800 */
[----:B------:R1:W5:Y:S02]  /*29ce0*/  @P0 LDG.E R25, desc[UR8][R2.64] ;  /* 0x0000000802190981 */ /* 0x000364000c1e1900 */
[----:B------:R-:W-:Y:S01]  /*29cf0*/  @P1 IADD3.X R9, R0, UR7, RZ, P2, !PT ;  /* 0x0000000700091c10 */ /* 0x000fe200097fe4ff */
[----:B------:R-:W-:Y:S01]  /*29d00*/  IMAD.U32 R0, RZ, RZ, UR4 ;  /* 0x00000004ff007e24 */ /* 0x000fe2000f8e00ff */
[----:B--2---:R-:W-:Y:S01]  /*29d10*/  ISETP.NE.AND P2, PT, R10, RZ, PT ;  /* 0x000000ff0a00720c */ /* 0x004fe20003f45270 */
[----:B0-----:R-:W-:-:S04]  /*29d20*/  VIADD R4, R35, 0xffffff80 ;  /* 0xffffff8023047836 */ /* 0x001fc80000000000 */
[----:B------:R1:W5:Y:S01]  /*29d30*/  @P1 LDG.E R0, desc[UR8][R8.64] ;  /* 0x0000000808001981 */ /* 0x000362000c1e1900 */
[----:B------:R-:W-:-:S07]  /*29d40*/  ISETP.GT.AND P3, PT, R4, 0x7f, PT ;  /* 0x0000007f0400780c */ /* 0x000fce0003f64270 */
[----:B------:R-:W0:Y:S02]  /*29d50*/  @!P2 LDC R10, c[0x0][0xad4] ;  /* 0x0002b500ff0aab82 */ /* 0x000e240000000800 */
[----:B0-----:R1:W-:Y:S01]  /*29d60*/  @!P2 STL [R1+0x84], R10 ;  /* 0x0000840a0100a387 */ /* 0x0013e20000100800 */
[----:B------:R-:W-:Y:S01]  /*29d70*/  ISETP.GT.AND P2, PT, R10, 0x1, PT ;  /* 0x000000010a00780c */ /* 0x000fe20003f44270 */
[----:B------:R-:W-:-:S12]  /*29d80*/  @P1 BRA `(.L_x_2918) ;  /* 0x0000000000141947 */ /* 0x000fd80003800000 */
[----:B------:R-:W-:Y:S05]  /*29d90*/  @!P0 BRA `(.L_x_2918) ;  /* 0x0000000000108947 */ /* 0x000fea0003800000 */
[----:B------:R-:W-:Y:S02]  /*29da0*/  ULDC.64 UR4, c[0x0][0x208] ;  /* 0x0000820000047ab9 */ /* 0x000fe40000000a00 */
[----:B-1----:R-:W2:Y:S04]  /*29db0*/  LDG.E R9, desc[UR4][R2.64] ;  /* 0x0000000402097981 */ /* 0x002ea8000c1e1900 */
[----:B-----5:R-:W2:Y:S02]  /*29dc0*/  LDG.E R0, desc[UR4][R2.64+0x4] ;  /* 0x0000040402007981 */ /* 0x020ea4000c1e1900 */
[----:B--2---:R-:W-:-:S07]  /*29dd0*/  IMAD.IADD R0, R0, 0x1, -R9 ;  /* 0x0000000100007824 */ /* 0x004fce00078e0a09 */
.L_x_2918:
[----:B-1----:R-:W2:Y:S04]  /*29de0*/  LDL.LU R3, [R1+0x88] ;  /* 0x0000880001037983 */ /* 0x002ea80000300800 */
        /* <DEDUP_REMOVED lines=18> */
[----:B------:R-:W-:Y:S01]  /*29f10*/  SEL R24, R24, 0x978, P0 ;  /* 0x0000097818187807 */ /* 0x000fe20000000000 */
[----:B------:R-:W-:-:S04]  /*29f20*/  ULDC.64 UR4, c[0x0][0x208] ;  /* 0x0000820000047ab9 */ /* 0x000fc80000000a00 */
        /* <DEDUP_REMOVED lines=37> */
.L_x_2920:
[----:B------:R-:W-:Y:S05]  /*2a180*/  BSYNC B1 ;  /* 0x0000000000017941 */ /* 0x000fea0003800000 */
.L_x_2919:
[----:B------:R-:W-:Y:S05]  /*2a190*/  @P2 BRA `(.L_x_2915) ;  /* 0x0000000800342947 */ /* 0x000fea0003800000 */
[----:B------:R-:W2:Y:S01]  /*2a1a0*/  LDL.LU R2, [R1+0x68] ;  /* 0x0000680001027983 */ /* 0x000ea20000300800 */
[----:B------:R-:W1:Y:S01]  /*2a1b0*/  LDC R15, c[0x0][0xbe8] ;  /* 0x0002fa00ff0f7b82 */ /* 0x000e620000000800 */
[----:B------:R-:W-:Y:S01]  /*2a1c0*/  ULDC.64 UR4, c[0x0][0xaa0] ;  /* 0x0002a80000047ab9 */ /* 0x000fe20000000a00 */
[----:B------:R-:W-:Y:S01]  /*2a1d0*/  ULDC.64 UR6, c[0x0][0xaf0] ;  /* 0x0002bc0000067ab9 */ /* 0x000fe20000000a00 */
[----:B------:R-:W3:Y:S01]  /*2a1e0*/  LDL R4, [R1+0x80] ;  /* 0x0000800001047983 */ /* 0x000ee20000100800 */
[----:B------:R-:W-:Y:S01]  /*2a1f0*/  BSSY B1, `(.L_x_2921) ;  /* 0x0000042000017945 */ /* 0x000fe20003800000 */
[----:B-1----:R-:W-:Y:S01]  /*2a200*/  ISETP.NE.AND P0, PT, R15, 0x1, PT ;  /* 0x000000010f00780c */ /* 0x002fe20003f05270 */
[----:B------:R-:W-:-:S12]  /*2a210*/  IMAD R21, R0, R15, RZ ;  /* 0x0000000f00157224 */ /* 0x000fd800078e02ff */
[----:B------:R-:W1:Y:S08]  /*2a220*/  @P0 LDC R8, c[0x0][0xbec] ;  /* 0x0002fb00ff080b82 */ /* 0x000e700000000800 */
[----:B------:R-:W4:Y:S01]  /*2a230*/  @P0 LDC R11, c[0x0][0xbf0] ;  /* 0x0002fc00ff0b0b82 */ /* 0x000f220000000800 */
[----:B--2---:R-:W-:Y:S02]  /*2a240*/  IMAD.MOV.U32 R10, RZ, RZ, R2 ;  /* 0x000000ffff0a7224 */ /* 0x004fe400078e0002 */
[----:B------:R-:W-:-:S02]  /*2a250*/  IMAD R2, R26, UR4, RZ ;  /* 0x000000041a027c24 */ /* 0x000fc4000f8e02ff */
[----:B---3--:R-:W-:Y:S02]  /*2a260*/  IMAD R4, R4, 0x20, R225 ;  /* 0x0000002004047824 */ /* 0x008fe400078e02e1 */
[C---:B------:R-:W-:Y:S02]  /*2a270*/  IMAD R9, R25.reuse, UR5, R2 ;  /* 0x0000000519097c24 */ /* 0x040fe4000f8e0202 */
[----:B0-----:R-:W-:Y:S01]  /*2a280*/  IMAD.WIDE.U32 R2, R25, UR4, RZ ;  /* 0x0000000419027c25 */ /* 0x001fe2000f8e00ff */
[----:B------:R-:W-:-:S03]  /*2a290*/  ULDC.64 UR4, c[0x0][0xae8] ;  /* 0x0002ba0000047ab9 */ /* 0x000fc60000000a00 */
[----:B------:R-:W-:Y:S02]  /*2a2a0*/  IMAD.IADD R13, R10, 0x1, R4 ;  /* 0x000000010a0d7824 */ /* 0x000fe400078e0204 */
[----:B------:R-:W-:Y:S02]  /*2a2b0*/  IMAD.IADD R3, R3, 0x1, R9 ;  /* 0x0000000103037824 */ /* 0x000fe400078e0209 */
[----:B-1----:R-:W-:-:S04]  /*2a2c0*/  @P0 IMAD.HI.U32 R4, R13, R8, RZ ;  /* 0x000000080d040227 */ /* 0x002fc800078e00ff */
[----:B------:R-:W-:-:S04]  /*2a2d0*/  IMAD.WIDE.U32 R2, R224, UR4, R2 ;  /* 0x00000004e0027c25 */ /* 0x000fc8000f8e0002 */
[----:B------:R-:W-:Y:S01]  /*2a2e0*/  IMAD.MOV.U32 R9, RZ, RZ, R13 ;  /* 0x000000ffff097224 */ /* 0x000fe200078e000d */
[----:B----4-:R-:W-:Y:S01]  /*2a2f0*/  @P0 SHF.R.U32.HI R9, RZ, R11, R4 ;  /* 0x0000000bff090219 */ /* 0x010fe20000011604 */
[----:B------:R-:W-:Y:S02]  /*2a300*/  IMAD R8, R28, UR6, RZ ;  /* 0x000000061c087c24 */ /* 0x000fe4000f8e02ff */
[----:B------:R-:W-:Y:S01]  /*2a310*/  IMAD R3, R224, UR5, R3 ;  /* 0x00000005e0037c24 */ /* 0x000fe2000f8e0203 */
[----:B------:R-:W-:Y:S01]  /*2a320*/  SHF.R.S32.HI R4, RZ, 0x1f, R9 ;  /* 0x0000001fff047819 */ /* 0x000fe20000011409 */
[C---:B------:R-:W-:Y:S01]  /*2a330*/  IMAD R11, R33.reuse, UR7, R8 ;  /* 0x00000007210b7c24 */ /* 0x040fe2000f8e0208 */
[----:B------:R-:W-:Y:S01]  /*2a340*/  ULDC.64 UR4, c[0x0][0xae0] ;  /* 0x0002b80000047ab9 */ /* 0x000fe20000000a00 */
[----:B------:R-:W-:-:S04]  /*2a350*/  IMAD.WIDE.U32 R2, R33, UR6, R2 ;  /* 0x0000000621027c25 */ /* 0x000fc8000f8e0002 */
[----:B------:R-:W-:Y:S02]  /*2a360*/  IMAD.MOV R8, RZ, RZ, -R9 ;  /* 0x000000ffff087224 */ /* 0x000fe400078e0a09 */
[----:B------:R-:W-:Y:S02]  /*2a370*/  IMAD.IADD R3, R3, 0x1, R11 ;  /* 0x0000000103037824 */ /* 0x000fe400078e020b */
[----:B------:R-:W-:Y:S02]  /*2a380*/  IMAD R4, R4, UR4, RZ ;  /* 0x0000000404047c24 */ /* 0x000fe4000f8e02ff */
[----:B------:R-:W-:Y:S02]  /*2a390*/  IMAD R11, R15, R8, R13 ;  /* 0x000000080f0b7224 */ /* 0x000fe400078e020d */
[C---:B------:R-:W-:Y:S02]  /*2a3a0*/  IMAD R13, R9.reuse, UR5, R4 ;  /* 0x00000005090d7c24 */ /* 0x040fe4000f8e0204 */
[----:B------:R-:W-:Y:S01]  /*2a3b0*/  IMAD.WIDE.U32 R2, R9, UR4, R2 ;  /* 0x0000000409027c25 */ /* 0x000fe2000f8e0002 */
[----:B------:R-:W-:Y:S01]  /*2a3c0*/  SHF.R.S32.HI R4, RZ, 0x1f, R11 ;  /* 0x0000001fff047819 */ /* 0x000fe2000001140b */
[----:B------:R-:W-:-:S02]  /*2a3d0*/  ULDC.64 UR4, c[0x0][0xad8] ;  /* 0x0002b60000047ab9 */ /* 0x000fc40000000a00 */
[----:B------:R-:W-:Y:S02]  /*2a3e0*/  IMAD.IADD R3, R3, 0x1, R13 ;  /* 0x0000000103037824 */ /* 0x000fe400078e020d */
[----:B------:R-:W-:Y:S02]  /*2a3f0*/  IMAD R4, R4, UR4, RZ ;  /* 0x0000000404047c24 */ /* 0x000fe4000f8e02ff */
[----:B------:R-:W-:Y:S02]  /*2a400*/  IMAD.IADD R20, R225, 0x1, R10 ;  /* 0x00000001e1147824 */ /* 0x000fe400078e020a */
[C---:B------:R-:W-:Y:S02]  /*2a410*/  IMAD R9, R11.reuse, UR5, R4 ;  /* 0x000000050b097c24 */ /* 0x040fe4000f8e0204 */
[----:B------:R-:W-:Y:S01]  /*2a420*/  IMAD.WIDE.U32 R2, R11, UR4, R2 ;  /* 0x000000040b027c25 */ /* 0x000fe2000f8e0002 */
[----:B------:R-:W-:Y:S01]  /*2a430*/  ISETP.GE.AND P2, PT, R20, R21, PT ;  /* 0x000000151400720c */ /* 0x000fe20003f46270 */
[----:B------:R-:W-:-:S02]  /*2a440*/  ULDC.64 UR4, c[0x0][0xa80] ;  /* 0x0002a00000047ab9 */ /* 0x000fc40000000a00 */
[----:B------:R-:W-:Y:S01]  /*2a450*/  IMAD.IADD R3, R3, 0x1, R9 ;  /* 0x0000000103037824 */ /* 0x000fe200078e0209 */
[----:B------:R-:W-:Y:S01]  /*2a460*/  LEA R4, P3, R2, UR4, 0x1 ;  /* 0x0000000402047c11 */ /* 0x000fe2000f8608ff */
[----:B------:R-:W-:-:S03]  /*2a470*/  VIADD R0, R20, 0x20 ;  /* 0x0000002014007836 */ /* 0x000fc60000000000 */
[----:B------:R-:W-:Y:S01]  /*2a480*/  LEA.HI.X R14, R2, UR5, R3, 0x1, P3 ;  /* 0x00000005020e7c11 */ /* 0x000fe200098f0c03 */
[----:B------:R0:W1:Y:S01]  /*2a490*/  SHFL.IDX PT, R15, R4, RZ, 0x181f ;  /* 0x00181fff040f7589 */ /* 0x00006200000e0000 */
[-C--:B------:R-:W-:Y:S01]  /*2a4a0*/  ISETP.GE.AND P1, PT, R0, R21.reuse, PT ;  /* 0x000000150000720c */ /* 0x080fe20003f26270 */
[----:B------:R-:W-:Y:S02]  /*2a4b0*/  VIADD R0, R20, 0x40 ;  /* 0x0000004014007836 */ /* 0x000fe40000000000 */
[----:B------:R0:W2:Y:S03]  /*2a4c0*/  SHFL.IDX PT, R13, R14, RZ, 0x181f ;  /* 0x00181fff0e0d7589 */ /* 0x0000a600000e0000 */
        /* <DEDUP_REMOVED lines=20> */
.L_x_2922:
[----:B------:R-:W-:Y:S05]  /*2a610*/  BSYNC B1 ;  /* 0x0000000000017941 */ /* 0x000fea0003800000 */
.L_x_2921:
[----:B--23--:R2:W3:Y:S01]  /*2a620*/  SHFL.IDX PT, R13, R14, 0x1, 0x181f ;  /* 0x00381f000e0d7f89 */ /* 0x00c4e200000e0000 */
[----:B------:R-:W-:Y:S03]  /*2a630*/  BSSY B1, `(.L_x_2923) ;  /* 0x0000015000017945 */ /* 0x000fe60003800000 */
[----:B------:R2:W4:Y:S01]  /*2a640*/  SHFL.IDX PT, R11, R4, 0x1, 0x181f ;  /* 0x00381f00040b7f89 */ /* 0x00052200000e0000 */
[----:B------:R-:W-:Y:S05]  /*2a650*/  @P1 BRA `(.L_x_2924) ;  /* 0x0000000000481947 */ /* 0x000fea0003800000 */
[----:B------:R-:W-:Y:S01]  /*2a660*/  ULDC UR4, c[0x0][0xac8] ;  /* 0x0002b20000047ab9 */ /* 0x000fe20000000800 */
[----:B------:R-:W-:Y:S01]  /*2a670*/  ULDC.64 UR6, c[0x0][0x208] ;  /* 0x0000820000067ab9 */ /* 0x000fe20000000a00 */
        /* <DEDUP_REMOVED lines=16> */
.L_x_2924:
[----:B------:R-:W-:Y:S05]  /*2a780*/  BSYNC B1 ;  /* 0x0000000000017941 */ /* 0x000fea0003800000 */
.L_x_2923:
[----:B---3--:R3:W0:Y:S01]  /*2a790*/  SHFL.IDX PT, R13, R14, 0x2, 0x181f ;  /* 0x00581f000e0d7f89 */ /* 0x00862200000e0000 */
        /* <DEDUP_REMOVED lines=15> */
[----:B------:R0:W-:Y:S01]  /*2a890*/  @!P3 ST.E.128 desc[UR6][R2.64], RZ ;  /* 0x000000ff0200b985 */ /* 0x0001e2000c101d06 */
[----:B----4-:R-:W-:-:S02]  /*2a8a0*/  @!P1 LEA.HI.X R11, R19, R13, R219, 0x1, P4 ;  /* 0x0000000d130b9211 */ /* 0x010fc400020f0cdb */
[----:B------:R-:W-:Y:S01]  /*2a8b0*/  @!P0 LEA.HI.X R13, R22, R13, R218, 0x1, P6 ;  /* 0x0000000d160d8211 */ /* 0x000fe200030f0cda */
[----:B------:R0:W-:Y:S04]  /*2a8c0*/  @!P2 ST.E.128 desc[UR6][R8.64], RZ ;  /* 0x000000ff0800a985 */ /* 0x0001e8000c101d06 */
[----:B------:R0:W-:Y:S04]  /*2a8d0*/  @!P1 ST.E.128 desc[UR6][R10.64], RZ ;  /* 0x000000ff0a009985 */ /* 0x0001e8000c101d06 */
[----:B------:R0:W-:Y:S02]  /*2a8e0*/  @!P0 ST.E.128 desc[UR6][R12.64], RZ ;  /* 0x000000ff0c008985 */ /* 0x0001e4000c101d06 */
.L_x_2926:
[----:B------:R-:W-:Y:S05]  /*2a8f0*/  BSYNC B1 ;  /* 0x0000000000017941 */ /* 0x000fea0003800000 */
.L_x_2925:
        /* <DEDUP_REMOVED lines=23> */
.L_x_2915:
[----:B------:R-:W-:Y:S05]  /*2aa70*/  BSYNC B0 ;  /* 0x0000000000007941 */ /* 0x000fea0003800000 */
.L_x_2905:
[----:B------:R-:W-:Y:S02]  /*2aa80*/  ULDC UR4, c[0x0][0xc3c] ;  /* 0x00030f0000047ab9 */ /* 0x000fe40000000800 */
[----:B------:R-:W-:-:S13]  /*2aa90*/  ISETP.GE.AND P0, PT, R7, UR4, PT ;  /* 0x0000000407007c0c */ /* 0x000fda000bf06270 */
[----:B------:R-:W-:Y:S05]  /*2aaa0*/  @!P0 BRA `(.L_x_2927) ;  /* 0xfffffd70000c8947 */ /* 0x000fea000383ffff */
[----:B------:R-:W-:Y:S05]  /*2aab0*/  BRA `(.L_x_2649) ;  /* 0x0000008000f47947 */ /* 0x000fea0003800000 */
.L_x_2647:
        /* <DEDUP_REMOVED lines=16> */
.L_x_2928:
        /* <DEDUP_REMOVED lines=44> */
.L_x_2932:
        /* <DEDUP_REMOVED lines=38> */
.L_x_2930:
        /* <DEDUP_REMOVED lines=13> */
.L_x_2933:
        /* <DEDUP_REMOVED lines=62> */
.L_x_2934:
[----:B------:R-:W0:Y:S01]  /*2b590*/  LDC.64 R2, c[0x0][0xc90] ;  /* 0x00032400ff027b82 */ /* 0x000e220000000a00 */
[----:B------:R-:W-:Y:S01]  /*2b5a0*/  ULDC.64 UR6, c[0x0][0x208] ;  /* 0x0000820000067ab9 */ /* 0x000fe20000000a00 */
        /* <DEDUP_REMOVED lines=60> */
.L_x_2935:
[----:B------:R-:W-:-:S05]  /*2b970*/  LOP3.LUT R25, RZ, R2, RZ, 0x33, !PT ;  /* 0x00000002ff197212 */ /* 0x000fca00078e33ff */
[----:B------:R-:W-:Y:S01]  /*2b980*/  IMAD.IADD R25, R6, 0x1, R25 ;  /* 0x0000000106197824 */ /* 0x000fe200078e0219 */
[----:B------:R-:W-:Y:S06]  /*2b990*/  BRA `(.L_x_2936) ;  /* 0x00000000000c7947 */ /* 0x000fec0003800000 */
.L_x_2931:
[----:B------:R-:W-:Y:S02]  /*2b9a0*/  IMAD.MOV.U32 R25, RZ, RZ, RZ ;  /* 0x000000ffff197224 */ /* 0x000fe400078e00ff */
[----:B------:R-:W-:Y:S02]  /*2b9b0*/  IMAD.U32 R24, RZ, RZ, UR6 ;  /* 0x00000006ff187e24 */ /* 0x000fe4000f8e00ff */
[----:B------:R-:W-:-:S07]  /*2b9c0*/  IMAD.MOV.U32 R26, RZ, RZ, RZ ;  /* 0x000000ffff1a7224 */ /* 0x000fce00078e00ff */
.L_x_2936:
[----:B------:R-:W-:-:S13]  /*2b9d0*/  ISETP.NE.AND P0, PT, R7, RZ, PT ;  /* 0x000000ff0700720c */ /* 0x000fda0003f05270 */
[----:B------:R-:W0:Y:S01]  /*2b9e0*/  @!P0 S2R R3, SR_CgaCtaId ;  /* 0x0000000000038919 */ /* 0x000e220000008800 */
[----:B------:R-:W-:-:S04]  /*2b9f0*/  @!P0 MOV R2, 0x400 ;  /* 0x0000040000028802 */ /* 0x000fc80000000f00 */
[----:B0-----:R-:W-:-:S05]  /*2ba00*/  @!P0 LEA R2, R3, R2, 0x18 ;  /* 0x0000000203028211 */ /* 0x001fca00078ec0ff */
[----:B------:R1:W-:Y:S01]  /*2ba10*/  @!P0 STS.128 [R2+0x388d0], R24 ;  /* 0x0388d01802008388 */ /* 0x0003e20000000c00 */
[----:B------:R-:W-:Y:S06]  /*2ba20*/  BAR.ARV 0x5, 0x180 ;  /* 0x0146000000007b1d */ /* 0x000fec0000002000 */
.L_x_2929:
        /* <DEDUP_REMOVED lines=8> */
[C---:B------:R-:W-:Y:S01]  /*2bab0*/  IMAD.SHL.U32 R34, R0.reuse, 0x8, RZ ;  /* 0x0000000800227824 */ /* 0x040fe200078e00ff */
[----:B------:R-:W-:Y:S01]  /*2bac0*/  LOP3.LUT R4, R0, 0x7f, RZ, 0xc0, !PT ;  /* 0x0000007f00047812 */ /* 0x000fe200078ec0ff */
[----:B------:R-:W-:Y:S01]  /*2bad0*/  UMOV UR4, 0x400 ;  /* 0x0000040000047882 */ /* 0x000fe20000000000 */
[----:B------:R-:W-:Y:S01]  /*2bae0*/  BSSY B8, `(.L_x_2937) ;  /* 0x0000703000087945 */ /* 0x000fe20003800000 */
[----:B------:R-:W-:Y:S01]  /*2baf0*/  IMAD.MOV.U32 R30, RZ, RZ, 0x1 ;  /* 0x00000001ff1e7424 */ /* 0x000fe200078e00ff */
[----:B------:R-:W-:Y:S01]  /*2bb00*/  LOP3.LUT R3, R34, 0x1f8, RZ, 0xc0, !PT ;  /* 0x000001f822037812 */ /* 0x000fe200078ec0ff */
[----:B------:R-:W-:Y:S01]  /*2bb10*/  IMAD.SHL.U32 R33, R4, 0x8, RZ ;  /* 0x0000000804217824 */ /* 0x000fe200078e00ff */
[----:B------:R-:W-:Y:S01]  /*2bb20*/  LOP3.LUT R34, R34, 0x38, RZ, 0xc0, !PT ;  /* 0x0000003822227812 */ /* 0x000fe200078ec0ff */
[----:B------:R-:W-:Y:S01]  /*2bb30*/  IMAD.MOV.U32 R28, RZ, RZ, RZ ;  /* 0x000000ffff1c7224 */ /* 0x000fe200078e00ff */
[----:B-1----:R-:W-:Y:S01]  /*2bb40*/  LOP3.LUT R2, R3, 0x38, R0, 0x78, !PT ;  /* 0x0000003803027812 */ /* 0x002fe200078e7800 */
[----:B------:R-:W-:Y:S01]  /*2bb50*/  IMAD.SHL.U32 R0, R0, 0x10, RZ ;  /* 0x0000001000007824 */ /* 0x000fe200078e00ff */
[----:B------:R-:W-:Y:S01]  /*2bb60*/  LOP3.LUT R37, R34, 0xc0, RZ, 0xfc, !PT ;  /* 0x000000c022257812 */ /* 0x000fe200078efcff */
[----:B------:R-:W-:Y:S01]  /*2bb70*/  IMAD.MOV.U32 R23, RZ, RZ, RZ ;  /* 0x000000ffff177224 */ /* 0x000fe200078e00ff */
[----:B------:R-:W-:Y:S01]  /*2bb80*/  LOP3.LUT R33, R2, 0x200, R33, 0xf8, !PT ;  /* 0x0000020002217812 */ /* 0x000fe200078ef821 */
[----:B------:R-:W-:Y:S01]  /*2bb90*/  IMAD.MOV.U32 R29, RZ, RZ, 0x1 ;  /* 0x00000001ff1d7424 */ /* 0x000fe200078e00ff */
[----:B------:R-:W-:Y:S01]  /*2bba0*/  SHF.R.U32.HI R2, RZ, 0x3, R4 ;  /* 0x00000003ff027819 */ /* 0x000fe20000011604 */
[----:B------:R-:W-:Y:S01]  /*2bbb0*/  ULDC.64 UR38, c[0x0][0x198] ;  /* 0x0000660000267ab9 */ /* 0x000fe20000000a00 */
[----:B------:R-:W-:-:S02]  /*2bbc0*/  ULOP3.LUT UR37, UR60, 0x2, URZ, 0xfc, !UPT ;  /* 0x000000023c257892 */ /* 0x000fc4000f8efc3f */
[----:B------:R-:W-:Y:S01]  /*2bbd0*/  LOP3.LUT R0, R2, 0x70, R0, 0xf8, !PT ;  /* 0x0000007002007812 */ /* 0x000fe200078ef800 */
[----:B------:R-:W-:Y:S01]  /*2bbe0*/  ULDC UR36, c[0x0][0xc] ;  /* 0x0000030000247ab9 */ /* 0x000fe20000000800 */
[C---:B------:R-:W-:Y:S01]  /*2bbf0*/  LOP3.LUT R2, R34.reuse, 0x40, RZ, 0xfc, !PT ;  /* 0x0000004022027812 */ /* 0x040fe200078efcff */
[----:B0-----:R-:W-:Y:S01]  /*2bc00*/  ULEA UR4, UR5, UR4, 0x18 ;  /* 0x0000000405047291 */ /* 0x001fe2000f8ec03f */
[----:B------:R-:W-:-:S05]  /*2bc10*/  LOP3.LUT R0, R34, 0x80, RZ, 0xfc, !PT ;  /* 0x0000008022007812 */ /* 0x000fca00078efcff */
[----:B------:R-:W-:-:S04]  /*2bc20*/  IMAD.U32 R16, RZ, RZ, UR4 ;  /* 0x00000004ff107e24 */ /* 0x000fc8000f8e00ff */
[----:B--2---:R-:W-:-:S07]  /*2bc30*/  IMAD R36, R33, 0x2, R16 ;  /* 0x0000000221247824 */ /* 0x004fce00078e0210 */
.L_x_3050:
        /* <DEDUP_REMOVED lines=8> */
[----:B-1----:R-:W-:Y:S01]  /*2bcc0*/  IMAD.MOV.U32 R12, RZ, RZ, RZ ;  /* 0x000000ffff0c7224 */ /* 0x002fe200078e00ff */
[----:B------:R-:W-:Y:S01]  /*2bcd0*/  ULDC.64 UR10, c[0x0][0x208] ;  /* 0x00008200000a7ab9 */ /* 0x000fe20000000a00 */
[----:B------:R-:W-:Y:S01]  /*2bce0*/  ULDC.64 UR6, c[0x0][0xa10] ;  /* 0x0002840000067ab9 */ /* 0x000fe20000000a00 */
[----:B------:R-:W-:-:S02]  /*2bcf0*/  ISETP.NE.AND.EX P0, PT, RZ, UR5, PT, P0 ;  /* 0x00000005ff007c0c */ /* 0x000fc4000bf05300 */
[----:B------:R-:W-:-:S04]  /*2bd00*/  ISETP.NE.U32.AND P2, PT, RZ, UR8, PT ;  /* 0x00000008ff007c0c */ /* 0x000fc8000bf45070 */
[----:B------:R-:W-:Y:S02]  /*2bd10*/  ISETP.NE.AND.EX P2, PT, RZ, UR9, PT, P2 ;  /* 0x00000009ff007c0c */ /* 0x000fe4000bf45320 */
[----:B--2---:R-:W-:-:S05]  /*2bd20*/  SHF.R.S32.HI R0, RZ, 0x1f, R31 ;  /* 0x0000001fff007819 */ /* 0x004fca000001141f */
[C---:B------:R-:W-:Y:S01]  /*2bd30*/  @P0 LEA R2, P1, R31.reuse, UR4, 0x2 ;  /* 0x000000041f020c11 */ /* 0x040fe2000f8210ff */
[C---:B------:R-:W-:Y:S01]  /*2bd40*/  IMAD.SHL.U32 R17, R31.reuse, 0x4, RZ ;  /* 0x000000041f117824 */ /* 0x040fe200078e00ff */
[C-C-:B------:R-:W-:Y:S01]  /*2bd50*/  SHF.L.U64.HI R19, R31.reuse, 0x2, R0.reuse ;  /* 0x000000021f137819 */ /* 0x140fe20000010200 */
[----:B------:R0:W-:Y:S01]  /*2bd60*/  STL [R1+0x20], R0 ;  /* 0x0000200001007387 */ /* 0x0001e20000100800 */
[----:B------:R-:W-:Y:S01]  /*2bd70*/  @P0 LEA.HI.X R3, R31, UR5, R0, 0x2, P1 ;  /* 0x000000051f030c11 */ /* 0x000fe200088f1400 */
[----:B------:R-:W-:-:S04]  /*2bd80*/  ULDC.64 UR4, c[0x0][0xa00] ;  /* 0x0002800000047ab9 */ /* 0x000fc80000000a00 */
[----:B------:R1:W2:Y:S01]  /*2bd90*/  @P0 LDG.E R12, desc[UR10][R2.64] ;  /* 0x0000000a020c0981 */ /* 0x0002a2000c1e1900 */
[----:B------:R-:W-:Y:S01]  /*2bda0*/  ISETP.NE.U32.AND P0, PT, RZ, UR4, PT ;  /* 0x00000004ff007c0c */ /* 0x000fe2000bf05070 */
[----:B------:R-:W-:Y:S01]  /*2bdb0*/  IMAD.MOV.U32 R35, RZ, RZ, RZ ;  /* 0x000000ffff237224 */ /* 0x000fe200078e00ff */
[----:B------:R-:W-:Y:S01]  /*2bdc0*/  ISETP.NE.U32.AND P1, PT, RZ, UR6, PT ;  /* 0x00000006ff007c0c */ /* 0x000fe2000bf25070 */
[----:B0-----:R-:W-:Y:S01]  /*2bdd0*/  IMAD.MOV.U32 R0, RZ, RZ, RZ ;  /* 0x000000ffff007224 */ /* 0x001fe200078e00ff */
[----:B------:R-:W-:Y:S02]  /*2bde0*/  ISETP.NE.AND.EX P0, PT, RZ, UR5, PT, P0 ;  /* 0x00000005ff007c0c */ /* 0x000fe4000bf05300 */
[----:B------:R-:W-:Y:S02]  /*2bdf0*/  ISETP.NE.AND.EX P1, PT, RZ, UR7, PT, P1 ;  /* 0x00000007ff007c0c */ /* 0x000fe4000bf25310 */
[C---:B------:R-:W-:Y:S02]  /*2be00*/  IADD3 R4, P4, R17.reuse, UR6, RZ ;  /* 0x0000000611047c10 */ /* 0x040fe4000ff9e0ff */
[----:B-1----:R-:W-:Y:S01]  /*2be10*/  IADD3 R2, P3, R17, UR4, RZ ;  /* 0x0000000411027c10 */ /* 0x002fe2000ff7e0ff */
[----:B------:R-:W-:Y:S01]  /*2be20*/  ULDC UR4, c[0x0][0x288] ;  /* 0x0000a20000047ab9 */ /* 0x000fe20000000800 */
[----:B------:R-:W-:-:S02]  /*2be30*/  IADD3.X R5, R19, UR7, RZ, P4, !PT ;  /* 0x0000000713057c10 */ /* 0x000fc4000a7fe4ff */
[----:B------:R-:W-:Y:S02]  /*2be40*/  IADD3.X R3, R19, UR5, RZ, P3, !PT ;  /* 0x0000000513037c10 */ /* 0x000fe40009ffe4ff */
[----:B------:R-:W-:Y:S01]  /*2be50*/  @P2 IADD3 R6, P3, R17, UR8, RZ ;  /* 0x0000000811062c10 */ /* 0x000fe2000ff7e0ff */
[----:B------:R-:W-:Y:S01]  /*2be60*/  IMAD.U32 R8, RZ, RZ, UR4 ;  /* 0x00000004ff087e24 */ /* 0x000fe2000f8e00ff */
[----:B------:R-:W-:Y:S01]  /*2be70*/  ULDC.64 UR4, c[0x0][0x418] ;  /* 0x0001060000047ab9 */ /* 0x000fe20000000a00 */
[----:B------:R-:W5:Y:S01]  /*2be80*/  @P0 LDG.E R35, desc[UR10][R2.64] ;  /* 0x0000000a02230981 */ /* 0x000f62000c1e1900 */
[----:B------:R-:W-:-:S03]  /*2be90*/  @P2 IADD3.X R7, R19, UR9, RZ, P3, !PT ;  /* 0x0000000913072c10 */ /* 0x000fc60009ffe4ff */
[----:B------:R-:W5:Y:S04]  /*2bea0*/  @P1 LDG.E R0, desc[UR10][R4.64] ;  /* 0x0000000a04001981 */ /* 0x000f68000c1e1900 */
[----:B------:R0:W3:Y:S01]  /*2beb0*/  @P2 LDG.E R8, desc[UR10][R6.64] ;  /* 0x0000000a06082981 */ /* 0x0000e2000c1e1900 */
[----:B------:R-:W-:-:S03]  /*2bec0*/  UISETP.NE.U32.AND UP0, UPT, UR4, URZ, UPT ;  /* 0x0000003f0400728c */ /* 0x000fc6000bf05070 */
[----:B------:R-:W-:Y:S01]  /*2bed0*/  ULDC UR4, c[0x0][0x424] ;  /* 0x0001090000047ab9 */ /* 0x000fe20000000800 */
[----:B------:R-:W-:-:S03]  /*2bee0*/  UISETP.NE.AND.EX UP0, UPT, UR5, URZ, UPT, UP0 ;  /* 0x0000003f0500728c */ /* 0x000fc6000bf05300 */
[----:B------:R-:W-:Y:S01]  /*2bef0*/  ULDC UR5, c[0x0][0x2f0] ;  /* 0x0000bc0000057ab9 */ /* 0x000fe20000000800 */
[----:B------:R-:W-:-:S04]  /*2bf00*/  USEL UR4, UR4, 0x1, UP0 ;  /* 0x0000000104047887 */ /* 0x000fc80008000000 */
[----:B------:R-:W-:-:S03]  /*2bf10*/  UIMAD UR4, UR4, UR5, URZ ;  /* 0x00000005040472a4 */ /* 0x000fc6000f8e023f */
[----:B------:R-:W-:Y:S02]  /*2bf20*/  ULDC UR5, c[0x0][0x348] ;  /* 0x0000d20000057ab9 */ /* 0x000fe40000000800 */
[----:B0-----:R-:W-:Y:S01]  /*2bf30*/  IMAD.U32 R6, RZ, RZ, UR5 ;  /* 0x00000005ff067e24 */ /* 0x001fe2000f8e00ff */
[----:B---3--:R0:W-:Y:S01]  /*2bf40*/  STL [R1+0x1c], R8 ;  /* 0x00001c0801007387 */ /* 0x0081e20000100800 */
[----:B------:R-:W-:-:S03]  /*2bf50*/  IMAD.MOV.U32 R11, RZ, RZ, R8 ;  /* 0x000000ffff0b7224 */ /* 0x000fc600078e0008 */
[----:B--2---:R1:W-:Y:S01]  /*2bf60*/  STL [R1+0x10], R12 ;  /* 0x0000100c01007387 */ /* 0x0043e20000100800 */
[----:B0-----:R-:W-:Y:S01]  /*2bf70*/  IMAD.U32 R8, RZ, RZ, UR4 ;  /* 0x00000004ff087e24 */ /* 0x001fe2000f8e00ff */
[----:B----4-:R-:W-:Y:S06]  /*2bf80*/  @P2 BRA `(.L_x_2938) ;  /* 0x0000000000182947 */ /* 0x010fec0003800000 */
[----:B------:R-:W-:Y:S05]  /*2bf90*/  @!P0 BRA `(.L_x_2938) ;  /* 0x0000000000148947 */ /* 0x000fea0003800000 */
[----:B------:R-:W-:Y:S02]  /*2bfa0*/  ULDC.64 UR4, c[0x0][0x208] ;  /* 0x0000820000047ab9 */ /* 0x000fe40000000a00 */
[----:B------:R-:W2:Y:S04]  /*2bfb0*/  LDG.E R10, desc[UR4][R2.64] ;  /* 0x00000004020a7981 */ /* 0x000ea8000c1e1900 */
[----:B------:R-:W2:Y:S02]  /*2bfc0*/  LDG.E R7, desc[UR4][R2.64+0x4] ;  /* 0x0000040402077981 */ /* 0x000ea4000c1e1900 */
[----:B--2---:R-:W-:-:S05]  /*2bfd0*/  IMAD.IADD R11, R7, 0x1, -R10 ;  /* 0x00000001070b7824 */ /* 0x004fca00078e0a0a */
[----:B------:R0:W-:Y:S02]  /*2bfe0*/  STL [R1+0x1c], R11 ;  /* 0x00001c0b01007387 */ /* 0x0001e40000100800 */
.L_x_2938:
[----:B------:R-:W-:Y:S01]  /*2bff0*/  ULDC.64 UR4, c[0x0][0xa20] ;  /* 0x0002880000047ab9 */ /* 0x000fe20000000a00 */
[C---:B------:R-:W-:Y:S01]  /*2c000*/  LOP3.LUT R2, R26.reuse, 0xff000000, RZ, 0xc0, !PT ;  /* 0xff0000001a027812 */ /* 0x040fe200078ec0ff */
[----:B------:R-:W-:Y:S01]  /*2c010*/  IMAD.MOV.U32 R32, RZ, RZ, R31 ;  /* 0x000000ffff207224 */ /* 0x000fe200078e001f */
[----:B------:R-:W-:Y:S02]  /*2c020*/  ISETP.NE.U32.AND P0, PT, RZ, UR4, PT ;  /* 0x00000004ff007c0c */ /* 0x000fe4000bf05070 */
[----:B------:R-:W-:Y:S02]  /*2c030*/  SHF.R.U32.HI R2, RZ, 0x8, R2 ;  /* 0x00000008ff027819 */ /* 0x000fe40000011602 */
[----:B------:R-:W-:Y:S02]  /*2c040*/  ISETP.NE.AND.EX P0, PT, RZ, UR5, PT, P0 ;  /* 0x00000005ff007c0c */ /* 0x000fe4000bf05300 */
[C---:B------:R-:W-:Y:S02]  /*2c050*/  LOP3.LUT R7, R26.reuse, 0xff0000, RZ, 0xc0, !PT ;  /* 0x00ff00001a077812 */ /* 0x040fe400078ec0ff */
        /* <DEDUP_REMOVED lines=8> */
.L_x_2939:
[----:B------:R-:W-:Y:S02]  /*2c0e0*/  ULDC.64 UR4, c[0x0][0xa08] ;  /* 0x0002820000047ab9 */ /* 0x000fe40000000a00 */
[----:B------:R-:W-:-:S04]  /*2c0f0*/  ISETP.NE.U32.AND P0, PT, RZ, UR4, PT ;  /* 0x00000004ff007c0c */ /* 0x000fc8000bf05070 */
[----:B------:R-:W-:-:S13]  /*2c100*/  ISETP.NE.AND.EX P0, PT, RZ, UR5, PT, P0 ;  /* 0x00000005ff007c0c */ /* 0x000fda000bf05300 */
[----:B------:R-:W-:Y:S05]  /*2c110*/  @!P0 BRA `(.L_x_2940) ;  /* 0x0000000000188947 */ /* 0x000fea0003800000 */
[----:B------:R-:W2:Y:S01]  /*2c120*/  LDC.64 R2, c[0x0][0xa08] ;  /* 0x00028200ff027b82 */ /* 0x000ea20000000a00 */
[----:B------:R-:W-:Y:S01]  /*2c130*/  ULDC.64 UR4, c[0x0][0x208] ;  /* 0x0000820000047ab9 */ /* 0x000fe20000000a00 */
[----:B--2---:R-:W-:-:S05]  /*2c140*/  IMAD.WIDE R2, R32, 0x4, R2 ;  /* 0x0000000420027825 */ /* 0x004fca00078e0202 */
[----:B------:R-:W2:Y:S04]  /*2c150*/  LDG.E R8, desc[UR4][R2.64] ;  /* 0x0000000402087981 */ /* 0x000ea8000c1e1900 */
[----:B------:R-:W2:Y:S02]  /*2c160*/  LDG.E R9, desc[UR4][R2.64+0x4] ;  /* 0x0000040402097981 */ /* 0x000ea4000c1e1900 */
[----:B--2---:R-:W-:-:S07]  /*2c170*/  IMAD.IADD R8, R9, 0x1, -R8 ;  /* 0x0000000109087824 */ /* 0x004fce00078e0a08 */
.L_x_2940:
[----:B------:R-:W-:Y:S01]  /*2c180*/  ULDC.64 UR4, c[0x0][0x208] ;  /* 0x0000820000047ab9 */ /* 0x000fe20000000a00 */
[----:B--2---:R-:W2:Y:S01]  /*2c190*/  LDC R3, c[0x0][0x448] ;  /* 0x00011200ff037b82 */ /* 0x004ea20000000800 */
[----:B------:R-:W3:Y:S04]  /*2c1a0*/  @P1 LDG.E R2, desc[UR4][R4.64] ;  /* 0x0000000404021981 */ /* 0x000ee8000c1e1900 */
[----:B------:R4:W3:Y:S01]  /*2c1b0*/  @P1 LDG.E R5, desc[UR4][R4.64+0x4] ;  /* 0x0000040404051981 */ /* 0x0008e2000c1e1900 */
[----:B-----5:R-:W-:Y:S01]  /*2c1c0*/  IMAD.IADD R8, R8, 0x1, -R12 ;  /* 0x0000000108087824 */ /* 0x020fe200078e0a0c */
[----:B------:R-:W-:Y:S01]  /*2c1d0*/  BSSY B0, `(.L_x_2941) ;  /* 0x0000037000007945 */ /* 0x000fe20003800000 */
[----:B------:R-:W-:Y:S02]  /*2c1e0*/  LOP3.LUT R21, R7, 0xff, RZ, 0xc0, !PT ;  /* 0x000000ff07157812 */ /* 0x000fe400078ec0ff */
[----:B--2---:R-:W-:-:S13]  /*2c1f0*/  ISETP.NE.AND P0, PT, R3, 0x1, PT ;  /* 0x000000010300780c */ /* 0x004fda0003f05270 */
[----:B----4-:R-:W2:Y:S08]  /*2c200*/  @P0 LDC R4, c[0x0][0x44c] ;  /* 0x00011300ff040b82 */ /* 0x010eb00000000800 */
[----:B------:R-:W4:Y:S01]  /*2c210*/  @P0 LDC R3, c[0x0][0x450] ;  /* 0x00011400ff030b82 */ /* 0x000f220000000800 */
[----:B---3--:R-:W-:Y:S02]  /*2c220*/  @P1 IMAD.IADD R6, R5, 0x1, -R2 ;  /* 0x0000000105061824 */ /* 0x008fe400078e0a02 */
[----:B------:R-:W-:-:S04]  /*2c230*/  IMAD.SHL.U32 R2, R25, 0x80, RZ ;  /* 0x0000008019027824 */ /* 0x000fc800078e00ff */
[----:B------:R-:W-:-:S04]  /*2c240*/  VIADD R2, R2, 0x7f ;  /* 0x0000007f02027836 */ /* 0x000fc80000000000 */
[----:B--2---:R-:W-:-:S05]  /*2c250*/  @P0 IMAD.HI.U32 R4, R2, R4, RZ ;  /* 0x0000000402040227 */ /* 0x004fca00078e00ff */
[----:B----4-:R-:W-:Y:S01]  /*2c260*/  @P0 SHF.R.U32.HI R2, RZ, R3, R4 ;  /* 0x00000003ff020219 */ /* 0x010fe20000011604 */
[----:B------:R-:W-:Y:S01]  /*2c270*/  IMAD.IADD R3, R8, 0x1, R6 ;  /* 0x0000000108037824 */ /* 0x000fe200078e0206 */
[----:B------:R-:W-:-:S03]  /*2c280*/  SHF.R.U32.HI R4, RZ, 0x10, R7 ;  /* 0x00000010ff047819 */ /* 0x000fc60000011607 */
[C---:B------:R-:W-:Y:S01]  /*2c290*/  VIADD R20, R3.reuse, 0x4f ;  /* 0x0000004f03147836 */ /* 0x040fe20000000000 */
[----:B------:R-:W-:Y:S01]  /*2c2a0*/  IADD3 R5, R3, 0x50, -R11 ;  /* 0x0000005003057810 */ /* 0x000fe20007ffe80b */
[----:B------:R2:W-:Y:S02]  /*2c2b0*/  STL [R1+0x8], R3 ;  /* 0x0000080301007387 */ /* 0x0005e40000100800 */
[----:B------:R-:W-:-:S04]  /*2c2c0*/  IMAD.HI R20, R20, 0x66666667, RZ ;  /* 0x6666666714147827 */ /* 0x000fc800078e02ff */
[----:B------:R-:W-:-:S04]  /*2c2d0*/  IMAD.IADD R2, R5, 0x1, R2 ;  /* 0x0000000105027824 */ /* 0x000fc800078e0202 */
[----:B------:R-:W-:Y:S01]  /*2c2e0*/  IMAD.HI R2, R2, 0x66666667, RZ ;  /* 0x6666666702027827 */ /* 0x000fe200078e02ff */
[----:B--2---:R-:W-:-:S04]  /*2c2f0*/  SHF.R.U32.HI R3, RZ, 0x1f, R20 ;  /* 0x0000001fff037819 */ /* 0x004fc80000011614 */
[----:B------:R-:W-:Y:S02]  /*2c300*/  LEA.HI.SX32 R20, R20, R3, 0x1b ;  /* 0x0000000314147211 */ /* 0x000fe400078fdaff */
[----:B------:R-:W-:-:S04]  /*2c310*/  SHF.R.U32.HI R3, RZ, 0x1f, R2 ;  /* 0x0000001fff037819 */ /* 0x000fc80000011602 */
[----:B------:R-:W-:Y:S01]  /*2c320*/  LEA.HI.SX32 R3, R2, R3, 0x1b ;  /* 0x0000000302037211 */ /* 0x000fe200078fdaff */
[----:B------:R-:W-:-:S03]  /*2c330*/  IMAD.MOV.U32 R2, RZ, RZ, RZ ;  /* 0x000000ffff027224 */ /* 0x000fc600078e00ff */
[----:B------:R-:W-:-:S04]  /*2c340*/  VIMNMX R9, R20, R3, PT ;  /* 0x0000000314097248 */ /* 0x000fc80003fe0100 */
[----:B------:R-:W-:-:S13]  /*2c350*/  ISETP.GE.AND P0, PT, R9, 0x1, PT ;  /* 0x000000010900780c */ /* 0x000fda0003f06270 */
[----:B------:R-:W-:Y:S05]  /*2c360*/  @!P0 BRA `(.L_x_2942) ;  /* 0x0000000000748947 */ /* 0x000fea0003800000 */
[----:B------:R-:W-:Y:S01]  /*2c370*/  ISETP.NE.AND P0, PT, R4, RZ, PT ;  /* 0x000000ff0400720c */ /* 0x000fe20003f05270 */
[----:B------:R-:W-:-:S03]  /*2c380*/  ULDC UR4, c[0x0][0x9f0] ;  /* 0x00027c0000047ab9 */ /* 0x000fc60000000800 */
[----:B------:R-:W-:-:S04]  /*2c390*/  SEL R7, R4, UR4, P0 ;  /* 0x0000000404077c07 */ /* 0x000fc80008000000 */
[----:B------:R-:W-:Y:S02]  /*2c3a0*/  IABS R10, R7 ;  /* 0x00000007000a7213 */ /* 0x000fe40000000000 */
[----:B0-----:R-:W-:Y:S02]  /*2c3b0*/  IADD3 R11, R7, -0x1, R9 ;  /* 0xffffffff070b7810 */ /* 0x001fe40007ffe009 */
[----:B------:R-:W0:Y:S08]  /*2c3c0*/  I2F.RP R2, R10 ;  /* 0x0000000a00027306 */ /* 0x000e300000209400 */
[----:B0-----:R-:W0:Y:S02]  /*2c3d0*/  MUFU.RCP R2, R2 ;  /* 0x0000000200027308 */ /* 0x001e240000001000 */
[----:B0-----:R-:W-:-:S06]  /*2c3e0*/  VIADD R2, R2, 0xffffffe ;  /* 0x0ffffffe02027836 */ /* 0x001fcc0000000000 */
[----:B------:R0:W2:Y:S02]  /*2c3f0*/  F2I.FTZ.U32.TRUNC.NTZ R3, R2 ;  /* 0x0000000200037305 */ /* 0x0000a4000021f000 */
[----:B0-----:R-:W-:-:S04]  /*2c400*/  LOP3.LUT R2, R11, R7, RZ, 0x3c, !PT ;  /* 0x000000070b027212 */ /* 0x001fc800078e3cff */
[----:B------:R-:W-:Y:S01]  /*2c410*/  ISETP.GE.AND P3, PT, R2, RZ, PT ;  /* 0x000000ff0200720c */ /* 0x000fe20003f66270 */
[----:B--2---:R-:W-:-:S04]  /*2c420*/  IMAD.MOV R2, RZ, RZ, -R3 ;  /* 0x000000ffff027224 */ /* 0x004fc800078e0a03 */
[----:B-1----:R-:W-:Y:S02]  /*2c430*/  IMAD R12, R2, R10, RZ ;  /* 0x0000000a020c7224 */ /* 0x002fe400078e02ff */
[----:B------:R-:W-:-:S04]  /*2c440*/  IMAD.MOV.U32 R2, RZ, RZ, RZ ;  /* 0x000000ffff027224 */ /* 0x000fc800078e00ff */
[----:B------:R-:W-:Y:S01]  /*2c450*/  IMAD.HI.U32 R12, R3, R12, R2 ;  /* 0x0000000c030c7227 */ /* 0x000fe200078e0002 */
[----:B------:R-:W-:Y:S02]  /*2c460*/  IABS R2, R7 ;  /* 0x0000000700027213 */ /* 0x000fe40000000000 */
[----:B------:R-:W-:-:S03]  /*2c470*/  IABS R3, R11 ;  /* 0x0000000b00037213 */ /* 0x000fc60000000000 */
[----:B------:R-:W-:-:S04]  /*2c480*/  IMAD.MOV R2, RZ, RZ, -R2 ;  /* 0x000000ffff027224 */ /* 0x000fc800078e0a02 */
        /* <DEDUP_REMOVED lines=11> */
.L_x_2942:
[----:B------:R-:W-:Y:S05]  /*2c540*/  BSYNC B0 ;  /* 0x0000000000007941 */ /* 0x000fea0003800000 */
.L_x_2941:
[-C--:B------:R-:W-:Y:S01]  /*2c550*/  IMAD R3, R21, R2.reuse, RZ ;  /* 0x0000000215037224 */ /* 0x080fe200078e02ff */
[----:B------:R-:W-:Y:S04]  /*2c560*/  BSSY B0, `(.L_x_2943) ;  /* 0x0000191000007945 */ /* 0x000fe80003800000 */
        /* <DEDUP_REMOVED lines=16> */
[----:B------:R-:W-:Y:S01]  /*2c670*/  UMOV UR4, 0xffffffff ;  /* 0xffffffff00047882 */ /* 0x000fe20000000000 */
[----:B------:R-:W-:Y:S02]  /*2c680*/  SEL R2, R32, RZ, !P1 ;  /* 0x000000ff20027207 */ /* 0x000fe40004800000 */
[----:B------:R-:W-:Y:S05]  /*2c690*/  BRA.DIV UR4, `(.L_x_2945) ;  /* 0x0000008604387947 */ /* 0x000fea000b800000 */
[----:B------:R-:W2:Y:S02]  /*2c6a0*/  S2R R7, SR_TID.X ;  /* 0x0000000000077919 */ /* 0x000ea40000002100 */
[----:B--2---:R-:W-:-:S04]  /*2c6b0*/  SHF.R.U32.HI R7, RZ, 0x5, R7 ;  /* 0x00000005ff077819 */ /* 0x004fc80000011607 */
[----:B------:R-:W-:-:S05]  /*2c6c0*/  LOP3.LUT R7, R7, 0x3, RZ, 0xc0, !PT ;  /* 0x0000000307077812 */ /* 0x000fca00078ec0ff */
[----:B------:R2:W3:Y:S02]  /*2c6d0*/  SHFL.IDX PT, R14, R7, RZ, 0x1f ;  /* 0x00001fff070e7589 */ /* 0x0004e400000e0000 */
.L_x_3154:
[----:B---3--:R-:W-:Y:S02]  /*2c6e0*/  ISETP.NE.AND P0, PT, R14, RZ, PT ;  /* 0x000000ff0e00720c */ /* 0x008fe40003f05270 */
[----:B------:R-:W-:-:S11]  /*2c6f0*/  PLOP3.LUT P6, PT, PT, PT, PT, 0x8, 0x0 ;  /* 0x000000000000781c */ /* 0x000fd60003fce170 */
[----:B------:R-:W-:Y:S05]  /*2c700*/  @P0 BRA `(.L_x_2946) ;  /* 0x00000000000c0947 */ /* 0x000fea0003800000 */
[----:B------:R-:W-:-:S03]  /*2c710*/  UMOV UR4, 0xffffffff ;  /* 0xffffffff00047882 */ /* 0x000fc60000000000 */
[----:B------:R-:W-:Y:S05]  /*2c720*/  BRA.DIV UR4, `(.L_x_2947) ;  /* 0x0000008604487947 */ /* 0x000fea000b800000 */
[----:B------:R-:W-:-:S13]  /*2c730*/  ELECT P6, URZ, PT ;  /* 0x00000000003f782f */ /* 0x000fda00038c0000 */
.L_x_2946:
[----:B--2---:R-:W2:Y:S01]  /*2c740*/  LDL R7, [R1+0x2c] ;  /* 0x00002c0001077983 */ /* 0x004ea20000100800 */
[----:B------:R-:W-:Y:S01]  /*2c750*/  BSSY B1, `(.L_x_2948) ;  /* 0x0000008000017945 */ /* 0x000fe20003800000 */
[----:B--2---:R-:W-:-:S05]  /*2c760*/  VIADD R7, R7, 0x1 ;  /* 0x0000000107077836 */ /* 0x004fca0000000000 */
[----:B------:R-:W-:-:S04]  /*2c770*/  LEA.HI R8, R7, R7, RZ, 0x1 ;  /* 0x0000000707087211 */ /* 0x000fc800078f08ff */
[----:B------:R-:W-:-:S05]  /*2c780*/  LOP3.LUT R8, R8, 0xfffffffe, RZ, 0xc0, !PT ;  /* 0xfffffffe08087812 */ /* 0x000fca00078ec0ff */
[----:B------:R-:W-:-:S05]  /*2c790*/  IMAD.IADD R7, R7, 0x1, -R8 ;  /* 0x0000000107077824 */ /* 0x000fca00078e0a08 */
[----:B------:R-:W-:-:S04]  /*2c7a0*/  SHF.L.U32 R7, R7, 0x1f, RZ ;  /* 0x0000001f07077819 */ /* 0x000fc800000006ff */
[----:B------:R-:W2:Y:S02]  /*2c7b0*/  SYNCS.PHASECHK.TRANS64.TRYWAIT P0, [R16+URZ+0x38820], R7 ;  /* 0x03882007100075a7 */ /* 0x000ea4000800017f */
[----:B--2---:R-:W-:Y:S05]  /*2c7c0*/  @!P0 BRA `(.L_x_2949) ;  /* 0x0000008400408947 */ /* 0x004fea0003800000 */
.L_x_3157:
[----:B------:R-:W-:Y:S05]  /*2c7d0*/  BSYNC B1 ;  /* 0x0000000000017941 */ /* 0x000fea0003800000 */
.L_x_2948:
[----:B------:R-:W-:Y:S04]  /*2c7e0*/  BSSY B1, `(.L_x_2950) ;  /* 0x00000ab000017945 */ /* 0x000fe80003800000 */
[----:B------:R-:W-:Y:S05]  /*2c7f0*/  @!P6 BRA `(.L_x_2951) ;  /* 0x0000000800a4e947 */ /* 0x000fea0003800000 */
[----:B0-----:R-:W-:Y:S01]  /*2c800*/  IMAD R11, R28, 0x8, R16 ;  /* 0x000000081c0b7824 */ /* 0x001fe200078e0210 */
[----:B------:R-:W-:Y:S01]  /*2c810*/  SHF.L.U32 R10, R30, 0x1f, RZ ;  /* 0x0000001f1e0a7819 */ /* 0x000fe200000006ff */
[----:B------:R-:W0:Y:S01]  /*2c820*/  S2R R8, SR_TID.X ;  /* 0x0000000000087919 */ /* 0x000e220000002100 */
[----:B------:R-:W-:Y:S02]  /*2c830*/  BSSY B2, `(.L_x_2952) ;  /* 0x0000005000027945 */ /* 0x000fe40003800000 */
[----:B------:R-:W3:Y:S01]  /*2c840*/  SYNCS.PHASECHK.TRANS64.TRYWAIT P0, [R11+URZ+0x388a0], R10 ;  /* 0x0388a00a0b0075a7 */ /* 0x000ee2000800017f */
[----:B0-----:R-:W-:-:S04]  /*2c850*/  LOP3.LUT R8, R8, 0x7f, RZ, 0xc0, !PT ;  /* 0x0000007f08087812 */ /* 0x001fc800078ec0ff */
[----:B------:R-:W-:Y:S01]  /*2c860*/  ISETP.NE.AND P1, PT, R8, RZ, PT ;  /* 0x000000ff0800720c */ /* 0x000fe20003f25270 */
[----:B---3--:R-:W-:-:S12]  /*2c870*/  @!P0 BRA `(.L_x_2953) ;  /* 0x0000008400288947 */ /* 0x008fd80003800000 */
.L_x_3158:
[----:B------:R-:W-:Y:S05]  /*2c880*/  BSYNC B2 ;  /* 0x0000000000027941 */ /* 0x000fea0003800000 */
.L_x_2952:
[----:B------:R-:W-:Y:S04]  /*2c890*/  BSSY B2, `(.L_x_2954) ;  /* 0x0000009000027945 */ /* 0x000fe80003800000 */
[----:B------:R-:W-:Y:S05]  /*2c8a0*/  @P1 BRA `(.L_x_2955) ;  /* 0x00000000001c1947 */ /* 0x000fea0003800000 */
[----:B------:R-:W3:Y:S01]  /*2c8b0*/  S2R R8, SR_TID.X ;  /* 0x0000000000087919 */ /* 0x000ee20000002100 */
[----:B--2---:R-:W-:-:S04]  /*2c8c0*/  IMAD.MOV.U32 R7, RZ, RZ, 0xa000 ;  /* 0x0000a000ff077424 */ /* 0x004fc800078e00ff */
[----:B------:R4:W-:Y:S01]  /*2c8d0*/  SYNCS.ARRIVE.TRANS64 RZ, [R11+URZ+0x38890], R7 ;  /* 0x038890070bff79a7 */ /* 0x0009e2000800003f */
[----:B---3--:R-:W-:-:S04]  /*2c8e0*/  LOP3.LUT R8, R8, 0x1f, RZ, 0xc0, !PT ;  /* 0x0000001f08087812 */ /* 0x008fc800078ec0ff */
[----:B------:R-:W-:-:S13]  /*2c8f0*/  ISETP.NE.AND P0, PT, R8, RZ, PT ;  /* 0x000000ff0800720c */ /* 0x000fda0003f05270 */
[----:B----4-:R-:W-:Y:S05]  /*2c900*/  @!P0 BRA `(.L_x_2955) ;  /* 0x0000000000048947 */ /* 0x010fea0003800000 */
[----:B------:R-:W-:Y:S01]  /*2c910*/  BPT.TRAP 0x1 ;  /* 0x000000040000795c */ /* 0x000fe20000300000 */
.L_x_2955:
[----:B------:R-:W-:Y:S05]  /*2c920*/  BSYNC B2 ;  /* 0x0000000000027941 */ /* 0x000fea0003800000 */
.L_x_2954:
[----:B--2---:R-:W-:Y:S01]  /*2c930*/  IMAD.MOV.U32 R7, RZ, RZ, RZ ;  /* 0x000000ffff077224 */ /* 0x004fe200078e00ff */
        /* <DEDUP_REMOVED lines=9> */
[----:B-1----:R-:W-:Y:S01]  /*2c9d0*/  VIADD R12, R9, 0x24400 ;  /* 0x00024400090c7836 */ /* 0x002fe20000000000 */
[----:B------:R-:W-:-:S09]  /*2c9e0*/  UMOV UR7, 0x12f00000 ;  /* 0x12f0000000077882 */ /* 0x000fd20000000000 */
.L_x_2956:
        /* <DEDUP_REMOVED lines=16> */
.L_x_2957:
        /* <DEDUP_REMOVED lines=16> */
.L_x_2958:
        /* <DEDUP_REMOVED lines=16> */
.L_x_2959:
        /* <DEDUP_REMOVED lines=13> */
.L_x_3159:
[----:B------:R-:W-:Y:S05]  /*2cdc0*/  BSYNC B2 ;  /* 0x0000000000027941 */ /* 0x000fea0003800000 */
.L_x_2960:
[----:B------:R-:W-:Y:S01]  /*2cdd0*/  BSSY B2, `(.L_x_2962) ;  /* 0x000000b000027945 */ /* 0x000fe20003800000 */
[----:B------:R-:W-:Y:S02]  /*2cde0*/  IMAD.MOV.U32 R12, RZ, RZ, 0x0 ;  /* 0x00000000ff0c7424 */ /* 0x000fe400078e00ff */
[----:B------:R-:W-:Y:S01]  /*2cdf0*/  IMAD.MOV.U32 R13, RZ, RZ, 0x12f00000 ;  /* 0x12f00000ff0d7424 */ /* 0x000fe200078e00ff */
[----:B------:R-:W-:Y:S06]  /*2ce00*/  @P1 BRA `(.L_x_2963) ;  /* 0x00000000001c1947 */ /* 0x000fec0003800000 */
[----:B01----:R-:W0:Y:S01]  /*2ce10*/  S2R R10, SR_TID.X ;  /* 0x00000000000a7919 */ /* 0x003e220000002100 */
[----:B------:R-:W-:-:S04]  /*2ce20*/  IMAD.MOV.U32 R7, RZ, RZ, 0xa000 ;  /* 0x0000a000ff077424 */ /* 0x000fc800078e00ff */
[----:B------:R2:W-:Y:S01]  /*2ce30*/  SYNCS.ARRIVE.TRANS64 RZ, [R11+URZ+0x388b0], R7 ;  /* 0x0388b0070bff79a7 */ /* 0x0005e2000800003f */
[----:B0-----:R-:W-:-:S04]  /*2ce40*/  LOP3.LUT R10, R10, 0x1f, RZ, 0xc0, !PT ;  /* 0x0000001f0a0a7812 */ /* 0x001fc800078ec0ff */
[----:B------:R-:W-:-:S13]  /*2ce50*/  ISETP.NE.AND P0, PT, R10, RZ, PT ;  /* 0x000000ff0a00720c */ /* 0x000fda0003f05270 */
[----:B--2---:R-:W-:Y:S05]  /*2ce60*/  @!P0 BRA `(.L_x_2963) ;  /* 0x0000000000048947 */ /* 0x004fea0003800000 */
[----:B------:R-:W-:Y:S01]  /*2ce70*/  BPT.TRAP 0x1 ;  /* 0x000000040000795c */ /* 0x000fe20000300000 */
.L_x_2963:
[----:B------:R-:W-:Y:S05]  /*2ce80*/  BSYNC B2 ;  /* 0x0000000000027941 */ /* 0x000fea0003800000 */
.L_x_2962:
        /* <DEDUP_REMOVED lines=9> */
.L_x_2964:
        /* <DEDUP_REMOVED lines=15> */
.L_x_2965:
        /* <DEDUP_REMOVED lines=15> */
.L_x_2966:
        /* <DEDUP_REMOVED lines=15> */
.L_x_2967:
        /* <DEDUP_REMOVED lines=9> */
[----:B---3--:R-:W-:Y:S05]  /*2d280*/  @P0 BRA.U.ANY `(.L_x_2967) ;  /* 0xfffffffd00d80947 */ /* 0x008fea000393ffff */
.L_x_2951:
[----:B------:R-:W-:Y:S05]  /*2d290*/  BSYNC B1 ;  /* 0x0000000000017941 */ /* 0x000fea0003800000 */
.L_x_2950:
        /* <DEDUP_REMOVED lines=9> */
.L_x_2986:
[----:B------:R-:W-:Y:S05]  /*2d330*/  YIELD ;  /* 0x0000000000007946 */ /* 0x000fea0003800000 */
[----:B------:R-:W-:Y:S04]  /*2d340*/  BSSY B1, `(.L_x_2968) ;  /* 0x00000aa000017945 */ /* 0x000fe80003800000 */
[----:B------:R-:W-:Y:S05]  /*2d350*/  @!P6 BRA `(.L_x_2969) ;  /* 0x0000000800a0e947 */ /* 0x000fea0003800000 */
[----:B------:R-:W-:Y:S01]  /*2d360*/  IMAD R10, R28, 0x8, R16 ;  /* 0x000000081c0a7824 */ /* 0x000fe200078e0210 */
[----:B------:R-:W-:Y:S01]  /*2d370*/  SHF.L.U32 R9, R30, 0x1f, RZ ;  /* 0x0000001f1e097819 */ /* 0x000fe200000006ff */
[----:B------:R-:W0:Y:S01]  /*2d380*/  S2R R3, SR_TID.X ;  /* 0x0000000000037919 */ /* 0x000e220000002100 */
[----:B------:R-:W-:Y:S02]  /*2d390*/  BSSY B2, `(.L_x_2970) ;  /* 0x0000005000027945 */ /* 0x000fe40003800000 */
[----:B------:R-:W3:Y:S01]  /*2d3a0*/  SYNCS.PHASECHK.TRANS64.TRYWAIT P1, [R10+URZ+0x388a0], R9 ;  /* 0x0388a0090a0075a7 */ /* 0x000ee2000802017f */
[----:B0-----:R-:W-:-:S04]  /*2d3b0*/  LOP3.LUT R3, R3, 0x7f, RZ, 0xc0, !PT ;  /* 0x0000007f03037812 */ /* 0x001fc800078ec0ff */
[----:B------:R-:W-:Y:S01]  /*2d3c0*/  ISETP.NE.AND P2, PT, R3, RZ, PT ;  /* 0x000000ff0300720c */ /* 0x000fe20003f45270 */
[----:B---3--:R-:W-:-:S12]  /*2d3d0*/  @!P1 BRA `(.L_x_2971) ;  /* 0x0000007800789947 */ /* 0x008fd80003800000 */
.L_x_3160:
[----:B------:R-:W-:Y:S05]  /*2d3e0*/  BSYNC B2 ;  /* 0x0000000000027941 */ /* 0x000fea0003800000 */
.L_x_2970:
[----:B------:R-:W-:Y:S04]  /*2d3f0*/  BSSY B2, `(.L_x_2972) ;  /* 0x0000009000027945 */ /* 0x000fe80003800000 */
[----:B------:R-:W-:Y:S05]  /*2d400*/  @P2 BRA `(.L_x_2973) ;  /* 0x00000000001c2947 */ /* 0x000fea0003800000 */
[----:B--2---:R-:W2:Y:S01]  /*2d410*/  S2R R7, SR_TID.X ;  /* 0x0000000000077919 */ /* 0x004ea20000002100 */
[----:B------:R-:W-:-:S04]  /*2d420*/  IMAD.MOV.U32 R3, RZ, RZ, 0xa000 ;  /* 0x0000a000ff037424 */ /* 0x000fc800078e00ff */
[----:B------:R3:W-:Y:S01]  /*2d430*/  SYNCS.ARRIVE.TRANS64 RZ, [R10+URZ+0x38890], R3 ;  /* 0x038890030aff79a7 */ /* 0x0007e2000800003f */
[----:B--2---:R-:W-:-:S04]  /*2d440*/  LOP3.LUT R7, R7, 0x1f, RZ, 0xc0, !PT ;  /* 0x0000001f07077812 */ /* 0x004fc800078ec0ff */
[----:B------:R-:W-:-:S13]  /*2d450*/  ISETP.NE.AND P1, PT, R7, RZ, PT ;  /* 0x000000ff0700720c */ /* 0x000fda0003f25270 */
[----:B---3--:R-:W-:Y:S05]  /*2d460*/  @!P1 BRA `(.L_x_2973) ;  /* 0x0000000000049947 */ /* 0x008fea0003800000 */
[----:B------:R-:W-:Y:S01]  /*2d470*/  BPT.TRAP 0x1 ;  /* 0x000000040000795c */ /* 0x000fe20000300000 */
.L_x_2973:
[----:B------:R-:W-:Y:S05]  /*2d480*/  BSYNC B2 ;  /* 0x0000000000027941 */ /* 0x000fea0003800000 */
.L_x_2972:
[----:B------:R-:W-:Y:S01]  /*2d490*/  IMAD.MOV.U32 R14, RZ, RZ, RZ ;  /* 0x000000ffff0e7224 */ /* 0x000fe200078e00ff */
[----:B------:R-:W-:Y:S01]  /*2d4a0*/  UIADD3 UR4, UP0, UR38, 0x570, URZ ;  /* 0x0000057026047890 */ /* 0x000fe2000ff1e03f */
[----:B------:R-:W-:Y:S01]  /*2d4b0*/  IMAD R8, R28, 0xa000, R16 ;  /* 0x0000a0001c087824 */ /* 0x000fe200078e0210 */
[----:B------:R-:W-:Y:S01]  /*2d4c0*/  PLOP3.LUT P1, PT, PT, PT, PT, 0x80, 0x0 ;  /* 0x000000000000781c */ /* 0x000fe20003f2f070 */
[----:B--2---:R-:W-:Y:S01]  /*2d4d0*/  IMAD R7, R11, 0x50, R0 ;  /* 0x000000500b077824 */ /* 0x004fe200078e0200 */
[----:B------:R-:W-:Y:S01]  /*2d4e0*/  R2UR UR10, R14 ;  /* 0x000000000e0a72ca */ /* 0x000fe200000e0000 */
[----:B------:R-:W-:Y:S01]  /*2d4f0*/  VIADD R3, R10, 0x38890 ;  /* 0x000388900a037836 */ /* 0x000fe20000000000 */
[----:B------:R-:W-:Y:S01]  /*2d500*/  UIADD3.X UR5, URZ, UR39, URZ, UP0, !UPT ;  /* 0x000000273f057290 */ /* 0x000fe200087fe43f */
[----:B-1----:R-:W-:Y:S01]  /*2d510*/  VIADD R12, R8, 0x24400 ;  /* 0x00024400080c7836 */ /* 0x002fe20000000000 */
[----:B------:R-:W-:Y:S01]  /*2d520*/  UMOV UR6, 0x0 ;  /* 0x0000000000067882 */ /* 0x000fe20000000000 */
[----:B------:R-:W-:-:S10]  /*2d530*/  UMOV UR7, 0x12f00000 ;  /* 0x12f0000000077882 */ /* 0x000fd40000000000 */
.L_x_2974:
        /* <DEDUP_REMOVED lines=12> */
[----:B------:R-:W-:Y:S01]  /*2d600*/  UMOV UR6, 0x0 ;  /* 0x0000000000067882 */ /* 0x000fe20000000000 */
[----:B------:R-:W-:Y:S02]  /*2d610*/  UMOV UR7, 0x12f00000 ;  /* 0x12f0000000077882 */ /* 0x000fe40000000000 */
[----:B------:R-:W-:Y:S01]  /*2d620*/  R2UR UR10, R12 ;  /* 0x000000000c0a72ca */ /* 0x000fe200000e0000 */
[----:B------:R-:W-:-:S14]  /*2d630*/  VIADD R12, R8, 0x26c00 ;  /* 0x00026c00080c7836 */ /* 0x000fdc0000000000 */
.L_x_2975:
        /* <DEDUP_REMOVED lines=16> */
.L_x_2976:
        /* <DEDUP_REMOVED lines=16> */
.L_x_2977:
        /* <DEDUP_REMOVED lines=13> */
.L_x_3161:
[----:B------:R-:W-:Y:S05]  /*2d910*/  BSYNC B2 ;  /* 0x0000000000027941 */ /* 0x000fea0003800000 */
.L_x_2978:
        /* <DEDUP_REMOVED lines=11> */
.L_x_2981:
[----:B------:R-:W-:Y:S05]  /*2d9d0*/  BSYNC B2 ;  /* 0x0000000000027941 */ /* 0x000fea0003800000 */
.L_x_2980:
        /* <DEDUP_REMOVED lines=8> */
.L_x_2982:
        /* <DEDUP_REMOVED lines=16> */
.L_x_2983:
        /* <DEDUP_REMOVED lines=15> */
.L_x_2984:
        /* <DEDUP_REMOVED lines=15> */
.L_x_2985:
        /* <DEDUP_REMOVED lines=10> */
.L_x_2969:
[----:B------:R-:W-:Y:S05]  /*2dde0*/  BSYNC B1 ;  /* 0x0000000000017941 */ /* 0x000fea0003800000 */
.L_x_2968:
[C---:B------:R-:W-:Y:S01]  /*2ddf0*/  ISETP.GT.AND P2, PT, R11.reuse, R6, PT ;  /* 0x000000060b00720c */ /* 0x040fe20003f44270 */
[----:B------:R-:W-:Y:S02]  /*2de00*/  VIADD R28, R28, 0x1 ;  /* 0x000000011c1c7836 */ /* 0x000fe40000000000 */
[----:B------:R-:W-:-:S03]  /*2de10*/  VIADD R11, R11, 0xffffffff ;  /* 0xffffffff0b0b7836 */ /* 0x000fc60000000000 */
[----:B------:R-:W-:-:S04]  /*2de20*/  ISETP.NE.AND P1, PT, R28, 0x2, PT ;  /* 0x000000021c00780c */ /* 0x000fc80003f25270 */
[----:B------:R-:W-:Y:S02]  /*2de30*/  SEL R3, RZ, 0x1, P1 ;  /* 0x00000001ff037807 */ /* 0x000fe40000800000 */
[----:B------:R-:W-:Y:S02]  /*2de40*/  SEL R28, R28, RZ, P1 ;  /* 0x000000ff1c1c7207 */ /* 0x000fe40000800000 */
[----:B------:R-:W-:Y:S01]  /*2de50*/  LOP3.LUT R30, R30, R3, RZ, 0x3c, !PT ;  /* 0x000000031e1e7212 */ /* 0x000fe200078e3cff */
[----:B------:R-:W-:Y:S06]  /*2de60*/  @P2 BRA `(.L_x_2986) ;  /* 0xfffffff400302947 */ /* 0x000fec000383ffff */
.L_x_2944:
[----:B------:R-:W-:Y:S05]  /*2de70*/  BSYNC B0 ;  /* 0x0000000000007941 */ /* 0x000fea0003800000 */
.L_x_2943:
[----:B------:R-:W3:Y:S01]  /*2de80*/  LDC R0, c[0x0][0x448] ;  /* 0x00011200ff007b82 */ /* 0x000ee20000000800 */
[----:B------:R-:W-:Y:S01]  /*2de90*/  LEA R2, R25, 0x7f, 0x7 ;  /* 0x0000007f19027811 */ /* 0x000fe200078e38ff */
[----:B------:R-:W-:Y:S06]  /*2dea0*/  @!P0 WARPSYNC.ALL ;  /* 0x0000000000008948 */ /* 0x000fec0003800000 */
[----:B------:R-:W-:Y:S01]  /*2deb0*/  @!P0 BAR.SYNC.DEFER_BLOCKING 0xc, 0x180 ;  /* 0x0306000000008b1d */ /* 0x000fe20000010000 */
[----:B------:R-:W-:-:S05]  /*2dec0*/  ISETP.NE.AND P2, PT, R4, RZ, PT ;  /* 0x000000ff0400720c */ /* 0x000fca0003f45270 */
[----:B------:R-:W-:Y:S08]  /*2ded0*/  BSSY B0, `(.L_x_2987) ;  /* 0x0000029000007945 */ /* 0x000ff00003800000 */
[----:B------:R-:W4:Y:S01]  /*2dee0*/  @!P2 LDC R4, c[0x0][0x9f0] ;  /* 0x00027c00ff04ab82 */ /* 0x000f220000000800 */
[----:B---3--:R-:W-:-:S13]  /*2def0*/  ISETP.NE.AND P1, PT, R0, 0x1, PT ;  /* 0x000000010000780c */ /* 0x008fda0003f25270 */
[----:B------:R-:W3:Y:S08]  /*2df00*/  @P1 LDC R3, c[0x0][0x44c] ;  /* 0x00011300ff031b82 */ /* 0x000ef00000000800 */
[----:B------:R-:W5:Y:S01]  /*2df10*/  @P1 LDC R0, c[0x0][0x450] ;  /* 0x00011400ff001b82 */ /* 0x000f620000000800 */
[----:B---3--:R-:W-:-:S05]  /*2df20*/  @P1 IMAD.HI.U32 R3, R2, R3, RZ ;  /* 0x0000000302031227 */ /* 0x008fca00078e00ff */
[----:B-----5:R-:W-:Y:S01]  /*2df30*/  @P1 SHF.R.U32.HI R2, RZ, R0, R3 ;  /* 0x00000000ff021219 */ /* 0x020fe20000011603 */
[----:B------:R-:W-:-:S04]  /*2df40*/  IMAD.MOV.U32 R0, RZ, RZ, RZ ;  /* 0x000000ffff007224 */ /* 0x000fc800078e00ff */
[----:B------:R-:W-:-:S04]  /*2df50*/  IMAD.IADD R2, R5, 0x1, R2 ;  /* 0x0000000105027824 */ /* 0x000fc800078e0202 */
[----:B------:R-:W-:-:S05]  /*2df60*/  IMAD.HI R2, R2, 0x66666667, RZ ;  /* 0x6666666702027827 */ /* 0x000fca00078e02ff */
[----:B------:R-:W-:-:S04]  /*2df70*/  SHF.R.U32.HI R3, RZ, 0x1f, R2 ;  /* 0x0000001fff037819 */ /* 0x000fc80000011602 */
[----:B------:R-:W-:-:S04]  /*2df80*/  LEA.HI.SX32 R3, R2, R3, 0x1b ;  /* 0x0000000302037211 */ /* 0x000fc800078fdaff */
[----:B------:R-:W-:-:S04]  /*2df90*/  VIMNMX R20, R20, R3, PT ;  /* 0x0000000314147248 */ /* 0x000fc80003fe0100 */
[----:B------:R-:W-:-:S13]  /*2dfa0*/  ISETP.GE.AND P1, PT, R20, 0x1, PT ;  /* 0x000000011400780c */ /* 0x000fda0003f26270 */
[----:B----4-:R-:W-:Y:S05]  /*2dfb0*/  @!P1 BRA `(.L_x_2988) ;  /* 0x0000000000689947 */ /* 0x010fea0003800000 */
[-C--:B------:R-:W-:Y:S02]  /*2dfc0*/  IABS R0, R4.reuse ;  /* 0x0000000400007213 */ /* 0x080fe40000000000 */
[----:B------:R-:W-:Y:S02]  /*2dfd0*/  IABS R6, R4 ;  /* 0x0000000400067213 */ /* 0x000fe40000000000 */
[----:B--2---:R-:W2:Y:S03]  /*2dfe0*/  I2F.RP R7, R0 ;  /* 0x0000000000077306 */ /* 0x004ea60000209400 */
[----:B------:R-:W-:-:S05]  /*2dff0*/  IMAD.MOV R6, RZ, RZ, -R6 ;  /* 0x000000ffff067224 */ /* 0x000fca00078e0a06 */
[----:B--2---:R-:W2:Y:S02]  /*2e000*/  MUFU.RCP R7, R7 ;  /* 0x0000000700077308 */ /* 0x004ea40000001000 */
[----:B--2---:R-:W-:-:S06]  /*2e010*/  VIADD R8, R7, 0xffffffe ;  /* 0x0ffffffe07087836 */ /* 0x004fcc0000000000 */
[----:B------:R-:W2:Y:S02]  /*2e020*/  F2I.FTZ.U32.TRUNC.NTZ R3, R8 ;  /* 0x0000000800037305 */ /* 0x000ea4000021f000 */
[----:B--2---:R-:W-:-:S04]  /*2e030*/  IMAD.MOV R2, RZ, RZ, -R3 ;  /* 0x000000ffff027224 */ /* 0x004fc800078e0a03 */
        /* <DEDUP_REMOVED lines=18> */
.L_x_2988:
[----:B------:R-:W-:Y:S05]  /*2e160*/  BSYNC B0 ;  /* 0x0000000000007941 */ /* 0x000fea0003800000 */
.L_x_2987:
[-C--:B------:R-:W-:Y:S01]  /*2e170*/  IMAD R3, R21, R0.reuse, RZ ;  /* 0x0000000015037224 */ /* 0x080fe200078e02ff */
[----:B------:R-:W-:Y:S04]  /*2e180*/  BSSY B7, `(.L_x_2989) ;  /* 0x0000392000077945 */ /* 0x000fe80003800000 */
[----:B------:R-:W-:Y:S01]  /*2e190*/  VIADDMNMX R2, R3, R0, R20, PT ;  /* 0x0000000003027246 */ /* 0x000fe20003800114 */
[----:B------:R3:W-:Y:S03]  /*2e1a0*/  STL [R1+0xc], R3 ;  /* 0x00000c0301007387 */ /* 0x0007e60000100800 */
[----:B------:R-:W-:Y:S01]  /*2e1b0*/  ISETP.GT.AND P0, PT, R2, R3, PT ;  /* 0x000000030200720c */ /* 0x000fe20003f04270 */
[----:B------:R3:W-:-:S12]  /*2e1c0*/  STL [R1+0x28], R2 ;  /* 0x0000280201007387 */ /* 0x0007d80000100800 */
[----:B---3--:R-:W-:Y:S05]  /*2e1d0*/  @P0 BRA `(.L_x_2990) ;  /* 0x0000000000480947 */ /* 0x008fea0003800000 */
[----:B------:R-:W3:Y:S02]  /*2e1e0*/  S2R R2, SR_TID.X ;  /* 0x0000000000027919 */ /* 0x000ee40000002100 */
[----:B---3--:R-:W-:-:S04]  /*2e1f0*/  LOP3.LUT R2, R2, 0x7f, RZ, 0xc0, !PT ;  /* 0x0000007f02027812 */ /* 0x008fc800078ec0ff */
[----:B------:R-:W-:-:S13]  /*2e200*/  ISETP.NE.AND P0, PT, R2, RZ, PT ;  /* 0x000000ff0200720c */ /* 0x000fda0003f05270 */
[----:B------:R-:W-:Y:S05]  /*2e210*/  @P0 BRA `(.L_x_2991) ;  /* 0x0000003800200947 */ /* 0x000fea0003800000 */
[----:B------:R-:W3:Y:S01]  /*2e220*/  S2R R5, SR_LANEID ;  /* 0x0000000000057919 */ /* 0x000ee20000000000 */
[----:B------:R-:W-:Y:S01]  /*2e230*/  VOTEU.ANY UR4, UPT, PT ;  /* 0x0000000000047886 */ /* 0x000fe200038e0100 */
[----:B------:R-:W4:Y:S01]  /*2e240*/  LDC.64 R2, c[0x0][0xc60] ;  /* 0x00031800ff027b82 */ /* 0x000f220000000a00 */
[----:B------:R-:W3:Y:S01]  /*2e250*/  FLO.U32 R0, UR4 ;  /* 0x0000000400007d00 */ /* 0x000ee200080e0000 */
[----:B------:R-:W-:Y:S01]  /*2e260*/  ULDC.64 UR6, c[0x0][0x208] ;  /* 0x0000820000067ab9 */ /* 0x000fe20000000a00 */
[----:B---3--:R-:W-:-:S06]  /*2e270*/  ISETP.EQ.U32.AND P0, PT, R0, R5, PT ;  /* 0x000000050000720c */ /* 0x008fcc0003f02070 */
[----:B------:R-:W4:Y:S07]  /*2e280*/  POPC R5, UR4 ;  /* 0x0000000400057d09 */ /* 0x000f2e0008000000 */
[----:B----4-:R-:W3:Y:S01]  /*2e290*/  @P0 ATOMG.E.ADD.STRONG.GPU PT, R3, desc[UR6][R2.64], R5 ;  /* 0x00000005020309a8 */ /* 0x010ee200081ee1c6 */
[----:B------:R-:W4:Y:S02]  /*2e2a0*/  S2R R4, SR_LTMASK ;  /* 0x0000000000047919 */ /* 0x000f240000003900 */
[----:B----4-:R-:W-:-:S04]  /*2e2b0*/  LOP3.LUT R4, R4, UR4, RZ, 0xc0, !PT ;  /* 0x0000000404047c12 */ /* 0x010fc8000f8ec0ff */
[----:B--2---:R-:W2:Y:S01]  /*2e2c0*/  POPC R7, R4 ;  /* 0x0000000400077309 */ /* 0x004ea20000000000 */
[----:B---3--:R-:W2:Y:S02]  /*2e2d0*/  SHFL.IDX PT, R0, R3, R0, 0x1f ;  /* 0x00001f0003007589 */ /* 0x008ea400000e0000 */
[----:B--2---:R-:W-:Y:S01]  /*2e2e0*/  IADD3 R24, R0, UR36, R7 ;  /* 0x0000002400187c10 */ /* 0x004fe2000fffe007 */
[----:B------:R-:W-:Y:S06]  /*2e2f0*/  BRA `(.L_x_2991) ;  /* 0x0000003400e87947 */ /* 0x000fec0003800000 */
.L_x_2990:
        /* <DEDUP_REMOVED lines=9> */
[----:B------:R-:W3:Y:S01]  /*2e390*/  LDC.64 R2, c[0x4][R2] ;  /* 0x0100000002027b82 */ /* 0x000ee20000000a00 */
[----:B------:R-:W-:Y:S02]  /*2e3a0*/  IMAD.U32 R5, RZ, RZ, UR7 ;  /* 0x00000007ff057e24 */ /* 0x000fe4000f8e00ff */
[----:B------:R-:W-:Y:S02]  /*2e3b0*/  IMAD.U32 R6, RZ, RZ, UR8 ;  /* 0x00000008ff067e24 */ /* 0x000fe4000f8e00ff */
[----:B--2---:R-:W-:-:S02]  /*2e3c0*/  IMAD.U32 R7, RZ, RZ, UR9 ;  /* 0x00000009ff077e24 */ /* 0x004fc4000f8e00ff */
[----:B------:R-:W-:Y:S02]  /*2e3d0*/  IMAD.U32 R10, RZ, RZ, UR4 ;  /* 0x00000004ff0a7e24 */ /* 0x000fe4000f8e00ff */
[----:B0-----:R-:W-:Y:S02]  /*2e3e0*/  IMAD.U32 R11, RZ, RZ, UR5 ;  /* 0x00000005ff0b7e24 */ /* 0x001fe4000f8e00ff */
[----:B------:R-:W-:Y:S02]  /*2e3f0*/  IMAD.MOV.U32 R8, RZ, RZ, 0x70 ;  /* 0x00000070ff087424 */ /* 0x000fe400078e00ff */
[----:B-1----:R-:W-:Y:S02]  /*2e400*/  IMAD.MOV.U32 R12, RZ, RZ, 0x1 ;  /* 0x00000001ff0c7424 */ /* 0x002fe400078e00ff */
[----:B------:R-:W-:-:S07]  /*2e410*/  IMAD.MOV.U32 R13, RZ, RZ, RZ ;  /* 0x000000ffff0d7224 */ /* 0x000fce00078e00ff */
[----:B------:R-:W-:-:S07]  /*2e420*/  LEPC R20, `(.L_x_2993) ;  /* 0x000000001014794e */ /* 0x000fce0000000000 */
[----:B---3--:R-:W-:Y:S05]  /*2e430*/  CALL.ABS.NOINC R2 ;  /* 0x0000000002007343 */ /* 0x008fea0003c00000 */
.L_x_2993:
[----:B------:R-:W-:Y:S05]  /*2e440*/  BSYNC B6 ;  /* 0x0000000000067941 */ /* 0x000fea0003800000 */
.L_x_2992:
        /* <DEDUP_REMOVED lines=8> */
[----:B------:R3:W4:Y:S01]  /*2e4d0*/  LDC.64 R2, c[0x4][R22] ;  /* 0x0100000016027b82 */ /* 0x0007220000000a00 */
[----:B------:R-:W-:Y:S02]  /*2e4e0*/  IMAD.U32 R4, RZ, RZ, UR6 ;  /* 0x00000006ff047e24 */ /* 0x000fe4000f8e00ff */
[----:B------:R-:W-:Y:S02]  /*2e4f0*/  IMAD.U32 R5, RZ, RZ, UR7 ;  /* 0x00000007ff057e24 */ /* 0x000fe4000f8e00ff */
[----:B------:R-:W-:Y:S02]  /*2e500*/  IMAD.U32 R6, RZ, RZ, UR8 ;  /* 0x00000008ff067e24 */ /* 0x000fe4000f8e00ff */
[----:B--2---:R-:W-:-:S02]  /*2e510*/  IMAD.U32 R7, RZ, RZ, UR9 ;  /* 0x00000009ff077e24 */ /* 0x004fc4000f8e00ff */
[----:B------:R-:W-:Y:S02]  /*2e520*/  IMAD.U32 R10, RZ, RZ, UR4 ;  /* 0x00000004ff0a7e24 */ /* 0x000fe4000f8e00ff */
[----:B0-----:R-:W-:Y:S02]  /*2e530*/  IMAD.U32 R11, RZ, RZ, UR5 ;  /* 0x00000005ff0b7e24 */ /* 0x001fe4000f8e00ff */
[----:B------:R-:W-:Y:S02]  /*2e540*/  IMAD.MOV.U32 R8, RZ, RZ, 0x70 ;  /* 0x00000070ff087424 */ /* 0x000fe400078e00ff */
[----:B-1----:R-:W-:Y:S02]  /*2e550*/  IMAD.MOV.U32 R12, RZ, RZ, 0x1 ;  /* 0x00000001ff0c7424 */ /* 0x002fe400078e00ff */
[----:B---3--:R-:W-:-:S07]  /*2e560*/  IMAD.MOV.U32 R13, RZ, RZ, RZ ;  /* 0x000000ffff0d7224 */ /* 0x008fce00078e00ff */
[----:B------:R-:W-:-:S07]  /*2e570*/  LEPC R20, `(.L_x_2996) ;  /* 0x000000001014794e */ /* 0x000fce0000000000 */
[----:B----4-:R-:W-:Y:S05]  /*2e580*/  CALL.ABS.NOINC R2 ;  /* 0x0000000002007343 */ /* 0x010fea0003c00000 */
.L_x_2996:
        /* <DEDUP_REMOVED lines=15> */
.L_x_2995:
[----:B------:R-:W-:Y:S05]  /*2e680*/  BSYNC B6 ;  /* 0x0000000000067941 */ /* 0x000fea0003800000 */
.L_x_2994:
[----:B------:R-:W3:Y:S01]  /*2e690*/  LDL R22, [R1+0x28] ;  /* 0x0000280001167983 */ /* 0x000ee20000100800 */
[----:B------:R-:W-:-:S03]  /*2e6a0*/  ULDC.64 UR4, c[0x0][0x9f8] ;  /* 0x00027e0000047ab9 */ /* 0x000fc60000000a00 */
[----:B--2---:R-:W2:Y:S01]  /*2e6b0*/  LDL R7, [R1+0x8] ;  /* 0x0000080001077983 */ /* 0x004ea20000100800 */
[----:B------:R-:W-:-:S03]  /*2e6c0*/  ISETP.NE.U32.AND P0, PT, RZ, UR4, PT ;  /* 0x00000004ff007c0c */ /* 0x000fc6000bf05070 */
[----:B------:R-:W4:Y:S01]  /*2e6d0*/  LDL R21, [R1+0x10] ;  /* 0x0000100001157983 */ /* 0x000f220000100800 */
[----:B------:R-:W-:Y:S01]  /*2e6e0*/  ISETP.NE.AND.EX P0, PT, RZ, UR5, PT, P0 ;  /* 0x00000005ff007c0c */ /* 0x000fe2000bf05300 */
[----:B------:R-:W-:Y:S01]  /*2e6f0*/  ULDC.64 UR6, c[0x0][0x208] ;  /* 0x0000820000067ab9 */ /* 0x000fe20000000a00 */
[----:B------:R-:W0:Y:S01]  /*2e700*/  LDC R0, c[0x0][0x430] ;  /* 0x00010c00ff007b82 */ /* 0x000e220000000800 */
[----:B------:R-:W1:Y:S10]  /*2e710*/  S2R R20, SR_TID.X ;  /* 0x0000000000147919 */ /* 0x000e740000002100 */
[----:B------:R-:W-:Y:S01]  /*2e720*/  @P0 IADD3 R2, P1, R17, UR4, RZ ;  /* 0x0000000411020c10 */ /* 0x000fe2000ff3e0ff */
[----:B------:R-:W-:-:S03]  /*2e730*/  ULDC UR4, c[0x0][0x2f4] ;  /* 0x0000bd0000047ab9 */ /* 0x000fc60000000800 */
[----:B------:R-:W-:-:S05]  /*2e740*/  @P0 IADD3.X R3, R19, UR5, RZ, P1, !PT ;  /* 0x0000000513030c10 */ /* 0x000fca0008ffe4ff */
[----:B------:R4:W4:Y:S01]  /*2e750*/  @P0 LDG.E R32, desc[UR6][R2.64] ;  /* 0x0000000602200981 */ /* 0x000922000c1e1900 */
[----:B-1----:R-:W-:-:S04]  /*2e760*/  LOP3.LUT R20, R20, 0x7f, RZ, 0xc0, !PT ;  /* 0x0000007f14147812 */ /* 0x002fc800078ec0ff */
[----:B------:R-:W-:Y:S02]  /*2e770*/  SHF.R.U32.HI R4, RZ, 0x3, R20 ;  /* 0x00000003ff047819 */ /* 0x000fe40000011614 */
[----:B------:R-:W1:Y:S01]  /*2e780*/  S2R R20, SR_TID.X ;  /* 0x0000000000147919 */ /* 0x000e620000002100 */
[----:B0-----:R-:W-:-:S13]  /*2e790*/  ISETP.NE.AND P1, PT, R0, 0x1, PT ;  /* 0x000000010000780c */ /* 0x001fda0003f25270 */
[----:B------:R-:W0:Y:S01]  /*2e7a0*/  @P1 LDC R6, c[0x0][0x438] ;  /* 0x00010e00ff061b82 */ /* 0x000e220000000800 */
[----:B-1----:R-:W-:-:S05]  /*2e7b0*/  IMAD.SHL.U32 R20, R20, 0x10, RZ ;  /* 0x0000001014147824 */ /* 0x002fca00078e00ff */
[----:B------:R-:W-:Y:S02]  /*2e7c0*/  LOP3.LUT R20, R4, 0x70, R20, 0xf8, !PT ;  /* 0x0000007004147812 */ /* 0x000fe400078ef814 */
[----:B------:R-:W1:Y:S01]  /*2e7d0*/  @P1 LDC R4, c[0x0][0x434] ;  /* 0x00010d00ff041b82 */ /* 0x000e620000000800 */
[----:B------:R-:W-:Y:S02]  /*2e7e0*/  LOP3.LUT R18, R18, 0xfffffffe, RZ, 0xc0, !PT ;  /* 0xfffffffe12127812 */ /* 0x000fe400078ec0ff */
[----:B------:R-:W-:-:S04]  /*2e7f0*/  LOP3.LUT R9, R34, 0x40, RZ, 0xfc, !PT ;  /* 0x0000004022097812 */ /* 0x000fc800078efcff */
[----:B------:R-:W-:Y:S01]  /*2e800*/  ISETP.GE.AND P3, PT, R9, UR4, PT ;  /* 0x0000000409007c0c */ /* 0x000fe2000bf66270 */
[----:B------:R-:W-:Y:S01]  /*2e810*/  UMOV UR5, 0xffffffff ;  /* 0xffffffff00057882 */ /* 0x000fe20000000000 */
[----:B---3--:R-:W-:-:S04]  /*2e820*/  VIADD R22, R22, 0xffffffff ;  /* 0xffffffff16167836 */ /* 0x008fc80000000000 */
[----:B------:R-:W-:-:S05]  /*2e830*/  IMAD R5, R22, 0x50, R20 ;  /* 0x0000005016057824 */ /* 0x000fca00078e0214 */
[----:B--2---:R-:W-:-:S04]  /*2e840*/  ISETP.GE.AND P0, PT, R5, R7, PT ;  /* 0x000000070500720c */ /* 0x004fc80003f06270 */
[----:B------:R-:W-:Y:S01]  /*2e850*/  ISETP.GT.U32.OR P0, PT, R20, 0x4f, P0 ;  /* 0x0000004f1400780c */ /* 0x000fe20000704470 */
[----:B----4-:R-:W-:-:S04]  /*2e860*/  IMAD.IADD R5, R5, 0x1, R21 ;  /* 0x0000000105057824 */ /* 0x010fc800078e0215 */
[----:B-1----:R-:W-:-:S08]  /*2e870*/  @P1 IMAD.HI.U32 R7, R5, R4, RZ ;  /* 0x0000000405071227 */ /* 0x002fd000078e00ff */
[----:B------:R-:W1:Y:S01]  /*2e880*/  @!P0 LDC.64 R2, c[0x0][0x428] ;  /* 0x00010a00ff028b82 */ /* 0x000e620000000a00 */
[----:B------:R-:W-:Y:S01]  /*2e890*/  IMAD.MOV.U32 R4, RZ, RZ, R5 ;  /* 0x000000ffff047224 */ /* 0x000fe200078e0005 */
[----:B0-----:R-:W-:Y:S02]  /*2e8a0*/  @P1 SHF.R.U32.HI R4, RZ, R6, R7 ;  /* 0x00000006ff041219 */ /* 0x001fe40000011607 */
[----:B------:R-:W-:-:S03]  /*2e8b0*/  SHF.R.S32.HI R8, RZ, 0x1f, R32 ;  /* 0x0000001fff087819 */ /* 0x000fc60000011420 */
[----:B------:R-:W-:-:S04]  /*2e8c0*/  IMAD.MOV R6, RZ, RZ, -R4 ;  /* 0x000000ffff067224 */ /* 0x000fc800078e0a04 */
[----:B------:R-:W-:Y:S01]  /*2e8d0*/  IMAD R0, R0, R6, R5 ;  /* 0x0000000600007224 */ /* 0x000fe200078e0205 */
[--C-:B------:R-:W-:Y:S01]  /*2e8e0*/  @!P0 SHF.R.S32.HI R5, RZ, 0x1f, R4.reuse ;  /* 0x0000001fff058819 */ /* 0x100fe20000011404 */
[-C--:B-1----:R-:W-:Y:S02]  /*2e8f0*/  @!P0 IMAD R6, R8, R2.reuse, RZ ;  /* 0x0000000208068224 */ /* 0x082fe400078e02ff */
[----:B------:R-:W-:-:S04]  /*2e900*/  @!P0 IMAD.WIDE.U32 R4, R32, R2, R4 ;  /* 0x0000000220048225 */ /* 0x000fc800078e0004 */
[----:B------:R-:W-:Y:S02]  /*2e910*/  @!P0 IMAD R6, R32, R3, R6 ;  /* 0x0000000320068224 */ /* 0x000fe400078e0206 */
[----:B------:R-:W0:Y:S02]  /*2e920*/  @!P0 LDC.64 R2, c[0x0][0x418] ;  /* 0x00010600ff028b82 */ /* 0x000e240000000a00 */
[----:B------:R-:W-:Y:S02]  /*2e930*/  @!P0 IMAD.IADD R6, R5, 0x1, R6 ;  /* 0x0000000105068824 */ /* 0x000fe400078e0206 */
        /* <DEDUP_REMOVED lines=24> */
.L_x_3164:
[----:B------:R-:W-:Y:S05]  /*2eac0*/  @!P2 BRA `(.L_x_2998) ;  /* 0x000000000004a947 */ /* 0x000fea0003800000 */
[----:B------:R-:W-:Y:S01]  /*2ead0*/  BPT.TRAP 0x1 ;  /* 0x000000040000795c */ /* 0x000fe20000300000 */
.L_x_2998:
        /* <DEDUP_REMOVED lines=23> */
.L_x_3165:
[----:B------:R-:W-:Y:S05]  /*2ec50*/  BSYNC B0 ;  /* 0x0000000000007941 */ /* 0x000fea0003800000 */
.L_x_2999:
        /* <DEDUP_REMOVED lines=75> */
.L_x_3177:
        /* <DEDUP_REMOVED lines=18> */
.L_x_3003:
[----:B------:R-:W-:Y:S05]  /*2f230*/  BSYNC B0 ;  /* 0x0000000000007941 */ /* 0x000fea0003800000 */
.L_x_3002:
[----:B------:R-:W-:Y:S01]  /*2f240*/  NOP ;  /* 0x0000000000007918 */ /* 0x000fe20000000000 */
[----:B------:R-:W-:-:S13]  /*2f250*/  PLOP3.LUT P0, PT, PT, PT, PT, 0x80, 0x0 ;  /* 0x000000000000781c */ /* 0x000fda0003f0f070 */
.L_x_3004:
        /* <DEDUP_REMOVED lines=11> */
.L_x_3005:
        /* <DEDUP_REMOVED lines=37> */
.L_x_3007:
[----:B------:R-:W-:Y:S05]  /*2f560*/  BSYNC B6 ;  /* 0x0000000000067941 */ /* 0x000fea0003800000 */
.L_x_3006:
[----:B------:R-:W3:Y:S01]  /*2f570*/  LDL.LU R20, [R1+0x30] ;  /* 0x0000300001147983 */ /* 0x000ee20000300800 */
[----:B------:R-:W-:Y:S01]  /*2f580*/  ULDC.64 UR4, c[0x0][0x2d8] ;  /* 0x0000b60000047ab9 */ /* 0x000fe20000000a00 */
[----:B------:R-:W0:Y:S02]  /*2f590*/  LDC R7, c[0x0][0x448] ;  /* 0x00011200ff077b82 */ /* 0x000e240000000800 */
[----:B------:R-:W4:Y:S04]  /*2f5a0*/  LDL.LU.64 R2, [R1+0x20] ;  /* 0x0000200001027983 */ /* 0x000f280000300a00 */
[----:B------:R1:W5:Y:S01]  /*2f5b0*/  LDL R9, [R1+0x1c] ;  /* 0x00001c0001097983 */ /* 0x0003620000100800 */
[----:B0-----:R-:W-:-:S13]  /*2f5c0*/  ISETP.NE.AND P0, PT, R7, 0x1, PT ;  /* 0x000000010700780c */ /* 0x001fda0003f05270 */
[----:B------:R-:W0:Y:S01]  /*2f5d0*/  @P0 LDC R6, c[0x0][0x44c] ;  /* 0x00011300ff060b82 */ /* 0x000e220000000800 */
[C---:B------:R-:W-:Y:S02]  /*2f5e0*/  LOP3.LUT R10, R34.reuse, 0x40, RZ, 0xfc, !PT ;  /* 0x00000040220a7812 */ /* 0x040fe400078efcff */
[----:B--2---:R-:W-:Y:S01]  /*2f5f0*/  LOP3.LUT R8, R34, 0x80, RZ, 0xfc, !PT ;  /* 0x0000008022087812 */ /* 0x004fe200078efcff */
[----:B----4-:R-:W-:Y:S02]  /*2f600*/  IMAD.MOV.U32 R3, RZ, RZ, R35 ;  /* 0x000000ffff037224 */ /* 0x010fe400078e0023 */
        /* <DEDUP_REMOVED lines=15> */
[----:B------:R-:W-:-:S04]  /*2f700*/  IMAD R5, R25, 0x80, R20 ;  /* 0x0000008019057824 */ /* 0x000fc800078e0214 */
        /* <DEDUP_REMOVED lines=20> */
[----:B0-----:R-:W-:-:S03]  /*2f850*/  LOP3.LUT R20, R20, 0x7f, RZ, 0xc0, !PT ;  /* 0x0000007f14147812 */ /* 0x001fc600078ec0ff */
[----:B------:R-:W-:Y:S01]  /*2f860*/  LEA.HI.X R0, R2, UR5, R0, 0x1, P0 ;  /* 0x0000000502007c11 */ /* 0x000fe200080f0c00 */
[----:B------:R-:W-:Y:S01]  /*2f870*/  UMOV UR5, 0xffffffff ;  /* 0xffffffff00057882 */ /* 0x000fe20000000000 */
[----:B------:R-:W-:Y:S02]  /*2f880*/  ISETP.GE.AND P4, PT, R34, UR4, PT ;  /* 0x0000000422007c0c */ /* 0x000fe4000bf86270 */
[----:B------:R-:W-:Y:S02]  /*2f890*/  ISETP.GE.AND P3, PT, R10, UR4, PT ;  /* 0x000000040a007c0c */ /* 0x000fe4000bf66270 */
[----:B------:R-:W-:Y:S02]  /*2f8a0*/  ISETP.GE.AND P2, PT, R8, UR4, PT ;  /* 0x0000000408007c0c */ /* 0x000fe4000bf46270 */
[----:B------:R-:W-:Y:S02]  /*2f8b0*/  ISETP.GE.AND P0, PT, R37, UR4, PT ;  /* 0x0000000425007c0c */ /* 0x000fe4000bf06270 */
[----:B------:R-:W-:Y:S01]  /*2f8c0*/  SHF.R.U32.HI R8, RZ, 0x3, R20 ;  /* 0x00000003ff087819 */ /* 0x000fe20000011614 */
[----:B-1----:R-:W-:Y:S10]  /*2f8d0*/  BRA.DIV UR5, `(.L_x_3008) ;  /* 0x0000005e057c7947 */ /* 0x002ff4000b800000 */
[----:B------:R-:W0:Y:S01]  /*2f8e0*/  SHFL.IDX PT, R3, R4, RZ, 0x181f ;  /* 0x00181fff04037589 */ /* 0x000e2200000e0000 */
[----:B-----5:R-:W-:Y:S01]  /*2f8f0*/  IMAD R5, R9, R7, RZ ;  /* 0x0000000709057224 */ /* 0x020fe200078e02ff */
[----:B------:R-:W-:Y:S01]  /*2f900*/  ULDC.64 UR4, c[0x0][0x208] ;  /* 0x0000820000047ab9 */ /* 0x000fe20000000a00 */
[----:B------:R-:W-:Y:S01]  /*2f910*/  IMAD R25, R25, 0x80, R8 ;  /* 0x0000008019197824 */ /* 0x000fe200078e0208 */
        /* <DEDUP_REMOVED lines=83> */
.L_x_3194:
        /* <DEDUP_REMOVED lines=14> */
.L_x_3010:
[----:B------:R-:W-:Y:S05]  /*2ff30*/  BSYNC B0 ;  /* 0x0000000000007941 */ /* 0x000fea0003800000 */
.L_x_3009:
[----:B------:R-:W-:Y:S01]  /*2ff40*/  NOP ;  /* 0x0000000000007918 */ /* 0x000fe20000000000 */
[----:B------:R-:W-:-:S13]  /*2ff50*/  PLOP3.LUT P0, PT, PT, PT, PT, 0x80, 0x0 ;  /* 0x000000000000781c */ /* 0x000fda0003f0f070 */
.L_x_3011:
        /* <DEDUP_REMOVED lines=20> */
.L_x_3195:
[----:B------:R-:W-:Y:S05]  /*300a0*/  BSYNC B0 ;  /* 0x0000000000007941 */ /* 0x000fea0003800000 */
.L_x_3012:
[----:B------:R-:W2:Y:S01]  /*300b0*/  LDL R2, [R1+0xc] ;  /* 0x00000c0001027983 */ /* 0x000ea20000100800 */
[----:B------:R-:W-:Y:S01]  /*300c0*/  BSSY B0, `(.L_x_3014) ;  /* 0x000011a000007945 */ /* 0x000fe20003800000 */
[----:B--2---:R-:W-:-:S13]  /*300d0*/  ISETP.GE.AND P0, PT, R0, R2, PT ;  /* 0x000000020000720c */ /* 0x004fda0003f06270 */
[----:B------:R-:W-:Y:S05]  /*300e0*/  @!P0 BRA `(.L_x_3015) ;  /* 0x00000010005c8947 */ /* 0x000fea0003800000 */
[C---:B------:R-:W-:Y:S01]  /*300f0*/  LOP3.LUT R4, R34.reuse, 0x40, RZ, 0xfc, !PT ;  /* 0x0000004022047812 */ /* 0x040fe200078efcff */
[----:B------:R-:W-:Y:S01]  /*30100*/  ULDC UR4, c[0x0][0x2f4] ;  /* 0x0000bd0000047ab9 */ /* 0x000fe20000000800 */
[C---:B------:R-:W-:Y:S01]  /*30110*/  LOP3.LUT R2, R34.reuse, 0x80, RZ, 0xfc, !PT ;  /* 0x0000008022027812 */ /* 0x040fe200078efcff */
[----:B------:R-:W-:Y:S01]  /*30120*/  IMAD.MOV.U32 R7, RZ, RZ, R23 ;  /* 0x000000ffff077224 */ /* 0x000fe200078e0017 */
[----:B------:R-:W-:Y:S01]  /*30130*/  ISETP.GE.AND P4, PT, R34, UR4, PT ;  /* 0x0000000422007c0c */ /* 0x000fe2000bf86270 */
[----:B------:R-:W-:Y:S01]  /*30140*/  IMAD.MOV.U32 R20, RZ, RZ, R29 ;  /* 0x000000ffff147224 */ /* 0x000fe200078e001d */
[----:B------:R-:W-:Y:S01]  /*30150*/  ISETP.GE.AND P3, PT, R4, UR4, PT ;  /* 0x0000000404007c0c */ /* 0x000fe2000bf66270 */
[----:B------:R-:W-:Y:S01]  /*30160*/  IMAD.MOV.U32 R31, RZ, RZ, R22 ;  /* 0x000000ffff1f7224 */ /* 0x000fe200078e0016 */
[----:B------:R-:W-:Y:S02]  /*30170*/  ISETP.GE.AND P2, PT, R2, UR4, PT ;  /* 0x0000000402007c0c */ /* 0x000fe4000bf46270 */
[----:B------:R-:W-:-:S13]  /*30180*/  ISETP.GE.AND P1, PT, R37, UR4, PT ;  /* 0x0000000425007c0c */ /* 0x000fda000bf26270 */
.L_x_3028:
[----:B------:R-:W1:Y:S01]  /*30190*/  LDL R5, [R1+0x10] ;  /* 0x0000100001057983 */ /* 0x000e620000100800 */
[----:B------:R-:W2:Y:S03]  /*301a0*/  LDC R11, c[0x0][0x430] ;  /* 0x00010c00ff0b7b82 */ /* 0x000ea60000000800 */
[----:B------:R-:W3:Y:S01]  /*301b0*/  LDL R8, [R1+0x14] ;  /* 0x0000140001087983 */ /* 0x000ee20000100800 */
[----:B------:R-:W4:Y:S01]  /*301c0*/  S2R R2, SR_TID.X ;  /* 0x0000000000027919 */ /* 0x000f220000002100 */
[----:B------:R-:W4:Y:S01]  /*301d0*/  S2R R4, SR_TID.X ;  /* 0x0000000000047919 */ /* 0x000f220000002100 */
[----:B--2---:R-:W-:-:S13]  /*301e0*/  ISETP.NE.AND P0, PT, R11, 0x1, PT ;  /* 0x000000010b00780c */ /* 0x004fda0003f05270 */
[----:B0-----:R-:W0:Y:S01]  /*301f0*/  @P0 LDC R3, c[0x0][0x434] ;  /* 0x00010d00ff030b82 */ /* 0x001e220000000800 */
[----:B----4-:R-:W-:Y:S01]  /*30200*/  LOP3.LUT R2, R2, 0x7f, RZ, 0xc0, !PT ;  /* 0x0000007f02027812 */ /* 0x010fe200078ec0ff */
[----:B------:R-:W-:-:S03]  /*30210*/  IMAD.SHL.U32 R4, R4, 0x10, RZ ;  /* 0x0000001004047824 */ /* 0x000fc600078e00ff */
[----:B------:R-:W-:-:S04]  /*30220*/  SHF.R.U32.HI R2, RZ, 0x3, R2 ;  /* 0x00000003ff027819 */ /* 0x000fc80000011602 */
[----:B------:R-:W-:Y:S02]  /*30230*/  LOP3.LUT R4, R2, 0x70, R4, 0xf8, !PT ;  /* 0x0000007002047812 */ /* 0x000fe400078ef804 */
[----:B------:R-:W2:Y:S02]  /*30240*/  @P0 LDC R2, c[0x0][0x438] ;  /* 0x00010e00ff020b82 */ /* 0x000ea40000000800 */
[----:B------:R-:W-:Y:S01]  /*30250*/  ISETP.GT.U32.AND P5, PT, R4, 0x4f, PT ;  /* 0x0000004f0400780c */ /* 0x000fe20003fa4070 */
[----:B------:R-:W-:Y:S01]  /*30260*/  IMAD.U32 R12, RZ, RZ, UR37 ;  /* 0x00000025ff0c7e24 */ /* 0x000fe2000f8e00ff */
[----:B------:R-:W-:Y:S01]  /*30270*/  ULDC.64 UR4, c[0x0][0x208] ;  /* 0x0000820000047ab9 */ /* 0x000fe20000000a00 */
[----:B------:R-:W-:Y:S02]  /*30280*/  VIADD R23, R7, 0x1 ;  /* 0x0000000107177836 */ /* 0x000fe40000000000 */
[----:B------:R-:W-:Y:S02]  /*30290*/  IMAD.MOV.U32 R22, RZ, RZ, R0 ;  /* 0x000000ffff167224 */ /* 0x000fe400078e0000 */
[----:B-1----:R-:W-:-:S04]  /*302a0*/  IMAD R6, R0, 0x50, R5 ;  /* 0x0000005000067824 */ /* 0x002fc800078e0205 */
[----:B------:R-:W-:Y:S02]  /*302b0*/  IMAD.IADD R6, R4, 0x1, R6 ;  /* 0x0000000104067824 */ /* 0x000fe400078e0206 */
[----:B------:R-:W1:Y:S02]  /*302c0*/  @!P5 LDC.64 R4, c[0x0][0x428] ;  /* 0x00010a00ff04db82 */ /* 0x000e640000000a00 */
[----:B0-----:R-:W-:-:S04]  /*302d0*/  @P0 IMAD.HI.U32 R3, R6, R3, RZ ;  /* 0x0000000306030227 */ /* 0x001fc800078e00ff */
[----:B------:R-:W-:Y:S01]  /*302e0*/  IMAD.MOV.U32 R10, RZ, RZ, R6 ;  /* 0x000000ffff0a7224 */ /* 0x000fe200078e0006 */
[----:B--2---:R-:W-:-:S04]  /*302f0*/  @P0 SHF.R.U32.HI R10, RZ, R2, R3 ;  /* 0x00000002ff0a0219 */ /* 0x004fc80000011603 */
[--C-:B------:R-:W-:Y:S01]  /*30300*/  @!P5 SHF.R.S32.HI R3, RZ, 0x1f, R10.reuse ;  /* 0x0000001fff03d819 */ /* 0x100fe2000001140a */
[----:B------:R-:W-:-:S04]  /*30310*/  @!P5 IMAD.MOV.U32 R2, RZ, RZ, R10 ;  /* 0x000000ffff02d224 */ /* 0x000fc800078e000a */
[----:B-1----:R-:W-:-:S04]  /*30320*/  @!P5 IMAD.WIDE.U32 R2, R32, R4, R2 ;  /* 0x000000042002d225 */ /* 0x002fc800078e0002 */
        /* <DEDUP_REMOVED lines=18> */
.L_x_3016:
[----:B------:R-:W-:Y:S01]  /*30450*/  IMAD R6, R23, 0x8, R16 ;  /* 0x0000000817067824 */ /* 0x000fe200078e0210 */
[----:B------:R-:W-:Y:S01]  /*30460*/  SHF.L.U32 R3, R29, 0x1f, RZ ;  /* 0x0000001f1d037819 */ /* 0x000fe200000006ff */
[----:B------:R-:W-:Y:S03]  /*30470*/  BSSY B1, `(.L_x_3017) ;  /* 0x0000003000017945 */ /* 0x000fe60003800000 */
[----:B------:R-:W0:Y:S02]  /*30480*/  SYNCS.PHASECHK.TRANS64.TRYWAIT P0, [R6+URZ+0x38840], R3 ;  /* 0x03884003060075a7 */ /* 0x000e24000800017f */
[----:B0-----:R-:W-:Y:S05]  /*30490*/  @!P0 BRA `(.L_x_3018) ;  /* 0x0000005c00908947 */ /* 0x001fea0003800000 */
.L_x_3196:
[----:B------:R-:W-:Y:S05]  /*304a0*/  BSYNC B1 ;  /* 0x0000000000017941 */ /* 0x000fea0003800000 */
.L_x_3017:
        /* <DEDUP_REMOVED lines=68> */
.L_x_3208:
        /* <DEDUP_REMOVED lines=18> */
.L_x_3020:
        /* <DEDUP_REMOVED lines=11> */
.L_x_3021:
[----:B------:R1:W-:Y:S01]  /*30ac0*/  SYNCS.ARRIVE.TRANS64.A1T0 RZ, [R6+URZ+0x38830], RZ ;  /* 0x038830ff06ff79a7 */ /* 0x0003e2000810003f */
[----:B------:R-:W-:Y:S05]  /*30ad0*/  @!P6 BRA `(.L_x_3022) ;  /* 0x000000000004e947 */ /* 0x000fea0003800000 */
[----:B------:R-:W-:Y:S01]  /*30ae0*/  BPT.TRAP 0x1 ;  /* 0x000000040000795c */ /* 0x000fe20000300000 */
.L_x_3022:
[----:B------:R-:W-:Y:S01]  /*30af0*/  SHF.L.U32 R2, R20, 0x1f, RZ ;  /* 0x0000001f14027819 */ /* 0x000fe200000006ff */
[----:B-1----:R-:W-:Y:S01]  /*30b00*/  IMAD R6, R7, 0x8, R16 ;  /* 0x0000000807067824 */ /* 0x002fe200078e0210 */
[----:B------:R-:W-:Y:S03]  /*30b10*/  BSSY B1, `(.L_x_3023) ;  /* 0x0000003000017945 */ /* 0x000fe60003800000 */
[----:B------:R-:W1:Y:S02]  /*30b20*/  SYNCS.PHASECHK.TRANS64.TRYWAIT P0, [R6+URZ+0x38860], R2 ;  /* 0x03886002060075a7 */ /* 0x000e64000800017f */
[----:B-1----:R-:W-:Y:S05]  /*30b30*/  @!P0 BRA `(.L_x_3024) ;  /* 0x0000005c00d08947 */ /* 0x002fea0003800000 */
.L_x_3209:
[----:B------:R-:W-:Y:S05]  /*30b40*/  BSYNC B1 ;  /* 0x0000000000017941 */ /* 0x000fea0003800000 */
.L_x_3023:
        /* <DEDUP_REMOVED lines=62> */
.L_x_3221:
        /* <DEDUP_REMOVED lines=32> */
.L_x_3026:
        /* <DEDUP_REMOVED lines=11> */
.L_x_3027:
        /* <DEDUP_REMOVED lines=8> */
.L_x_3015:
[----:B------:R-:W-:Y:S05]  /*31260*/  BSYNC B0 ;  /* 0x0000000000007941 */ /* 0x000fea0003800000 */
.L_x_3014:
        /* <DEDUP_REMOVED lines=15> */
[----:B------:R-:W0:Y:S01]  /*31360*/  POPC R7, R4 ;  /* 0x0000000400077309 */ /* 0x000e220000000000 */
[----:B--2---:R-:W0:Y:S02]  /*31370*/  SHFL.IDX PT, R0, R3, R0, 0x1f ;  /* 0x00001f0003007589 */ /* 0x004e2400000e0000 */
[----:B0-----:R-:W-:-:S07]  /*31380*/  IADD3 R24, R0, UR36, R7 ;  /* 0x0000002400187c10 */ /* 0x001fce000fffe007 */
.L_x_3030:
[----:B------:R-:W-:Y:S05]  /*31390*/  BSYNC B0 ;  /* 0x0000000000007941 */ /* 0x000fea0003800000 */
.L_x_3029:
[----:B------:R-:W-:-:S05]  /*313a0*/  IMAD.U32 R0, RZ, RZ, UR37 ;  /* 0x00000025ff007e24 */ /* 0x000fca000f8e00ff */
[----:B------:R-:W-:-:S13]  /*313b0*/  ISETP.NE.AND P0, PT, R0, 0x3, PT ;  /* 0x000000030000780c */ /* 0x000fda0003f05270 */
[----:B------:R-:W-:Y:S05]  /*313c0*/  @!P0 BRA `(.L_x_3031) ;  /* 0x0000000000048947 */ /* 0x000fea0003800000 */
[----:B------:R-:W-:Y:S01]  /*313d0*/  BPT.TRAP 0x1 ;  /* 0x000000040000795c */ /* 0x000fe20000300000 */
.L_x_3031:
[----:B------:R-:W2:Y:S01]  /*313e0*/  LDL.LU R0, [R1+0x8] ;  /* 0x0000080001007983 */ /* 0x000ea20000300800 */
[----:B------:R-:W-:Y:S01]  /*313f0*/  IMAD R4, R23, 0x8, R16 ;  /* 0x0000000817047824 */ /* 0x000fe200078e0210 */
[----:B0-----:R-:W-:Y:S01]  /*31400*/  SHF.L.U32 R3, R29, 0x1f, RZ ;  /* 0x0000001f1d037819 */ /* 0x001fe200000006ff */
[----:B------:R-:W-:Y:S03]  /*31410*/  BSSY B0, `(.L_x_3032) ;  /* 0x0000004000007945 */ /* 0x000fe60003800000 */
[----:B------:R-:W0:Y:S01]  /*31420*/  SYNCS.PHASECHK.TRANS64.TRYWAIT P0, [R4+URZ+0x38860], R3 ;  /* 0x03886003040075a7 */ /* 0x000e22000800017f */
[----:B--2---:R-:W-:Y:S01]  /*31430*/  IMAD R5, R22, -0x50, R0 ;  /* 0xffffffb016057824 */ /* 0x004fe200078e0200 */
[----:B0-----:R-:W-:Y:S06]  /*31440*/  @!P0 BRA `(.L_x_3033) ;  /* 0x0000005c00808947 */ /* 0x001fec0003800000 */
.L_x_3222:
[----:B------:R-:W-:Y:S05]  /*31450*/  BSYNC B0 ;  /* 0x0000000000007941 */ /* 0x000fea0003800000 */
.L_x_3032:
[----:B------:R-:W2:Y:S01]  /*31460*/  S2R R0, SR_TID.X ;  /* 0x0000000000007919 */ /* 0x000ea20000002100 */
[----:B------:R-:W-:Y:S01]  /*31470*/  UMOV UR4, 0xffffffff ;  /* 0xffffffff00047882 */ /* 0x000fe20000000000 */
[----:B------:R-:W-:Y:S01]  /*31480*/  IMAD R7, R23, 0x5000, R33 ;  /* 0x0000500017077824 */ /* 0x000fe200078e0221 */
        /* <DEDUP_REMOVED lines=64> */
.L_x_3234:
        /* <DEDUP_REMOVED lines=16> */
.L_x_3035:
        /* <DEDUP_REMOVED lines=11> */
.L_x_3036:
[----:B------:R0:W-:Y:S01]  /*31a40*/  SYNCS.ARRIVE.TRANS64.A1T0 RZ, [R4+URZ+0x38850], RZ ;  /* 0x038850ff04ff79a7 */ /* 0x0001e2000810003f */
[----:B------:R-:W-:-:S05]  /*31a50*/  VIADD R23, R23, 0x1 ;  /* 0x0000000117177836 */ /* 0x000fca0000000000 */
[----:B------:R-:W-:-:S04]  /*31a60*/  ISETP.NE.AND P0, PT, R23, 0x2, PT ;  /* 0x000000021700780c */ /* 0x000fc80003f05270 */
[----:B------:R-:W-:Y:S02]  /*31a70*/  SEL R0, RZ, 0x1, P0 ;  /* 0x00000001ff007807 */ /* 0x000fe40000000000 */
[----:B------:R-:W-:Y:S02]  /*31a80*/  SEL R23, R23, RZ, P0 ;  /* 0x000000ff17177207 */ /* 0x000fe40000000000 */
[----:B0-----:R-:W-:-:S07]  /*31a90*/  LOP3.LUT R29, R29, R0, RZ, 0x3c, !PT ;  /* 0x000000001d1d7212 */ /* 0x001fce00078e3cff */
.L_x_2991:
[----:B------:R-:W-:Y:S05]  /*31aa0*/  BSYNC B7 ;  /* 0x0000000000077941 */ /* 0x000fea0003800000 */
.L_x_2989:
[----:B------:R-:W-:-:S13]  /*31ab0*/  LOP3.LUT P0, RZ, R18, 0x40, RZ, 0xc0, !PT ;  /* 0x0000004012ff7812 */ /* 0x000fda000780c0ff */
[----:B------:R-:W-:Y:S05]  /*31ac0*/  @!P0 BRA `(.L_x_3037) ;  /* 0x0000000000248947 */ /* 0x000fea0003800000 */
[----:B------:R-:W-:Y:S05]  /*31ad0*/  WARPSYNC.ALL ;  /* 0x0000000000007948 */ /* 0x000fea0003800000 */
[----:B------:R-:W3:Y:S08]  /*31ae0*/  S2UR UR5, SR_CgaCtaId ;  /* 0x00000000000579c3 */ /* 0x000ef00000008800 */
[----:B------:R-:W-:Y:S06]  /*31af0*/  BAR.SYNC.DEFER_BLOCKING 0x5, 0x180 ;  /* 0x0146000000007b1d */ /* 0x000fec0000010000 */
[----:B------:R-:W-:-:S02]  /*31b00*/  UMOV UR4, 0x400 ;  /* 0x0000040000047882 */ /* 0x000fc40000000000 */
[----:B---3--:R-:W-:-:S06]  /*31b10*/  ULEA UR4, UR5, UR4, 0x18 ;  /* 0x0000000405047291 */ /* 0x008fcc000f8ec03f */
[----:B--2---:R-:W-:-:S05]  /*31b20*/  IMAD.U32 R16, RZ, RZ, UR4 ;  /* 0x00000004ff107e24 */ /* 0x004fca000f8e00ff */
[----:B------:R2:W3:Y:S01]  /*31b30*/  LDS.128 R24, [R16+0x388d0] ;  /* 0x0388d00010187984 */ /* 0x0004e20000000c00 */
[----:B------:R-:W-:Y:S06]  /*31b40*/  BAR.ARV 0x4, 0x180 ;  /* 0x0106000000007b1d */ /* 0x000fec0000002000 */
[----:B------:R-:W-:Y:S05]  /*31b50*/  BRA `(.L_x_3038) ;  /* 0x0000000c00e07947 */ /* 0x000fea0003800000 */
.L_x_3037:
[----:B------:R-:W3:Y:S01]  /*31b60*/  S2R R8, SR_TID.X ;  /* 0x0000000000087919 */ /* 0x000ee20000002100 */
[----:B------:R-:W-:Y:S01]  /*31b70*/  UMOV UR4, 0xffffffff ;  /* 0xffffffff00047882 */ /* 0x000fe20000000000 */
[----:B---3--:R-:W-:-:S04]  /*31b80*/  LOP3.LUT R8, R8, 0x1f, RZ, 0xc0, !PT ;  /* 0x0000001f08087812 */ /* 0x008fc800078ec0ff */
[----:B------:R-:W-:Y:S01]  /*31b90*/  ISETP.NE.AND P0, PT, R8, 0x1f, PT ;  /* 0x0000001f0800780c */ /* 0x000fe20003f05270 */
[----:B------:R-:W-:-:S12]  /*31ba0*/  BRA.DIV UR4, `(.L_x_3039) ;  /* 0x0000005e04a87947 */ /* 0x000fd8000b800000 */
[----:B--2---:R-:W-:Y:S01]  /*31bb0*/  IMAD.IADD R7, R27, 0x1, R8 ;  /* 0x000000011b077824 */ /* 0x004fe200078e0208 */
[----:B------:R-:W-:Y:S01]  /*31bc0*/  ULDC UR4, c[0x0][0xc3c] ;  /* 0x00030f0000047ab9 */ /* 0x000fe20000000800 */
[----:B------:R-:W-:-:S03]  /*31bd0*/  ULDC.64 UR6, c[0x0][0x208] ;  /* 0x0000820000067ab9 */ /* 0x000fc60000000a00 */
[----:B------:R-:W-:-:S13]  /*31be0*/  ISETP.GE.OR P1, PT, R7, UR4, !P0 ;  /* 0x0000000407007c0c */ /* 0x000fda000c726670 */
[----:B------:R-:W2:Y:S08]  /*31bf0*/  @!P1 LDC.64 R2, c[0x0][0xc80] ;  /* 0x00032000ff029b82 */ /* 0x000eb00000000a00 */
[----:B------:R-:W3:Y:S01]  /*31c00*/  @!P1 LDC.64 R4, c[0x0][0xc78] ;  /* 0x00031e00ff049b82 */ /* 0x000ee20000000a00 */
[----:B--2---:R-:W-:-:S05]  /*31c10*/  @!P1 IMAD.WIDE R2, R7, 0x4, R2 ;  /* 0x0000000407029825 */ /* 0x004fca00078e0202 */
[----:B------:R3:W2:Y:S02]  /*31c20*/  @!P1 LDG.E R6, desc[UR6][R2.64] ;  /* 0x0000000602069981 */ /* 0x0006a4000c1e1900 */
[----:B---3--:R-:W-:-:S05]  /*31c30*/  @!P1 IMAD.WIDE R2, R7, 0x4, R4 ;  /* 0x0000000407029825 */ /* 0x008fca00078e0204 */
        /* <DEDUP_REMOVED lines=14> */
[----:B------:R-:W2:Y:S02]  /*31d20*/  SHFL.UP PT, R14, R13, 0x1, RZ ;  /* 0x042000000d0e7989 */ /* 0x000ea400000e00ff */
[----:B--2---:R-:W-:-:S05]  /*31d30*/  SEL R14, R14, RZ, P1 ;  /* 0x000000ff0e0e7207 */ /* 0x004fca0000800000 */
[----:B------:R-:W-:-:S05]  /*31d40*/  IMAD.IADD R5, R13, 0x1, R14 ;  /* 0x000000010d057824 */ /* 0x000fca00078e020e */
        /* <DEDUP_REMOVED lines=12> */
[----:B------:R2:W3:Y:S02]  /*31e10*/  SHFL.IDX PT, R14, R2, 0x1f, 0x1f ;  /* 0x03e01f00020e7f89 */ /* 0x0004e400000e0000 */
.L_x_3244:
[----:B------:R-:W-:Y:S02]  /*31e20*/  ULDC UR4, c[0x0][0xc38] ;  /* 0x00030e0000047ab9 */ /* 0x000fe40000000800 */
[----:B------:R-:W-:-:S04]  /*31e30*/  IMAD.U32 R5, RZ, RZ, UR4 ;  /* 0x00000004ff057e24 */ /* 0x000fc8000f8e00ff */
[----:B---3--:R-:W-:-:S04]  /*31e40*/  IMAD R14, R14, R5, RZ ;  /* 0x000000050e0e7224 */ /* 0x008fc800078e02ff */
[----:B------:R-:W-:-:S05]  /*31e50*/  IMAD.IADD R7, R7, 0x1, R14 ;  /* 0x0000000107077824 */ /* 0x000fca00078e020e */
[----:B------:R-:W-:-:S13]  /*31e60*/  ISETP.GT.AND P6, PT, R7, R0, PT ;  /* 0x000000000700720c */ /* 0x000fda0003fc4270 */
[----:B------:R-:W-:Y:S05]  /*31e70*/  @P6 BRA `(.L_x_3040) ;  /* 0x0000000000a86947 */ /* 0x000fea0003800000 */
.L_x_3043:
[----:B--2---:R-:W2:Y:S01]  /*31e80*/  LDC R2, c[0x0][0xc3c] ;  /* 0x00030f00ff027b82 */ /* 0x004ea20000000800 */
[----:B------:R-:W-:-:S05]  /*31e90*/  VIADD R27, R27, 0x1f ;  /* 0x0000001f1b1b7836 */ /* 0x000fca0000000000 */
[----:B--2---:R-:W-:-:S13]  /*31ea0*/  ISETP.GE.AND P6, PT, R27, R2, PT ;  /* 0x000000021b00720c */ /* 0x004fda0003fc6270 */
[----:B------:R-:W-:Y:S05]  /*31eb0*/  @P6 BRA `(.L_x_3041) ;  /* 0x0000000800c46947 */ /* 0x000fea0003800000 */
[----:B------:R-:W2:Y:S01]  /*31ec0*/  S2R R3, SR_TID.X ;  /* 0x0000000000037919 */ /* 0x000ea20000002100 */
[----:B------:R-:W-:Y:S01]  /*31ed0*/  IMAD.MOV.U32 R25, RZ, RZ, RZ ;  /* 0x000000ffff197224 */ /* 0x000fe200078e00ff */
[----:B------:R-:W-:Y:S01]  /*31ee0*/  ULDC.64 UR4, c[0x0][0x208] ;  /* 0x0000820000047ab9 */ /* 0x000fe20000000a00 */
[----:B--2---:R-:W-:-:S05]  /*31ef0*/  LOP3.LUT R3, R3, 0x1f, RZ, 0xc0, !PT ;  /* 0x0000001f03037812 */ /* 0x004fca00078ec0ff */
[----:B------:R-:W-:-:S05]  /*31f00*/  IMAD.IADD R9, R27, 0x1, R3 ;  /* 0x000000011b097824 */ /* 0x000fca00078e0203 */
[----:B------:R-:W-:-:S13]  /*31f10*/  ISETP.GE.OR P6, PT, R9, R2, !P0 ;  /* 0x000000020900720c */ /* 0x000fda00047c6670 */
[----:B------:R-:W2:Y:S08]  /*31f20*/  @!P6 LDC.64 R2, c[0x0][0xc80] ;  /* 0x00032000ff02eb82 */ /* 0x000eb00000000a00 */
[----:B------:R-:W3:Y:S01]  /*31f30*/  @!P6 LDC.64 R4, c[0x0][0xc78] ;  /* 0x00031e00ff04eb82 */ /* 0x000ee20000000a00 */
[----:B--2---:R-:W-:-:S05]  /*31f40*/  @!P6 IMAD.WIDE R2, R9, 0x4, R2 ;  /* 0x000000040902e825 */ /* 0x004fca00078e0202 */
[----:B------:R3:W2:Y:S02]  /*31f50*/  @!P6 LDG.E R25, desc[UR4][R2.64] ;  /* 0x000000040219e981 */ /* 0x0006a4000c1e1900 */
[----:B---3--:R-:W-:-:S04]  /*31f60*/  @!P6 IMAD.WIDE R2, R9, 0x4, R4 ;  /* 0x000000040902e825 */ /* 0x008fc800078e0204 */
[----:B------:R-:W-:-:S06]  /*31f70*/  IMAD.MOV.U32 R4, RZ, RZ, RZ ;  /* 0x000000ffff047224 */ /* 0x000fcc00078e00ff */
[----:B------:R-:W2:Y:S01]  /*31f80*/  @!P6 LDG.E R4, desc[UR4][R2.64] ;  /* 0x000000040204e981 */ /* 0x000ea2000c1e1900 */
[----:B------:R-:W-:Y:S01]  /*31f90*/  UMOV UR4, 0xffffffff ;  /* 0xffffffff00047882 */ /* 0x000fe20000000000 */
[----:B--2---:R-:W-:Y:S02]  /*31fa0*/  IMAD R13, R4, R25, RZ ;  /* 0x00000019040d7224 */ /* 0x004fe400078e02ff */
[----:B------:R-:W-:Y:S05]  /*31fb0*/  BRA.DIV UR4, `(.L_x_3042) ;  /* 0x0000005e04e47947 */ /* 0x000fea000b800000 */
        /* <DEDUP_REMOVED lines=16> */
.L_x_3252:
[----:B------:R-:W-:Y:S02]  /*320c0*/  ULDC UR4, c[0x0][0xc38] ;  /* 0x00030e0000047ab9 */ /* 0x000fe40000000800 */
[----:B------:R-:W-:-:S04]  /*320d0*/  IMAD.U32 R5, RZ, RZ, UR4 ;  /* 0x00000004ff057e24 */ /* 0x000fc8000f8e00ff */
[----:B---3--:R-:W-:-:S04]  /*320e0*/  IMAD R14, R14, R5, RZ ;  /* 0x000000050e0e7224 */ /* 0x008fc800078e02ff */
[----:B------:R-:W-:-:S05]  /*320f0*/  IMAD.IADD R7, R14, 0x1, R7 ;  /* 0x000000010e077824 */ /* 0x000fca00078e0207 */
[----:B------:R-:W-:-:S13]  /*32100*/  ISETP.GT.AND P6, PT, R7, R0, PT ;  /* 0x000000000700720c */ /* 0x000fda0003fc4270 */
[----:B------:R-:W-:Y:S05]  /*32110*/  @!P6 BRA `(.L_x_3043) ;  /* 0xfffffffc0058e947 */ /* 0x000fea000383ffff */
.L_x_3040:
[----:B------:R-:W-:Y:S01]  /*32120*/  IMAD.IADD R7, R7, 0x1, -R14 ;  /* 0x0000000107077824 */ /* 0x000fe200078e0a0e */
[----:B------:R-:W-:-:S03]  /*32130*/  UMOV UR4, 0xffffffff ;  /* 0xffffffff00047882 */ /* 0x000fc60000000000 */
[----:B------:R-:W-:-:S05]  /*32140*/  IMAD R3, R2, R5, R7 ;  /* 0x0000000502037224 */ /* 0x000fca00078e0207 */
[----:B------:R-:W-:Y:S01]  /*32150*/  ISETP.GT.AND P6, PT, R3, R0, PT ;  /* 0x000000000300720c */ /* 0x000fe20003fc4270 */
[----:B------:R-:W-:-:S12]  /*32160*/  BRA.DIV UR4, `(.L_x_3044) ;  /* 0x0000006204307947 */ /* 0x000fd8000b800000 */
[----:B------:R-:W-:-:S04]  /*32170*/  VOTE.ANY R3, PT, !P6 ;  /* 0x0000000000037806 */ /* 0x000fc800070e0100 */
[----:B-1----:R-:W1:Y:S02]  /*32180*/  POPC R12, R3 ;  /* 0x00000003000c7309 */ /* 0x002e640000000000 */
[----:B-1----:R1:W3:Y:S01]  /*32190*/  SHFL.IDX PT, R25, R25, R12, 0x1f ;  /* 0x00001f0c19197589 */ /* 0x0022e200000e0000 */
[----:B------:R-:W-:-:S03]  /*321a0*/  IMAD.IADD R27, R12, 0x1, R27 ;  /* 0x000000010c1b7824 */ /* 0x000fc600078e021b */
[----:B------:R1:W4:Y:S04]  /*321b0*/  SHFL.IDX PT, R4, R4, R12, 0x1f ;  /* 0x00001f0c04047589 */ /* 0x00032800000e0000 */
.L_x_3257:
[----:B------:R-:W-:-:S13]  /*321c0*/  ISETP.NE.AND P0, PT, R3, RZ, PT ;  /* 0x000000ff0300720c */ /* 0x000fda0003f05270 */
[----:B------:R-:W-:Y:S05]  /*321d0*/  @!P0 BRA `(.L_x_3045) ;  /* 0x0000000000108947 */ /* 0x000fea0003800000 */
[----:B------:R-:W-:Y:S01]  /*321e0*/  UMOV UR4, 0xffffffff ;  /* 0xffffffff00047882 */ /* 0x000fe20000000000 */
[----:B-1----:R-:W-:Y:S02]  /*321f0*/  VIADD R12, R12, 0xffffffff ;  /* 0xffffffff0c0c7836 */ /* 0x002fe40000000000 */
[----:B------:R-:W-:Y:S05]  /*32200*/  BRA.DIV UR4, `(.L_x_3046) ;  /* 0x0000006204647947 */ /* 0x000fea000b800000 */
[----:B------:R1:W0:Y:S02]  /*32210*/  SHFL.IDX PT, R6, R2, R12, 0x1f ;  /* 0x00001f0c02067589 */ /* 0x00022400000e0000 */
.L_x_3045:
[----:B----4-:R-:W-:Y:S01]  /*32220*/  ISETP.NE.AND P0, PT, R4, 0x1, PT ;  /* 0x000000010400780c */ /* 0x010fe20003f05270 */
[----:B0-----:R-:W-:-:S04]  /*32230*/  IMAD R24, R6, R5, R7 ;  /* 0x0000000506187224 */ /* 0x001fc800078e0207 */
[----:B------:R-:W-:-:S08]  /*32240*/  IMAD.IADD R0, R0, 0x1, -R24 ;  /* 0x0000000100007824 */ /* 0x000fd000078e0a18 */
[----:B------:R-:W-:Y:S05]  /*32250*/  @!P0 BRA `(.L_x_3047) ;  /* 0x0000000000dc8947 */ /* 0x000fea0003800000 */
[-C--:B---3--:R-:W-:Y:S02]  /*32260*/  IABS R5, R25.reuse ;  /* 0x0000001900057213 */ /* 0x088fe40000000000 */
[----:B------:R-:W-:Y:S02]  /*32270*/  IABS R6, R4 ;  /* 0x0000000400067213 */ /* 0x000fe40000000000 */
[----:B------:R-:W0:Y:S08]  /*32280*/  I2F.RP R7, R5 ;  /* 0x0000000500077306 */ /* 0x000e300000209400 */
[----:B------:R-:W3:Y:S08]  /*32290*/  I2F.RP R8, R6 ;  /* 0x0000000600087306 */ /* 0x000ef00000209400 */
[----:B0-----:R-:W1:Y:S08]  /*322a0*/  MUFU.RCP R7, R7 ;  /* 0x0000000700077308 */ /* 0x001e700000001000 */
[----:B---3--:R-:W-:Y:S01]  /*322b0*/  MUFU.RCP R8, R8 ;  /* 0x0000000800087308 */ /* 0x008fe20000001000 */
[----:B-12---:R-:W-:Y:S01]  /*322c0*/  VIADD R2, R7, 0xffffffe ;  /* 0x0ffffffe07027836 */ /* 0x006fe20000000000 */
        /* <DEDUP_REMOVED lines=9> */
[----:B------:R-:W-:Y:S02]  /*32360*/  IMAD R2, R7, R9, R2 ;  /* 0x0000000907027224 */ /* 0x000fe400078e0202 */
[----:B------:R-:W-:-:S03]  /*32370*/  VIADD R3, R8, 0xffffffe ;  /* 0x0ffffffe08037836 */ /* 0x000fc60000000000 */
[----:B------:R-:W-:-:S03]  /*32380*/  ISETP.GT.U32.AND P1, PT, R5, R2, PT ;  /* 0x000000020500720c */ /* 0x000fc60003f24070 */
[----:B------:R-:W0:Y:S10]  /*32390*/  F2I.FTZ.U32.TRUNC.NTZ R3, R3 ;  /* 0x0000000300037305 */ /* 0x000e34000021f000 */
[----:B------:R-:W-:-:S02]  /*323a0*/  @!P1 IMAD.IADD R2, R2, 0x1, -R5 ;  /* 0x0000000102029824 */ /* 0x000fc400078e0a05 */
[----:B------:R-:W-:Y:S01]  /*323b0*/  @!P1 VIADD R7, R7, 0x1 ;  /* 0x0000000107079836 */ /* 0x000fe20000000000 */
[----:B------:R-:W-:Y:S02]  /*323c0*/  ISETP.NE.AND P1, PT, R25, RZ, PT ;  /* 0x000000ff1900720c */ /* 0x000fe40003f25270 */
[----:B------:R-:W-:Y:S01]  /*323d0*/  ISETP.GE.U32.AND P0, PT, R2, R5, PT ;  /* 0x000000050200720c */ /* 0x000fe20003f06070 */
[----:B0-----:R-:W-:Y:S02]  /*323e0*/  IMAD.MOV R5, RZ, RZ, -R3 ;  /* 0x000000ffff057224 */ /* 0x001fe400078e0a03 */
[----:B------:R-:W-:Y:S02]  /*323f0*/  IMAD.MOV.U32 R2, RZ, RZ, RZ ;  /* 0x000000ffff027224 */ /* 0x000fe400078e00ff */
[----:B------:R-:W-:-:S04]  /*32400*/  IMAD R5, R5, R6, RZ ;  /* 0x0000000605057224 */ /* 0x000fc800078e02ff */
[----:B------:R-:W-:Y:S01]  /*32410*/  IMAD.HI.U32 R5, R3, R5, R2 ;  /* 0x0000000503057227 */ /* 0x000fe200078e0002 */
[----:B------:R-:W-:Y:S02]  /*32420*/  LOP3.LUT R2, R0, R25, RZ, 0x3c, !PT ;  /* 0x0000001900027212 */ /* 0x000fe400078e3cff */
[----:B------:R-:W-:Y:S01]  /*32430*/  IABS R3, R4 ;  /* 0x0000000400037213 */ /* 0x000fe20000000000 */
[----:B------:R-:W-:Y:S01]  /*32440*/  @P0 VIADD R7, R7, 0x1 ;  /* 0x0000000107070836 */ /* 0x000fe20000000000 */
[----:B------:R-:W-:-:S03]  /*32450*/  ISETP.GE.AND P2, PT, R2, RZ, PT ;  /* 0x000000ff0200720c */ /* 0x000fc60003f46270 */
[----:B------:R-:W-:-:S10]  /*32460*/  IMAD.MOV R3, RZ, RZ, -R3 ;  /* 0x000000ffff037224 */ /* 0x000fd400078e0a03 */
[----:B------:R-:W-:Y:S01]  /*32470*/  @!P2 IMAD.MOV R7, RZ, RZ, -R7 ;  /* 0x000000ffff07a224 */ /* 0x000fe200078e0a07 */
[----:B------:R-:W-:-:S04]  /*32480*/  @!P1 LOP3.LUT R7, RZ, R25, RZ, 0x33, !PT ;  /* 0x00000019ff079212 */ /* 0x000fc800078e33ff */
[----:B------:R-:W-:-:S05]  /*32490*/  IABS R2, R7 ;  /* 0x0000000700027213 */ /* 0x000fca0000000000 */
        /* <DEDUP_REMOVED lines=12> */
[--C-:B------:R-:W-:Y:S02]  /*32560*/  IMAD.MOV R2, RZ, RZ, -R5.reuse ;  /* 0x000000ffff027224 */ /* 0x100fe400078e0a05 */
[C---:B------:R-:W-:Y:S02]  /*32570*/  IMAD R5, R4.reuse, 0x1000000, R5 ;  /* 0x0100000004057824 */ /* 0x040fe400078e0205 */
[--C-:B------:R-:W-:Y:S02]  /*32580*/  IMAD R4, R4, R2, R7.reuse ;  /* 0x0000000204047224 */ /* 0x100fe400078e0207 */
[----:B------:R-:W-:Y:S02]  /*32590*/  IMAD.MOV R2, RZ, RZ, -R7 ;  /* 0x000000ffff027224 */ /* 0x000fe400078e0a07 */
[----:B------:R-:W-:Y:S02]  /*325a0*/  IMAD R26, R4, 0x10000, R5 ;  /* 0x00010000041a7824 */ /* 0x000fe400078e0205 */
[----:B------:R-:W-:Y:S01]  /*325b0*/  IMAD R2, R25, R2, R0 ;  /* 0x0000000219027224 */ /* 0x000fe200078e0200 */
[----:B------:R-:W-:Y:S06]  /*325c0*/  BRA `(.L_x_3048) ;  /* 0x0000000000f47947 */ /* 0x000fec0003800000 */
.L_x_3047:
[----:B-12---:R-:W0:Y:S01]  /*325d0*/  LDC.64 R2, c[0x0][0xc90] ;  /* 0x00032400ff027b82 */ /* 0x006e220000000a00 */
[----:B------:R-:W-:Y:S01]  /*325e0*/  ULDC.64 UR4, c[0x0][0x208] ;  /* 0x0000820000047ab9 */ /* 0x000fe20000000a00 */
[----:B0-----:R-:W-:-:S05]  /*325f0*/  IMAD.WIDE R2, R27, 0x4, R2 ;  /* 0x000000041b027825 */ /* 0x001fca00078e0202 */
[----:B------:R0:W3:Y:S02]  /*32600*/  LDG.E R6, desc[UR4][R2.64] ;  /* 0x0000000402067981 */ /* 0x0000e4000c1e1900 */
[----:B0-----:R-:W-:Y:S02]  /*32610*/  IMAD.MOV.U32 R2, RZ, RZ, RZ ;  /* 0x000000ffff027224 */ /* 0x001fe400078e00ff */
[----:B---3--:R-:W-:-:S05]  /*32620*/  IMAD R7, R25, R6, RZ ;  /* 0x0000000619077224 */ /* 0x008fca00078e02ff */
        /* <DEDUP_REMOVED lines=55> */
.L_x_3048:
[----:B------:R-:W-:-:S05]  /*329a0*/  LOP3.LUT R2, RZ, R2, RZ, 0x33, !PT ;  /* 0x00000002ff027212 */ /* 0x000fca00078e33ff */
[----:B------:R-:W-:Y:S01]  /*329b0*/  IMAD.IADD R25, R25, 0x1, R2 ;  /* 0x0000000119197824 */ /* 0x000fe200078e0202 */
[----:B------:R-:W-:Y:S06]  /*329c0*/  BRA `(.L_x_3049) ;  /* 0x00000000001c7947 */ /* 0x000fec0003800000 */
.L_x_3041:
[----:B------:R-:W-:Y:S01]  /*329d0*/  UMOV UR4, URZ ;  /* 0x0000003f00047c82 */ /* 0x000fe20008000000 */
[----:B------:R-:W-:Y:S01]  /*329e0*/  UMOV UR5, URZ ;  /* 0x0000003f00057c82 */ /* 0x000fe20008000000 */
[----:B------:R-:W-:Y:S01]  /*329f0*/  ULDC UR6, c[0x0][0xc3c] ;  /* 0x00030f0000067ab9 */ /* 0x000fe20000000800 */
[----:B------:R-:W-:Y:S02]  /*32a00*/  IMAD.MOV.U32 R24, RZ, RZ, R0 ;  /* 0x000000ffff187224 */ /* 0x000fe400078e0000 */
[----:B------:R-:W-:Y:S02]  /*32a10*/  IMAD.U32 R25, RZ, RZ, UR4 ;  /* 0x00000004ff197e24 */ /* 0x000fe4000f8e00ff */
[----:B------:R-:W-:Y:S02]  /*32a20*/  IMAD.U32 R26, RZ, RZ, UR5 ;  /* 0x00000005ff1a7e24 */ /* 0x000fe4000f8e00ff */
[----:B------:R-:W-:-:S07]  /*32a30*/  IMAD.U32 R27, RZ, RZ, UR6 ;  /* 0x00000006ff1b7e24 */ /* 0x000fce000f8e00ff */
.L_x_3049:
[----:B------:R-:W2:Y:S01]  /*32a40*/  S2R R0, SR_TID.X ;  /* 0x0000000000007919 */ /* 0x000ea20000002100 */
[----:B------:R-:W-:Y:S05]  /*32a50*/  WARPSYNC.ALL ;  /* 0x0000000000007948 */ /* 0x000fea0003800000 */
[----:B------:R-:W-:Y:S01]  /*32a60*/  BAR.SYNC.DEFER_BLOCKING 0x4, 0x180 ;  /* 0x0106000000007b1d */ /* 0x000fe20000010000 */
[----:B--2---:R-:W-:-:S04]  /*32a70*/  LOP3.LUT R0, R0, 0x1f, RZ, 0xc0, !PT ;  /* 0x0000001f00007812 */ /* 0x004fc800078ec0ff */
[----:B------:R-:W-:-:S13]  /*32a80*/  ISETP.NE.AND P0, PT, R0, RZ, PT ;  /* 0x000000ff0000720c */ /* 0x000fda0003f05270 */
[----:B------:R-:W2:Y:S01]  /*32a90*/  @!P0 S2R R3, SR_CgaCtaId ;  /* 0x0000000000038919 */ /* 0x000ea20000008800 */
[----:B------:R-:W-:-:S04]  /*32aa0*/  @!P0 MOV R0, 0x400 ;  /* 0x0000040000008802 */ /* 0x000fc80000000f00 */
[----:B--2---:R-:W-:-:S05]  /*32ab0*/  @!P0 LEA R16, R3, R0, 0x18 ;  /* 0x0000000003108211 */ /* 0x004fca00078ec0ff */
[----:B------:R4:W-:Y:S01]  /*32ac0*/  @!P0 STS.128 [R16+0x388d0], R24 ;  /* 0x0388d01810008388 */ /* 0x0009e20000000c00 */
[----:B------:R-:W-:Y:S06]  /*32ad0*/  BAR.ARV 0x5, 0x180 ;  /* 0x0146000000007b1d */ /* 0x000fec0000002000 */
.L_x_3038:
[----:B------:R-:W-:Y:S02]  /*32ae0*/  ULDC UR4, c[0x0][0xc3c] ;  /* 0x00030f0000047ab9 */ /* 0x000fe40000000800 */
[----:B---3--:R-:W-:-:S13]  /*32af0*/  ISETP.GE.AND P0, PT, R27, UR4, PT ;  /* 0x000000041b007c0c */ /* 0x008fda000bf06270 */
[----:B------:R-:W-:Y:S05]  /*32b00*/  @!P0 BRA `(.L_x_3050) ;  /* 0xffffff90004c8947 */ /* 0x000fea000383ffff */
[----:B------:R-:W-:Y:S05]  /*32b10*/  BSYNC B8 ;  /* 0x0000000000087941 */ /* 0x000fea0003800000 */
.L_x_2937:
[----:B------:R-:W3:Y:S01]  /*32b20*/  LDL.LU R0, [R1+0x2c] ;  /* 0x00002c0001007983 */ /* 0x000ee20000300800 */
[----:B------:R-:W-:Y:S01]  /*32b30*/  BSSY B0, `(.L_x_3051) ;  /* 0x000000b000007945 */ /* 0x000fe20003800000 */
[----:B------:R-:W5:Y:S01]  /*32b40*/  S2R R5, SR_CgaCtaId ;  /* 0x0000000000057919 */ /* 0x000f620000008800 */
[----:B---3--:R-:W-:-:S05]  /*32b50*/  VIADD R0, R0, 0x1 ;  /* 0x0000000100007836 */ /* 0x008fca0000000000 */
[----:B-1----:R-:W-:-:S04]  /*32b60*/  LEA.HI R2, R0, R0, RZ, 0x1 ;  /* 0x0000000000027211 */ /* 0x002fc800078f08ff */
[----:B------:R-:W-:Y:S02]  /*32b70*/  LOP3.LUT R3, R2, 0xfffffffe, RZ, 0xc0, !PT ;  /* 0xfffffffe02037812 */ /* 0x000fe400078ec0ff */
[----:B------:R-:W-:-:S03]  /*32b80*/  MOV R2, 0x400 ;  /* 0x0000040000027802 */ /* 0x000fc60000000f00 */
[----:B------:R-:W-:Y:S01]  /*32b90*/  IMAD.IADD R0, R0, 0x1, -R3 ;  /* 0x0000000100007824 */ /* 0x000fe200078e0a03 */
[----:B-----5:R-:W-:-:S04]  /*32ba0*/  LEA R5, R5, R2, 0x18 ;  /* 0x0000000205057211 */ /* 0x020fc800078ec0ff */
[----:B------:R-:W-:-:S04]  /*32bb0*/  SHF.L.U32 R0, R0, 0x1f, RZ ;  /* 0x0000001f00007819 */ /* 0x000fc800000006ff */
[----:B------:R-:W1:Y:S02]  /*32bc0*/  SYNCS.PHASECHK.TRANS64.TRYWAIT P0, [R5+URZ+0x38820], R0 ;  /* 0x03882000050075a7 */ /* 0x000e64000800017f */
[----:B-1----:R-:W-:Y:S05]  /*32bd0*/  @!P0 BRA `(.L_x_3052) ;  /* 0x0000005800188947 */ /* 0x002fea0003800000 */
.L_x_3260:
[----:B------:R-:W-:Y:S05]  /*32be0*/  BSYNC B0 ;  /* 0x0000000000007941 */ /* 0x000fea0003800000 */
.L_x_3051:
[----:B------:R-:W-:-:S03]  /*32bf0*/  UMOV UR4, 0xffffffff ;  /* 0xffffffff00047882 */ /* 0x000fc60000000000 */
[----:B------:R-:W-:Y:S05]  /*32c00*/  BRA.DIV UR4, `(.L_x_3053) ;  /* 0x0000005a04207947 */ /* 0x000fea000b800000 */
[----:B-1----:R-:W1:Y:S02]  /*32c10*/  S2R R0, SR_TID.X ;  /* 0x0000000000007919 */ /* 0x002e640000002100 */
[----:B-1----:R-:W-:-:S04]  /*32c20*/  SHF.R.U32.HI R0, RZ, 0x5, R0 ;  /* 0x00000005ff007819 */ /* 0x002fc80000011600 */
[----:B------:R-:W-:-:S05]  /*32c30*/  LOP3.LUT R0, R0, 0x3, RZ, 0xc0, !PT ;  /* 0x0000000300007812 */ /* 0x000fca00078ec0ff */
[----:B------:R1:W3:Y:S02]  /*32c40*/  SHFL.IDX PT, R14, R0, RZ, 0x1f ;  /* 0x00001fff000e7589 */ /* 0x0002e400000e0000 */
.L_x_3263:
[----:B---3--:R-:W-:-:S13]  /*32c50*/  ISETP.NE.AND P0, PT, R14, RZ, PT ;  /* 0x000000ff0e00720c */ /* 0x008fda0003f05270 */
[----:B------:R-:W-:Y:S05]  /*32c60*/  @P0 BRA `(.L_x_2649) ;  /* 0x0000000000880947 */ /* 0x000fea0003800000 */
[----:B------:R-:W-:-:S03]  /*32c70*/  UMOV UR4, 0xffffffff ;  /* 0xffffffff00047882 */ /* 0x000fc60000000000 */
[----:B------:R-:W-:Y:S05]  /*32c80*/  BRA.DIV UR4, `(.L_x_3054) ;  /* 0x0000005a04347947 */ /* 0x000fea000b800000 */
[----:B------:R-:W-:-:S13]  /*32c90*/  ELECT P6, URZ, PT ;  /* 0x00000000003f782f */ /* 0x000fda00038c0000 */
.L_x_3266:
[----:B------:R-:W-:Y:S05]  /*32ca0*/  @!P6 BRA `(.L_x_2649) ;  /* 0x000000000078e947 */ /* 0x000fea0003800000 */
[----:B------:R-:W-:-:S06]  /*32cb0*/  ULOP3.LUT UR4, UR60, 0x2, URZ, 0xfc, !UPT ;  /* 0x000000023c047892 */ /* 0x000fcc000f8efc3f */
[----:B-1----:R-:W-:-:S05]  /*32cc0*/  IMAD.U32 R0, RZ, RZ, UR4 ;  /* 0x00000004ff007e24 */ /* 0x002fca000f8e00ff */
[----:B------:R-:W-:-:S13]  /*32cd0*/  ISETP.NE.AND P0, PT, R0, 0x3, PT ;  /* 0x000000030000780c */ /* 0x000fda0003f05270 */
[----:B------:R-:W-:Y:S05]  /*32ce0*/  @!P0 BRA `(.L_x_3055) ;  /* 0x0000000000048947 */ /* 0x000fea0003800000 */
[----:B------:R-:W-:Y:S01]  /*32cf0*/  BPT.TRAP 0x1 ;  /* 0x000000040000795c */ /* 0x000fe20000300000 */
.L_x_3055:
[----:B------:R-:W-:Y:S01]  /*32d00*/  IMAD R3, R23, 0x8, R5 ;  /* 0x0000000817037824 */ /* 0x000fe200078e0205 */
[----:B------:R-:W-:Y:S01]  /*32d10*/  SHF.L.U32 R2, R29, 0x1f, RZ ;  /* 0x0000001f1d027819 */ /* 0x000fe200000006ff */
[----:B------:R-:W-:-:S03]  /*32d20*/  VIADD R23, R23, 0x1 ;  /* 0x0000000117177836 */ /* 0x000fc60000000000 */
[----:B------:R-:W1:Y:S02]  /*32d30*/  SYNCS.PHASECHK.TRANS64.TRYWAIT P1, [R3+URZ+0x38840], R2 ;  /* 0x03884002030075a7 */ /* 0x000e64000802017f */
[----:B------:R-:W-:-:S04]  /*32d40*/  ISETP.NE.AND P2, PT, R23, 0x2, PT ;  /* 0x000000021700780c */ /* 0x000fc80003f45270 */
[----:B------:R-:W-:Y:S01]  /*32d50*/  SEL R0, RZ, 0x1, P2 ;  /* 0x00000001ff007807 */ /* 0x000fe20001000000 */
[----:B-1----:R-:W-:Y:S08]  /*32d60*/  @!P1 BRA `(.L_x_3056) ;  /* 0x00000058001c9947 */ /* 0x002ff00003800000 */
.L_x_3267:
[----:B------:R-:W-:Y:S02]  /*32d70*/  SEL R23, R23, RZ, P2 ;  /* 0x000000ff17177207 */ /* 0x000fe40001000000 */
[----:B------:R-:W-:Y:S01]  /*32d80*/  LOP3.LUT R0, R29, R0, RZ, 0x3c, !PT ;  /* 0x000000001d007212 */ /* 0x000fe200078e3cff */
[----:B------:R-:W-:Y:S06]  /*32d90*/  @!P0 BRA `(.L_x_3057) ;  /* 0x0000000000048947 */ /* 0x000fec0003800000 */
[----:B------:R-:W-:Y:S01]  /*32da0*/  BPT.TRAP 0x1 ;  /* 0x000000040000795c */ /* 0x000fe20000300000 */
.L_x_3057:
[----:B------:R-:W-:Y:S01]  /*32db0*/  IMAD R23, R23, 0x8, R5 ;  /* 0x0000000817177824 */ /* 0x000fe200078e0205 */
[----:B------:R-:W-:-:S04]  /*32dc0*/  SHF.L.U32 R0, R0, 0x1f, RZ ;  /* 0x0000001f00007819 */ /* 0x000fc800000006ff */
[----:B------:R-:W3:Y:S02]  /*32dd0*/  SYNCS.PHASECHK.TRANS64.TRYWAIT P1, [R23+URZ+0x38840], R0 ;  /* 0x03884000170075a7 */ /* 0x000ee4000802017f */
[----:B---3--:R-:W-:Y:S05]  /*32de0*/  @!P1 BRA `(.L_x_3058) ;  /* 0x0000005800109947 */ /* 0x008fea0003800000 */
.L_x_3268:
[----:B------:R-:W-:Y:S05]  /*32df0*/  @!P0 BRA `(.L_x_3059) ;  /* 0x0000000000048947 */ /* 0x000fea0003800000 */
[----:B------:R-:W-:Y:S01]  /*32e00*/  BPT.TRAP 0x1 ;  /* 0x000000040000795c */ /* 0x000fe20000300000 */
.L_x_3059:
[----:B------:R-:W5:Y:S02]  /*32e10*/  SYNCS.PHASECHK.TRANS64.TRYWAIT P1, [R3+URZ+0x38860], R2 ;  /* 0x03886002030075a7 */ /* 0x000f64000802017f */
[----:B-----5:R-:W-:Y:S05]  /*32e20*/  @!P1 BRA `(.L_x_3060) ;  /* 0x0000005800149947 */ /* 0x020fea0003800000 */
.L_x_3269:
[----:B------:R-:W-:Y:S05]  /*32e30*/  @!P0 BRA `(.L_x_3061) ;  /* 0x0000000000048947 */ /* 0x000fea0003800000 */
[----:B------:R-:W-:Y:S01]  /*32e40*/  BPT.TRAP 0x1 ;  /* 0x000000040000795c */ /* 0x000fe20000300000 */
.L_x_3061:
[----:B------:R0:W0:Y:S02]  /*32e50*/  SYNCS.PHASECHK.TRANS64.TRYWAIT P0, [R23+URZ+0x38860], R0 ;  /* 0x03886000170075a7 */ /* 0x000024000800017f */
[----:B0-----:R-:W-:Y:S05]  /*32e60*/  @!P0 NANOSLEEP.SYNCS 0x989680 ;  /* 0x009896800000895d */ /* 0x001fea0003900000 */
[----:B------:R-:W0:Y:S02]  /*32e70*/  @!P0 SYNCS.PHASECHK.TRANS64 P0, [R23+URZ+0x38860], R0 ;  /* 0x03886000170085a7 */ /* 0x000e24000800007f */
[----:B0-----:R-:W-:Y:S05]  /*32e80*/  @!P0 BRA `(.L_x_3061) ;  /* 0xfffffffc00f08947 */ /* 0x001fea000383ffff */
.L_x_2649:
[----:B------:R-:W-:Y:S05]  /*32e90*/  BSYNC B9 ;  /* 0x0000000000097941 */ /* 0x000fea0003800000 */
.L_x_2646:
[----:B------:R-:W-:Y:S05]  /*32ea0*/  EXIT ;  /* 0x000000000000794d */ /* 0x000fea0003800000 */
.L_x_2671:
[----:B0-----:R0:W1:Y:S02]  /*32eb0*/  SYNCS.PHASECHK.TRANS64.TRYWAIT P6, [R88+URZ+0x38890], R89 ;  /* 0x03889059580075a7 */ /* 0x00106400080c017f */
[----:B-1----:R-:W-:Y:S05]  /*32ec0*/  @!P6 NANOSLEEP.SYNCS 0x989680 ;  /* 0x009896800000e95d */ /* 0x002fea0003900000 */
[----:B------:R-:W1:Y:S02]  /*32ed0*/  @!P6 SYNCS.PHASECHK.TRANS64 P6, [R88+URZ+0x38890], R89 ;  /* 0x038890595800e5a7 */ /* 0x000e6400080c007f */
[----:B-1----:R-:W-:Y:S05]  /*32ee0*/  @!P6 BRA `(.L_x_2671) ;  /* 0xfffffffc00f0e947 */ /* 0x002fea000383ffff */
[----:B------:R-:W-:Y:S05]  /*32ef0*/  BRA `(.L_x_3062) ;  /* 0xfffffd1400007947 */ /* 0x000fea000383ffff */
.L_x_2672:
        /* <DEDUP_REMOVED lines=8> */
.L_x_3064:
[----:B------:R-:W-:Y:S05]  /*32f80*/  BSYNC B1 ;  /* 0x0000000000017941 */ /* 0x000fea0003800000 */
.L_x_3063:
        /* <DEDUP_REMOVED lines=8> */
.L_x_3065:
[----:B------:R-:W-:Y:S01]  /*33010*/  IMAD.MOV.U32 R11, RZ, RZ, R14 ;  /* 0x000000ffff0b7224 */ /* 0x000fe200078e000e */
[----:B------:R-:W-:Y:S06]  /*33020*/  BRA `(.L_x_3066) ;  /* 0xfffffd1000c87947 */ /* 0x000fec000383ffff */
.L_x_2689:
        /* <DEDUP_REMOVED lines=8> */
.L_x_3068:
[----:B------:R-:W-:Y:S05]  /*330b0*/  BSYNC B1 ;  /* 0x0000000000017941 */ /* 0x000fea0003800000 */
.L_x_3067:
        /* <DEDUP_REMOVED lines=8> */
.L_x_3069:
[----:B------:R-:W-:Y:S01]  /*33140*/  IMAD.MOV.U32 R11, RZ, RZ, R14 ;  /* 0x000000ffff0b7224 */ /* 0x000fe200078e000e */
[----:B------:R-:W-:Y:S06]  /*33150*/  BRA `(.L_x_3070) ;  /* 0xfffffd2000447947 */ /* 0x000fec000383ffff */
.L_x_2706:
        /* <DEDUP_REMOVED lines=8> */
.L_x_3072:
[----:B------:R-:W-:Y:S05]  /*331e0*/  BSYNC B1 ;  /* 0x0000000000017941 */ /* 0x000fea0003800000 */
.L_x_3071:
        /* <DEDUP_REMOVED lines=8> */
.L_x_3073:
[----:B------:R-:W-:Y:S01]  /*33270*/  IMAD.MOV.U32 R119, RZ, RZ, R14 ;  /* 0x000000ffff777224 */ /* 0x000fe200078e000e */
[----:B------:R-:W-:Y:S06]  /*33280*/  BRA `(.L_x_3074) ;  /* 0xfffffd2c00cc7947 */ /* 0x000fec000383ffff */
.L_x_2730:
[----:B0-----:R0:W1:Y:S02]  /*33290*/  SYNCS.PHASECHK.TRANS64.TRYWAIT P6, [R88+URZ+0x38890], R89 ;  /* 0x03889059580075a7 */ /* 0x00106400080c017f */
[----:B-1----:R-:W-:Y:S05]  /*332a0*/  @!P6 NANOSLEEP.SYNCS 0x989680 ;  /* 0x009896800000e95d */ /* 0x002fea0003900000 */
[----:B------:R-:W1:Y:S02]  /*332b0*/  @!P6 SYNCS.PHASECHK.TRANS64 P6, [R88+URZ+0x38890], R89 ;  /* 0x038890595800e5a7 */ /* 0x000e6400080c007f */
[----:B-1----:R-:W-:Y:S05]  /*332c0*/  @!P6 BRA `(.L_x_2730) ;  /* 0xfffffffc00f0e947 */ /* 0x002fea000383ffff */
[----:B------:R-:W-:Y:S05]  /*332d0*/  BRA `(.L_x_3075) ;  /* 0xfffffd4800807947 */ /* 0x000fea000383ffff */
.L_x_2731:
        /* <DEDUP_REMOVED lines=8> */
.L_x_3077:
[----:B------:R-:W-:Y:S05]  /*33360*/  BSYNC B1 ;  /* 0x0000000000017941 */ /* 0x000fea0003800000 */
.L_x_3076:
        /* <DEDUP_REMOVED lines=8> */
.L_x_3078:
[----:B------:R-:W-:Y:S01]  /*333f0*/  IMAD.MOV.U32 R11, RZ, RZ, R14 ;  /* 0x000000ffff0b7224 */ /* 0x000fe200078e000e */
[----:B------:R-:W-:Y:S06]  /*33400*/  BRA `(.L_x_3079) ;  /* 0xfffffd4800507947 */ /* 0x000fec000383ffff */
.L_x_2740:
        /* <DEDUP_REMOVED lines=8> */
.L_x_3081:
[----:B------:R-:W-:Y:S05]  /*33490*/  BSYNC B1 ;  /* 0x0000000000017941 */ /* 0x000fea0003800000 */
.L_x_3080:
        /* <DEDUP_REMOVED lines=8> */
.L_x_3082:
[----:B------:R-:W-:Y:S01]  /*33520*/  IMAD.MOV.U32 R11, RZ, RZ, R14 ;  /* 0x000000ffff0b7224 */ /* 0x000fe200078e000e */
[----:B------:R-:W-:Y:S06]  /*33530*/  BRA `(.L_x_3083) ;  /* 0xfffffd5800407947 */ /* 0x000fec000383ffff */
.L_x_2749:
        /* <DEDUP_REMOVED lines=8> */
.L_x_3085:
[----:B------:R-:W-:Y:S05]  /*335c0*/  BSYNC B1 ;  /* 0x0000000000017941 */ /* 0x000fea0003800000 */
.L_x_3084:
        /* <DEDUP_REMOVED lines=8> */
.L_x_3086:
[----:B------:R-:W-:Y:S01]  /*33650*/  IMAD.MOV.U32 R119, RZ, RZ, R14 ;  /* 0x000000ffff777224 */ /* 0x000fe200078e000e */
[----:B------:R-:W-:Y:S06]  /*33660*/  BRA `(.L_x_3087) ;  /* 0xfffffd6800347947 */ /* 0x000fec000383ffff */
.L_x_2758:
[----:B0-----:R0:W1:Y:S02]  /*33670*/  SYNCS.PHASECHK.TRANS64.TRYWAIT P3, [R88+URZ+0x38890], R89 ;  /* 0x03889059580075a7 */ /* 0x001064000806017f */
[----:B-1----:R-:W-:Y:S05]  /*33680*/  @!P3 NANOSLEEP.SYNCS 0x989680 ;  /* 0x009896800000b95d */ /* 0x002fea0003900000 */
[----:B------:R-:W1:Y:S02]  /*33690*/  @!P3 SYNCS.PHASECHK.TRANS64 P3, [R88+URZ+0x38890], R89 ;  /* 0x038890595800b5a7 */ /* 0x000e64000806007f */
[----:B-1----:R-:W-:Y:S05]  /*336a0*/  @!P3 BRA `(.L_x_2758) ;  /* 0xfffffffc00f0b947 */ /* 0x002fea000383ffff */
[----:B------:R-:W-:Y:S05]  /*336b0*/  BRA `(.L_x_3088) ;  /* 0xfffffd7800907947 */ /* 0x000fea000383ffff */
.L_x_2759:
        /* <DEDUP_REMOVED lines=8> */
.L_x_3090:
[----:B------:R-:W-:Y:S05]  /*33740*/  BSYNC B1 ;  /* 0x0000000000017941 */ /* 0x000fea0003800000 */
.L_x_3089:
        /* <DEDUP_REMOVED lines=8> */
.L_x_3091:
[----:B------:R-:W-:Y:S01]  /*337d0*/  IMAD.MOV.U32 R11, RZ, RZ, R14 ;  /* 0x000000ffff0b7224 */ /* 0x000fe200078e000e */
[----:B------:R-:W-:Y:S06]  /*337e0*/  BRA `(.L_x_3092) ;  /* 0xfffffd7800ac7947 */ /* 0x000fec000383ffff */
.L_x_2762:
[----:B------:R-:W-:Y:S01]  /*337f0*/  BSSY B1, `(.L_x_3093) ;  /* 0x0000008000017945 */ /* 0x000fe20003800000 */
[----:B----4-:R-:W-:Y:S02]  /*33800*/  IMAD.MOV.U32 R13, RZ, RZ, R35 ;  /* 0x000000ffff0d7224 */ /* 0x010fe400078e0023 */
[----:B------:R-:W-:Y:S02]  /*33810*/  IMAD.MOV.U32 R12, RZ, RZ, 0x1 ;  /* 0x00000001ff0c7424 */ /* 0x000fe400078e00ff */
[----:B---3--:R-:W-:Y:S02]  /*33820*/  IMAD.MOV.U32 R11, RZ, RZ, 0x181f ;  /* 0x0000181fff0b7424 */ /* 0x008fe400078e00ff */
[----:B------:R-:W-:-:S07]  /*33830*/  IMAD.MOV.U32 R15, RZ, RZ, -0x1 ;  /* 0xffffffffff0f7424 */ /* 0x000fce00078e00ff */
[----:B012---:R-:W-:Y:S05]  /*33840*/  WARPSYNC.COLLECTIVE R15, `(.L_x_3094) ;  /* 0x000000000f087348 */ /* 0x007fea0003c00000 */
[----:B------:R3:W4:Y:S02]  /*33850*/  SHFL.IDX P6, R14, R13, R12, R11 ;  /* 0x0000000c0d0e7389 */ /* 0x00072400000c000b */
[----:B01234-:R-:W-:Y:S01]  /*33860*/  ENDCOLLECTIVE ;  /* 0x000000000000791b */ /* 0x01ffe20003800000 */
.L_x_3094:
[----:B------:R-:W-:Y:S05]  /*33870*/  BSYNC B1 ;  /* 0x0000000000017941 */ /* 0x000fea0003800000 */
.L_x_3093:
        /* <DEDUP_REMOVED lines=8> */
.L_x_3095:
[----:B------:R-:W-:Y:S01]  /*33900*/  IMAD.MOV.U32 R11, RZ, RZ, R14 ;  /* 0x000000ffff0b7224 */ /* 0x000fe200078e000e */
[----:B------:R-:W-:Y:S06]  /*33910*/  BRA `(.L_x_3096) ;  /* 0xfffffd7800d47947 */ /* 0x000fec000383ffff */
.L_x_2765:
        /* <DEDUP_REMOVED lines=8> */
.L_x_3098:
[----:B------:R-:W-:Y:S05]  /*339a0*/  BSYNC B1 ;  /* 0x0000000000017941 */ /* 0x000fea0003800000 */
.L_x_3097:
        /* <DEDUP_REMOVED lines=8> */
.L_x_3099:
[----:B------:R-:W-:Y:S01]  /*33a30*/  IMAD.MOV.U32 R34, RZ, RZ, R14 ;  /* 0x000000ffff227224 */ /* 0x000fe200078e000e */
[----:B------:R-:W-:Y:S06]  /*33a40*/  BRA `(.L_x_3100) ;  /* 0xfffffd7c00007947 */ /* 0x000fec000383ffff */
.L_x_2769:
[----:B------:R0:W0:Y:S02]  /*33a50*/  SYNCS.PHASECHK.TRANS64.TRYWAIT P0, [R88+URZ+0x388b0], R89 ;  /* 0x0388b059580075a7 */ /* 0x000024000800017f */
[----:B0-----:R-:W-:Y:S05]  /*33a60*/  @!P0 NANOSLEEP.SYNCS 0x989680 ;  /* 0x009896800000895d */ /* 0x001fea0003900000 */
[----:B------:R-:W0:Y:S02]  /*33a70*/  @!P0 SYNCS.PHASECHK.TRANS64 P0, [R88+URZ+0x388b0], R89 ;  /* 0x0388b059580085a7 */ /* 0x000e24000800007f */
[----:B0-----:R-:W-:Y:S05]  /*33a80*/  @!P0 BRA `(.L_x_2769) ;  /* 0xfffffffc00f08947 */ /* 0x001fea000383ffff */
[----:B------:R-:W-:Y:S05]  /*33a90*/  BRA `(.L_x_3101) ;  /* 0xfffffd7c00a87947 */ /* 0x000fea000383ffff */
.L_x_2791:
        /* <DEDUP_REMOVED lines=8> */
.L_x_3103:
[----:B------:R-:W-:Y:S05]  /*33b20*/  BSYNC B1 ;  /* 0x0000000000017941 */ /* 0x000fea0003800000 */
.L_x_3102:
        /* <DEDUP_REMOVED lines=8> */
.L_x_3104:
[----:B------:R-:W-:Y:S02]  /*33bb0*/  IMAD.MOV.U32 R13, RZ, RZ, R31 ;  /* 0x000000ffff0d7224 */ /* 0x000fe400078e001f */
[----:B------:R-:W-:-:S07]  /*33bc0*/  IMAD.MOV.U32 R6, RZ, RZ, R14 ;  /* 0x000000ffff067224 */ /* 0x000fce00078e000e */
[----:B------:R-:W-:Y:S05]  /*33bd0*/  WARPSYNC.COLLECTIVE R15, `(.L_x_3105) ;  /* 0x000000000f087348 */ /* 0x000fea0003c00000 */
[----:B------:R0:W1:Y:S02]  /*33be0*/  SHFL.IDX P6, R14, R13, R12, R11 ;  /* 0x0000000c0d0e7389 */ /* 0x00006400000c000b */
[----:B01----:R-:W-:Y:S01]  /*33bf0*/  ENDCOLLECTIVE ;  /* 0x000000000000791b */ /* 0x003fe20003800000 */
.L_x_3105:
[----:B------:R-:W-:Y:S02]  /*33c00*/  IMAD.MOV.U32 R13, RZ, RZ, R30 ;  /* 0x000000ffff0d7224 */ /* 0x000fe400078e001e */
[----:B------:R-:W-:-:S07]  /*33c10*/  IMAD.MOV.U32 R9, RZ, RZ, R14 ;  /* 0x000000ffff097224 */ /* 0x000fce00078e000e */
[----:B------:R-:W-:Y:S05]  /*33c20*/  WARPSYNC.COLLECTIVE R15, `(.L_x_3106) ;  /* 0x000000000f087348 */ /* 0x000fea0003c00000 */
[----:B------:R0:W1:Y:S02]  /*33c30*/  SHFL.IDX P6, R14, R13, R12, R11 ;  /* 0x0000000c0d0e7389 */ /* 0x00006400000c000b */
[----:B01----:R-:W-:Y:S01]  /*33c40*/  ENDCOLLECTIVE ;  /* 0x000000000000791b */ /* 0x003fe20003800000 */
.L_x_3106:
[----:B------:R-:W-:Y:S01]  /*33c50*/  IMAD.MOV.U32 R8, RZ, RZ, R14 ;  /* 0x000000ffff087224 */ /* 0x000fe200078e000e */
[----:B------:R-:W-:Y:S06]  /*33c60*/  BRA `(.L_x_3107) ;  /* 0xfffffd9000f87947 */ /* 0x000fec000383ffff */
.L_x_2794:
[----:B------:R-:W-:Y:S01]  /*33c70*/  BSSY B1, `(.L_x_3108) ;  /* 0x0000008000017945 */ /* 0x000fe20003800000 */
[----:B------:R-:W-:Y:S02]  /*33c80*/  IMAD.MOV.U32 R13, RZ, RZ, R33 ;  /* 0x000000ffff0d7224 */ /* 0x000fe400078e0021 */
[----:B------:R-:W-:Y:S02]  /*33c90*/  IMAD.MOV.U32 R12, RZ, RZ, 0x1 ;  /* 0x00000001ff0c7424 */ /* 0x000fe400078e00ff */
[----:B------:R-:W-:Y:S02]  /*33ca0*/  IMAD.MOV.U32 R11, RZ, RZ, 0x181f ;  /* 0x0000181fff0b7424 */ /* 0x000fe400078e00ff */
[----:B------:R-:W-:-:S07]  /*33cb0*/  IMAD.MOV.U32 R15, RZ, RZ, -0x1 ;  /* 0xffffffffff0f7424 */ /* 0x000fce00078e00ff */
[----:B0--34-:R-:W-:Y:S05]  /*33cc0*/  WARPSYNC.COLLECTIVE R15, `(.L_x_3109) ;  /* 0x000000000f087348 */ /* 0x019fea0003c00000 */
[----:B------:R1:W2:Y:S02]  /*33cd0*/  SHFL.IDX P6, R14, R13, R12, R11 ;  /* 0x0000000c0d0e7389 */ /* 0x0002a400000c000b */
[----:B01234-:R-:W-:Y:S01]  /*33ce0*/  ENDCOLLECTIVE ;  /* 0x000000000000791b */ /* 0x01ffe20003800000 */
.L_x_3109:
[----:B------:R-:W-:Y:S05]  /*33cf0*/  BSYNC B1 ;  /* 0x0000000000017941 */ /* 0x000fea0003800000 */
.L_x_3108:
        /* <DEDUP_REMOVED lines=8> */
.L_x_3110:
[----:B------:R-:W-:Y:S02]  /*33d80*/  IMAD.MOV.U32 R13, RZ, RZ, R31 ;  /* 0x000000ffff0d7224 */ /* 0x000fe400078e001f */
[----:B------:R-:W-:-:S07]  /*33d90*/  IMAD.MOV.U32 R6, RZ, RZ, R14 ;  /* 0x000000ffff067224 */ /* 0x000fce00078e000e */
[----:B------:R-:W-:Y:S05]  /*33da0*/  WARPSYNC.COLLECTIVE R15, `(.L_x_3111) ;  /* 0x000000000f087348 */ /* 0x000fea0003c00000 */
[----:B------:R0:W1:Y:S02]  /*33db0*/  SHFL.IDX P6, R14, R13, R12, R11 ;  /* 0x0000000c0d0e7389 */ /* 0x00006400000c000b */
[----:B01----:R-:W-:Y:S01]  /*33dc0*/  ENDCOLLECTIVE ;  /* 0x000000000000791b */ /* 0x003fe20003800000 */
.L_x_3111:
[----:B------:R-:W-:Y:S02]  /*33dd0*/  IMAD.MOV.U32 R13, RZ, RZ, R30 ;  /* 0x000000ffff0d7224 */ /* 0x000fe400078e001e */
[----:B------:R-:W-:-:S07]  /*33de0*/  IMAD.MOV.U32 R9, RZ, RZ, R14 ;  /* 0x000000ffff097224 */ /* 0x000fce00078e000e */
[----:B------:R-:W-:Y:S05]  /*33df0*/  WARPSYNC.COLLECTIVE R15, `(.L_x_3112) ;  /* 0x000000000f087348 */ /* 0x000fea0003c00000 */
[----:B------:R0:W1:Y:S02]  /*33e00*/  SHFL.IDX P6, R14, R13, R12, R11 ;  /* 0x0000000c0d0e7389 */ /* 0x00006400000c000b */
[----:B01----:R-:W-:Y:S01]  /*33e10*/  ENDCOLLECTIVE ;  /* 0x000000000000791b */ /* 0x003fe20003800000 */
.L_x_3112:
[----:B------:R-:W-:Y:S01]  /*33e20*/  IMAD.MOV.U32 R8, RZ, RZ, R14 ;  /* 0x000000ffff087224 */ /* 0x000fe200078e000e */
[----:B------:R-:W-:Y:S06]  /*33e30*/  BRA `(.L_x_3113) ;  /* 0xfffffd9800147947 */ /* 0x000fec000383ffff */
.L_x_2797:
        /* <DEDUP_REMOVED lines=8> */
.L_x_3115:
[----:B------:R-:W-:Y:S05]  /*33ec0*/  BSYNC B1 ;  /* 0x0000000000017941 */ /* 0x000fea0003800000 */
.L_x_3114:
        /* <DEDUP_REMOVED lines=8> */
.L_x_3116:
[----:B------:R-:W-:Y:S02]  /*33f50*/  IMAD.MOV.U32 R13, RZ, RZ, R31 ;  /* 0x000000ffff0d7224 */ /* 0x000fe400078e001f */
[----:B------:R-:W-:-:S07]  /*33f60*/  IMAD.MOV.U32 R6, RZ, RZ, R14 ;  /* 0x000000ffff067224 */ /* 0x000fce00078e000e */
[----:B------:R-:W-:Y:S05]  /*33f70*/  WARPSYNC.COLLECTIVE R15, `(.L_x_3117) ;  /* 0x000000000f087348 */ /* 0x000fea0003c00000 */
[----:B------:R0:W1:Y:S02]  /*33f80*/  SHFL.IDX P6, R14, R13, R12, R11 ;  /* 0x0000000c0d0e7389 */ /* 0x00006400000c000b */
[----:B01----:R-:W-:Y:S01]  /*33f90*/  ENDCOLLECTIVE ;  /* 0x000000000000791b */ /* 0x003fe20003800000 */
.L_x_3117:
[----:B------:R-:W-:Y:S02]  /*33fa0*/  IMAD.MOV.U32 R13, RZ, RZ, R30 ;  /* 0x000000ffff0d7224 */ /* 0x000fe400078e001e */
[----:B------:R-:W-:-:S07]  /*33fb0*/  IMAD.MOV.U32 R9, RZ, RZ, R14 ;  /* 0x000000ffff097224 */ /* 0x000fce00078e000e */
[----:B------:R-:W-:Y:S05]  /*33fc0*/  WARPSYNC.COLLECTIVE R15, `(.L_x_3118) ;  /* 0x000000000f087348 */ /* 0x000fea0003c00000 */
[----:B------:R0:W1:Y:S02]  /*33fd0*/  SHFL.IDX P6, R14, R13, R12, R11 ;  /* 0x0000000c0d0e7389 */ /* 0x00006400000c000b */
[----:B01----:R-:W-:Y:S01]  /*33fe0*/  ENDCOLLECTIVE ;  /* 0x000000000000791b */ /* 0x003fe20003800000 */
.L_x_3118:
[----:B------:R-:W-:Y:S01]  /*33ff0*/  IMAD.MOV.U32 R8, RZ, RZ, R14 ;  /* 0x000000ffff087224 */ /* 0x000fe200078e000e */
[----:B------:R-:W-:Y:S06]  /*34000*/  BRA `(.L_x_3119) ;  /* 0xfffffd9c000c7947 */ /* 0x000fec000383ffff */
.L_x_2800:
        /* <DEDUP_REMOVED lines=8> */
.L_x_3121:
[----:B------:R-:W-:Y:S05]  /*34090*/  BSYNC B1 ;  /* 0x0000000000017941 */ /* 0x000fea0003800000 */
.L_x_3120:
        /* <DEDUP_REMOVED lines=8> */
.L_x_3122:
[----:B------:R-:W-:Y:S02]  /*34120*/  IMAD.MOV.U32 R13, RZ, RZ, R31 ;  /* 0x000000ffff0d7224 */ /* 0x000fe400078e001f */
[----:B------:R-:W-:-:S07]  /*34130*/  IMAD.MOV.U32 R80, RZ, RZ, R14 ;  /* 0x000000ffff507224 */ /* 0x000fce00078e000e */
[----:B------:R-:W-:Y:S05]  /*34140*/  WARPSYNC.COLLECTIVE R15, `(.L_x_3123) ;  /* 0x000000000f087348 */ /* 0x000fea0003c00000 */
[----:B------:R0:W1:Y:S02]  /*34150*/  SHFL.IDX P6, R14, R13, R12, R11 ;  /* 0x0000000c0d0e7389 */ /* 0x00006400000c000b */
[----:B01----:R-:W-:Y:S01]  /*34160*/  ENDCOLLECTIVE ;  /* 0x000000000000791b */ /* 0x003fe20003800000 */
.L_x_3123:
[----:B------:R-:W-:Y:S02]  /*34170*/  IMAD.MOV.U32 R13, RZ, RZ, R30 ;  /* 0x000000ffff0d7224 */ /* 0x000fe400078e001e */
[----:B------:R-:W-:-:S07]  /*34180*/  IMAD.MOV.U32 R79, RZ, RZ, R14 ;  /* 0x000000ffff4f7224 */ /* 0x000fce00078e000e */
[----:B------:R-:W-:Y:S05]  /*34190*/  WARPSYNC.COLLECTIVE R15, `(.L_x_3124) ;  /* 0x000000000f087348 */ /* 0x000fea0003c00000 */
[----:B------:R0:W1:Y:S02]  /*341a0*/  SHFL.IDX P6, R14, R13, R12, R11 ;  /* 0x0000000c0d0e7389 */ /* 0x00006400000c000b */
[----:B01----:R-:W-:Y:S01]  /*341b0*/  ENDCOLLECTIVE ;  /* 0x000000000000791b */ /* 0x003fe20003800000 */
.L_x_3124:
[----:B------:R-:W-:Y:S01]  /*341c0*/  IMAD.MOV.U32 R12, RZ, RZ, R14 ;  /* 0x000000ffff0c7224 */ /* 0x000fe200078e000e */
[----:B------:R-:W-:Y:S06]  /*341d0*/  BRA `(.L_x_3125) ;  /* 0xfffffda0000c7947 */ /* 0x000fec000383ffff */
.L_x_2804:
[----:B0-----:R0:W1:Y:S02]  /*341e0*/  SYNCS.PHASECHK.TRANS64.TRYWAIT P0, [R23+URZ+0x38800], R0 ;  /* 0x03880000170075a7 */ /* 0x001064000800017f */
[----:B-1----:R-:W-:Y:S05]  /*341f0*/  @!P0 NANOSLEEP.SYNCS 0x989680 ;  /* 0x009896800000895d */ /* 0x002fea0003900000 */
[----:B------:R-:W1:Y:S02]  /*34200*/  @!P0 SYNCS.PHASECHK.TRANS64 P0, [R23+URZ+0x38800], R0 ;  /* 0x03880000170085a7 */ /* 0x000e64000800007f */
[----:B-1----:R-:W-:Y:S05]  /*34210*/  @!P0 BRA `(.L_x_2804) ;  /* 0xfffffffc00f08947 */ /* 0x002fea000383ffff */
[----:B------:R-:W-:Y:S05]  /*34220*/  BRA `(.L_x_3126) ;  /* 0xfffffda4000c7947 */ /* 0x000fea000383ffff */
.L_x_2836:
        /* <DEDUP_REMOVED lines=8> */
.L_x_3128:
[----:B------:R-:W-:Y:S05]  /*342b0*/  BSYNC B1 ;  /* 0x0000000000017941 */ /* 0x000fea0003800000 */
.L_x_3127:
        /* <DEDUP_REMOVED lines=8> */
.L_x_3129:
[----:B------:R-:W-:Y:S02]  /*34340*/  IMAD.MOV.U32 R13, RZ, RZ, R20 ;  /* 0x000000ffff0d7224 */ /* 0x000fe400078e0014 */
[----:B------:R-:W-:-:S07]  /*34350*/  IMAD.MOV.U32 R6, RZ, RZ, R14 ;  /* 0x000000ffff067224 */ /* 0x000fce00078e000e */
[----:B------:R-:W-:Y:S05]  /*34360*/  WARPSYNC.COLLECTIVE R15, `(.L_x_3130) ;  /* 0x000000000f087348 */ /* 0x000fea0003c00000 */
[----:B------:R0:W1:Y:S02]  /*34370*/  SHFL.IDX P6, R14, R13, R12, R11 ;  /* 0x0000000c0d0e7389 */ /* 0x00006400000c000b */
[----:B01----:R-:W-:Y:S01]  /*34380*/  ENDCOLLECTIVE ;  /* 0x000000000000791b */ /* 0x003fe20003800000 */
.L_x_3130:
[----:B------:R-:W-:Y:S02]  /*34390*/  IMAD.MOV.U32 R13, RZ, RZ, R21 ;  /* 0x000000ffff0d7224 */ /* 0x000fe400078e0015 */
[----:B------:R-:W-:-:S07]  /*343a0*/  IMAD.MOV.U32 R9, RZ, RZ, R14 ;  /* 0x000000ffff097224 */ /* 0x000fce00078e000e */
[----:B------:R-:W-:Y:S05]  /*343b0*/  WARPSYNC.COLLECTIVE R15, `(.L_x_3131) ;  /* 0x000000000f087348 */ /* 0x000fea0003c00000 */
[----:B------:R0:W1:Y:S02]  /*343c0*/  SHFL.IDX P6, R14, R13, R12, R11 ;  /* 0x0000000c0d0e7389 */ /* 0x00006400000c000b */
[----:B01----:R-:W-:Y:S01]  /*343d0*/  ENDCOLLECTIVE ;  /* 0x000000000000791b */ /* 0x003fe20003800000 */
.L_x_3131:
[----:B------:R-:W-:Y:S05]  /*343e0*/  BRA `(.L_x_3132) ;  /* 0xfffffdd800547947 */ /* 0x000fea000383ffff */
.L_x_2839:
        /* <DEDUP_REMOVED lines=8> */
.L_x_3134:
[----:B------:R-:W-:Y:S05]  /*34470*/  BSYNC B1 ;  /* 0x0000000000017941 */ /* 0x000fea0003800000 */
.L_x_3133:
        /* <DEDUP_REMOVED lines=8> */
.L_x_3135:
[----:B------:R-:W-:Y:S02]  /*34500*/  IMAD.MOV.U32 R13, RZ, RZ, R20 ;  /* 0x000000ffff0d7224 */ /* 0x000fe400078e0014 */
[----:B------:R-:W-:-:S07]  /*34510*/  IMAD.MOV.U32 R6, RZ, RZ, R14 ;  /* 0x000000ffff067224 */ /* 0x000fce00078e000e */
[----:B------:R-:W-:Y:S05]  /*34520*/  WARPSYNC.COLLECTIVE R15, `(.L_x_3136) ;  /* 0x000000000f087348 */ /* 0x000fea0003c00000 */
[----:B------:R0:W1:Y:S02]  /*34530*/  SHFL.IDX P6, R14, R13, R12, R11 ;  /* 0x0000000c0d0e7389 */ /* 0x00006400000c000b */
[----:B01----:R-:W-:Y:S01]  /*34540*/  ENDCOLLECTIVE ;  /* 0x000000000000791b */ /* 0x003fe20003800000 */
.L_x_3136:
[----:B------:R-:W-:Y:S02]  /*34550*/  IMAD.MOV.U32 R13, RZ, RZ, R21 ;  /* 0x000000ffff0d7224 */ /* 0x000fe400078e0015 */
[----:B------:R-:W-:-:S07]  /*34560*/  IMAD.MOV.U32 R9, RZ, RZ, R14 ;  /* 0x000000ffff097224 */ /* 0x000fce00078e000e */
[----:B------:R-:W-:Y:S05]  /*34570*/  WARPSYNC.COLLECTIVE R15, `(.L_x_3137) ;  /* 0x000000000f087348 */ /* 0x000fea0003c00000 */
[----:B------:R0:W1:Y:S02]  /*34580*/  SHFL.IDX P6, R14, R13, R12, R11 ;  /* 0x0000000c0d0e7389 */ /* 0x00006400000c000b */
[----:B01----:R-:W-:Y:S01]  /*34590*/  ENDCOLLECTIVE ;  /* 0x000000000000791b */ /* 0x003fe20003800000 */
.L_x_3137:
[----:B------:R-:W-:Y:S05]  /*345a0*/  BRA `(.L_x_3138) ;  /* 0xfffffddc001c7947 */ /* 0x000fea000383ffff */
.L_x_2842:
        /* <DEDUP_REMOVED lines=8> */
.L_x_3140:
[----:B------:R-:W-:Y:S05]  /*34630*/  BSYNC B1 ;  /* 0x0000000000017941 */ /* 0x000fea0003800000 */
.L_x_3139:
        /* <DEDUP_REMOVED lines=8> */
.L_x_3141:
[----:B------:R-:W-:Y:S02]  /*346c0*/  IMAD.MOV.U32 R13, RZ, RZ, R20 ;  /* 0x000000ffff0d7224 */ /* 0x000fe400078e0014 */
[----:B------:R-:W-:-:S07]  /*346d0*/  IMAD.MOV.U32 R6, RZ, RZ, R14 ;  /* 0x000000ffff067224 */ /* 0x000fce00078e000e */
[----:B------:R-:W-:Y:S05]  /*346e0*/  WARPSYNC.COLLECTIVE R15, `(.L_x_3142) ;  /* 0x000000000f087348 */ /* 0x000fea0003c00000 */
[----:B------:R0:W1:Y:S02]  /*346f0*/  SHFL.IDX P6, R14, R13, R12, R11 ;  /* 0x0000000c0d0e7389 */ /* 0x00006400000c000b */
[----:B01----:R-:W-:Y:S01]  /*34700*/  ENDCOLLECTIVE ;  /* 0x000000000000791b */ /* 0x003fe20003800000 */
.L_x_3142:
[----:B------:R-:W-:Y:S02]  /*34710*/  IMAD.MOV.U32 R13, RZ, RZ, R21 ;  /* 0x000000ffff0d7224 */ /* 0x000fe400078e0015 */
[----:B------:R-:W-:-:S07]  /*34720*/  IMAD.MOV.U32 R9, RZ, RZ, R14 ;  /* 0x000000ffff097224 */ /* 0x000fce00078e000e */
[----:B------:R-:W-:Y:S05]  /*34730*/  WARPSYNC.COLLECTIVE R15, `(.L_x_3143) ;  /* 0x000000000f087348 */ /* 0x000fea0003c00000 */
[----:B------:R0:W1:Y:S02]  /*34740*/  SHFL.IDX P6, R14, R13, R12, R11 ;  /* 0x0000000c0d0e7389 */ /* 0x00006400000c000b */
[----:B01----:R-:W-:Y:S01]  /*34750*/  ENDCOLLECTIVE ;  /* 0x000000000000791b */ /* 0x003fe20003800000 */
.L_x_3143:
[----:B------:R-:W-:Y:S01]  /*34760*/  IMAD.MOV.U32 R8, RZ, RZ, R14 ;  /* 0x000000ffff087224 */ /* 0x000fe200078e000e */
[----:B------:R-:W-:Y:S06]  /*34770*/  BRA `(.L_x_3144) ;  /* 0xfffffddc00c07947 */ /* 0x000fec000383ffff */
.L_x_2845:
        /* <DEDUP_REMOVED lines=8> */
.L_x_3146:
[----:B------:R-:W-:Y:S05]  /*34800*/  BSYNC B1 ;  /* 0x0000000000017941 */ /* 0x000fea0003800000 */
.L_x_3145:
        /* <DEDUP_REMOVED lines=8> */
.L_x_3147:
[----:B------:R-:W-:Y:S02]  /*34890*/  IMAD.MOV.U32 R13, RZ, RZ, R20 ;  /* 0x000000ffff0d7224 */ /* 0x000fe400078e0014 */
[----:B------:R-:W-:-:S07]  /*348a0*/  IMAD.MOV.U32 R78, RZ, RZ, R14 ;  /* 0x000000ffff4e7224 */ /* 0x000fce00078e000e */
[----:B------:R-:W-:Y:S05]  /*348b0*/  WARPSYNC.COLLECTIVE R15, `(.L_x_3148) ;  /* 0x000000000f087348 */ /* 0x000fea0003c00000 */
[----:B------:R0:W1:Y:S02]  /*348c0*/  SHFL.IDX P6, R14, R13, R12, R11 ;  /* 0x0000000c0d0e7389 */ /* 0x00006400000c000b */
[----:B01----:R-:W-:Y:S01]  /*348d0*/  ENDCOLLECTIVE ;  /* 0x000000000000791b */ /* 0x003fe20003800000 */
.L_x_3148:
[----:B------:R-:W-:Y:S02]  /*348e0*/  IMAD.MOV.U32 R13, RZ, RZ, R21 ;  /* 0x000000ffff0d7224 */ /* 0x000fe400078e0015 */
[----:B------:R-:W-:-:S07]  /*348f0*/  IMAD.MOV.U32 R77, RZ, RZ, R14 ;  /* 0x000000ffff4d7224 */ /* 0x000fce00078e000e */
[----:B------:R-:W-:Y:S05]  /*34900*/  WARPSYNC.COLLECTIVE R15, `(.L_x_3149) ;  /* 0x000000000f087348 */ /* 0x000fea0003c00000 */
[----:B------:R0:W1:Y:S02]  /*34910*/  SHFL.IDX P6, R14, R13, R12, R11 ;  /* 0x0000000c0d0e7389 */ /* 0x00006400000c000b */
[----:B01----:R-:W-:Y:S01]  /*34920*/  ENDCOLLECTIVE ;  /* 0x000000000000791b */ /* 0x003fe20003800000 */
.L_x_3149:
[----:B------:R-:W-:Y:S01]  /*34930*/  IMAD.MOV.U32 R21, RZ, RZ, R14 ;  /* 0x000000ffff157224 */ /* 0x000fe200078e000e */
[----:B------:R-:W-:Y:S06]  /*34940*/  BRA `(.L_x_3150) ;  /* 0xfffffde0006c7947 */ /* 0x000fec000383ffff */
.L_x_2849:
[----:B0-----:R0:W3:Y:S02]  /*34950*/  SYNCS.PHASECHK.TRANS64.TRYWAIT P0, [R23+URZ+0x38800], R0 ;  /* 0x03880000170075a7 */ /* 0x0010e4000800017f */
[----:B---3--:R-:W-:Y:S05]  /*34960*/  @!P0 NANOSLEEP.SYNCS 0x989680 ;  /* 0x009896800000895d */ /* 0x008fea0003900000 */
[----:B------:R-:W3:Y:S02]  /*34970*/  @!P0 SYNCS.PHASECHK.TRANS64 P0, [R23+URZ+0x38800], R0 ;  /* 0x03880000170085a7 */ /* 0x000ee4000800007f */
[----:B---3--:R-:W-:Y:S05]  /*34980*/  @!P0 BRA `(.L_x_2849) ;  /* 0xfffffffc00f08947 */ /* 0x008fea000383ffff */
[----:B------:R-:W-:Y:S05]  /*34990*/  BRA `(.L_x_3151) ;  /* 0xfffffde400187947 */ /* 0x000fea000383ffff */
.L_x_2867:
[----:B--2---:R2:W3:Y:S02]  /*349a0*/  SYNCS.PHASECHK.TRANS64.TRYWAIT P1, [R0+URZ+0x38830], R3 ;  /* 0x03883003000075a7 */ /* 0x0044e4000802017f */
[----:B---3--:R-:W-:Y:S05]  /*349b0*/  @!P1 NANOSLEEP.SYNCS 0x989680 ;  /* 0x009896800000995d */ /* 0x008fea0003900000 */
[----:B------:R-:W3:Y:S02]  /*349c0*/  @!P1 SYNCS.PHASECHK.TRANS64 P1, [R0+URZ+0x38830], R3 ;  /* 0x03883003000095a7 */ /* 0x000ee4000802007f */
[----:B---3--:R-:W-:Y:S05]  /*349d0*/  @!P1 BRA `(.L_x_2867) ;  /* 0xfffffffc00f09947 */ /* 0x008fea000383ffff */
[----:B------:R-:W-:Y:S05]  /*349e0*/  BRA `(.L_x_2866) ;  /* 0xfffffe2000687947 */ /* 0x000fea000383ffff */
.L_x_2875:
[----:B-1----:R1:W2:Y:S02]  /*349f0*/  SYNCS.PHASECHK.TRANS64.TRYWAIT P1, [R10+URZ+0x38830], R3 ;  /* 0x038830030a0075a7 */ /* 0x0022a4000802017f */
[----:B--2---:R-:W-:Y:S05]  /*34a00*/  @!P1 NANOSLEEP.SYNCS 0x989680 ;  /* 0x009896800000995d */ /* 0x004fea0003900000 */
[----:B------:R-:W2:Y:S02]  /*34a10*/  @!P1 SYNCS.PHASECHK.TRANS64 P1, [R10+URZ+0x38830], R3 ;  /* 0x038830030a0095a7 */ /* 0x000ea4000802007f */
[----:B--2---:R-:W-:Y:S05]  /*34a20*/  @!P1 BRA `(.L_x_2875) ;  /* 0xfffffffc00f09947 */ /* 0x004fea000383ffff */
[----:B------:R-:W-:Y:S05]  /*34a30*/  BRA `(.L_x_2874) ;  /* 0xfffffe6800b07947 */ /* 0x000fea000383ffff */
.L_x_2880:
[----:B---3--:R3:W4:Y:S02]  /*34a40*/  SYNCS.PHASECHK.TRANS64.TRYWAIT P1, [R6+URZ+0x38850], R0 ;  /* 0x03885000060075a7 */ /* 0x008724000802017f */
[----:B----4-:R-:W-:Y:S05]  /*34a50*/  @!P1 NANOSLEEP.SYNCS 0x989680 ;  /* 0x009896800000995d */ /* 0x010fea0003900000 */
[----:B------:R-:W4:Y:S02]  /*34a60*/  @!P1 SYNCS.PHASECHK.TRANS64 P1, [R6+URZ+0x38850], R0 ;  /* 0x03885000060095a7 */ /* 0x000f24000802007f */
[----:B----4-:R-:W-:Y:S05]  /*34a70*/  @!P1 BRA `(.L_x_2880) ;  /* 0xfffffffc00f09947 */ /* 0x010fea000383ffff */
[----:B------:R-:W-:Y:S05]  /*34a80*/  BRA `(.L_x_2879) ;  /* 0xfffffea0006c7947 */ /* 0x000fea000383ffff */
.L_x_2890:
[----:B-1----:R1:W2:Y:S02]  /*34a90*/  SYNCS.PHASECHK.TRANS64.TRYWAIT P1, [R3+URZ+0x38830], R6 ;  /* 0x03883006030075a7 */ /* 0x0022a4000802017f */
[----:B--2---:R-:W-:Y:S05]  /*34aa0*/  @!P1 NANOSLEEP.SYNCS 0x989680 ;  /* 0x009896800000995d */ /* 0x004fea0003900000 */
[----:B------:R-:W2:Y:S02]  /*34ab0*/  @!P1 SYNCS.PHASECHK.TRANS64 P1, [R3+URZ+0x38830], R6 ;  /* 0x03883006030095a7 */ /* 0x000ea4000802007f */
[----:B--2---:R-:W-:Y:S05]  /*34ac0*/  @!P1 BRA `(.L_x_2890) ;  /* 0xfffffffc00f09947 */ /* 0x004fea000383ffff */
[----:B------:R-:W-:Y:S05]  /*34ad0*/  BRA `(.L_x_2889) ;  /* 0xfffffeb800a47947 */ /* 0x000fea000383ffff */
.L_x_2895:
[----:B-1----:R1:W2:Y:S02]  /*34ae0*/  SYNCS.PHASECHK.TRANS64.TRYWAIT P1, [R6+URZ+0x38850], R0 ;  /* 0x03885000060075a7 */ /* 0x0022a4000802017f */
[----:B--2---:R-:W-:Y:S05]  /*34af0*/  @!P1 NANOSLEEP.SYNCS 0x989680 ;  /* 0x009896800000995d */ /* 0x004fea0003900000 */
[----:B------:R-:W2:Y:S02]  /*34b00*/  @!P1 SYNCS.PHASECHK.TRANS64 P1, [R6+URZ+0x38850], R0 ;  /* 0x03885000060095a7 */ /* 0x000ea4000802007f */
[----:B--2---:R-:W-:Y:S05]  /*34b10*/  @!P1 BRA `(.L_x_2895) ;  /* 0xfffffffc00f09947 */ /* 0x004fea000383ffff */
[----:B------:R-:W-:Y:S05]  /*34b20*/  BRA `(.L_x_2894) ;  /* 0xfffffef000647947 */ /* 0x000fea000383ffff */
.L_x_2903:
[----:B-1----:R1:W2:Y:S02]  /*34b30*/  SYNCS.PHASECHK.TRANS64.TRYWAIT P1, [R10+URZ+0x38850], R0 ;  /* 0x038850000a0075a7 */ /* 0x0022a4000802017f */
[----:B--2---:R-:W-:Y:S05]  /*34b40*/  @!P1 NANOSLEEP.SYNCS 0x989680 ;  /* 0x009896800000995d */ /* 0x004fea0003900000 */
[----:B------:R-:W2:Y:S02]  /*34b50*/  @!P1 SYNCS.PHASECHK.TRANS64 P1, [R10+URZ+0x38850], R0 ;  /* 0x038850000a0095a7 */ /* 0x000ea4000802007f */
[----:B--2---:R-:W-:Y:S05]  /*34b60*/  @!P1 BRA `(.L_x_2903) ;  /* 0xfffffffc00f09947 */ /* 0x004fea000383ffff */
[----:B------:R-:W-:Y:S05]  /*34b70*/  BRA `(.L_x_2902) ;  /* 0xffffff0800947947 */ /* 0x000fea000383ffff */
.L_x_2945:
[----:B------:R-:W2:Y:S01]  /*34b80*/  S2R R10, SR_TID.X ;  /* 0x00000000000a7919 */ /* 0x000ea20000002100 */
[----:B------:R-:W-:Y:S01]  /*34b90*/  BSSY B1, `(.L_x_3152) ;  /* 0x000000a000017945 */ /* 0x000fe20003800000 */
[----:B-1----:R-:W-:Y:S02]  /*34ba0*/  IMAD.MOV.U32 R12, RZ, RZ, RZ ;  /* 0x000000ffff0c7224 */ /* 0x002fe400078e00ff */
[----:B0-----:R-:W-:Y:S02]  /*34bb0*/  IMAD.MOV.U32 R11, RZ, RZ, 0x1f ;  /* 0x0000001fff0b7424 */ /* 0x001fe400078e00ff */
[----:B------:R-:W-:Y:S01]  /*34bc0*/  IMAD.MOV.U32 R15, RZ, RZ, -0x1 ;  /* 0xffffffffff0f7424 */ /* 0x000fe200078e00ff */
[----:B--2---:R-:W-:-:S04]  /*34bd0*/  SHF.R.U32.HI R10, RZ, 0x5, R10 ;  /* 0x00000005ff0a7819 */ /* 0x004fc8000001160a */
[----:B------:R-:W-:-:S05]  /*34be0*/  LOP3.LUT R10, R10, 0x3, RZ, 0xc0, !PT ;  /* 0x000000030a0a7812 */ /* 0x000fca00078ec0ff */
[----:B------:R-:W-:-:S07]  /*34bf0*/  IMAD.MOV.U32 R13, RZ, RZ, R10 ;  /* 0x000000ffff0d7224 */ /* 0x000fce00078e000a */
[----:B------:R-:W-:Y:S05]  /*34c00*/  WARPSYNC.COLLECTIVE R15, `(.L_x_3153) ;  /* 0x000000000f087348 */ /* 0x000fea0003c00000 */
[----:B------:R0:W1:Y:S02]  /*34c10*/  SHFL.IDX P6, R14, R13, R12, R11 ;  /* 0x0000000c0d0e7389 */ /* 0x00006400000c000b */
[----:B01----:R-:W-:Y:S01]  /*34c20*/  ENDCOLLECTIVE ;  /* 0x000000000000791b */ /* 0x003fe20003800000 */
.L_x_3153:
[----:B------:R-:W-:Y:S05]  /*34c30*/  BSYNC B1 ;  /* 0x0000000000017941 */ /* 0x000fea0003800000 */
.L_x_3152:
[----:B------:R-:W-:Y:S05]  /*34c40*/  BRA `(.L_x_3154) ;  /* 0xffffff7800a47947 */ /* 0x000fea000383ffff */
.L_x_2947:
[----:B------:R-:W-:Y:S01]  /*34c50*/  BSSY B1, `(.L_x_3155) ;  /* 0x0000006000017945 */ /* 0x000fe20003800000 */
[----:B------:R-:W-:-:S07]  /*34c60*/  IMAD.MOV.U32 R15, RZ, RZ, -0x1 ;  /* 0xffffffffff0f7424 */ /* 0x000fce00078e00ff */
[----:B012---:R-:W-:Y:S05]  /*34c70*/  WARPSYNC.COLLECTIVE R15, `(.L_x_3156) ;  /* 0x000000000f0c7348 */ /* 0x007fea0003c00000 */
[----:B------:R-:W-:Y:S02]  /*34c80*/  ELECT P6, UR62, PT ;  /* 0x00000000003e782f */ /* 0x000fe400038c0000 */
[----:B------:R-:W-:Y:S01]  /*34c90*/  MOV R14, UR62 ;  /* 0x0000003e000e7c02 */ /* 0x000fe20008000f00 */
[----:B012---:R-:W-:Y:S10]  /*34ca0*/  ENDCOLLECTIVE ;  /* 0x000000000000791b */ /* 0x007ff40003800000 */
.L_x_3156:
[----:B------:R-:W-:Y:S05]  /*34cb0*/  BSYNC B1 ;  /* 0x0000000000017941 */ /* 0x000fea0003800000 */
.L_x_3155:
[----:B------:R-:W-:Y:S05]  /*34cc0*/  BRA `(.L_x_2946) ;  /* 0xffffff78009c7947 */ /* 0x000fea000383ffff */
.L_x_2949:
[----:B--2---:R2:W3:Y:S02]  /*34cd0*/  SYNCS.PHASECHK.TRANS64.TRYWAIT P0, [R16+URZ+0x38820], R7 ;  /* 0x03882007100075a7 */ /* 0x0044e4000800017f */
[----:B---3--:R-:W-:Y:S05]  /*34ce0*/  @!P0 NANOSLEEP.SYNCS 0x989680 ;  /* 0x009896800000895d */ /* 0x008fea0003900000 */
[----:B------:R-:W3:Y:S02]  /*34cf0*/  @!P0 SYNCS.PHASECHK.TRANS64 P0, [R16+URZ+0x38820], R7 ;  /* 0x03882007100085a7 */ /* 0x000ee4000800007f */
[----:B---3--:R-:W-:Y:S05]  /*34d00*/  @!P0 BRA `(.L_x_2949) ;  /* 0xfffffffc00f08947 */ /* 0x008fea000383ffff */
[----:B------:R-:W-:Y:S05]  /*34d10*/  BRA `(.L_x_3157) ;  /* 0xffffff7800ac7947 */ /* 0x000fea000383ffff */
.L_x_2953:
[----:B0-----:R0:W3:Y:S02]  /*34d20*/  SYNCS.PHASECHK.TRANS64.TRYWAIT P0, [R11+URZ+0x388a0], R10 ;  /* 0x0388a00a0b0075a7 */ /* 0x0010e4000800017f */
[----:B---3--:R-:W-:Y:S05]  /*34d30*/  @!P0 NANOSLEEP.SYNCS 0x989680 ;  /* 0x009896800000895d */ /* 0x008fea0003900000 */
[----:B------:R-:W3:Y:S02]  /*34d40*/  @!P0 SYNCS.PHASECHK.TRANS64 P0, [R11+URZ+0x388a0], R10 ;  /* 0x0388a00a0b0085a7 */ /* 0x000ee4000800007f */
[----:B---3--:R-:W-:Y:S05]  /*34d50*/  @!P0 BRA `(.L_x_2953) ;  /* 0xfffffffc00f08947 */ /* 0x008fea000383ffff */
[----:B------:R-:W-:Y:S05]  /*34d60*/  BRA `(.L_x_3158) ;  /* 0xffffff7800c47947 */ /* 0x000fea000383ffff */
.L_x_2961:
[----:B-1----:R1:W2:Y:S02]  /*34d70*/  SYNCS.PHASECHK.TRANS64.TRYWAIT P0, [R11+URZ+0x388c0], R10 ;  /* 0x0388c00a0b0075a7 */ /* 0x0022a4000800017f */
[----:B--2---:R-:W-:Y:S05]  /*34d80*/  @!P0 NANOSLEEP.SYNCS 0x989680 ;  /* 0x009896800000895d */ /* 0x004fea0003900000 */
[----:B------:R-:W2:Y:S02]  /*34d90*/  @!P0 SYNCS.PHASECHK.TRANS64 P0, [R11+URZ+0x388c0], R10 ;  /* 0x0388c00a0b0085a7 */ /* 0x000ea4000800007f */
[----:B--2---:R-:W-:Y:S05]  /*34da0*/  @!P0 BRA `(.L_x_2961) ;  /* 0xfffffffc00f08947 */ /* 0x004fea000383ffff */
[----:B------:R-:W-:Y:S05]  /*34db0*/  BRA `(.L_x_3159) ;  /* 0xffffff8000007947 */ /* 0x000fea000383ffff */
.L_x_2971:
[----:B0-----:R0:W3:Y:S02]  /*34dc0*/  SYNCS.PHASECHK.TRANS64.TRYWAIT P1, [R10+URZ+0x388a0], R9 ;  /* 0x0388a0090a0075a7 */ /* 0x0010e4000802017f */
[----:B---3--:R-:W-:Y:S05]  /*34dd0*/  @!P1 NANOSLEEP.SYNCS 0x989680 ;  /* 0x009896800000995d */ /* 0x008fea0003900000 */
[----:B------:R-:W3:Y:S02]  /*34de0*/  @!P1 SYNCS.PHASECHK.TRANS64 P1, [R10+URZ+0x388a0], R9 ;  /* 0x0388a0090a0095a7 */ /* 0x000ee4000802007f */
[----:B---3--:R-:W-:Y:S05]  /*34df0*/  @!P1 BRA `(.L_x_2971) ;  /* 0xfffffffc00f09947 */ /* 0x008fea000383ffff */
[----:B------:R-:W-:Y:S05]  /*34e00*/  BRA `(.L_x_3160) ;  /* 0xffffff8400747947 */ /* 0x000fea000383ffff */
.L_x_2979:
[----:B-1----:R1:W2:Y:S02]  /*34e10*/  SYNCS.PHASECHK.TRANS64.TRYWAIT P1, [R10+URZ+0x388c0], R9 ;  /* 0x0388c0090a0075a7 */ /* 0x0022a4000802017f */
[----:B--2---:R-:W-:Y:S05]  /*34e20*/  @!P1 NANOSLEEP.SYNCS 0x989680 ;  /* 0x009896800000995d */ /* 0x004fea0003900000 */
[----:B------:R-:W2:Y:S02]  /*34e30*/  @!P1 SYNCS.PHASECHK.TRANS64 P1, [R10+URZ+0x388c0], R9 ;  /* 0x0388c0090a0095a7 */ /* 0x000ea4000802007f */
[----:B--2---:R-:W-:Y:S05]  /*34e40*/  @!P1 BRA `(.L_x_2979) ;  /* 0xfffffffc00f09947 */ /* 0x004fea000383ffff */
[----:B------:R-:W-:Y:S05]  /*34e50*/  BRA `(.L_x_3161) ;  /* 0xffffff8800ac7947 */ /* 0x000fea000383ffff */
.L_x_2997:
        /* <DEDUP_REMOVED lines=11> */
.L_x_3163:
[----:B------:R-:W-:Y:S05]  /*34f10*/  BSYNC B0 ;  /* 0x0000000000007941 */ /* 0x000fea0003800000 */
.L_x_3162:
[----:B------:R-:W-:Y:S05]  /*34f20*/  BRA `(.L_x_3164) ;  /* 0xffffff9800e47947 */ /* 0x000fea000383ffff */
.L_x_3000:
[----:B0-----:R0:W1:Y:S02]  /*34f30*/  SYNCS.PHASECHK.TRANS64.TRYWAIT P0, [R5+URZ+0x38840], R2 ;  /* 0x03884002050075a7 */ /* 0x001064000800017f */
[----:B-1----:R-:W-:Y:S05]  /*34f40*/  @!P0 NANOSLEEP.SYNCS 0x989680 ;  /* 0x009896800000895d */ /* 0x002fea0003900000 */
[----:B------:R-:W1:Y:S02]  /*34f50*/  @!P0 SYNCS.PHASECHK.TRANS64 P0, [R5+URZ+0x38840], R2 ;  /* 0x03884002050085a7 */ /* 0x000e64000800007f */
[----:B-1----:R-:W-:Y:S05]  /*34f60*/  @!P0 BRA `(.L_x_3000) ;  /* 0xfffffffc00f08947 */ /* 0x002fea000383ffff */
[----:B------:R-:W-:Y:S05]  /*34f70*/  BRA `(.L_x_3165) ;  /* 0xffffff9c00347947 */ /* 0x000fea000383ffff */
.L_x_3001:
        /* <DEDUP_REMOVED lines=8> */
.L_x_3167:
[----:B------:R-:W-:Y:S05]  /*35000*/  BSYNC B0 ;  /* 0x0000000000007941 */ /* 0x000fea0003800000 */
.L_x_3166:
        /* <DEDUP_REMOVED lines=13> */
.L_x_3168:
        /* <DEDUP_REMOVED lines=21> */
.L_x_3169:
[----:B------:R-:W-:Y:S02]  /*35230*/  IMAD.MOV.U32 R13, RZ, RZ, R0 ;  /* 0x000000ffff0d7224 */ /* 0x000fe400078e0000 */
[----:B------:R-:W-:-:S07]  /*35240*/  IMAD.MOV.U32 R8, RZ, RZ, R14 ;  /* 0x000000ffff087224 */ /* 0x000fce00078e000e */
[----:B------:R-:W-:Y:S05]  /*35250*/  WARPSYNC.COLLECTIVE R15, `(.L_x_3170) ;  /* 0x000000000f087348 */ /* 0x000fea0003c00000 */
[----:B------:R0:W1:Y:S02]  /*35260*/  SHFL.IDX P6, R14, R13, R12, R11 ;  /* 0x0000000c0d0e7389 */ /* 0x00006400000c000b */
[----:B01----:R-:W-:Y:S01]  /*35270*/  ENDCOLLECTIVE ;  /* 0x000000000000791b */ /* 0x003fe20003800000 */
.L_x_3170:
        /* <DEDUP_REMOVED lines=17> */
.L_x_3171:
[----:B------:R-:W-:Y:S02]  /*35390*/  @P1 IMAD R9, R7, 0x2, R16 ;  /* 0x0000000207091824 */ /* 0x000fe400078e0210 */
[----:B------:R-:W-:Y:S02]  /*353a0*/  IMAD.MOV.U32 R13, RZ, RZ, R0 ;  /* 0x000000ffff0d7224 */ /* 0x000fe400078e0000 */
[----:B------:R-:W-:-:S07]  /*353b0*/  IMAD.MOV.U32 R8, RZ, RZ, R14 ;  /* 0x000000ffff087224 */ /* 0x000fce00078e000e */
[----:B------:R-:W-:Y:S05]  /*353c0*/  WARPSYNC.COLLECTIVE R15, `(.L_x_3172) ;  /* 0x000000000f087348 */ /* 0x000fea0003c00000 */
[----:B------:R0:W1:Y:S02]  /*353d0*/  SHFL.IDX P6, R14, R13, R12, R11 ;  /* 0x0000000c0d0e7389 */ /* 0x00006400000c000b */
[----:B01----:R-:W-:Y:S01]  /*353e0*/  ENDCOLLECTIVE ;  /* 0x000000000000791b */ /* 0x003fe20003800000 */
.L_x_3172:
        /* <DEDUP_REMOVED lines=17> */
.L_x_3173:
[----:B------:R-:W-:Y:S02]  /*35500*/  @P1 IMAD R21, R7, 0x2, R16 ;  /* 0x0000000207151824 */ /* 0x000fe400078e0210 */
[----:B------:R-:W-:Y:S02]  /*35510*/  IMAD.MOV.U32 R13, RZ, RZ, R0 ;  /* 0x000000ffff0d7224 */ /* 0x000fe400078e0000 */
[----:B------:R-:W-:-:S07]  /*35520*/  IMAD.MOV.U32 R8, RZ, RZ, R14 ;  /* 0x000000ffff087224 */ /* 0x000fce00078e000e */
[----:B------:R-:W-:Y:S05]  /*35530*/  WARPSYNC.COLLECTIVE R15, `(.L_x_3174) ;  /* 0x000000000f087348 */ /* 0x000fea0003c00000 */
[----:B------:R0:W1:Y:S02]  /*35540*/  SHFL.IDX P6, R14, R13, R12, R11 ;  /* 0x0000000c0d0e7389 */ /* 0x00006400000c000b */
[----:B01----:R-:W-:Y:S01]  /*35550*/  ENDCOLLECTIVE ;  /* 0x000000000000791b */ /* 0x003fe20003800000 */
.L_x_3174:
        /* <DEDUP_REMOVED lines=16> */
.L_x_3175:
[----:B------:R-:W-:Y:S02]  /*35660*/  IMAD.MOV.U32 R13, RZ, RZ, R0 ;  /* 0x000000ffff0d7224 */ /* 0x000fe400078e0000 */
[----:B------:R-:W-:-:S07]  /*35670*/  IMAD.MOV.U32 R8, RZ, RZ, R14 ;  /* 0x000000ffff087224 */ /* 0x000fce00078e000e */
[----:B------:R-:W-:Y:S05]  /*35680*/  WARPSYNC.COLLECTIVE R15, `(.L_x_3176) ;  /* 0x000000000f087348 */ /* 0x000fea0003c00000 */
[----:B------:R0:W1:Y:S02]  /*35690*/  SHFL.IDX P6, R14, R13, R12, R11 ;  /* 0x0000000c0d0e7389 */ /* 0x00006400000c000b */
[----:B01----:R-:W-:Y:S01]  /*356a0*/  ENDCOLLECTIVE ;  /* 0x000000000000791b */ /* 0x003fe20003800000 */
.L_x_3176:
[----:B------:R-:W-:Y:S01]  /*356b0*/  IMAD.MOV.U32 R0, RZ, RZ, R14 ;  /* 0x000000ffff007224 */ /* 0x000fe200078e000e */
[----:B------:R-:W-:Y:S06]  /*356c0*/  BRA `(.L_x_3177) ;  /* 0xffffff9800907947 */ /* 0x000fec000383ffff */
.L_x_3008:
        /* <DEDUP_REMOVED lines=9> */
.L_x_3178:
[----:B------:R-:W-:Y:S01]  /*35760*/  ISETP.GE.AND P1, PT, R25, R5, PT ;  /* 0x000000051900720c */ /* 0x000fe20003f26270 */
[----:B------:R-:W-:Y:S02]  /*35770*/  IMAD.MOV.U32 R13, RZ, RZ, R4 ;  /* 0x000000ffff0d7224 */ /* 0x000fe400078e0004 */
[----:B------:R-:W-:-:S10]  /*35780*/  IMAD.MOV.U32 R2, RZ, RZ, R14 ;  /* 0x000000ffff027224 */ /* 0x000fd400078e000e */
[----:B------:R-:W-:Y:S05]  /*35790*/  WARPSYNC.COLLECTIVE R15, `(.L_x_3179) ;  /* 0x000000000f087348 */ /* 0x000fea0003c00000 */
[----:B------:R0:W1:Y:S02]  /*357a0*/  SHFL.IDX P6, R14, R13, R12, R11 ;  /* 0x0000000c0d0e7389 */ /* 0x00006400000c000b */
[----:B01----:R-:W-:Y:S01]  /*357b0*/  ENDCOLLECTIVE ;  /* 0x000000000000791b */ /* 0x003fe20003800000 */
.L_x_3179:
        /* <DEDUP_REMOVED lines=19> */
.L_x_3180:
[----:B------:R-:W-:Y:S02]  /*358f0*/  IMAD.MOV.U32 R13, RZ, RZ, R4 ;  /* 0x000000ffff0d7224 */ /* 0x000fe400078e0004 */
[----:B------:R-:W-:-:S07]  /*35900*/  IMAD.MOV.U32 R2, RZ, RZ, R14 ;  /* 0x000000ffff027224 */ /* 0x000fce00078e000e */
[----:B------:R-:W-:Y:S05]  /*35910*/  WARPSYNC.COLLECTIVE R15, `(.L_x_3181) ;  /* 0x000000000f087348 */ /* 0x000fea0003c00000 */
[----:B------:R0:W1:Y:S02]  /*35920*/  SHFL.IDX P6, R14, R13, R12, R11 ;  /* 0x0000000c0d0e7389 */ /* 0x00006400000c000b */
[----:B01----:R-:W-:Y:S01]  /*35930*/  ENDCOLLECTIVE ;  /* 0x000000000000791b */ /* 0x003fe20003800000 */
.L_x_3181:
        /* <DEDUP_REMOVED lines=20> */
.L_x_3182:
[----:B------:R-:W-:Y:S02]  /*35a80*/  IMAD.MOV.U32 R13, RZ, RZ, R4 ;  /* 0x000000ffff0d7224 */ /* 0x000fe400078e0004 */
[----:B------:R-:W-:-:S07]  /*35a90*/  IMAD.MOV.U32 R2, RZ, RZ, R14 ;  /* 0x000000ffff027224 */ /* 0x000fce00078e000e */
[----:B------:R-:W-:Y:S05]  /*35aa0*/  WARPSYNC.COLLECTIVE R15, `(.L_x_3183) ;  /* 0x000000000f087348 */ /* 0x000fea0003c00000 */
[----:B------:R0:W1:Y:S02]  /*35ab0*/  SHFL.IDX P6, R14, R13, R12, R11 ;  /* 0x0000000c0d0e7389 */ /* 0x00006400000c000b */
[----:B01----:R-:W-:Y:S01]  /*35ac0*/  ENDCOLLECTIVE ;  /* 0x000000000000791b */ /* 0x003fe20003800000 */
.L_x_3183:
        /* <DEDUP_REMOVED lines=20> */
.L_x_3184:
[----:B------:R-:W-:Y:S02]  /*35c10*/  IMAD.MOV.U32 R13, RZ, RZ, R4 ;  /* 0x000000ffff0d7224 */ /* 0x000fe400078e0004 */
[----:B------:R-:W-:-:S07]  /*35c20*/  IMAD.MOV.U32 R2, RZ, RZ, R14 ;  /* 0x000000ffff027224 */ /* 0x000fce00078e000e */
[----:B------:R-:W-:Y:S05]  /*35c30*/  WARPSYNC.COLLECTIVE R15, `(.L_x_3185) ;  /* 0x000000000f087348 */ /* 0x000fea0003c00000 */
[----:B------:R0:W1:Y:S02]  /*35c40*/  SHFL.IDX P6, R14, R13, R12, R11 ;  /* 0x0000000c0d0e7389 */ /* 0x00006400000c000b */
[----:B01----:R-:W-:Y:S01]  /*35c50*/  ENDCOLLECTIVE ;  /* 0x000000000000791b */ /* 0x003fe20003800000 */
.L_x_3185:
        /* <DEDUP_REMOVED lines=20> */
.L_x_3186:
[----:B------:R-:W-:Y:S02]  /*35da0*/  IMAD.MOV.U32 R13, RZ, RZ, R4 ;  /* 0x000000ffff0d7224 */ /* 0x000fe400078e0004 */
[----:B------:R-:W-:-:S07]  /*35db0*/  IMAD.MOV.U32 R2, RZ, RZ, R14 ;  /* 0x000000ffff027224 */ /* 0x000fce00078e000e */
[----:B------:R-:W-:Y:S05]  /*35dc0*/  WARPSYNC.COLLECTIVE R15, `(.L_x_3187) ;  /* 0x000000000f087348 */ /* 0x000fea0003c00000 */
[----:B------:R0:W1:Y:S02]  /*35dd0*/  SHFL.IDX P6, R14, R13, R12, R11 ;  /* 0x0000000c0d0e7389 */ /* 0x00006400000c000b */
[----:B01----:R-:W-:Y:S01]  /*35de0*/  ENDCOLLECTIVE ;  /* 0x000000000000791b */ /* 0x003fe20003800000 */
.L_x_3187:
        /* <DEDUP_REMOVED lines=20> */
.L_x_3188:
[----:B------:R-:W-:Y:S02]  /*35f30*/  IMAD.MOV.U32 R13, RZ, RZ, R4 ;  /* 0x000000ffff0d7224 */ /* 0x000fe400078e0004 */
[----:B------:R-:W-:-:S07]  /*35f40*/  IMAD.MOV.U32 R2, RZ, RZ, R14 ;  /* 0x000000ffff027224 */ /* 0x000fce00078e000e */
[----:B------:R-:W-:Y:S05]  /*35f50*/  WARPSYNC.COLLECTIVE R15, `(.L_x_3189) ;  /* 0x000000000f087348 */ /* 0x000fea0003c00000 */
[----:B------:R0:W1:Y:S02]  /*35f60*/  SHFL.IDX P6, R14, R13, R12, R11 ;  /* 0x0000000c0d0e7389 */ /* 0x00006400000c000b */
[----:B01----:R-:W-:Y:S01]  /*35f70*/  ENDCOLLECTIVE ;  /* 0x000000000000791b */ /* 0x003fe20003800000 */
.L_x_3189:
        /* <DEDUP_REMOVED lines=20> */
.L_x_3190:
[----:B------:R-:W-:Y:S02]  /*360c0*/  IMAD.MOV.U32 R13, RZ, RZ, R4 ;  /* 0x000000ffff0d7224 */ /* 0x000fe400078e0004 */
[----:B------:R-:W-:-:S07]  /*360d0*/  IMAD.MOV.U32 R2, RZ, RZ, R14 ;  /* 0x000000ffff027224 */ /* 0x000fce00078e000e */
[----:B------:R-:W-:Y:S05]  /*360e0*/  WARPSYNC.COLLECTIVE R15, `(.L_x_3191) ;  /* 0x000000000f087348 */ /* 0x000fea0003c00000 */
[----:B------:R0:W1:Y:S02]  /*360f0*/  SHFL.IDX P6, R14, R13, R12, R11 ;  /* 0x0000000c0d0e7389 */ /* 0x00006400000c000b */
[----:B01----:R-:W-:Y:S01]  /*36100*/  ENDCOLLECTIVE ;  /* 0x000000000000791b */ /* 0x003fe20003800000 */
.L_x_3191:
        /* <DEDUP_REMOVED lines=18> */
.L_x_3192:
[----:B------:R-:W-:Y:S02]  /*36230*/  IMAD.MOV.U32 R13, RZ, RZ, R4 ;  /* 0x000000ffff0d7224 */ /* 0x000fe400078e0004 */
[----:B------:R-:W-:-:S07]  /*36240*/  IMAD.MOV.U32 R6, RZ, RZ, R14 ;  /* 0x000000ffff067224 */ /* 0x000fce00078e000e */
[----:B------:R-:W-:Y:S05]  /*36250*/  WARPSYNC.COLLECTIVE R15, `(.L_x_3193) ;  /* 0x000000000f087348 */ /* 0x000fea0003c00000 */
[----:B------:R0:W1:Y:S02]  /*36260*/  SHFL.IDX P6, R14, R13, R12, R11 ;  /* 0x0000000c0d0e7389 */ /* 0x00006400000c000b */
[----:B01----:R-:W-:Y:S01]  /*36270*/  ENDCOLLECTIVE ;  /* 0x000000000000791b */ /* 0x003fe20003800000 */
.L_x_3193:
[----:B------:R-:W-:Y:S05]  /*36280*/  BRA `(.L_x_3194) ;  /* 0xffffff9800f07947 */ /* 0x000fea000383ffff */
.L_x_3013:
[----:B0-----:R0:W2:Y:S02]  /*36290*/  SYNCS.PHASECHK.TRANS64.TRYWAIT P0, [R16+URZ+0x38820], R3 ;  /* 0x03882003100075a7 */ /* 0x0010a4000800017f */
[----:B--2---:R-:W-:Y:S05]  /*362a0*/  @!P0 NANOSLEEP.SYNCS 0x989680 ;  /* 0x009896800000895d */ /* 0x004fea0003900000 */
[----:B------:R-:W2:Y:S02]  /*362b0*/  @!P0 SYNCS.PHASECHK.TRANS64 P0, [R16+URZ+0x38820], R3 ;  /* 0x03882003100085a7 */ /* 0x000ea4000800007f */
[----:B--2---:R-:W-:Y:S05]  /*362c0*/  @!P0 BRA `(.L_x_3013) ;  /* 0xfffffffc00f08947 */ /* 0x004fea000383ffff */
[----:B------:R-:W-:Y:S05]  /*362d0*/  BRA `(.L_x_3195) ;  /* 0xffffff9c00707947 */ /* 0x000fea000383ffff */
.L_x_3018:
[----:B0-----:R0:W1:Y:S02]  /*362e0*/  SYNCS.PHASECHK.TRANS64.TRYWAIT P0, [R6+URZ+0x38840], R3 ;  /* 0x03884003060075a7 */ /* 0x001064000800017f */
[----:B-1----:R-:W-:Y:S05]  /*362f0*/  @!P0 NANOSLEEP.SYNCS 0x989680 ;  /* 0x009896800000895d */ /* 0x002fea0003900000 */
[----:B------:R-:W1:Y:S02]  /*36300*/  @!P0 SYNCS.PHASECHK.TRANS64 P0, [R6+URZ+0x38840], R3 ;  /* 0x03884003060085a7 */ /* 0x000e64000800007f */
[----:B-1----:R-:W-:Y:S05]  /*36310*/  @!P0 BRA `(.L_x_3018) ;  /* 0xfffffffc00f08947 */ /* 0x002fea000383ffff */
[----:B------:R-:W-:Y:S05]  /*36320*/  BRA `(.L_x_3196) ;  /* 0xffffffa0005c7947 */ /* 0x000fea000383ffff */
.L_x_3019:
        /* <DEDUP_REMOVED lines=8> */
.L_x_3198:
[----:B------:R-:W-:Y:S05]  /*363b0*/  BSYNC B1 ;  /* 0x0000000000017941 */ /* 0x000fea0003800000 */
.L_x_3197:
        /* <DEDUP_REMOVED lines=12> */
.L_x_3199:
[----:B------:R-:W-:Y:S01]  /*36480*/  LOP3.LUT R18, R18, 0xfffffeff, RZ, 0xc0, !PT ;  /* 0xfffffeff12127812 */ /* 0x000fe200078ec0ff */
[----:B------:R-:W-:Y:S01]  /*36490*/  IMAD R9, R9, 0x2, R16 ;  /* 0x0000000209097824 */ /* 0x000fe200078e0210 */
[----:B------:R-:W-:Y:S02]  /*364a0*/  ULDC.64 UR4, c[0x0][0x208] ;  /* 0x0000820000047ab9 */ /* 0x000fe40000000a00 */
[----:B------:R-:W-:-:S04]  /*364b0*/  @P2 LOP3.LUT R18, R18, 0x100, RZ, 0xfc, !PT ;  /* 0x0000010012122812 */ /* 0x000fc800078efcff */
[C---:B------:R-:W-:Y:S02]  /*364c0*/  LOP3.LUT P2, RZ, R18.reuse, 0x8, RZ, 0xc0, !PT ;  /* 0x0000000812ff7812 */ /* 0x040fe4000784c0ff */
[----:B------:R-:W-:Y:S01]  /*364d0*/  LOP3.LUT R18, R18, 0xffffff7f, RZ, 0xc0, !PT ;  /* 0xffffff7f12127812 */ /* 0x000fe200078ec0ff */
[----:B------:R-:W-:-:S03]  /*364e0*/  IMAD.MOV.U32 R13, RZ, RZ, R10 ;  /* 0x000000ffff0d7224 */ /* 0x000fc600078e000a */
[----:B------:R-:W-:Y:S01]  /*364f0*/  @P1 LOP3.LUT R18, R18, 0x80, RZ, 0xfc, !PT ;  /* 0x0000008012121812 */ /* 0x000fe200078efcff */
[----:B------:R-:W-:-:S03]  /*36500*/  IMAD.MOV.U32 R12, RZ, RZ, 0x1 ;  /* 0x00000001ff0c7424 */ /* 0x000fc600078e00ff */
        /* <DEDUP_REMOVED lines=14> */
.L_x_3200:
[----:B------:R-:W-:Y:S02]  /*365f0*/  IMAD.MOV.U32 R13, RZ, RZ, R8 ;  /* 0x000000ffff0d7224 */ /* 0x000fe400078e0008 */
[----:B------:R-:W-:-:S07]  /*36600*/  IMAD.MOV.U32 R35, RZ, RZ, R14 ;  /* 0x000000ffff237224 */ /* 0x000fce00078e000e */
[----:B------:R-:W-:Y:S05]  /*36610*/  WARPSYNC.COLLECTIVE R15, `(.L_x_3201) ;  /* 0x000000000f087348 */ /* 0x000fea0003c00000 */
[----:B------:R0:W1:Y:S02]  /*36620*/  SHFL.IDX P6, R14, R13, R12, R11 ;  /* 0x0000000c0d0e7389 */ /* 0x00006400000c000b */
[----:B01----:R-:W-:Y:S01]  /*36630*/  ENDCOLLECTIVE ;  /* 0x000000000000791b */ /* 0x003fe20003800000 */
.L_x_3201:
        /* <DEDUP_REMOVED lines=16> */
.L_x_3202:
[----:B------:R-:W-:Y:S02]  /*36740*/  IMAD.MOV.U32 R13, RZ, RZ, R8 ;  /* 0x000000ffff0d7224 */ /* 0x000fe400078e0008 */
[----:B------:R-:W-:-:S07]  /*36750*/  IMAD.MOV.U32 R35, RZ, RZ, R14 ;  /* 0x000000ffff237224 */ /* 0x000fce00078e000e */
[----:B------:R-:W-:Y:S05]  /*36760*/  WARPSYNC.COLLECTIVE R15, `(.L_x_3203) ;  /* 0x000000000f087348 */ /* 0x000fea0003c00000 */
[----:B------:R0:W1:Y:S02]  /*36770*/  SHFL.IDX P6, R14, R13, R12, R11 ;  /* 0x0000000c0d0e7389 */ /* 0x00006400000c000b */
[----:B01----:R-:W-:Y:S01]  /*36780*/  ENDCOLLECTIVE ;  /* 0x000000000000791b */ /* 0x003fe20003800000 */
.L_x_3203:
        /* <DEDUP_REMOVED lines=16> */
.L_x_3204:
[----:B------:R-:W-:Y:S02]  /*36890*/  IMAD.MOV.U32 R13, RZ, RZ, R8 ;  /* 0x000000ffff0d7224 */ /* 0x000fe400078e0008 */
[----:B------:R-:W-:-:S07]  /*368a0*/  IMAD.MOV.U32 R35, RZ, RZ, R14 ;  /* 0x000000ffff237224 */ /* 0x000fce00078e000e */
[----:B------:R-:W-:Y:S05]  /*368b0*/  WARPSYNC.COLLECTIVE R15, `(.L_x_3205) ;  /* 0x000000000f087348 */ /* 0x000fea0003c00000 */
[----:B------:R0:W1:Y:S02]  /*368c0*/  SHFL.IDX P6, R14, R13, R12, R11 ;  /* 0x0000000c0d0e7389 */ /* 0x00006400000c000b */
[----:B01----:R-:W-:Y:S01]  /*368d0*/  ENDCOLLECTIVE ;  /* 0x000000000000791b */ /* 0x003fe20003800000 */
.L_x_3205:
        /* <DEDUP_REMOVED lines=19> */
.L_x_3206:
[----:B------:R-:W-:Y:S02]  /*36a10*/  IMAD.MOV.U32 R13, RZ, RZ, R8 ;  /* 0x000000ffff0d7224 */ /* 0x000fe400078e0008 */
[----:B------:R-:W-:-:S07]  /*36a20*/  IMAD.MOV.U32 R35, RZ, RZ, R14 ;  /* 0x000000ffff237224 */ /* 0x000fce00078e000e */
[----:B------:R-:W-:Y:S05]  /*36a30*/  WARPSYNC.COLLECTIVE R15, `(.L_x_3207) ;  /* 0x000000000f087348 */ /* 0x000fea0003c00000 */
[----:B------:R0:W1:Y:S02]  /*36a40*/  SHFL.IDX P6, R14, R13, R12, R11 ;  /* 0x0000000c0d0e7389 */ /* 0x00006400000c000b */
[----:B01----:R-:W-:Y:S01]  /*36a50*/  ENDCOLLECTIVE ;  /* 0x000000000000791b */ /* 0x003fe20003800000 */
.L_x_3207:
[----:B------:R-:W-:Y:S01]  /*36a60*/  IMAD.MOV.U32 R2, RZ, RZ, R14 ;  /* 0x000000ffff027224 */ /* 0x000fe200078e000e */
[----:B------:R-:W-:Y:S06]  /*36a70*/  BRA `(.L_x_3208) ;  /* 0xffffff9c009c7947 */ /* 0x000fec000383ffff */
.L_x_3024:
[----:B-1----:R1:W2:Y:S02]  /*36a80*/  SYNCS.PHASECHK.TRANS64.TRYWAIT P0, [R6+URZ+0x38860], R2 ;  /* 0x03886002060075a7 */ /* 0x0022a4000800017f */
[----:B--2---:R-:W-:Y:S05]  /*36a90*/  @!P0 NANOSLEEP.SYNCS 0x989680 ;  /* 0x009896800000895d */ /* 0x004fea0003900000 */
[----:B------:R-:W2:Y:S02]  /*36aa0*/  @!P0 SYNCS.PHASECHK.TRANS64 P0, [R6+URZ+0x38860], R2 ;  /* 0x03886002060085a7 */ /* 0x000ea4000800007f */
[----:B--2---:R-:W-:Y:S05]  /*36ab0*/  @!P0 BRA `(.L_x_3024) ;  /* 0xfffffffc00f08947 */ /* 0x004fea000383ffff */
[----:B------:R-:W-:Y:S05]  /*36ac0*/  BRA `(.L_x_3209) ;  /* 0xffffffa0001c7947 */ /* 0x000fea000383ffff */
.L_x_3025:
        /* <DEDUP_REMOVED lines=8> */
.L_x_3211:
[----:B------:R-:W-:Y:S05]  /*36b50*/  BSYNC B1 ;  /* 0x0000000000017941 */ /* 0x000fea0003800000 */
.L_x_3210:
        /* <DEDUP_REMOVED lines=9> */
.L_x_3212:
        /* <DEDUP_REMOVED lines=20> */
.L_x_3213:
[----:B------:R-:W-:Y:S02]  /*36d30*/  IMAD.MOV.U32 R13, RZ, RZ, R17 ;  /* 0x000000ffff0d7224 */ /* 0x000fe400078e0011 */
[----:B------:R-:W-:-:S07]  /*36d40*/  IMAD.MOV.U32 R3, RZ, RZ, R14 ;  /* 0x000000ffff037224 */ /* 0x000fce00078e000e */
[----:B------:R-:W-:Y:S05]  /*36d50*/  WARPSYNC.COLLECTIVE R15, `(.L_x_3214) ;  /* 0x000000000f087348 */ /* 0x000fea0003c00000 */
[----:B------:R0:W1:Y:S02]  /*36d60*/  SHFL.IDX P6, R14, R13, R12, R11 ;  /* 0x0000000c0d0e7389 */ /* 0x00006400000c000b */
[----:B01----:R-:W-:Y:S01]  /*36d70*/  ENDCOLLECTIVE ;  /* 0x000000000000791b */ /* 0x003fe20003800000 */
.L_x_3214:
        /* <DEDUP_REMOVED lines=20> */
.L_x_3215:
[----:B------:R-:W-:Y:S02]  /*36ec0*/  IMAD.MOV.U32 R13, RZ, RZ, R17 ;  /* 0x000000ffff0d7224 */ /* 0x000fe400078e0011 */
[----:B------:R-:W-:-:S07]  /*36ed0*/  IMAD.MOV.U32 R3, RZ, RZ, R14 ;  /* 0x000000ffff037224 */ /* 0x000fce00078e000e */
[----:B------:R-:W-:Y:S05]  /*36ee0*/  WARPSYNC.COLLECTIVE R15, `(.L_x_3216) ;  /* 0x000000000f087348 */ /* 0x000fea0003c00000 */
[----:B------:R0:W1:Y:S02]  /*36ef0*/  SHFL.IDX P6, R14, R13, R12, R11 ;  /* 0x0000000c0d0e7389 */ /* 0x00006400000c000b */
[----:B01----:R-:W-:Y:S01]  /*36f00*/  ENDCOLLECTIVE ;  /* 0x000000000000791b */ /* 0x003fe20003800000 */
.L_x_3216:
        /* <DEDUP_REMOVED lines=20> */
.L_x_3217:
[----:B------:R-:W-:Y:S02]  /*37050*/  IMAD.MOV.U32 R13, RZ, RZ, R17 ;  /* 0x000000ffff0d7224 */ /* 0x000fe400078e0011 */
[----:B------:R-:W-:-:S07]  /*37060*/  IMAD.MOV.U32 R3, RZ, RZ, R14 ;  /* 0x000000ffff037224 */ /* 0x000fce00078e000e */
[----:B------:R-:W-:Y:S05]  /*37070*/  WARPSYNC.COLLECTIVE R15, `(.L_x_3218) ;  /* 0x000000000f087348 */ /* 0x000fea0003c00000 */
[----:B------:R0:W1:Y:S02]  /*37080*/  SHFL.IDX P6, R14, R13, R12, R11 ;  /* 0x0000000c0d0e7389 */ /* 0x00006400000c000b */
[----:B01----:R-:W-:Y:S01]  /*37090*/  ENDCOLLECTIVE ;  /* 0x000000000000791b */ /* 0x003fe20003800000 */
.L_x_3218:
        /* <DEDUP_REMOVED lines=20> */
.L_x_3219:
[----:B------:R-:W-:Y:S02]  /*371e0*/  IMAD.MOV.U32 R13, RZ, RZ, R17 ;  /* 0x000000ffff0d7224 */ /* 0x000fe400078e0011 */
[----:B------:R-:W-:-:S07]  /*371f0*/  IMAD.MOV.U32 R19, RZ, RZ, R14 ;  /* 0x000000ffff137224 */ /* 0x000fce00078e000e */
[----:B------:R-:W-:Y:S05]  /*37200*/  WARPSYNC.COLLECTIVE R15, `(.L_x_3220) ;  /* 0x000000000f087348 */ /* 0x000fea0003c00000 */
[----:B------:R0:W1:Y:S02]  /*37210*/  SHFL.IDX P6, R14, R13, R12, R11 ;  /* 0x0000000c0d0e7389 */ /* 0x00006400000c000b */
[----:B01----:R-:W-:Y:S01]  /*37220*/  ENDCOLLECTIVE ;  /* 0x000000000000791b */ /* 0x003fe20003800000 */
.L_x_3220:
[----:B------:R-:W-:Y:S01]  /*37230*/  IMAD.MOV.U32 R2, RZ, RZ, R14 ;  /* 0x000000ffff027224 */ /* 0x000fe200078e000e */
[----:B------:R-:W-:Y:S06]  /*37240*/  BRA `(.L_x_3221) ;  /* 0xffffff9c00387947 */ /* 0x000fec000383ffff */
.L_x_3033:
[----:B0-----:R0:W2:Y:S02]  /*37250*/  SYNCS.PHASECHK.TRANS64.TRYWAIT P0, [R4+URZ+0x38860], R3 ;  /* 0x03886003040075a7 */ /* 0x0010a4000800017f */
[----:B--2---:R-:W-:Y:S05]  /*37260*/  @!P0 NANOSLEEP.SYNCS 0x989680 ;  /* 0x009896800000895d */ /* 0x004fea0003900000 */
[----:B------:R-:W2:Y:S02]  /*37270*/  @!P0 SYNCS.PHASECHK.TRANS64 P0, [R4+URZ+0x38860], R3 ;  /* 0x03886003040085a7 */ /* 0x000ea4000800007f */
[----:B--2---:R-:W-:Y:S05]  /*37280*/  @!P0 BRA `(.L_x_3033) ;  /* 0xfffffffc00f08947 */ /* 0x004fea000383ffff */
[----:B------:R-:W-:Y:S05]  /*37290*/  BRA `(.L_x_3222) ;  /* 0xffffffa0006c7947 */ /* 0x000fea000383ffff */
.L_x_3034:
        /* <DEDUP_REMOVED lines=8> */
.L_x_3224:
[----:B------:R-:W-:Y:S05]  /*37320*/  BSYNC B0 ;  /* 0x0000000000007941 */ /* 0x000fea0003800000 */
.L_x_3223:
        /* <DEDUP_REMOVED lines=11> */
.L_x_3225:
        /* <DEDUP_REMOVED lines=25> */
.L_x_3226:
[----:B------:R-:W-:Y:S02]  /*37570*/  IMAD.MOV.U32 R13, RZ, RZ, R17 ;  /* 0x000000ffff0d7224 */ /* 0x000fe400078e0011 */
[----:B------:R-:W-:-:S07]  /*37580*/  IMAD.MOV.U32 R3, RZ, RZ, R14 ;  /* 0x000000ffff037224 */ /* 0x000fce00078e000e */
[----:B------:R-:W-:Y:S05]  /*37590*/  WARPSYNC.COLLECTIVE R15, `(.L_x_3227) ;  /* 0x000000000f087348 */ /* 0x000fea0003c00000 */
[----:B------:R0:W1:Y:S02]  /*375a0*/  SHFL.IDX P6, R14, R13, R12, R11 ;  /* 0x0000000c0d0e7389 */ /* 0x00006400000c000b */
[----:B01----:R-:W-:Y:S01]  /*375b0*/  ENDCOLLECTIVE ;  /* 0x000000000000791b */ /* 0x003fe20003800000 */
.L_x_3227:
        /* <DEDUP_REMOVED lines=19> */
.L_x_3228:
[----:B------:R-:W-:Y:S02]  /*376f0*/  IMAD.MOV.U32 R13, RZ, RZ, R17 ;  /* 0x000000ffff0d7224 */ /* 0x000fe400078e0011 */
[----:B------:R-:W-:-:S07]  /*37700*/  IMAD.MOV.U32 R7, RZ, RZ, R14 ;  /* 0x000000ffff077224 */ /* 0x000fce00078e000e */
[----:B------:R-:W-:Y:S05]  /*37710*/  WARPSYNC.COLLECTIVE R15, `(.L_x_3229) ;  /* 0x000000000f087348 */ /* 0x000fea0003c00000 */
[----:B------:R0:W1:Y:S02]  /*37720*/  SHFL.IDX P6, R14, R13, R12, R11 ;  /* 0x0000000c0d0e7389 */ /* 0x00006400000c000b */
[----:B01----:R-:W-:Y:S01]  /*37730*/  ENDCOLLECTIVE ;  /* 0x000000000000791b */ /* 0x003fe20003800000 */
.L_x_3229:
        /* <DEDUP_REMOVED lines=19> */
.L_x_3230:
[----:B------:R-:W-:Y:S02]  /*37870*/  IMAD.MOV.U32 R13, RZ, RZ, R17 ;  /* 0x000000ffff0d7224 */ /* 0x000fe400078e0011 */
[----:B------:R-:W-:-:S07]  /*37880*/  IMAD.MOV.U32 R3, RZ, RZ, R14 ;  /* 0x000000ffff037224 */ /* 0x000fce00078e000e */
[----:B------:R-:W-:Y:S05]  /*37890*/  WARPSYNC.COLLECTIVE R15, `(.L_x_3231) ;  /* 0x000000000f087348 */ /* 0x000fea0003c00000 */
[----:B------:R0:W1:Y:S02]  /*378a0*/  SHFL.IDX P6, R14, R13, R12, R11 ;  /* 0x0000000c0d0e7389 */ /* 0x00006400000c000b */
[----:B01----:R-:W-:Y:S01]  /*378b0*/  ENDCOLLECTIVE ;  /* 0x000000000000791b */ /* 0x003fe20003800000 */
.L_x_3231:
        /* <DEDUP_REMOVED lines=19> */
.L_x_3232:
[----:B------:R-:W-:Y:S02]  /*379f0*/  IMAD.MOV.U32 R13, RZ, RZ, R17 ;  /* 0x000000ffff0d7224 */ /* 0x000fe400078e0011 */
[----:B------:R-:W-:-:S07]  /*37a00*/  IMAD.MOV.U32 R19, RZ, RZ, R14 ;  /* 0x000000ffff137224 */ /* 0x000fce00078e000e */
[----:B------:R-:W-:Y:S05]  /*37a10*/  WARPSYNC.COLLECTIVE R15, `(.L_x_3233) ;  /* 0x000000000f087348 */ /* 0x000fea0003c00000 */
[----:B------:R0:W1:Y:S02]  /*37a20*/  SHFL.IDX P6, R14, R13, R12, R11 ;  /* 0x0000000c0d0e7389 */ /* 0x00006400000c000b */
[----:B01----:R-:W-:Y:S01]  /*37a30*/  ENDCOLLECTIVE ;  /* 0x000000000000791b */ /* 0x003fe20003800000 */
.L_x_3233:
[----:B------:R-:W-:Y:S05]  /*37a40*/  BRA `(.L_x_3234) ;  /* 0xffffff9c00907947 */ /* 0x000fea000383ffff */
.L_x_3039:
[----:B------:R-:W-:Y:S01]  /*37a50*/  BSSY B0, `(.L_x_3235) ;  /* 0x0000008000007945 */ /* 0x000fe20003800000 */
[----:B------:R-:W-:Y:S02]  /*37a60*/  IMAD.MOV.U32 R13, RZ, RZ, R24 ;  /* 0x000000ffff0d7224 */ /* 0x000fe400078e0018 */
[----:B-1----:R-:W-:Y:S02]  /*37a70*/  IMAD.MOV.U32 R12, RZ, RZ, RZ ;  /* 0x000000ffff0c7224 */ /* 0x002fe400078e00ff */
[----:B0-----:R-:W-:Y:S02]  /*37a80*/  IMAD.MOV.U32 R11, RZ, RZ, 0x1f ;  /* 0x0000001fff0b7424 */ /* 0x001fe400078e00ff */
[----:B------:R-:W-:-:S07]  /*37a90*/  IMAD.MOV.U32 R15, RZ, RZ, -0x1 ;  /* 0xffffffffff0f7424 */ /* 0x000fce00078e00ff */
[----:B--2---:R-:W-:Y:S05]  /*37aa0*/  WARPSYNC.COLLECTIVE R15, `(.L_x_3236) ;  /* 0x000000000f087348 */ /* 0x004fea0003c00000 */
[----:B------:R0:W1:Y:S02]  /*37ab0*/  SHFL.IDX P6, R14, R13, R12, R11 ;  /* 0x0000000c0d0e7389 */ /* 0x00006400000c000b */
[----:B012---:R-:W-:Y:S01]  /*37ac0*/  ENDCOLLECTIVE ;  /* 0x000000000000791b */ /* 0x007fe20003800000 */
.L_x_3236:
[----:B------:R-:W-:Y:S05]  /*37ad0*/  BSYNC B0 ;  /* 0x0000000000007941 */ /* 0x000fea0003800000 */
.L_x_3235:
        /* <DEDUP_REMOVED lines=9> */
.L_x_3237:
[----:B------:R-:W-:Y:S01]  /*37b70*/  ULDC UR4, c[0x0][0xc3c] ;  /* 0x00030f0000047ab9 */ /* 0x000fe20000000800 */
[----:B------:R-:W-:Y:S01]  /*37b80*/  ULDC.64 UR6, c[0x0][0x208] ;  /* 0x0000820000067ab9 */ /* 0x000fe20000000a00 */
        /* <DEDUP_REMOVED lines=23> */
.L_x_3238:
[----:B------:R-:W-:Y:S01]  /*37d00*/  IMAD.MOV.U32 R12, RZ, RZ, 0x2 ;  /* 0x00000002ff0c7424 */ /* 0x000fe200078e00ff */
[----:B------:R-:W-:-:S05]  /*37d10*/  SEL R14, R14, RZ, P1 ;  /* 0x000000ff0e0e7207 */ /* 0x000fca0000800000 */
[----:B------:R-:W-:-:S04]  /*37d20*/  IMAD.IADD R5, R13, 0x1, R14 ;  /* 0x000000010d057824 */ /* 0x000fc800078e020e */
[----:B------:R-:W-:-:S07]  /*37d30*/  IMAD.MOV.U32 R13, RZ, RZ, R5 ;  /* 0x000000ffff0d7224 */ /* 0x000fce00078e0005 */
[----:B------:R-:W-:Y:S05]  /*37d40*/  WARPSYNC.COLLECTIVE R15, `(.L_x_3239) ;  /* 0x000000000f087348 */ /* 0x000fea0003c00000 */
[----:B------:R0:W1:Y:S02]  /*37d50*/  SHFL.UP P6, R14, R13, R12, R11 ;  /* 0x0400000c0d0e7389 */ /* 0x00006400000c000b */
[----:B01----:R-:W-:Y:S01]  /*37d60*/  ENDCOLLECTIVE ;  /* 0x000000000000791b */ /* 0x003fe20003800000 */
.L_x_3239:
[----:B------:R-:W-:Y:S01]  /*37d70*/  IMAD.MOV.U32 R12, RZ, RZ, 0x4 ;  /* 0x00000004ff0c7424 */ /* 0x000fe200078e00ff */
[----:B------:R-:W-:-:S05]  /*37d80*/  SEL R2, R14, RZ, P2 ;  /* 0x000000ff0e027207 */ /* 0x000fca0001000000 */
[----:B------:R-:W-:-:S04]  /*37d90*/  IMAD.IADD R2, R5, 0x1, R2 ;  /* 0x0000000105027824 */ /* 0x000fc800078e0202 */
[----:B------:R-:W-:-:S07]  /*37da0*/  IMAD.MOV.U32 R13, RZ, RZ, R2 ;  /* 0x000000ffff0d7224 */ /* 0x000fce00078e0002 */
[----:B------:R-:W-:Y:S05]  /*37db0*/  WARPSYNC.COLLECTIVE R15, `(.L_x_3240) ;  /* 0x000000000f087348 */ /* 0x000fea0003c00000 */
[----:B------:R0:W1:Y:S02]  /*37dc0*/  SHFL.UP P6, R14, R13, R12, R11 ;  /* 0x0400000c0d0e7389 */ /* 0x00006400000c000b */
[----:B01----:R-:W-:Y:S01]  /*37dd0*/  ENDCOLLECTIVE ;  /* 0x000000000000791b */ /* 0x003fe20003800000 */
.L_x_3240:
[----:B------:R-:W-:Y:S01]  /*37de0*/  IMAD.MOV.U32 R12, RZ, RZ, 0x8 ;  /* 0x00000008ff0c7424 */ /* 0x000fe200078e00ff */
[----:B------:R-:W-:-:S05]  /*37df0*/  SEL R3, R14, RZ, P3 ;  /* 0x000000ff0e037207 */ /* 0x000fca0001800000 */
[----:B------:R-:W-:-:S04]  /*37e00*/  IMAD.IADD R3, R2, 0x1, R3 ;  /* 0x0000000102037824 */ /* 0x000fc800078e0203 */
[----:B------:R-:W-:-:S07]  /*37e10*/  IMAD.MOV.U32 R13, RZ, RZ, R3 ;  /* 0x000000ffff0d7224 */ /* 0x000fce00078e0003 */
[----:B------:R-:W-:Y:S05]  /*37e20*/  WARPSYNC.COLLECTIVE R15, `(.L_x_3241) ;  /* 0x000000000f087348 */ /* 0x000fea0003c00000 */
[----:B------:R0:W1:Y:S02]  /*37e30*/  SHFL.UP P6, R14, R13, R12, R11 ;  /* 0x0400000c0d0e7389 */ /* 0x00006400000c000b */
[----:B01----:R-:W-:Y:S01]  /*37e40*/  ENDCOLLECTIVE ;  /* 0x000000000000791b */ /* 0x003fe20003800000 */
.L_x_3241:
[----:B------:R-:W-:Y:S01]  /*37e50*/  IMAD.MOV.U32 R12, RZ, RZ, 0x10 ;  /* 0x00000010ff0c7424 */ /* 0x000fe200078e00ff */
[----:B------:R-:W-:-:S05]  /*37e60*/  SEL R14, R14, RZ, P4 ;  /* 0x000000ff0e0e7207 */ /* 0x000fca0002000000 */
[----:B------:R-:W-:-:S04]  /*37e70*/  IMAD.IADD R5, R3, 0x1, R14 ;  /* 0x0000000103057824 */ /* 0x000fc800078e020e */
[----:B------:R-:W-:-:S07]  /*37e80*/  IMAD.MOV.U32 R13, RZ, RZ, R5 ;  /* 0x000000ffff0d7224 */ /* 0x000fce00078e0005 */
[----:B------:R-:W-:Y:S05]  /*37e90*/  WARPSYNC.COLLECTIVE R15, `(.L_x_3242) ;  /* 0x000000000f087348 */ /* 0x000fea0003c00000 */
[----:B------:R0:W1:Y:S02]  /*37ea0*/  SHFL.UP P6, R14, R13, R12, R11 ;  /* 0x0400000c0d0e7389 */ /* 0x00006400000c000b */
[----:B01----:R-:W-:Y:S01]  /*37eb0*/  ENDCOLLECTIVE ;  /* 0x000000000000791b */ /* 0x003fe20003800000 */
.L_x_3242:
        /* <DEDUP_REMOVED lines=8> */
.L_x_3243:
[----:B------:R-:W-:Y:S05]  /*37f40*/  BRA `(.L_x_3244) ;  /* 0xffffff9c00b47947 */ /* 0x000fea000383ffff */
.L_x_3042:
[----:B------:R-:W-:Y:S01]  /*37f50*/  BSSY B0, `(.L_x_3245) ;  /* 0x0000007000007945 */ /* 0x000fe20003800000 */
[----:B-1----:R-:W-:Y:S02]  /*37f60*/  IMAD.MOV.U32 R12, RZ, RZ, 0x1 ;  /* 0x00000001ff0c7424 */ /* 0x002fe400078e00ff */
[----:B0-----:R-:W-:Y:S02]  /*37f70*/  IMAD.MOV.U32 R11, RZ, RZ, RZ ;  /* 0x000000ffff0b7224 */ /* 0x001fe400078e00ff */
[----:B------:R-:W-:-:S07]  /*37f80*/  IMAD.MOV.U32 R15, RZ, RZ, -0x1 ;  /* 0xffffffffff0f7424 */ /* 0x000fce00078e00ff */
[----:B------:R-:W-:Y:S05]  /*37f90*/  WARPSYNC.COLLECTIVE R15, `(.L_x_3246) ;  /* 0x000000000f087348 */ /* 0x000fea0003c00000 */
[----:B------:R0:W1:Y:S02]  /*37fa0*/  SHFL.UP P6, R14, R13, R12, R11 ;  /* 0x0400000c0d0e7389 */ /* 0x00006400000c000b */
[----:B01----:R-:W-:Y:S01]  /*37fb0*/  ENDCOLLECTIVE ;  /* 0x000000000000791b */ /* 0x003fe20003800000 */
.L_x_3246:
[----:B------:R-:W-:Y:S05]  /*37fc0*/  BSYNC B0 ;  /* 0x0000000000007941 */ /* 0x000fea0003800000 */
.L_x_3245:
        /* <DEDUP_REMOVED lines=8> */
.L_x_3247:
[----:B------:R-:W-:Y:S01]  /*38050*/  IMAD.MOV.U32 R12, RZ, RZ, 0x4 ;  /* 0x00000004ff0c7424 */ /* 0x000fe200078e00ff */
[----:B------:R-:W-:-:S05]  /*38060*/  SEL R2, R14, RZ, P2 ;  /* 0x000000ff0e027207 */ /* 0x000fca0001000000 */
[----:B------:R-:W-:-:S04]  /*38070*/  IMAD.IADD R2, R13, 0x1, R2 ;  /* 0x000000010d027824 */ /* 0x000fc800078e0202 */
[----:B------:R-:W-:-:S07]  /*38080*/  IMAD.MOV.U32 R13, RZ, RZ, R2 ;  /* 0x000000ffff0d7224 */ /* 0x000fce00078e0002 */
[----:B------:R-:W-:Y:S05]  /*38090*/  WARPSYNC.COLLECTIVE R15, `(.L_x_3248) ;  /* 0x000000000f087348 */ /* 0x000fea0003c00000 */
[----:B------:R0:W1:Y:S02]  /*380a0*/  SHFL.UP P6, R14, R13, R12, R11 ;  /* 0x0400000c0d0e7389 */ /* 0x00006400000c000b */
[----:B01----:R-:W-:Y:S01]  /*380b0*/  ENDCOLLECTIVE ;  /* 0x000000000000791b */ /* 0x003fe20003800000 */
.L_x_3248:
[----:B------:R-:W-:Y:S01]  /*380c0*/  IMAD.MOV.U32 R12, RZ, RZ, 0x8 ;  /* 0x00000008ff0c7424 */ /* 0x000fe200078e00ff */
[----:B------:R-:W-:-:S05]  /*380d0*/  SEL R3, R14, RZ, P3 ;  /* 0x000000ff0e037207 */ /* 0x000fca0001800000 */
[----:B------:R-:W-:-:S04]  /*380e0*/  IMAD.IADD R3, R2, 0x1, R3 ;  /* 0x0000000102037824 */ /* 0x000fc800078e0203 */
[----:B------:R-:W-:-:S07]  /*380f0*/  IMAD.MOV.U32 R13, RZ, RZ, R3 ;  /* 0x000000ffff0d7224 */ /* 0x000fce00078e0003 */
[----:B------:R-:W-:Y:S05]  /*38100*/  WARPSYNC.COLLECTIVE R15, `(.L_x_3249) ;  /* 0x000000000f087348 */ /* 0x000fea0003c00000 */
[----:B------:R0:W1:Y:S02]  /*38110*/  SHFL.UP P6, R14, R13, R12, R11 ;  /* 0x0400000c0d0e7389 */ /* 0x00006400000c000b */
[----:B01----:R-:W-:Y:S01]  /*38120*/  ENDCOLLECTIVE ;  /* 0x000000000000791b */ /* 0x003fe20003800000 */
.L_x_3249:
[----:B------:R-:W-:Y:S01]  /*38130*/  IMAD.MOV.U32 R12, RZ, RZ, 0x10 ;  /* 0x00000010ff0c7424 */ /* 0x000fe200078e00ff */
[----:B------:R-:W-:-:S05]  /*38140*/  SEL R14, R14, RZ, P4 ;  /* 0x000000ff0e0e7207 */ /* 0x000fca0002000000 */
[----:B------:R-:W-:-:S04]  /*38150*/  IMAD.IADD R5, R3, 0x1, R14 ;  /* 0x0000000103057824 */ /* 0x000fc800078e020e */
[----:B------:R-:W-:-:S07]  /*38160*/  IMAD.MOV.U32 R13, RZ, RZ, R5 ;  /* 0x000000ffff0d7224 */ /* 0x000fce00078e0005 */
[----:B------:R-:W-:Y:S05]  /*38170*/  WARPSYNC.COLLECTIVE R15, `(.L_x_3250) ;  /* 0x000000000f087348 */ /* 0x000fea0003c00000 */
[----:B------:R0:W1:Y:S02]  /*38180*/  SHFL.UP P6, R14, R13, R12, R11 ;  /* 0x0400000c0d0e7389 */ /* 0x00006400000c000b */
[----:B01----:R-:W-:Y:S01]  /*38190*/  ENDCOLLECTIVE ;  /* 0x000000000000791b */ /* 0x003fe20003800000 */
.L_x_3250:
        /* <DEDUP_REMOVED lines=8> */
.L_x_3251:
[----:B------:R-:W-:Y:S05]  /*38220*/  BRA `(.L_x_3252) ;  /* 0xffffff9c00a47947 */ /* 0x000fea000383ffff */
.L_x_3044:
[----:B------:R-:W-:Y:S01]  /*38230*/  BSSY B0, `(.L_x_3253) ;  /* 0x0000006000007945 */ /* 0x000fe20003800000 */
[----:B------:R-:W-:Y:S01]  /*38240*/  PLOP3.LUT P6, PT, P6, PT, PT, 0x8, 0x0 ;  /* 0x000000000000781c */ /* 0x000fe200037ce170 */
[----:B------:R-:W-:-:S12]  /*38250*/  IMAD.MOV.U32 R15, RZ, RZ, -0x1 ;  /* 0xffffffffff0f7424 */ /* 0x000fd800078e00ff */
[----:B012---:R-:W-:Y:S05]  /*38260*/  WARPSYNC.COLLECTIVE R15, `(.L_x_3254) ;  /* 0x000000000f087348 */ /* 0x007fea0003c00000 */
[----:B------:R-:W-:Y:S01]  /*38270*/  VOTE.ANY R14, PT, P6 ;  /* 0x00000000000e7806 */ /* 0x000fe200030e0100 */
[----:B012---:R-:W-:Y:S06]  /*38280*/  ENDCOLLECTIVE ;  /* 0x000000000000791b */ /* 0x007fec0003800000 */
.L_x_3254:
[----:B------:R-:W-:Y:S05]  /*38290*/  BSYNC B0 ;  /* 0x0000000000007941 */ /* 0x000fea0003800000 */
.L_x_3253:
        /* <DEDUP_REMOVED lines=8> */
.L_x_3255:
[----:B------:R-:W-:Y:S02]  /*38320*/  IMAD.IADD R27, R12, 0x1, R27 ;  /* 0x000000010c1b7824 */ /* 0x000fe400078e021b */
[----:B------:R-:W-:Y:S02]  /*38330*/  IMAD.MOV.U32 R13, RZ, RZ, R4 ;  /* 0x000000ffff0d7224 */ /* 0x000fe400078e0004 */
[----:B------:R-:W-:-:S07]  /*38340*/  IMAD.MOV.U32 R25, RZ, RZ, R14 ;  /* 0x000000ffff197224 */ /* 0x000fce00078e000e */
[----:B------:R-:W-:Y:S05]  /*38350*/  WARPSYNC.COLLECTIVE R15, `(.L_x_3256) ;  /* 0x000000000f087348 */ /* 0x000fea0003c00000 */
[----:B------:R0:W1:Y:S02]  /*38360*/  SHFL.IDX P6, R14, R13, R12, R11 ;  /* 0x0000000c0d0e7389 */ /* 0x00006400000c000b */
[----:B01----:R-:W-:Y:S01]  /*38370*/  ENDCOLLECTIVE ;  /* 0x000000000000791b */ /* 0x003fe20003800000 */
.L_x_3256:
[----:B------:R-:W-:Y:S01]  /*38380*/  IMAD.MOV.U32 R4, RZ, RZ, R14 ;  /* 0x000000ffff047224 */ /* 0x000fe200078e000e */
[----:B------:R-:W-:Y:S06]  /*38390*/  BRA `(.L_x_3257) ;  /* 0xffffff9c00887947 */ /* 0x000fec000383ffff */
.L_x_3046:
[----:B------:R-:W-:Y:S01]  /*383a0*/  BSSY B0, `(.L_x_3258) ;  /* 0x0000007000007945 */ /* 0x000fe20003800000 */
[----:B------:R-:W-:Y:S02]  /*383b0*/  IMAD.MOV.U32 R13, RZ, RZ, R2 ;  /* 0x000000ffff0d7224 */ /* 0x000fe400078e0002 */
[----:B0-----:R-:W-:Y:S02]  /*383c0*/  IMAD.MOV.U32 R11, RZ, RZ, 0x1f ;  /* 0x0000001fff0b7424 */ /* 0x001fe400078e00ff */
[----:B------:R-:W-:-:S07]  /*383d0*/  IMAD.MOV.U32 R15, RZ, RZ, -0x1 ;  /* 0xffffffffff0f7424 */ /* 0x000fce00078e00ff */
[----:B--234-:R-:W-:Y:S05]  /*383e0*/  WARPSYNC.COLLECTIVE R15, `(.L_x_3259) ;  /* 0x000000000f087348 */ /* 0x01cfea0003c00000 */
[----:B------:R0:W1:Y:S02]  /*383f0*/  SHFL.IDX P6, R14, R13, R12, R11 ;  /* 0x0000000c0d0e7389 */ /* 0x00006400000c000b */
[----:B01234-:R-:W-:Y:S01]  /*38400*/  ENDCOLLECTIVE ;  /* 0x000000000000791b */ /* 0x01ffe20003800000 */
.L_x_3259:
[----:B------:R-:W-:Y:S05]  /*38410*/  BSYNC B0 ;  /* 0x0000000000007941 */ /* 0x000fea0003800000 */
.L_x_3258:
[----:B------:R-:W-:Y:S01]  /*38420*/  IMAD.MOV.U32 R6, RZ, RZ, R14 ;  /* 0x000000ffff067224 */ /* 0x000fe200078e000e */
[----:B------:R-:W-:Y:S06]  /*38430*/  BRA `(.L_x_3045) ;  /* 0xffffff9c00787947 */ /* 0x000fec000383ffff */
.L_x_3052:
[----:B-1----:R1:W3:Y:S02]  /*38440*/  SYNCS.PHASECHK.TRANS64.TRYWAIT P0, [R5+URZ+0x38820], R0 ;  /* 0x03882000050075a7 */ /* 0x0022e4000800017f */
[----:B---3--:R-:W-:Y:S05]  /*38450*/  @!P0 NANOSLEEP.SYNCS 0x989680 ;  /* 0x009896800000895d */ /* 0x008fea0003900000 */
[----:B------:R-:W3:Y:S02]  /*38460*/  @!P0 SYNCS.PHASECHK.TRANS64 P0, [R5+URZ+0x38820], R0 ;  /* 0x03882000050085a7 */ /* 0x000ee4000800007f */
[----:B---3--:R-:W-:Y:S05]  /*38470*/  @!P0 BRA `(.L_x_3052) ;  /* 0xfffffffc00f08947 */ /* 0x008fea000383ffff */
[----:B------:R-:W-:Y:S05]  /*38480*/  BRA `(.L_x_3260) ;  /* 0xffffffa400d47947 */ /* 0x000fea000383ffff */
.L_x_3053:
[----:B------:R-:W3:Y:S01]  /*38490*/  S2R R2, SR_TID.X ;  /* 0x0000000000027919 */ /* 0x000ee20000002100 */
[----:B------:R-:W-:Y:S01]  /*384a0*/  BSSY B0, `(.L_x_3261) ;  /* 0x000000a000007945 */ /* 0x000fe20003800000 */
[----:B------:R-:W-:Y:S02]  /*384b0*/  IMAD.MOV.U32 R12, RZ, RZ, RZ ;  /* 0x000000ffff0c7224 */ /* 0x000fe400078e00ff */
[----:B0-----:R-:W-:Y:S02]  /*384c0*/  IMAD.MOV.U32 R11, RZ, RZ, 0x1f ;  /* 0x0000001fff0b7424 */ /* 0x001fe400078e00ff */
[----:B------:R-:W-:Y:S01]  /*384d0*/  IMAD.MOV.U32 R15, RZ, RZ, -0x1 ;  /* 0xffffffffff0f7424 */ /* 0x000fe200078e00ff */
[----:B---3--:R-:W-:-:S04]  /*384e0*/  SHF.R.U32.HI R2, RZ, 0x5, R2 ;  /* 0x00000005ff027819 */ /* 0x008fc80000011602 */
[----:B------:R-:W-:-:S05]  /*384f0*/  LOP3.LUT R2, R2, 0x3, RZ, 0xc0, !PT ;  /* 0x0000000302027812 */ /* 0x000fca00078ec0ff */
[----:B------:R-:W-:-:S07]  /*38500*/  IMAD.MOV.U32 R13, RZ, RZ, R2 ;  /* 0x000000ffff0d7224 */ /* 0x000fce00078e0002 */
[----:B-12-4-:R-:W-:Y:S05]  /*38510*/  WARPSYNC.COLLECTIVE R15, `(.L_x_3262) ;  /* 0x000000000f087348 */ /* 0x016fea0003c00000 */
[----:B------:R0:W3:Y:S02]  /*38520*/  SHFL.IDX P6, R14, R13, R12, R11 ;  /* 0x0000000c0d0e7389 */ /* 0x0000e400000c000b */
[----:B01234-:R-:W-:Y:S01]  /*38530*/  ENDCOLLECTIVE ;  /* 0x000000000000791b */ /* 0x01ffe20003800000 */
.L_x_3262:
[----:B------:R-:W-:Y:S05]  /*38540*/  BSYNC B0 ;  /* 0x0000000000007941 */ /* 0x000fea0003800000 */
.L_x_3261:
[----:B------:R-:W-:Y:S05]  /*38550*/  BRA `(.L_x_3263) ;  /* 0xffffffa400bc7947 */ /* 0x000fea000383ffff */
.L_x_3054:
[----:B------:R-:W-:Y:S01]  /*38560*/  BSSY B0, `(.L_x_3264) ;  /* 0x0000006000007945 */ /* 0x000fe20003800000 */
[----:B------:R-:W-:-:S07]  /*38570*/  IMAD.MOV.U32 R15, RZ, RZ, -0x1 ;  /* 0xffffffffff0f7424 */ /* 0x000fce00078e00ff */
[----:B012-4-:R-:W-:Y:S05]  /*38580*/  WARPSYNC.COLLECTIVE R15, `(.L_x_3265) ;  /* 0x000000000f0c7348 */ /* 0x017fea0003c00000 */
[----:B------:R-:W-:Y:S02]  /*38590*/  ELECT P6, UR62, PT ;  /* 0x00000000003e782f */ /* 0x000fe400038c0000 */
[----:B------:R-:W-:Y:S01]  /*385a0*/  MOV R14, UR62 ;  /* 0x0000003e000e7c02 */ /* 0x000fe20008000f00 */
[----:B012-4-:R-:W-:Y:S10]  /*385b0*/  ENDCOLLECTIVE ;  /* 0x000000000000791b */ /* 0x017ff40003800000 */
.L_x_3265:
[----:B------:R-:W-:Y:S05]  /*385c0*/  BSYNC B0 ;  /* 0x0000000000007941 */ /* 0x000fea0003800000 */
.L_x_3264:
[----:B------:R-:W-:Y:S05]  /*385d0*/  BRA `(.L_x_3266) ;  /* 0xffffffa400b07947 */ /* 0x000fea000383ffff */
.L_x_3056:
[----:B-1----:R1:W3:Y:S02]  /*385e0*/  SYNCS.PHASECHK.TRANS64.TRYWAIT P1, [R3+URZ+0x38840], R2 ;  /* 0x03884002030075a7 */ /* 0x0022e4000802017f */
[----:B---3--:R-:W-:Y:S05]  /*385f0*/  @!P1 NANOSLEEP.SYNCS 0x989680 ;  /* 0x009896800000995d */ /* 0x008fea0003900000 */
[----:B------:R-:W3:Y:S02]  /*38600*/  @!P1 SYNCS.PHASECHK.TRANS64 P1, [R3+URZ+0x38840], R2 ;  /* 0x03884002030095a7 */ /* 0x000ee4000802007f */
[----:B---3--:R-:W-:Y:S05]  /*38610*/  @!P1 BRA `(.L_x_3056) ;  /* 0xfffffffc00f09947 */ /* 0x008fea000383ffff */
[----:B------:R-:W-:Y:S05]  /*38620*/  BRA `(.L_x_3267) ;  /* 0xffffffa400d07947 */ /* 0x000fea000383ffff */
.L_x_3058:
[----:B---3--:R3:W0:Y:S02]  /*38630*/  SYNCS.PHASECHK.TRANS64.TRYWAIT P1, [R23+URZ+0x38840], R0 ;  /* 0x03884000170075a7 */ /* 0x008624000802017f */
[----:B0-----:R-:W-:Y:S05]  /*38640*/  @!P1 NANOSLEEP.SYNCS 0x989680 ;  /* 0x009896800000995d */ /* 0x001fea0003900000 */
[----:B------:R-:W0:Y:S02]  /*38650*/  @!P1 SYNCS.PHASECHK.TRANS64 P1, [R23+URZ+0x38840], R0 ;  /* 0x03884000170095a7 */ /* 0x000e24000802007f */
[----:B0-----:R-:W-:Y:S05]  /*38660*/  @!P1 BRA `(.L_x_3058) ;  /* 0xfffffffc00f09947 */ /* 0x001fea000383ffff */
[----:B------:R-:W-:Y:S05]  /*38670*/  BRA `(.L_x_3268) ;  /* 0xffffffa400dc7947 */ /* 0x000fea000383ffff */
.L_x_3060:
[----:B------:R0:W0:Y:S02]  /*38680*/  SYNCS.PHASECHK.TRANS64.TRYWAIT P1, [R3+URZ+0x38860], R2 ;  /* 0x03886002030075a7 */ /* 0x000024000802017f */
[----:B0-----:R-:W-:Y:S05]  /*38690*/  @!P1 NANOSLEEP.SYNCS 0x989680 ;  /* 0x009896800000995d */ /* 0x001fea0003900000 */
[----:B------:R-:W0:Y:S02]  /*386a0*/  @!P1 SYNCS.PHASECHK.TRANS64 P1, [R3+URZ+0x38860], R2 ;  /* 0x03886002030095a7 */ /* 0x000e24000802007f */
[----:B0-----:R-:W-:Y:S05]  /*386b0*/  @!P1 BRA `(.L_x_3060) ;  /* 0xfffffffc00f09947 */ /* 0x001fea000383ffff */
[----:B------:R-:W-:Y:S05]  /*386c0*/  BRA `(.L_x_3269) ;  /* 0xffffffa400d87947 */ /* 0x000fea000383ffff */
.L_x_3270:
        /* <DEDUP_REMOVED lines=11> */
.L_x_3279:


//--------------------- .nv.global.init           --------------------------
	.section	.nv.global.init,"aw",@progbits
.nv.global.init:
	.type		$str$23,@object
	.size		$str$23,($str$24 - $str$23)
$str$23:
        /*0000*/ 	.byte	0x28, 0x61, 0x64, 0x64, 0x72, 0x65, 0x73, 0x73, 0x20, 0x26, 0x20, 0x6d, 0x61, 0x73, 0x6b, 0x29
        /*0010*/ 	.byte	0x20, 0x3d, 0x3d, 0x20, 0x30, 0x00
	.type		$str$24,@object
	.size		$str$24,(__unnamed_9 - $str$24)
$str$24:
        /*0016*/ 	.byte	0x2f, 0x74, 0x6d, 0x70, 0x2f, 0x6f, 0x73, 0x73, 0x5f, 0x6b, 0x65, 0x72, 0x6e, 0x65, 0x6c, 0x73
        /*0026*/ 	.byte	0x5f, 0x73, 0x72, 0x63, 0x2f, 0x66, 0x6c, 0x61, 0x73, 0x68, 0x5f, 0x61, 0x74, 0x74, 0x65, 0x6e
        /*0036*/ 	.byte	0x74, 0x69, 0x6f, 0x6e, 0x2f, 0x63, 0x73, 0x72, 0x63, 0x2f, 0x63, 0x75, 0x74, 0x6c, 0x61, 0x73
        /*0046*/ 	.byte	0x73, 0x2f, 0x69, 0x6e, 0x63, 0x6c, 0x75, 0x64, 0x65, 0x2f, 0x63, 0x75, 0x74, 0x65, 0x2f, 0x70
        /*0056*/ 	.byte	0x6f, 0x69, 0x6e, 0x74, 0x65, 0x72, 0x5f, 0x66, 0x6c, 0x61, 0x67, 0x67, 0x65, 0x64, 0x2e, 0x68
        /*0066*/ 	.byte	0x70, 0x70, 0x00
	.type		__unnamed_9,@object
	.size		__unnamed_9,(__unnamed_5 - __unnamed_9)
__unnamed_9:
        /* <DEDUP_REMOVED lines=24> */
        /*01e9*/ 	.byte	0x00
	.type		__unnamed_5,@object
	.size		__unnamed_5,(__unnamed_4 - __unnamed_5)
__unnamed_5:
        /* <DEDUP_REMOVED lines=25> */
	.type		__unnamed_4,@object
	.size		__unnamed_4,(__unnamed_7 - __unnamed_4)
__unnamed_4:
        /* <DEDUP_REMOVED lines=25> */
	.type		__unnamed_7,@object
	.size		__unnamed_7,(__unnamed_8 - __unnamed_7)
__unnamed_7:
        /* <DEDUP_REMOVED lines=28> */
        /*06b2*/ 	.byte	0x3a, 0x43, 0x3c, 0x31, 0x36, 0x33, 0x38, 0x34, 0x3e, 0x3e, 0x3e, 0x3e, 0x3e, 0x5d, 0x00
	.type		__unnamed_8,@object
	.size		__unnamed_8,(__unnamed_3 - __unnamed_8)
__unnamed_8:
        /* <DEDUP_REMOVED lines=29> */
	.type		__unnamed_3,@object
	.size		__unnamed_3,(__unnamed_2 - __unnamed_3)
__unnamed_3:
        /* <DEDUP_REMOVED lines=29> */
	.type		__unnamed_2,@object
	.size		__unnamed_2,(__unnamed_6 - __unnamed_2)
__unnamed_2:
        /* <DEDUP_REMOVED lines=29> */
	.type		__unnamed_6,@object
	.size		__unnamed_6,(__unnamed_1 - __unnamed_6)
__unnamed_6:
        /* <DEDUP_REMOVED lines=30> */
	.type		__unnamed_1,@object
	.size		__unnamed_1,(.L_0 - __unnamed_1)
__unnamed_1:
        /* <DEDUP_REMOVED lines=29> */
        /*0fd1*/ 	.byte	0x5d, 0x00
.L_0:


//--------------------- .nv.shared._ZN7cutlass13device_kernelIN5flash11enable_sm90INS1_16FlashAttnFwdSm90INS1_25CollectiveMainloopFwdSm90ILi2EN4cute5tupleIJNS5_1CILi1EEES8_S8_EEENS6_IJNS7_ILi128EEENS7_ILi80EEENS7_ILi256EEEEEELi256ENS_10bfloat16_tEfNS_4arch4Sm90ELb0ELb0ELb0ELb0ELb1ELb0ELb0ELb1ELb1ELb1ELb1ELb0EEENS1_21CollectiveEpilogueFwdINS6_IJSA_SC_SB_EEES9_SE_SG_Li256ELb0ELb1ELb1ELb0EEENS1_19SingleTileSchedulerILb0ELb1ELb1ELi128EEEEEEEEEvNT_6ParamsE --------------------------
	.section	.nv.shared._ZN7cutlass13device_kernelIN5flash11enable_sm90INS1_16FlashAttnFwdSm90INS1_25CollectiveMainloopFwdSm90ILi2EN4cute5tupleIJNS5_1CILi1EEES8_S8_EEENS6_IJNS7_ILi128EEENS7_ILi80EEENS7_ILi256EEEEEELi256ENS_10bfloat16_tEfNS_4arch4Sm90ELb0ELb0ELb0ELb0ELb1ELb0ELb0ELb1ELb1ELb1ELb1ELb0EEENS1_21CollectiveEpilogueFwdINS6_IJSA_SC_SB_EEES9_SE_SG_Li256ELb0ELb1ELb1ELb0EEENS1_19SingleTileSchedulerILb0ELb1ELb1ELi128EEEEEEEEEvNT_6ParamsE,"aw",@nobits
	.sectionflags	@""
	.align	16
	.zero		1024


//--------------------- .nv.shared.reserved.0     --------------------------
	.section	.nv.shared.reserved.0,"aw",@nobits
	.weak		__nv_reservedSMEM_offset_0_alias
	.size		__nv_reservedSMEM_offset_0_alias, 0, 0
	.other		__nv_reservedSMEM_offset_0_alias,@"STO_CUDA_RESERVED_SHARED STV_DEFAULT"
__nv_reservedSMEM_offset_0_alias:
	.zero		0


//--------------------- .nv.global                --------------------------
	.section	.nv.global,"aw",@nobits
.nv.global:
	.type		_ZN78_INTERNAL_c6e0d16a_42_flash_fwd_hdim256_bf16_paged_split_sm90_cu_49158569_32414cute1_E,@object
	.size		_ZN78_INTERNAL_c6e0d16a_42_flash_fwd_hdim256_bf16_paged_split_sm90_cu_49158569_32414cute1_E,(_ZN78_INTERNAL_c6e0d16a_42_flash_fwd_hdim256_bf16_paged_split_sm90_cu_49158569_32414cuda3std3__45__cpo6cbeginE - _ZN78_INTERNAL_c6e0d16a_42_flash_fwd_hdim256_bf16_paged_split_sm90_cu_49158569_32414cute1_E)
_ZN78_INTERNAL_c6e0d16a_42_flash_fwd_hdim256_bf16_paged_split_sm90_cu_49158569_32414cute1_E:
	.zero		1
	.type		_ZN78_INTERNAL_c6e0d16a_42_flash_fwd_hdim256_bf16_paged_split_sm90_cu_49158569_32414cuda3std3__45__cpo6cbeginE,@object
	.size		_ZN78_INTERNAL_c6e0d16a_42_flash_fwd_hdim256_bf16_paged_split_sm90_cu_49158569_32414cuda3std3__45__cpo6cbeginE,(_ZN78_INTERNAL_c6e0d16a_42_flash_fwd_hdim256_bf16_paged_split_sm90_cu_49158569_32414cuda3std3__48in_placeE - _ZN78_INTERNAL_c6e0d16a_42_flash_fwd_hdim256_bf16_paged_split_sm90_cu_49158569_32414cuda3std3__45__cpo6cbeginE)
_ZN78_INTERNAL_c6e0d16a_42_flash_fwd_hdim256_bf16_paged_split_sm90_cu_49158569_32414cuda3std3__45__cpo6cbeginE:
	.zero		1
	.type		_ZN78_INTERNAL_c6e0d16a_42_flash_fwd_hdim256_bf16_paged_split_sm90_cu_49158569_32414cuda3std3__48in_placeE,@object
	.size		_ZN78_INTERNAL_c6e0d16a_42_flash_fwd_hdim256_bf16_paged_split_sm90_cu_49158569_32414cuda3std3__48in_placeE,(_ZN78_INTERNAL_c6e0d16a_42_flash_fwd_hdim256_bf16_paged_split_sm90_cu_49158569_32414cuda3std6ranges3__45__cpo9iter_moveE - _ZN78_INTERNAL_c6e0d16a_42_flash_fwd_hdim256_bf16_paged_split_sm90_cu_49158569_32414cuda3std3__48in_placeE)
_ZN78_INTERNAL_c6e0d16a_42_flash_fwd_hdim256_bf16_paged_split_sm90_cu_49158569_32414cuda3std3__48in_placeE:
	.zero		1
	.type		_ZN78_INTERNAL_c6e0d16a_42_flash_fwd_hdim256_bf16_paged_split_sm90_cu_49158569_32414cuda3std6ranges3__45__cpo9iter_moveE,@object
	.size		_ZN78_INTERNAL_c6e0d16a_42_flash_fwd_hdim256_bf16_paged_split_sm90_cu_49158569_32414cuda3std6ranges3__45__cpo9iter_moveE,(_ZN78_INTERNAL_c6e0d16a_42_flash_fwd_hdim256_bf16_paged_split_sm90_cu_49158569_32414cuda3std3__45__cpo5beginE - _ZN78_INTERNAL_c6e0d16a_42_flash_fwd_hdim256_bf16_paged_split_sm90_cu_49158569_32414cuda3std6ranges3__45__cpo9iter_moveE)
_ZN78_INTERNAL_c6e0d16a_42_flash_fwd_hdim256_bf16_paged_split_sm90_cu_49158569_32414cuda3std6ranges3__45__cpo9iter_moveE:
	.zero		1
	.type		_ZN78_INTERNAL_c6e0d16a_42_flash_fwd_hdim256_bf16_paged_split_sm90_cu_49158569_32414cuda3std3__45__cpo5beginE,@object
	.size		_ZN78_INTERNAL_c6e0d16a_42_flash_fwd_hdim256_bf16_paged_split_sm90_cu_49158569_32414cuda3std3__45__cpo5beginE,(_ZN78_INTERNAL_c6e0d16a_42_flash_fwd_hdim256_bf16_paged_split_sm90_cu_49158569_32414cuda3std3__480_GLOBAL__N__c6e0d16a_42_flash_fwd_hdim256_bf16_paged_split_sm90_cu_49158569_32416ignoreE - _ZN78_INTERNAL_c6e0d16a_42_flash_fwd_hdim256_bf16_paged_split_sm90_cu_49158569_32414cuda3std3__45__cpo5beginE)
_ZN78_INTERNAL_c6e0d16a_42_flash_fwd_hdim256_bf16_paged_split_sm90_cu_49158569_32414cuda3std3__45__cpo5beginE:
	.zero		1
	.type		_ZN78_INTERNAL_c6e0d16a_42_flash_fwd_hdim256_bf16_paged_split_sm90_cu_49158569_32414cuda3std3__480_GLOBAL__N__c6e0d16a_42_flash_fwd_hdim256_bf16_paged_split_sm90_cu_49158569_32416ignoreE,@object
	.size		_ZN78_INTERNAL_c6e0d16a_42_flash_fwd_hdim256_bf16_paged_split_sm90_cu_49158569_32414cuda3std3__480_GLOBAL__N__c6e0d16a_42_flash_fwd_hdim256_bf16_paged_split_sm90_cu_49158569_32416ignoreE,(_ZN78_INTERNAL_c6e0d16a_42_flash_fwd_hdim256_bf16_paged_split_sm90_cu_49158569_32414cute7productE - _ZN78_INTERNAL_c6e0d16a_42_flash_fwd_hdim256_bf16_paged_split_sm90_cu_49158569_32414cuda3std3__480_GLOBAL__N__c6e0d16a_42_flash_fwd_hdim256_bf16_paged_split_sm90_cu_49158569_32416ignoreE)
_ZN78_INTERNAL_c6e0d16a_42_flash_fwd_hdim256_bf16_paged_split_sm90_cu_49158569_32414cuda3std3__480_GLOBAL__N__c6e0d16a_42_flash_fwd_hdim256_bf16_paged_split_sm90_cu_49158569_32416ignoreE:
	.zero		1
	.type		_ZN78_INTERNAL_c6e0d16a_42_flash_fwd_hdim256_bf16_paged_split_sm90_cu_49158569_32414cute7productE,@object
	.size		_ZN78_INTERNAL_c6e0d16a_42_flash_fwd_hdim256_bf16_paged_split_sm90_cu_49158569_32414cute7productE,(_ZN78_INTERNAL_c6e0d16a_42_flash_fwd_hdim256_bf16_paged_split_sm90_cu_49158569_32414cuda3std3__45__cpo3endE - _ZN78_INTERNAL_c6e0d16a_42_flash_fwd_hdim256_bf16_paged_split_sm90_cu_49158569_32414cute7productE)
_ZN78_INTERNAL_c6e0d16a_42_flash_fwd_hdim256_bf16_paged_split_sm90_cu_49158569_32414cute7productE:
	.zero		1
	.type		_ZN78_INTERNAL_c6e0d16a_42_flash_fwd_hdim256_bf16_paged_split_sm90_cu_49158569_32414cuda3std3__45__cpo3endE,@object
	.size		_ZN78_INTERNAL_c6e0d16a_42_flash_fwd_hdim256_bf16_paged_split_sm90_cu_49158569_32414cuda3std3__45__cpo3endE,(_ZN78_INTERNAL_c6e0d16a_42_flash_fwd_hdim256_bf16_paged_split_sm90_cu_49158569_32414cuda3std3__419piecewise_constructE - _ZN78_INTERNAL_c6e0d16a_42_flash_fwd_hdim256_bf16_paged_split_sm90_cu_49158569_32414cuda3std3__45__cpo3endE)
_ZN78_INTERNAL_c6e0d16a_42_flash_fwd_hdim256_bf16_paged_split_sm90_cu_49158569_32414cuda3std3__45__cpo3endE:
	.zero		1
	.type		_ZN78_INTERNAL_c6e0d16a_42_flash_fwd_hdim256_bf16_paged_split_sm90_cu_49158569_32414cuda3std3__419piecewise_constructE,@object
	.size		_ZN78_INTERNAL_c6e0d16a_42_flash_fwd_hdim256_bf16_paged_split_sm90_cu_49158569_32414cuda3std3__419piecewise_constructE,(_ZN78_INTERNAL_c6e0d16a_42_flash_fwd_hdim256_bf16_paged_split_sm90_cu_49158569_32414cuda3std3__45__cpo4cendE - _ZN78_INTERNAL_c6e0d16a_42_flash_fwd_hdim256_bf16_paged_split_sm90_cu_49158569_32414cuda3std3__419piecewise_constructE)
_ZN78_INTERNAL_c6e0d16a_42_flash_fwd_hdim256_bf16_paged_split_sm90_cu_49158569_32414cuda3std3__419piecewise_constructE:
	.zero		1
	.type		_ZN78_INTERNAL_c6e0d16a_42_flash_fwd_hdim256_bf16_paged_split_sm90_cu_49158569_32414cuda3std3__45__cpo4cendE,@object
	.size		_ZN78_INTERNAL_c6e0d16a_42_flash_fwd_hdim256_bf16_paged_split_sm90_cu_49158569_32414cuda3std3__45__cpo4cendE,(_ZN78_INTERNAL_c6e0d16a_42_flash_fwd_hdim256_bf16_paged_split_sm90_cu_49158569_32414cuda3std6ranges3__45__cpo4swapE - _ZN78_INTERNAL_c6e0d16a_42_flash_fwd_hdim256_bf16_paged_split_sm90_cu_49158569_32414cuda3std3__45__cpo4cendE)
_ZN78_INTERNAL_c6e0d16a_42_flash_fwd_hdim256_bf16_paged_split_sm90_cu_49158569_32414cuda3std3__45__cpo4cendE:
	.zero		1
	.type		_ZN78_INTERNAL_c6e0d16a_42_flash_fwd_hdim256_bf16_paged_split_sm90_cu_49158569_32414cuda3std6ranges3__45__cpo4swapE,@object
	.size		_ZN78_INTERNAL_c6e0d16a_42_flash_fwd_hdim256_bf16_paged_split_sm90_cu_49158569_32414cuda3std6ranges3__45__cpo4swapE,(.L_16 - _ZN78_INTERNAL_c6e0d16a_42_flash_fwd_hdim256_bf16_paged_split_sm90_cu_49158569_32414cuda3std6ranges3__45__cpo4swapE)
_ZN78_INTERNAL_c6e0d16a_42_flash_fwd_hdim256_bf16_paged_split_sm90_cu_49158569_32414cuda3std6ranges3__45__cpo4swapE:
	.zero		1
.L_16:


//--------------------- .nv.shared._ZN7cutlass13device_kernelIN5flash11enable_sm90INS1_16FlashAttnFwdSm90INS1_25CollectiveMainloopFwdSm90ILi2EN4cute5tupleIJNS5_1CILi1EEES8_S8_EEENS6_IJNS7_ILi128EEENS7_ILi80EEENS7_ILi256EEEEEELi256ENS_10bfloat16_tEfNS_4arch4Sm90ELb0ELb0ELb0ELb1ELb1ELb0ELb0ELb1ELb1ELb1ELb1ELb0EEENS1_21CollectiveEpilogueFwdINS6_IJSA_SC_SB_EEES9_SE_SG_Li256ELb1ELb1ELb1ELb0EEENS1_36VarlenDynamicPersistentTileSchedulerILi128ELi80ELi256ELi128ELb1ELb1ELb1ELb0ELb1ELb1EEEEEEEEEvNT_6ParamsE --------------------------
	.section	.nv.shared._ZN7cutlass13device_kernelIN5flash11enable_sm90INS1_16FlashAttnFwdSm90INS1_25CollectiveMainloopFwdSm90ILi2EN4cute5tupleIJNS5_1CILi1EEES8_S8_EEENS6_IJNS7_ILi128EEENS7_ILi80EEENS7_ILi256EEEEEELi256ENS_10bfloat16_tEfNS_4arch4Sm90ELb0ELb0ELb0ELb1ELb1ELb0ELb0ELb1ELb1ELb1ELb1ELb0EEENS1_21CollectiveEpilogueFwdINS6_IJSA_SC_SB_EEES9_SE_SG_Li256ELb1ELb1ELb1ELb0EEENS1_36VarlenDynamicPersistentTileSchedulerILi128ELi80ELi256ELi128ELb1ELb1ELb1ELb0ELb1ELb1EEEEEEEEEvNT_6ParamsE,"aw",@nobits
	.sectionflags	@""
	.align	16
	.zero		1024


//--------------------- .nv.shared._ZN7cutlass13device_kernelIN5flash11enable_sm90INS1_16FlashAttnFwdSm90INS1_25CollectiveMainloopFwdSm90ILi2EN4cute5tupleIJNS5_1CILi1EEES8_S8_EEENS6_IJNS7_ILi128EEENS7_ILi80EEENS7_ILi256EEEEEELi256ENS_10bfloat16_tEfNS_4arch4Sm90ELb0ELb0ELb0ELb1ELb1ELb1ELb0ELb1ELb1ELb1ELb1ELb0EEENS1_21CollectiveEpilogueFwdINS6_IJSA_SC_SB_EEES9_SE_SG_Li256ELb1ELb1ELb1ELb0EEENS1_36VarlenDynamicPersistentTileSchedulerILi128ELi80ELi256ELi128ELb1ELb1ELb1ELb0ELb1ELb1EEEEEEEEEvNT_6ParamsE --------------------------
	.section	.nv.shared._ZN7cutlass13device_kernelIN5flash11enable_sm90INS1_16FlashAttnFwdSm90INS1_25CollectiveMainloopFwdSm90ILi2EN4cute5tupleIJNS5_1CILi1EEES8_S8_EEENS6_IJNS7_ILi128EEENS7_ILi80EEENS7_ILi256EEEEEELi256ENS_10bfloat16_tEfNS_4arch4Sm90ELb0ELb0ELb0ELb1ELb1ELb1ELb0ELb1ELb1ELb1ELb1ELb0EEENS1_21CollectiveEpilogueFwdINS6_IJSA_SC_SB_EEES9_SE_SG_Li256ELb1ELb1ELb1ELb0EEENS1_36VarlenDynamicPersistentTileSchedulerILi128ELi80ELi256ELi128ELb1ELb1ELb1ELb0ELb1ELb1EEEEEEEEEvNT_6ParamsE,"aw",@nobits
	.sectionflags	@""
	.align	16
	.zero		1024


//--------------------- .nv.shared._ZN7cutlass13device_kernelIN5flash11enable_sm90INS1_16FlashAttnFwdSm90INS1_25CollectiveMainloopFwdSm90ILi2EN4cute5tupleIJNS5_1CILi1EEES8_S8_EEENS6_IJNS7_ILi128EEENS7_ILi64EEENS7_ILi256EEEEEELi256ENS_10bfloat16_tEfNS_4arch4Sm90ELb0ELb1ELb0ELb0ELb1ELb0ELb0ELb1ELb1ELb1ELb1ELb0EEENS1_21CollectiveEpilogueFwdINS6_IJSA_SC_SB_EEES9_SE_SG_Li256ELb0ELb1ELb1ELb0EEENS1_19SingleTileSchedulerILb0ELb1ELb1ELi128EEEEEEEEEvNT_6ParamsE --------------------------
	.section	.nv.shared._ZN7cutlass13device_kernelIN5flash11enable_sm90INS1_16FlashAttnFwdSm90INS1_25CollectiveMainloopFwdSm90ILi2EN4cute5tupleIJNS5_1CILi1EEES8_S8_EEENS6_IJNS7_ILi128EEENS7_ILi64EEENS7_ILi256EEEEEELi256ENS_10bfloat16_tEfNS_4arch4Sm90ELb0ELb1ELb0ELb0ELb1ELb0ELb0ELb1ELb1ELb1ELb1ELb0EEENS1_21CollectiveEpilogueFwdINS6_IJSA_SC_SB_EEES9_SE_SG_Li256ELb0ELb1ELb1ELb0EEENS1_19SingleTileSchedulerILb0ELb1ELb1ELi128EEEEEEEEEvNT_6ParamsE,"aw",@nobits
	.sectionflags	@""
	.align	16
	.zero		1024


//--------------------- .nv.shared._ZN7cutlass13device_kernelIN5flash11enable_sm90INS1_16FlashAttnFwdSm90INS1_25CollectiveMainloopFwdSm90ILi2EN4cute5tupleIJNS5_1CILi1EEES8_S8_EEENS6_IJNS7_ILi128EEENS7_ILi64EEENS7_ILi256EEEEEELi256ENS_10bfloat16_tEfNS_4arch4Sm90ELb0ELb1ELb0ELb1ELb1ELb0ELb0ELb1ELb1ELb1ELb1ELb0EEENS1_21CollectiveEpilogueFwdINS6_IJSA_SC_SB_EEES9_SE_SG_Li256ELb1ELb1ELb1ELb0EEENS1_36VarlenDynamicPersistentTileSchedulerILi128ELi64ELi256ELi128ELb1ELb1ELb1ELb1ELb0ELb1EEEEEEEEEvNT_6ParamsE --------------------------
	.section	.nv.shared._ZN7cutlass13device_kernelIN5flash11enable_sm90INS1_16FlashAttnFwdSm90INS1_25CollectiveMainloopFwdSm90ILi2EN4cute5tupleIJNS5_1CILi1EEES8_S8_EEENS6_IJNS7_ILi128EEENS7_ILi64EEENS7_ILi256EEEEEELi256ENS_10bfloat16_tEfNS_4arch4Sm90ELb0ELb1ELb0ELb1ELb1ELb0ELb0ELb1ELb1ELb1ELb1ELb0EEENS1_21CollectiveEpilogueFwdINS6_IJSA_SC_SB_EEES9_SE_SG_Li256ELb1ELb1ELb1ELb0EEENS1_36VarlenDynamicPersistentTileSchedulerILi128ELi64ELi256ELi128ELb1ELb1ELb1ELb1ELb0ELb1EEEEEEEEEvNT_6ParamsE,"aw",@nobits
	.sectionflags	@""
	.align	16
	.zero		1024


//--------------------- .nv.shared._ZN7cutlass13device_kernelIN5flash11enable_sm90INS1_16FlashAttnFwdSm90INS1_25CollectiveMainloopFwdSm90ILi2EN4cute5tupleIJNS5_1CILi1EEES8_S8_EEENS6_IJNS7_ILi128EEENS7_ILi64EEENS7_ILi256EEEEEELi256ENS_10bfloat16_tEfNS_4arch4Sm90ELb0ELb1ELb0ELb1ELb1ELb1ELb0ELb1ELb1ELb1ELb1ELb0EEENS1_21CollectiveEpilogueFwdINS6_IJSA_SC_SB_EEES9_SE_SG_Li256ELb1ELb1ELb1ELb0EEENS1_36VarlenDynamicPersistentTileSchedulerILi128ELi64ELi256ELi128ELb1ELb1ELb1ELb1ELb0ELb1EEEEEEEEEvNT_6ParamsE --------------------------
	.section	.nv.shared._ZN7cutlass13device_kernelIN5flash11enable_sm90INS1_16FlashAttnFwdSm90INS1_25CollectiveMainloopFwdSm90ILi2EN4cute5tupleIJNS5_1CILi1EEES8_S8_EEENS6_IJNS7_ILi128EEENS7_ILi64EEENS7_ILi256EEEEEELi256ENS_10bfloat16_tEfNS_4arch4Sm90ELb0ELb1ELb0ELb1ELb1ELb1ELb0ELb1ELb1ELb1ELb1ELb0EEENS1_21CollectiveEpilogueFwdINS6_IJSA_SC_SB_EEES9_SE_SG_Li256ELb1ELb1ELb1ELb0EEENS1_36VarlenDynamicPersistentTileSchedulerILi128ELi64ELi256ELi128ELb1ELb1ELb1ELb1ELb0ELb1EEEEEEEEEvNT_6ParamsE,"aw",@nobits
	.sectionflags	@""
	.align	16
	.zero		1024


//--------------------- .nv.shared._ZN7cutlass13device_kernelIN5flash11enable_sm90INS1_16FlashAttnFwdSm90INS1_25CollectiveMainloopFwdSm90ILi2EN4cute5tupleIJNS5_1CILi1EEES8_S8_EEENS6_IJNS7_ILi128EEENS7_ILi80EEENS7_ILi256EEEEEELi256ENS_10bfloat16_tEfNS_4arch4Sm90ELb1ELb0ELb0ELb0ELb1ELb0ELb0ELb1ELb1ELb1ELb1ELb0EEENS1_21CollectiveEpilogueFwdINS6_IJSA_SC_SB_EEES9_SE_SG_Li256ELb0ELb1ELb1ELb0EEENS1_19SingleTileSchedulerILb0ELb1ELb1ELi128EEEEEEEEEvNT_6ParamsE --------------------------
	.section	.nv.shared._ZN7cutlass13device_kernelIN5flash11enable_sm90INS1_16FlashAttnFwdSm90INS1_25CollectiveMainloopFwdSm90ILi2EN4cute5tupleIJNS5_1CILi1EEES8_S8_EEENS6_IJNS7_ILi128EEENS7_ILi80EEENS7_ILi256EEEEEELi256ENS_10bfloat16_tEfNS_4arch4Sm90ELb1ELb0ELb0ELb0ELb1ELb0ELb0ELb1ELb1ELb1ELb1ELb0EEENS1_21CollectiveEpilogueFwdINS6_IJSA_SC_SB_EEES9_SE_SG_Li256ELb0ELb1ELb1ELb0EEENS1_19SingleTileSchedulerILb0ELb1ELb1ELi128EEEEEEEEEvNT_6ParamsE,"aw",@nobits
	.sectionflags	@""
	.align	16
	.zero		1024


//--------------------- .nv.shared._ZN7cutlass13device_kernelIN5flash11enable_sm90INS1_16FlashAttnFwdSm90INS1_25CollectiveMainloopFwdSm90ILi2EN4cute5tupleIJNS5_1CILi1EEES8_S8_EEENS6_IJNS7_ILi128EEENS7_ILi80EEENS7_ILi256EEEEEELi256ENS_10bfloat16_tEfNS_4arch4Sm90ELb1ELb0ELb0ELb1ELb1ELb0ELb0ELb1ELb1ELb1ELb1ELb0EEENS1_21CollectiveEpilogueFwdINS6_IJSA_SC_SB_EEES9_SE_SG_Li256ELb1ELb1ELb1ELb0EEENS1_36VarlenDynamicPersistentTileSchedulerILi128ELi80ELi256ELi128ELb1ELb1ELb1ELb1ELb1ELb1EEEEEEEEEvNT_6ParamsE --------------------------
	.section	.nv.shared._ZN7cutlass13device_kernelIN5flash11enable_sm90INS1_16FlashAttnFwdSm90INS1_25CollectiveMainloopFwdSm90ILi2EN4cute5tupleIJNS5_1CILi1EEES8_S8_EEENS6_IJNS7_ILi128EEENS7_ILi80EEENS7_ILi256EEEEEELi256ENS_10bfloat16_tEfNS_4arch4Sm90ELb1ELb0ELb0ELb1ELb1ELb0ELb0ELb1ELb1ELb1ELb1ELb0EEENS1_21CollectiveEpilogueFwdINS6_IJSA_SC_SB_EEES9_SE_SG_Li256ELb1ELb1ELb1ELb0EEENS1_36VarlenDynamicPersistentTileSchedulerILi128ELi80ELi256ELi128ELb1ELb1ELb1ELb1ELb1ELb1EEEEEEEEEvNT_6ParamsE,"aw",@nobits
	.sectionflags	@""
	.align	16
	.zero		1024


//--------------------- .nv.shared._ZN7cutlass13device_kernelIN5flash11enable_sm90INS1_16FlashAttnFwdSm90INS1_25CollectiveMainloopFwdSm90ILi2EN4cute5tupleIJNS5_1CILi1EEES8_S8_EEENS6_IJNS7_ILi128EEENS7_ILi80EEENS7_ILi256EEEEEELi256ENS_10bfloat16_tEfNS_4arch4Sm90ELb1ELb0ELb0ELb1ELb1ELb1ELb0ELb1ELb1ELb1ELb1ELb0EEENS1_21CollectiveEpilogueFwdINS6_IJSA_SC_SB_EEES9_SE_SG_Li256ELb1ELb1ELb1ELb0EEENS1_36VarlenDynamicPersistentTileSchedulerILi128ELi80ELi256ELi128ELb1ELb1ELb1ELb1ELb1ELb1EEEEEEEEEvNT_6ParamsE --------------------------
	.section	.nv.shared._ZN7cutlass13device_kernelIN5flash11enable_sm90INS1_16FlashAttnFwdSm90INS1_25CollectiveMainloopFwdSm90ILi2EN4cute5tupleIJNS5_1CILi1EEES8_S8_EEENS6_IJNS7_ILi128EEENS7_ILi80EEENS7_ILi256EEEEEELi256ENS_10bfloat16_tEfNS_4arch4Sm90ELb1ELb0ELb0ELb1ELb1ELb1ELb0ELb1ELb1ELb1ELb1ELb0EEENS1_21CollectiveEpilogueFwdINS6_IJSA_SC_SB_EEES9_SE_SG_Li256ELb1ELb1ELb1ELb0EEENS1_36VarlenDynamicPersistentTileSchedulerILi128ELi80ELi256ELi128ELb1ELb1ELb1ELb1ELb1ELb1EEEEEEEEEvNT_6ParamsE,"aw",@nobits
	.sectionflags	@""
	.align	16
	.zero		1024


//--------------------- .nv.constant0._ZN7cutlass13device_kernelIN5flash11enable_sm90INS1_16FlashAttnFwdSm90INS1_25CollectiveMainloopFwdSm90ILi2EN4cute5tupleIJNS5_1CILi1EEES8_S8_EEENS6_IJNS7_ILi128EEENS7_ILi80EEENS7_ILi256EEEEEELi256ENS_10bfloat16_tEfNS_4arch4Sm90ELb0ELb0ELb0ELb0ELb1ELb0ELb0ELb1ELb1ELb1ELb1ELb0EEENS1_21CollectiveEpilogueFwdINS6_IJSA_SC_SB_EEES9_SE_SG_Li256ELb0ELb1ELb1ELb0EEENS1_19SingleTileSchedulerILb0ELb1ELb1ELi128EEEEEEEEEvNT_6ParamsE --------------------------
	.section	.nv.constant0._ZN7cutlass13device_kernelIN5flash11enable_sm90INS1_16FlashAttnFwdSm90INS1_25CollectiveMainloopFwdSm90ILi2EN4cute5tupleIJNS5_1CILi1EEES8_S8_EEENS6_IJNS7_ILi128EEENS7_ILi80EEENS7_ILi256EEEEEELi256ENS_10bfloat16_tEfNS_4arch4Sm90ELb0ELb0ELb0ELb0ELb1ELb0ELb0ELb1ELb1ELb1ELb1ELb0EEENS1_21CollectiveEpilogueFwdINS6_IJSA_SC_SB_EEES9_SE_SG_Li256ELb0ELb1ELb1ELb0EEENS1_19SingleTileSchedulerILb0ELb1ELb1ELi128EEEEEEEEEvNT_6ParamsE,"a",@progbits
	.sectionflags	@""
	.align	4
.nv.constant0._ZN7cutlass13device_kernelIN5flash11enable_sm90INS1_16FlashAttnFwdSm90INS1_25CollectiveMainloopFwdSm90ILi2EN4cute5tupleIJNS5_1CILi1EEES8_S8_EEENS6_IJNS7_ILi128EEENS7_ILi80EEENS7_ILi256EEEEEELi256ENS_10bfloat16_tEfNS_4arch4Sm90ELb0ELb0ELb0ELb0ELb1ELb0ELb0ELb1ELb1ELb1ELb1ELb0EEENS1_21CollectiveEpilogueFwdINS6_IJSA_SC_SB_EEES9_SE_SG_Li256ELb0ELb1ELb1ELb0EEENS1_19SingleTileSchedulerILb0ELb1ELb1ELi128EEEEEEEEEvNT_6ParamsE:
	.zero		3200


//--------------------- .nv.constant0._ZN7cutlass13device_kernelIN5flash11enable_sm90INS1_16FlashAttnFwdSm90INS1_25CollectiveMainloopFwdSm90ILi2EN4cute5tupleIJNS5_1CILi1EEES8_S8_EEENS6_IJNS7_ILi128EEENS7_ILi80EEENS7_ILi256EEEEEELi256ENS_10bfloat16_tEfNS_4arch4Sm90ELb0ELb0ELb0ELb1ELb1ELb0ELb0ELb1ELb1ELb1ELb1ELb0EEENS1_21CollectiveEpilogueFwdINS6_IJSA_SC_SB_EEES9_SE_SG_Li256ELb1ELb1ELb1ELb0EEENS1_36VarlenDynamicPersistentTileSchedulerILi128ELi80ELi256ELi128ELb1ELb1ELb1ELb0ELb1ELb1EEEEEEEEEvNT_6ParamsE --------------------------
	.section	.nv.constant0._ZN7cutlass13device_kernelIN5flash11enable_sm90INS1_16FlashAttnFwdSm90INS1_25CollectiveMainloopFwdSm90ILi2EN4cute5tupleIJNS5_1CILi1EEES8_S8_EEENS6_IJNS7_ILi128EEENS7_ILi80EEENS7_ILi256EEEEEELi256ENS_10bfloat16_tEfNS_4arch4Sm90ELb0ELb0ELb0ELb1ELb1ELb0ELb0ELb1ELb1ELb1ELb1ELb0EEENS1_21CollectiveEpilogueFwdINS6_IJSA_SC_SB_EEES9_SE_SG_Li256ELb1ELb1ELb1ELb0EEENS1_36VarlenDynamicPersistentTileSchedulerILi128ELi80ELi256ELi128ELb1ELb1ELb1ELb0ELb1ELb1EEEEEEEEEvNT_6ParamsE,"a",@progbits
	.sectionflags	@""
	.align	4
.nv.constant0._ZN7cutlass13device_kernelIN5flash11enable_sm90INS1_16FlashAttnFwdSm90INS1_25CollectiveMainloopFwdSm90ILi2EN4cute5tupleIJNS5_1CILi1EEES8_S8_EEENS6_IJNS7_ILi128EEENS7_ILi80EEENS7_ILi256EEEEEELi256ENS_10bfloat16_tEfNS_4arch4Sm90ELb0ELb0ELb0ELb1ELb1ELb0ELb0ELb1ELb1ELb1ELb1ELb0EEENS1_21CollectiveEpilogueFwdINS6_IJSA_SC_SB_EEES9_SE_SG_Li256ELb1ELb1ELb1ELb0EEENS1_36VarlenDynamicPersistentTileSchedulerILi128ELi80ELi256ELi128ELb1ELb1ELb1ELb0ELb1ELb1EEEEEEEEEvNT_6ParamsE:
	.zero		3328


//--------------------- .nv.constant0._ZN7cutlass13device_kernelIN5flash11enable_sm90INS1_16FlashAttnFwdSm90INS1_25CollectiveMainloopFwdSm90ILi2EN4cute5tupleIJNS5_1CILi1EEES8_S8_EEENS6_IJNS7_ILi128EEENS7_ILi80EEENS7_ILi256EEEEEELi256ENS_10bfloat16_tEfNS_4arch4Sm90ELb0ELb0ELb0ELb1ELb1ELb1ELb0ELb1ELb1ELb1ELb1ELb0EEENS1_21CollectiveEpilogueFwdINS6_IJSA_SC_SB_EEES9_SE_SG_Li256ELb1ELb1ELb1ELb0EEENS1_36VarlenDynamicPersistentTileSchedulerILi128ELi80ELi256ELi128ELb1ELb1ELb1ELb0ELb1ELb1EEEEEEEEEvNT_6ParamsE --------------------------
	.section	.nv.constant0._ZN7cutlass13device_kernelIN5flash11enable_sm90INS1_16FlashAttnFwdSm90INS1_25CollectiveMainloopFwdSm90ILi2EN4cute5tupleIJNS5_1CILi1EEES8_S8_EEENS6_IJNS7_ILi128EEENS7_ILi80EEENS7_ILi256EEEEEELi256ENS_10bfloat16_tEfNS_4arch4Sm90ELb0ELb0ELb0ELb1ELb1ELb1ELb0ELb1ELb1ELb1ELb1ELb0EEENS1_21CollectiveEpilogueFwdINS6_IJSA_SC_SB_EEES9_SE_SG_Li256ELb1ELb1ELb1ELb0EEENS1_36VarlenDynamicPersistentTileSchedulerILi128ELi80ELi256ELi128ELb1ELb1ELb1ELb0ELb1ELb1EEEEEEEEEvNT_6ParamsE,"a",@progbits
	.sectionflags	@""
	.align	4
.nv.constant0._ZN7cutlass13device_kernelIN5flash11enable_sm90INS1_16FlashAttnFwdSm90INS1_25CollectiveMainloopFwdSm90ILi2EN4cute5tupleIJNS5_1CILi1EEES8_S8_EEENS6_IJNS7_ILi128EEENS7_ILi80EEENS7_ILi256EEEEEELi256ENS_10bfloat16_tEfNS_4arch4Sm90ELb0ELb0ELb0ELb1ELb1ELb1ELb0ELb1ELb1ELb1ELb1ELb0EEENS1_21CollectiveEpilogueFwdINS6_IJSA_SC_SB_EEES9_SE_SG_Li256ELb1ELb1ELb1ELb0EEENS1_36VarlenDynamicPersistentTileSchedulerILi128ELi80ELi256ELi128ELb1ELb1ELb1ELb0ELb1ELb1EEEEEEEEEvNT_6ParamsE:
	.zero		3328


//--------------------- .nv.constant0._ZN7cutlass13device_kernelIN5flash11enable_sm90INS1_16FlashAttnFwdSm90INS1_25CollectiveMainloopFwdSm90ILi2EN4cute5tupleIJNS5_1CILi1EEES8_S8_EEENS6_IJNS7_ILi128EEENS7_ILi64EEENS7_ILi256EEEEEELi256ENS_10bfloat16_tEfNS_4arch4Sm90ELb0ELb1ELb0ELb0ELb1ELb0ELb0ELb1ELb1ELb1ELb1ELb0EEENS1_21CollectiveEpilogueFwdINS6_IJSA_SC_SB_EEES9_SE_SG_Li256ELb0ELb1ELb1ELb0EEENS1_19SingleTileSchedulerILb0ELb1ELb1ELi128EEEEEEEEEvNT_6ParamsE --------------------------
	.section	.nv.constant0._ZN7cutlass13device_kernelIN5flash11enable_sm90INS1_16FlashAttnFwdSm90INS1_25CollectiveMainloopFwdSm90ILi2EN4cute5tupleIJNS5_1CILi1EEES8_S8_EEENS6_IJNS7_ILi128EEENS7_ILi64EEENS7_ILi256EEEEEELi256ENS_10bfloat16_tEfNS_4arch4Sm90ELb0ELb1ELb0ELb0ELb1ELb0ELb0ELb1ELb1ELb1ELb1ELb0EEENS1_21CollectiveEpilogueFwdINS6_IJSA_SC_SB_EEES9_SE_SG_Li256ELb0ELb1ELb1ELb0EEENS1_19SingleTileSchedulerILb0ELb1ELb1ELi128EEEEEEEEEvNT_6ParamsE,"a",@progbits
	.sectionflags	@""
	.align	4
.nv.constant0._ZN7cutlass13device_kernelIN5flash11enable_sm90INS1_16FlashAttnFwdSm90INS1_25CollectiveMainloopFwdSm90ILi2EN4cute5tupleIJNS5_1CILi1EEES8_S8_EEENS6_IJNS7_ILi128EEENS7_ILi64EEENS7_ILi256EEEEEELi256ENS_10bfloat16_tEfNS_4arch4Sm90ELb0ELb1ELb0ELb0ELb1ELb0ELb0ELb1ELb1ELb1ELb1ELb0EEENS1_21CollectiveEpilogueFwdINS6_IJSA_SC_SB_EEES9_SE_SG_Li256ELb0ELb1ELb1ELb0EEENS1_19SingleTileSchedulerILb0ELb1ELb1ELi128EEEEEEEEEvNT_6ParamsE:
	.zero		3200


//--------------------- .nv.constant0._ZN7cutlass13device_kernelIN5flash11enable_sm90INS1_16FlashAttnFwdSm90INS1_25CollectiveMainloopFwdSm90ILi2EN4cute5tupleIJNS5_1CILi1EEES8_S8_EEENS6_IJNS7_ILi128EEENS7_ILi64EEENS7_ILi256EEEEEELi256ENS_10bfloat16_tEfNS_4arch4Sm90ELb0ELb1ELb0ELb1ELb1ELb0ELb0ELb1ELb1ELb1ELb1ELb0EEENS1_21CollectiveEpilogueFwdINS6_IJSA_SC_SB_EEES9_SE_SG_Li256ELb1ELb1ELb1ELb0EEENS1_36VarlenDynamicPersistentTileSchedulerILi128ELi64ELi256ELi128ELb1ELb1ELb1ELb1ELb0ELb1EEEEEEEEEvNT_6ParamsE --------------------------
	.section	.nv.constant0._ZN7cutlass13device_kernelIN5flash11enable_sm90INS1_16FlashAttnFwdSm90INS1_25CollectiveMainloopFwdSm90ILi2EN4cute5tupleIJNS5_1CILi1EEES8_S8_EEENS6_IJNS7_ILi128EEENS7_ILi64EEENS7_ILi256EEEEEELi256ENS_10bfloat16_tEfNS_4arch4Sm90ELb0ELb1ELb0ELb1ELb1ELb0ELb0ELb1ELb1ELb1ELb1ELb0EEENS1_21CollectiveEpilogueFwdINS6_IJSA_SC_SB_EEES9_SE_SG_Li256ELb1ELb1ELb1ELb0EEENS1_36VarlenDynamicPersistentTileSchedulerILi128ELi64ELi256ELi128ELb1ELb1ELb1ELb1ELb0ELb1EEEEEEEEEvNT_6ParamsE,"a",@progbits
	.sectionflags	@""
	.align	4
.nv.constant0._ZN7cutlass13device_kernelIN5flash11enable_sm90INS1_16FlashAttnFwdSm90INS1_25CollectiveMainloopFwdSm90ILi2EN4cute5tupleIJNS5_1CILi1EEES8_S8_EEENS6_IJNS7_ILi128EEENS7_ILi64EEENS7_ILi256EEEEEELi256ENS_10bfloat16_tEfNS_4arch4Sm90ELb0ELb1ELb0ELb1ELb1ELb0ELb0ELb1ELb1ELb1ELb1ELb0EEENS1_21CollectiveEpilogueFwdINS6_IJSA_SC_SB_EEES9_SE_SG_Li256ELb1ELb1ELb1ELb0EEENS1_36VarlenDynamicPersistentTileSchedulerILi128ELi64ELi256ELi128ELb1ELb1ELb1ELb1ELb0ELb1EEEEEEEEEvNT_6ParamsE:
	.zero		3328


//--------------------- .nv.constant0._ZN7cutlass13device_kernelIN5flash11enable_sm90INS1_16FlashAttnFwdSm90INS1_25CollectiveMainloopFwdSm90ILi2EN4cute5tupleIJNS5_1CILi1EEES8_S8_EEENS6_IJNS7_ILi128EEENS7_ILi64EEENS7_ILi256EEEEEELi256ENS_10bfloat16_tEfNS_4arch4Sm90ELb0ELb1ELb0ELb1ELb1ELb1ELb0ELb1ELb1ELb1ELb1ELb0EEENS1_21CollectiveEpilogueFwdINS6_IJSA_SC_SB_EEES9_SE_SG_Li256ELb1ELb1ELb1ELb0EEENS1_36VarlenDynamicPersistentTileSchedulerILi128ELi64ELi256ELi128ELb1ELb1ELb1ELb1ELb0ELb1EEEEEEEEEvNT_6ParamsE --------------------------
	.section	.nv.constant0._ZN7cutlass13device_kernelIN5flash11enable_sm90INS1_16FlashAttnFwdSm90INS1_25CollectiveMainloopFwdSm90ILi2EN4cute5tupleIJNS5_1CILi1EEES8_S8_EEENS6_IJNS7_ILi128EEENS7_ILi64EEENS7_ILi256EEEEEELi256ENS_10bfloat16_tEfNS_4arch4Sm90ELb0ELb1ELb0ELb1ELb1ELb1ELb0ELb1ELb1ELb1ELb1ELb0EEENS1_21CollectiveEpilogueFwdINS6_IJSA_SC_SB_EEES9_SE_SG_Li256ELb1ELb1ELb1ELb0EEENS1_36VarlenDynamicPersistentTileSchedulerILi128ELi64ELi256ELi128ELb1ELb1ELb1ELb1ELb0ELb1EEEEEEEEEvNT_6ParamsE,"a",@progbits
	.sectionflags	@""
	.align	4
.nv.constant0._ZN7cutlass13device_kernelIN5flash11enable_sm90INS1_16FlashAttnFwdSm90INS1_25CollectiveMainloopFwdSm90ILi2EN4cute5tupleIJNS5_1CILi1EEES8_S8_EEENS6_IJNS7_ILi128EEENS7_ILi64EEENS7_ILi256EEEEEELi256ENS_10bfloat16_tEfNS_4arch4Sm90ELb0ELb1ELb0ELb1ELb1ELb1ELb0ELb1ELb1ELb1ELb1ELb0EEENS1_21CollectiveEpilogueFwdINS6_IJSA_SC_SB_EEES9_SE_SG_Li256ELb1ELb1ELb1ELb0EEENS1_36VarlenDynamicPersistentTileSchedulerILi128ELi64ELi256ELi128ELb1ELb1ELb1ELb1ELb0ELb1EEEEEEEEEvNT_6ParamsE:
	.zero		3328


//--------------------- .nv.constant0._ZN7cutlass13device_kernelIN5flash11enable_sm90INS1_16FlashAttnFwdSm90INS1_25CollectiveMainloopFwdSm90ILi2EN4cute5tupleIJNS5_1CILi1EEES8_S8_EEENS6_IJNS7_ILi128EEENS7_ILi80EEENS7_ILi256EEEEEELi256ENS_10bfloat16_tEfNS_4arch4Sm90ELb1ELb0ELb0ELb0ELb1ELb0ELb0ELb1ELb1ELb1ELb1ELb0EEENS1_21CollectiveEpilogueFwdINS6_IJSA_SC_SB_EEES9_SE_SG_Li256ELb0ELb1ELb1ELb0EEENS1_19SingleTileSchedulerILb0ELb1ELb1ELi128EEEEEEEEEvNT_6ParamsE --------------------------
	.section	.nv.constant0._ZN7cutlass13device_kernelIN5flash11enable_sm90INS1_16FlashAttnFwdSm90INS1_25CollectiveMainloopFwdSm90ILi2EN4cute5tupleIJNS5_1CILi1EEES8_S8_EEENS6_IJNS7_ILi128EEENS7_ILi80EEENS7_ILi256EEEEEELi256ENS_10bfloat16_tEfNS_4arch4Sm90ELb1ELb0ELb0ELb0ELb1ELb0ELb0ELb1ELb1ELb1ELb1ELb0EEENS1_21CollectiveEpilogueFwdINS6_IJSA_SC_SB_EEES9_SE_SG_Li256ELb0ELb1ELb1ELb0EEENS1_19SingleTileSchedulerILb0ELb1ELb1ELi128EEEEEEEEEvNT_6ParamsE,"a",@progbits
	.sectionflags	@""
	.align	4
.nv.constant0._ZN7cutlass13device_kernelIN5flash11enable_sm90INS1_16FlashAttnFwdSm90INS1_25CollectiveMainloopFwdSm90ILi2EN4cute5tupleIJNS5_1CILi1EEES8_S8_EEENS6_IJNS7_ILi128EEENS7_ILi80EEENS7_ILi256EEEEEELi256ENS_10bfloat16_tEfNS_4arch4Sm90ELb1ELb0ELb0ELb0ELb1ELb0ELb0ELb1ELb1ELb1ELb1ELb0EEENS1_21CollectiveEpilogueFwdINS6_IJSA_SC_SB_EEES9_SE_SG_Li256ELb0ELb1ELb1ELb0EEENS1_19SingleTileSchedulerILb0ELb1ELb1ELi128EEEEEEEEEvNT_6ParamsE:
	.zero		3200


//--------------------- .nv.constant0._ZN7cutlass13device_kernelIN5flash11enable_sm90INS1_16FlashAttnFwdSm90INS1_25CollectiveMainloopFwdSm90ILi2EN4cute5tupleIJNS5_1CILi1EEES8_S8_EEENS6_IJNS7_ILi128EEENS7_ILi80EEENS7_ILi256EEEEEELi256ENS_10bfloat16_tEfNS_4arch4Sm90ELb1ELb0ELb0ELb1ELb1ELb0ELb0ELb1ELb1ELb1ELb1ELb0EEENS1_21CollectiveEpilogueFwdINS6_IJSA_SC_SB_EEES9_SE_SG_Li256ELb1ELb1ELb1ELb0EEENS1_36VarlenDynamicPersistentTileSchedulerILi128ELi80ELi256ELi128ELb1ELb1ELb1ELb1ELb1ELb1EEEEEEEEEvNT_6ParamsE --------------------------
	.section	.nv.constant0._ZN7cutlass13device_kernelIN5flash11enable_sm90INS1_16FlashAttnFwdSm90INS1_25CollectiveMainloopFwdSm90ILi2EN4cute5tupleIJNS5_1CILi1EEES8_S8_EEENS6_IJNS7_ILi128EEENS7_ILi80EEENS7_ILi256EEEEEELi256ENS_10bfloat16_tEfNS_4arch4Sm90ELb1ELb0ELb0ELb1ELb1ELb0ELb0ELb1ELb1ELb1ELb1ELb0EEENS1_21CollectiveEpilogueFwdINS6_IJSA_SC_SB_EEES9_SE_SG_Li256ELb1ELb1ELb1ELb0EEENS1_36VarlenDynamicPersistentTileSchedulerILi128ELi80ELi256ELi128ELb1ELb1ELb1ELb1ELb1ELb1EEEEEEEEEvNT_6ParamsE,"a",@progbits
	.sectionflags	@""
	.align	4
.nv.constant0._ZN7cutlass13device_kernelIN5flash11enable_sm90INS1_16FlashAttnFwdSm90INS1_25CollectiveMainloopFwdSm90ILi2EN4cute5tupleIJNS5_1CILi1EEES8_S8_EEENS6_IJNS7_ILi128EEENS7_ILi80EEENS7_ILi256EEEEEELi256ENS_10bfloat16_tEfNS_4arch4Sm90ELb1ELb0ELb0ELb1ELb1ELb0ELb0ELb1ELb1ELb1ELb1ELb0EEENS1_21CollectiveEpilogueFwdINS6_IJSA_SC_SB_EEES9_SE_SG_Li256ELb1ELb1ELb1ELb0EEENS1_36VarlenDynamicPersistentTileSchedulerILi128ELi80ELi256ELi128ELb1ELb1ELb1ELb1ELb1ELb1EEEEEEEEEvNT_6ParamsE:
	.zero		3328


//--------------------- .nv.constant0._ZN7cutlass13device_kernelIN5flash11enable_sm90INS1_16FlashAttnFwdSm90INS1_25CollectiveMainloopFwdSm90ILi2EN4cute5tupleIJNS5_1CILi1EEES8_S8_EEENS6_IJNS7_ILi128EEENS7_ILi80EEENS7_ILi256EEEEEELi256ENS_10bfloat16_tEfNS_4arch4Sm90ELb1ELb0ELb0ELb1ELb1ELb1ELb0ELb1ELb1ELb1ELb1ELb0EEENS1_21CollectiveEpilogueFwdINS6_IJSA_SC_SB_EEES9_SE_SG_Li256ELb1ELb1ELb1ELb0EEENS1_36VarlenDynamicPersistentTileSchedulerILi128ELi80ELi256ELi128ELb1ELb1ELb1ELb1ELb1ELb1EEEEEEEEEvNT_6ParamsE --------------------------
	.section	.nv.constant0._ZN7cutlass13device_kernelIN5flash11enable_sm90INS1_16FlashAttnFwdSm90INS1_25CollectiveMainloopFwdSm90ILi2EN4cute5tupleIJNS5_1CILi1EEES8_S8_EEENS6_IJNS7_ILi128EEENS7_ILi80EEENS7_ILi256EEEEEELi256ENS_10bfloat16_tEfNS_4arch4Sm90ELb1ELb0ELb0ELb1ELb1ELb1ELb0ELb1ELb1ELb1ELb1ELb0EEENS1_21CollectiveEpilogueFwdINS6_IJSA_SC_SB_EEES9_SE_SG_Li256ELb1ELb1ELb1ELb0EEENS1_36VarlenDynamicPersistentTileSchedulerILi128ELi80ELi256ELi128ELb1ELb1ELb1ELb1ELb1ELb1EEEEEEEEEvNT_6ParamsE,"a",@progbits
	.sectionflags	@""
	.align	4
.nv.constant0._ZN7cutlass13device_kernelIN5flash11enable_sm90INS1_16FlashAttnFwdSm90INS1_25CollectiveMainloopFwdSm90ILi2EN4cute5tupleIJNS5_1CILi1EEES8_S8_EEENS6_IJNS7_ILi128EEENS7_ILi80EEENS7_ILi256EEEEEELi256ENS_10bfloat16_tEfNS_4arch4Sm90ELb1ELb0ELb0ELb1ELb1ELb1ELb0ELb1ELb1ELb1ELb1ELb0EEENS1_21CollectiveEpilogueFwdINS6_IJSA_SC_SB_EEES9_SE_SG_Li256ELb1ELb1ELb1ELb0EEENS1_36VarlenDynamicPersistentTileSchedulerILi128ELi80ELi256ELi128ELb1ELb1ELb1ELb1ELb1ELb1EEEEEEEEEvNT_6ParamsE:
	.zero		3328


//--------------------- SYMBOLS --------------------------

	.type		.nv.reservedSmem.offset0,@object
	.size		.nv.reservedSmem.offset0,0x4
	.type		__assertfail,@function
